	.target	sm_90a

	.elftype	@"ET_EXEC"


//--------------------- .note.nv.tkinfo           --------------------------
	.section	.note.nv.tkinfo,"",@"SHT_NOTE"
	.sectionflags	@"SHF_NOTE_NV_TKINFO"
	.tkinfo
        /*0018*/ 	.word	0x00000002
        /*0030*/ 	.string	""
        /*0030*/ 	.string	"ptxas"
        /*0030*/ 	.string	"Cuda compilation tools, release 13.0, V13.0.88"
        /*0030*/ 	.string	"Build cuda_13.0.r13.0/compiler.36424714_0"
        /*0030*/ 	.string	"-arch sm_90a -m 64 "



//--------------------- .note.nv.cuinfo           --------------------------
	.section	.note.nv.cuinfo,"",@"SHT_NOTE"
	.sectionflags	@"SHF_NOTE_NV_CUINFO"
        /*0018*/ 	.short	0x0002
        /*001a*/ 	.short	0x005a
        /*001c*/ 	.short	0x0082
	.zero		2


//--------------------- .nv.info                  --------------------------
	.section	.nv.info,"",@"SHT_CUDA_INFO"
	.align	4


	//----- nvinfo : EIATTR_REGCOUNT
	.align		4
        /*0000*/ 	.byte	0x04, 0x2f
        /*0002*/ 	.short	(.L_23 - .L_22)
	.align		4
.L_22:
        /*0004*/ 	.word	index@(_ZN7cutlass13device_kernelIN5flash11enable_sm90INS1_16FlashAttnFwdSm90INS1_25CollectiveMainloopFwdSm90ILi2EN4cute5tupleIJNS5_1CILi1EEES8_S8_EEENS6_IJNS7_ILi192EEENS7_ILi144EEENS7_ILi96EEEEEELi96ENS_10bfloat16_tEfNS_4arch4Sm90ELb1ELb0ELb1ELb1ELb0ELb1ELb0ELb0ELb1ELb1ELb1ELb0EEENS1_21CollectiveEpilogueFwdINS6_IJSA_SC_SB_EEES9_SE_SG_Li384ELb1ELb1ELb1ELb0EEENS1_36VarlenDynamicPersistentTileSchedulerILi192ELi144ELi384ELi128ELb1ELb1ELb1ELb1ELb1ELb1EEEEEEEEEvNT_6ParamsE)
        /*0008*/ 	.word	0x00000080


	//----- nvinfo : EIATTR_FRAME_SIZE
	.align		4
.L_23:
        /*000c*/ 	.byte	0x04, 0x11
        /*000e*/ 	.short	(.L_25 - .L_24)
	.align		4
.L_24:
        /*0010*/ 	.word	index@(_ZN7cutlass13device_kernelIN5flash11enable_sm90INS1_16FlashAttnFwdSm90INS1_25CollectiveMainloopFwdSm90ILi2EN4cute5tupleIJNS5_1CILi1EEES8_S8_EEENS6_IJNS7_ILi192EEENS7_ILi144EEENS7_ILi96EEEEEELi96ENS_10bfloat16_tEfNS_4arch4Sm90ELb1ELb0ELb1ELb1ELb0ELb1ELb0ELb0ELb1ELb1ELb1ELb0EEENS1_21CollectiveEpilogueFwdINS6_IJSA_SC_SB_EEES9_SE_SG_Li384ELb1ELb1ELb1ELb0EEENS1_36VarlenDynamicPersistentTileSchedulerILi192ELi144ELi384ELi128ELb1ELb1ELb1ELb1ELb1ELb1EEEEEEEEEvNT_6ParamsE)
        /*0014*/ 	.word	0x00000100


	//----- nvinfo : EIATTR_REGCOUNT
	.align		4
.L_25:
        /*0018*/ 	.byte	0x04, 0x2f
        /*001a*/ 	.short	(.L_27 - .L_26)
	.align		4
.L_26:
        /*001c*/ 	.word	index@(_ZN7cutlass13device_kernelIN5flash11enable_sm90INS1_16FlashAttnFwdSm90INS1_25CollectiveMainloopFwdSm90ILi2EN4cute5tupleIJNS5_1CILi1EEES8_S8_EEENS6_IJNS7_ILi192EEENS7_ILi144EEENS7_ILi96EEEEEELi96ENS_10bfloat16_tEfNS_4arch4Sm90ELb1ELb0ELb1ELb1ELb0ELb0ELb0ELb0ELb1ELb1ELb1ELb0EEENS1_21CollectiveEpilogueFwdINS6_IJSA_SC_SB_EEES9_SE_SG_Li384ELb1ELb1ELb1ELb0EEENS1_36VarlenDynamicPersistentTileSchedulerILi192ELi144ELi384ELi128ELb1ELb1ELb1ELb1ELb1ELb1EEEEEEEEEvNT_6ParamsE)
        /*0020*/ 	.word	0x00000080


	//----- nvinfo : EIATTR_FRAME_SIZE
	.align		4
.L_27:
        /*0024*/ 	.byte	0x04, 0x11
        /*0026*/ 	.short	(.L_29 - .L_28)
	.align		4
.L_28:
        /*0028*/ 	.word	index@(_ZN7cutlass13device_kernelIN5flash11enable_sm90INS1_16FlashAttnFwdSm90INS1_25CollectiveMainloopFwdSm90ILi2EN4cute5tupleIJNS5_1CILi1EEES8_S8_EEENS6_IJNS7_ILi192EEENS7_ILi144EEENS7_ILi96EEEEEELi96ENS_10bfloat16_tEfNS_4arch4Sm90ELb1ELb0ELb1ELb1ELb0ELb0ELb0ELb0ELb1ELb1ELb1ELb0EEENS1_21CollectiveEpilogueFwdINS6_IJSA_SC_SB_EEES9_SE_SG_Li384ELb1ELb1ELb1ELb0EEENS1_36VarlenDynamicPersistentTileSchedulerILi192ELi144ELi384ELi128ELb1ELb1ELb1ELb1ELb1ELb1EEEEEEEEEvNT_6ParamsE)
        /*002c*/ 	.word	0x00000050


	//----- nvinfo : EIATTR_REGCOUNT
	.align		4
.L_29:
        /*0030*/ 	.byte	0x04, 0x2f
        /*0032*/ 	.short	(.L_31 - .L_30)
	.align		4
.L_30:
        /*0034*/ 	.word	index@(_ZN7cutlass13device_kernelIN5flash11enable_sm90INS1_16FlashAttnFwdSm90INS1_25CollectiveMainloopFwdSm90ILi2EN4cute5tupleIJNS5_1CILi1EEES8_S8_EEENS6_IJNS7_ILi192EEENS7_ILi144EEENS7_ILi96EEEEEELi96ENS_10bfloat16_tEfNS_4arch4Sm90ELb1ELb0ELb1ELb0ELb0ELb0ELb0ELb0ELb1ELb1ELb1ELb0EEENS1_21CollectiveEpilogueFwdINS6_IJSA_SC_SB_EEES9_SE_SG_Li384ELb0ELb1ELb1ELb0EEENS1_19SingleTileSchedulerILb0ELb1ELb1ELi192EEEEEEEEEvNT_6ParamsE)
        /*0038*/ 	.word	0x00000080


	//----- nvinfo : EIATTR_FRAME_SIZE
	.align		4
.L_31:
        /*003c*/ 	.byte	0x04, 0x11
        /*003e*/ 	.short	(.L_33 - .L_32)
	.align		4
.L_32:
        /*0040*/ 	.word	index@(_ZN7cutlass13device_kernelIN5flash11enable_sm90INS1_16FlashAttnFwdSm90INS1_25CollectiveMainloopFwdSm90ILi2EN4cute5tupleIJNS5_1CILi1EEES8_S8_EEENS6_IJNS7_ILi192EEENS7_ILi144EEENS7_ILi96EEEEEELi96ENS_10bfloat16_tEfNS_4arch4Sm90ELb1ELb0ELb1ELb0ELb0ELb0ELb0ELb0ELb1ELb1ELb1ELb0EEENS1_21CollectiveEpilogueFwdINS6_IJSA_SC_SB_EEES9_SE_SG_Li384ELb0ELb1ELb1ELb0EEENS1_19SingleTileSchedulerILb0ELb1ELb1ELi192EEEEEEEEEvNT_6ParamsE)
        /*0044*/ 	.word	0x00000008


	//----- nvinfo : EIATTR_REGCOUNT
	.align		4
.L_33:
        /*0048*/ 	.byte	0x04, 0x2f
        /*004a*/ 	.short	(.L_35 - .L_34)
	.align		4
.L_34:
        /*004c*/ 	.word	index@(_ZN7cutlass13device_kernelIN5flash11enable_sm90INS1_16FlashAttnFwdSm90INS1_25CollectiveMainloopFwdSm90ILi2EN4cute5tupleIJNS5_1CILi1EEES8_S8_EEENS6_IJNS7_ILi192EEENS7_ILi128EEENS7_ILi96EEEEEELi96ENS_10bfloat16_tEfNS_4arch4Sm90ELb0ELb1ELb1ELb1ELb0ELb1ELb0ELb0ELb1ELb1ELb1ELb0EEENS1_21CollectiveEpilogueFwdINS6_IJSA_SC_SB_EEES9_SE_SG_Li384ELb1ELb1ELb1ELb0EEENS1_36VarlenDynamicPersistentTileSchedulerILi192ELi128ELi384ELi128ELb1ELb1ELb1ELb1ELb0ELb1EEEEEEEEEvNT_6ParamsE)
        /*0050*/ 	.word	0x00000080


	//----- nvinfo : EIATTR_FRAME_SIZE
	.align		4
.L_35:
        /*0054*/ 	.byte	0x04, 0x11
        /*0056*/ 	.short	(.L_37 - .L_36)
	.align		4
.L_36:
        /*0058*/ 	.word	index@(_ZN7cutlass13device_kernelIN5flash11enable_sm90INS1_16FlashAttnFwdSm90INS1_25CollectiveMainloopFwdSm90ILi2EN4cute5tupleIJNS5_1CILi1EEES8_S8_EEENS6_IJNS7_ILi192EEENS7_ILi128EEENS7_ILi96EEEEEELi96ENS_10bfloat16_tEfNS_4arch4Sm90ELb0ELb1ELb1ELb1ELb0ELb1ELb0ELb0ELb1ELb1ELb1ELb0EEENS1_21CollectiveEpilogueFwdINS6_IJSA_SC_SB_EEES9_SE_SG_Li384ELb1ELb1ELb1ELb0EEENS1_36VarlenDynamicPersistentTileSchedulerILi192ELi128ELi384ELi128ELb1ELb1ELb1ELb1ELb0ELb1EEEEEEEEEvNT_6ParamsE)
        /*005c*/ 	.word	0x00000070


	//----- nvinfo : EIATTR_REGCOUNT
	.align		4
.L_37:
        /*0060*/ 	.byte	0x04, 0x2f
        /*0062*/ 	.short	(.L_39 - .L_38)
	.align		4
.L_38:
        /*0064*/ 	.word	index@(_ZN7cutlass13device_kernelIN5flash11enable_sm90INS1_16FlashAttnFwdSm90INS1_25CollectiveMainloopFwdSm90ILi2EN4cute5tupleIJNS5_1CILi1EEES8_S8_EEENS6_IJNS7_ILi192EEENS7_ILi128EEENS7_ILi96EEEEEELi96ENS_10bfloat16_tEfNS_4arch4Sm90ELb0ELb1ELb1ELb1ELb0ELb0ELb0ELb0ELb1ELb1ELb1ELb0EEENS1_21CollectiveEpilogueFwdINS6_IJSA_SC_SB_EEES9_SE_SG_Li384ELb1ELb1ELb1ELb0EEENS1_36VarlenDynamicPersistentTileSchedulerILi192ELi128ELi384ELi128ELb1ELb1ELb1ELb1ELb0ELb1EEEEEEEEEvNT_6ParamsE)
        /*0068*/ 	.word	0x00000080


	//----- nvinfo : EIATTR_FRAME_SIZE
	.align		4
.L_39:
        /*006c*/ 	.byte	0x04, 0x11
        /*006e*/ 	.short	(.L_41 - .L_40)
	.align		4
.L_40:
        /*0070*/ 	.word	index@(_ZN7cutlass13device_kernelIN5flash11enable_sm90INS1_16FlashAttnFwdSm90INS1_25CollectiveMainloopFwdSm90ILi2EN4cute5tupleIJNS5_1CILi1EEES8_S8_EEENS6_IJNS7_ILi192EEENS7_ILi128EEENS7_ILi96EEEEEELi96ENS_10bfloat16_tEfNS_4arch4Sm90ELb0ELb1ELb1ELb1ELb0ELb0ELb0ELb0ELb1ELb1ELb1ELb0EEENS1_21CollectiveEpilogueFwdINS6_IJSA_SC_SB_EEES9_SE_SG_Li384ELb1ELb1ELb1ELb0EEENS1_36VarlenDynamicPersistentTileSchedulerILi192ELi128ELi384ELi128ELb1ELb1ELb1ELb1ELb0ELb1EEEEEEEEEvNT_6ParamsE)
        /*0074*/ 	.word	0x00000048


	//----- nvinfo : EIATTR_REGCOUNT
	.align		4
.L_41:
        /*0078*/ 	.byte	0x04, 0x2f
        /*007a*/ 	.short	(.L_43 - .L_42)
	.align		4
.L_42:
        /*007c*/ 	.word	index@(_ZN7cutlass13device_kernelIN5flash11enable_sm90INS1_16FlashAttnFwdSm90INS1_25CollectiveMainloopFwdSm90ILi2EN4cute5tupleIJNS5_1CILi1EEES8_S8_EEENS6_IJNS7_ILi192EEENS7_ILi128EEENS7_ILi96EEEEEELi96ENS_10bfloat16_tEfNS_4arch4Sm90ELb0ELb1ELb1ELb0ELb0ELb0ELb0ELb0ELb1ELb1ELb1ELb0EEENS1_21CollectiveEpilogueFwdINS6_IJSA_SC_SB_EEES9_SE_SG_Li384ELb0ELb1ELb1ELb0EEENS1_19SingleTileSchedulerILb0ELb1ELb1ELi192EEEEEEEEEvNT_6ParamsE)
        /*0080*/ 	.word	0x00000080


	//----- nvinfo : EIATTR_FRAME_SIZE
	.align		4
.L_43:
        /*0084*/ 	.byte	0x04, 0x11
        /*0086*/ 	.short	(.L_45 - .L_44)
	.align		4
.L_44:
        /*0088*/ 	.word	index@(_ZN7cutlass13device_kernelIN5flash11enable_sm90INS1_16FlashAttnFwdSm90INS1_25CollectiveMainloopFwdSm90ILi2EN4cute5tupleIJNS5_1CILi1EEES8_S8_EEENS6_IJNS7_ILi192EEENS7_ILi128EEENS7_ILi96EEEEEELi96ENS_10bfloat16_tEfNS_4arch4Sm90ELb0ELb1ELb1ELb0ELb0ELb0ELb0ELb0ELb1ELb1ELb1ELb0EEENS1_21CollectiveEpilogueFwdINS6_IJSA_SC_SB_EEES9_SE_SG_Li384ELb0ELb1ELb1ELb0EEENS1_19SingleTileSchedulerILb0ELb1ELb1ELi192EEEEEEEEEvNT_6ParamsE)
        /*008c*/ 	.word	0x00000000


	//----- nvinfo : EIATTR_REGCOUNT
	.align		4
.L_45:
        /*0090*/ 	.byte	0x04, 0x2f
        /*0092*/ 	.short	(.L_47 - .L_46)
	.align		4
.L_46:
        /*0094*/ 	.word	index@(_ZN7cutlass13device_kernelIN5flash11enable_sm90INS1_16FlashAttnFwdSm90INS1_25CollectiveMainloopFwdSm90ILi2EN4cute5tupleIJNS5_1CILi1EEES8_S8_EEENS6_IJNS7_ILi192EEENS7_ILi144EEENS7_ILi96EEEEEELi96ENS_10bfloat16_tEfNS_4arch4Sm90ELb0ELb0ELb1ELb1ELb0ELb1ELb0ELb0ELb1ELb1ELb1ELb0EEENS1_21CollectiveEpilogueFwdINS6_IJSA_SC_SB_EEES9_SE_SG_Li384ELb1ELb1ELb1ELb0EEENS1_36VarlenDynamicPersistentTileSchedulerILi192ELi144ELi384ELi128ELb1ELb1ELb1ELb0ELb1ELb1EEEEEEEEEvNT_6ParamsE)
        /*0098*/ 	.word	0x00000080


	//----- nvinfo : EIATTR_FRAME_SIZE
	.align		4
.L_47:
        /*009c*/ 	.byte	0x04, 0x11
        /*009e*/ 	.short	(.L_49 - .L_48)
	.align		4
.L_48:
        /*00a0*/ 	.word	index@(_ZN7cutlass13device_kernelIN5flash11enable_sm90INS1_16FlashAttnFwdSm90INS1_25CollectiveMainloopFwdSm90ILi2EN4cute5tupleIJNS5_1CILi1EEES8_S8_EEENS6_IJNS7_ILi192EEENS7_ILi144EEENS7_ILi96EEEEEELi96ENS_10bfloat16_tEfNS_4arch4Sm90ELb0ELb0ELb1ELb1ELb0ELb1ELb0ELb0ELb1ELb1ELb1ELb0EEENS1_21CollectiveEpilogueFwdINS6_IJSA_SC_SB_EEES9_SE_SG_Li384ELb1ELb1ELb1ELb0EEENS1_36VarlenDynamicPersistentTileSchedulerILi192ELi144ELi384ELi128ELb1ELb1ELb1ELb0ELb1ELb1EEEEEEEEEvNT_6ParamsE)
        /*00a4*/ 	.word	0x00000120


	//----- nvinfo : EIATTR_REGCOUNT
	.align		4
.L_49:
        /*00a8*/ 	.byte	0x04, 0x2f
        /*00aa*/ 	.short	(.L_51 - .L_50)
	.align		4
.L_50:
        /*00ac*/ 	.word	index@(_ZN7cutlass13device_kernelIN5flash11enable_sm90INS1_16FlashAttnFwdSm90INS1_25CollectiveMainloopFwdSm90ILi2EN4cute5tupleIJNS5_1CILi1EEES8_S8_EEENS6_IJNS7_ILi192EEENS7_ILi144EEENS7_ILi96EEEEEELi96ENS_10bfloat16_tEfNS_4arch4Sm90ELb0ELb0ELb1ELb1ELb0ELb0ELb0ELb0ELb1ELb1ELb1ELb0EEENS1_21CollectiveEpilogueFwdINS6_IJSA_SC_SB_EEES9_SE_SG_Li384ELb1ELb1ELb1ELb0EEENS1_36VarlenDynamicPersistentTileSchedulerILi192ELi144ELi384ELi128ELb1ELb1ELb1ELb0ELb1ELb1EEEEEEEEEvNT_6ParamsE)
        /*00b0*/ 	.word	0x00000080


	//----- nvinfo : EIATTR_FRAME_SIZE
	.align		4
.L_51:
        /*00b4*/ 	.byte	0x04, 0x11
        /*00b6*/ 	.short	(.L_53 - .L_52)
	.align		4
.L_52:
        /*00b8*/ 	.word	index@(_ZN7cutlass13device_kernelIN5flash11enable_sm90INS1_16FlashAttnFwdSm90INS1_25CollectiveMainloopFwdSm90ILi2EN4cute5tupleIJNS5_1CILi1EEES8_S8_EEENS6_IJNS7_ILi192EEENS7_ILi144EEENS7_ILi96EEEEEELi96ENS_10bfloat16_tEfNS_4arch4Sm90ELb0ELb0ELb1ELb1ELb0ELb0ELb0ELb0ELb1ELb1ELb1ELb0EEENS1_21CollectiveEpilogueFwdINS6_IJSA_SC_SB_EEES9_SE_SG_Li384ELb1ELb1ELb1ELb0EEENS1_36VarlenDynamicPersistentTileSchedulerILi192ELi144ELi384ELi128ELb1ELb1ELb1ELb0ELb1ELb1EEEEEEEEEvNT_6ParamsE)
        /*00bc*/ 	.word	0x00000058


	//----- nvinfo : EIATTR_REGCOUNT
	.align		4
.L_53:
        /*00c0*/ 	.byte	0x04, 0x2f
        /*00c2*/ 	.short	(.L_55 - .L_54)
	.align		4
.L_54:
        /*00c4*/ 	.word	index@(_ZN7cutlass13device_kernelIN5flash11enable_sm90INS1_16FlashAttnFwdSm90INS1_25CollectiveMainloopFwdSm90ILi2EN4cute5tupleIJNS5_1CILi1EEES8_S8_EEENS6_IJNS7_ILi192EEENS7_ILi144EEENS7_ILi96EEEEEELi96ENS_10bfloat16_tEfNS_4arch4Sm90ELb0ELb0ELb1ELb0ELb0ELb0ELb0ELb0ELb1ELb1ELb1ELb0EEENS1_21CollectiveEpilogueFwdINS6_IJSA_SC_SB_EEES9_SE_SG_Li384ELb0ELb1ELb1ELb0EEENS1_19SingleTileSchedulerILb0ELb1ELb1ELi192EEEEEEEEEvNT_6ParamsE)
        /*00c8*/ 	.word	0x00000080


	//----- nvinfo : EIATTR_FRAME_SIZE
	.align		4
.L_55:
        /*00cc*/ 	.byte	0x04, 0x11
        /*00ce*/ 	.short	(.L_57 - .L_56)
	.align		4
.L_56:
        /*00d0*/ 	.word	index@(_ZN7cutlass13device_kernelIN5flash11enable_sm90INS1_16FlashAttnFwdSm90INS1_25CollectiveMainloopFwdSm90ILi2EN4cute5tupleIJNS5_1CILi1EEES8_S8_EEENS6_IJNS7_ILi192EEENS7_ILi144EEENS7_ILi96EEEEEELi96ENS_10bfloat16_tEfNS_4arch4Sm90ELb0ELb0ELb1ELb0ELb0ELb0ELb0ELb0ELb1ELb1ELb1ELb0EEENS1_21CollectiveEpilogueFwdINS6_IJSA_SC_SB_EEES9_SE_SG_Li384ELb0ELb1ELb1ELb0EEENS1_19SingleTileSchedulerILb0ELb1ELb1ELi192EEEEEEEEEvNT_6ParamsE)
        /*00d4*/ 	.word	0x00000000


	//----- nvinfo : EIATTR_MIN_STACK_SIZE
	.align		4
.L_57:
        /*00d8*/ 	.byte	0x04, 0x12
        /*00da*/ 	.short	(.L_59 - .L_58)
	.align		4
.L_58:
        /*00dc*/ 	.word	index@(_ZN7cutlass13device_kernelIN5flash11enable_sm90INS1_16FlashAttnFwdSm90INS1_25CollectiveMainloopFwdSm90ILi2EN4cute5tupleIJNS5_1CILi1EEES8_S8_EEENS6_IJNS7_ILi192EEENS7_ILi144EEENS7_ILi96EEEEEELi96ENS_10bfloat16_tEfNS_4arch4Sm90ELb0ELb0ELb1ELb0ELb0ELb0ELb0ELb0ELb1ELb1ELb1ELb0EEENS1_21CollectiveEpilogueFwdINS6_IJSA_SC_SB_EEES9_SE_SG_Li384ELb0ELb1ELb1ELb0EEENS1_19SingleTileSchedulerILb0ELb1ELb1ELi192EEEEEEEEEvNT_6ParamsE)
        /*00e0*/ 	.word	0x00000000


	//----- nvinfo : EIATTR_MIN_STACK_SIZE
	.align		4
.L_59:
        /*00e4*/ 	.byte	0x04, 0x12
        /*00e6*/ 	.short	(.L_61 - .L_60)
	.align		4
.L_60:
        /*00e8*/ 	.word	index@(_ZN7cutlass13device_kernelIN5flash11enable_sm90INS1_16FlashAttnFwdSm90INS1_25CollectiveMainloopFwdSm90ILi2EN4cute5tupleIJNS5_1CILi1EEES8_S8_EEENS6_IJNS7_ILi192EEENS7_ILi144EEENS7_ILi96EEEEEELi96ENS_10bfloat16_tEfNS_4arch4Sm90ELb0ELb0ELb1ELb1ELb0ELb0ELb0ELb0ELb1ELb1ELb1ELb0EEENS1_21CollectiveEpilogueFwdINS6_IJSA_SC_SB_EEES9_SE_SG_Li384ELb1ELb1ELb1ELb0EEENS1_36VarlenDynamicPersistentTileSchedulerILi192ELi144ELi384ELi128ELb1ELb1ELb1ELb0ELb1ELb1EEEEEEEEEvNT_6ParamsE)
        /*00ec*/ 	.word	0x00000058


	//----- nvinfo : EIATTR_MIN_STACK_SIZE
	.align		4
.L_61:
        /*00f0*/ 	.byte	0x04, 0x12
        /*00f2*/ 	.short	(.L_63 - .L_62)
	.align		4
.L_62:
        /*00f4*/ 	.word	index@(_ZN7cutlass13device_kernelIN5flash11enable_sm90INS1_16FlashAttnFwdSm90INS1_25CollectiveMainloopFwdSm90ILi2EN4cute5tupleIJNS5_1CILi1EEES8_S8_EEENS6_IJNS7_ILi192EEENS7_ILi144EEENS7_ILi96EEEEEELi96ENS_10bfloat16_tEfNS_4arch4Sm90ELb0ELb0ELb1ELb1ELb0ELb1ELb0ELb0ELb1ELb1ELb1ELb0EEENS1_21CollectiveEpilogueFwdINS6_IJSA_SC_SB_EEES9_SE_SG_Li384ELb1ELb1ELb1ELb0EEENS1_36VarlenDynamicPersistentTileSchedulerILi192ELi144ELi384ELi128ELb1ELb1ELb1ELb0ELb1ELb1EEEEEEEEEvNT_6ParamsE)
        /*00f8*/ 	.word	0x00000120


	//----- nvinfo : EIATTR_MIN_STACK_SIZE
	.align		4
.L_63:
        /*00fc*/ 	.byte	0x04, 0x12
        /*00fe*/ 	.short	(.L_65 - .L_64)
	.align		4
.L_64:
        /*0100*/ 	.word	index@(_ZN7cutlass13device_kernelIN5flash11enable_sm90INS1_16FlashAttnFwdSm90INS1_25CollectiveMainloopFwdSm90ILi2EN4cute5tupleIJNS5_1CILi1EEES8_S8_EEENS6_IJNS7_ILi192EEENS7_ILi128EEENS7_ILi96EEEEEELi96ENS_10bfloat16_tEfNS_4arch4Sm90ELb0ELb1ELb1ELb0ELb0ELb0ELb0ELb0ELb1ELb1ELb1ELb0EEENS1_21CollectiveEpilogueFwdINS6_IJSA_SC_SB_EEES9_SE_SG_Li384ELb0ELb1ELb1ELb0EEENS1_19SingleTileSchedulerILb0ELb1ELb1ELi192EEEEEEEEEvNT_6ParamsE)
        /*0104*/ 	.word	0x00000000


	//----- nvinfo : EIATTR_MIN_STACK_SIZE
	.align		4
.L_65:
        /*0108*/ 	.byte	0x04, 0x12
        /*010a*/ 	.short	(.L_67 - .L_66)
	.align		4
.L_66:
        /*010c*/ 	.word	index@(_ZN7cutlass13device_kernelIN5flash11enable_sm90INS1_16FlashAttnFwdSm90INS1_25CollectiveMainloopFwdSm90ILi2EN4cute5tupleIJNS5_1CILi1EEES8_S8_EEENS6_IJNS7_ILi192EEENS7_ILi128EEENS7_ILi96EEEEEELi96ENS_10bfloat16_tEfNS_4arch4Sm90ELb0ELb1ELb1ELb1ELb0ELb0ELb0ELb0ELb1ELb1ELb1ELb0EEENS1_21CollectiveEpilogueFwdINS6_IJSA_SC_SB_EEES9_SE_SG_Li384ELb1ELb1ELb1ELb0EEENS1_36VarlenDynamicPersistentTileSchedulerILi192ELi128ELi384ELi128ELb1ELb1ELb1ELb1ELb0ELb1EEEEEEEEEvNT_6ParamsE)
        /*0110*/ 	.word	0x00000048


	//----- nvinfo : EIATTR_MIN_STACK_SIZE
	.align		4
.L_67:
        /*0114*/ 	.byte	0x04, 0x12
        /*0116*/ 	.short	(.L_69 - .L_68)
	.align		4
.L_68:
        /*0118*/ 	.word	index@(_ZN7cutlass13device_kernelIN5flash11enable_sm90INS1_16FlashAttnFwdSm90INS1_25CollectiveMainloopFwdSm90ILi2EN4cute5tupleIJNS5_1CILi1EEES8_S8_EEENS6_IJNS7_ILi192EEENS7_ILi128EEENS7_ILi96EEEEEELi96ENS_10bfloat16_tEfNS_4arch4Sm90ELb0ELb1ELb1ELb1ELb0ELb1ELb0ELb0ELb1ELb1ELb1ELb0EEENS1_21CollectiveEpilogueFwdINS6_IJSA_SC_SB_EEES9_SE_SG_Li384ELb1ELb1ELb1ELb0EEENS1_36VarlenDynamicPersistentTileSchedulerILi192ELi128ELi384ELi128ELb1ELb1ELb1ELb1ELb0ELb1EEEEEEEEEvNT_6ParamsE)
        /*011c*/ 	.word	0x00000070


	//----- nvinfo : EIATTR_MIN_STACK_SIZE
	.align		4
.L_69:
        /*0120*/ 	.byte	0x04, 0x12
        /*0122*/ 	.short	(.L_71 - .L_70)
	.align		4
.L_70:
        /*0124*/ 	.word	index@(_ZN7cutlass13device_kernelIN5flash11enable_sm90INS1_16FlashAttnFwdSm90INS1_25CollectiveMainloopFwdSm90ILi2EN4cute5tupleIJNS5_1CILi1EEES8_S8_EEENS6_IJNS7_ILi192EEENS7_ILi144EEENS7_ILi96EEEEEELi96ENS_10bfloat16_tEfNS_4arch4Sm90ELb1ELb0ELb1ELb0ELb0ELb0ELb0ELb0ELb1ELb1ELb1ELb0EEENS1_21CollectiveEpilogueFwdINS6_IJSA_SC_SB_EEES9_SE_SG_Li384ELb0ELb1ELb1ELb0EEENS1_19SingleTileSchedulerILb0ELb1ELb1ELi192EEEEEEEEEvNT_6ParamsE)
        /*0128*/ 	.word	0x00000008


	//----- nvinfo : EIATTR_MIN_STACK_SIZE
	.align		4
.L_71:
        /*012c*/ 	.byte	0x04, 0x12
        /*012e*/ 	.short	(.L_73 - .L_72)
	.align		4
.L_72:
        /*0130*/ 	.word	index@(_ZN7cutlass13device_kernelIN5flash11enable_sm90INS1_16FlashAttnFwdSm90INS1_25CollectiveMainloopFwdSm90ILi2EN4cute5tupleIJNS5_1CILi1EEES8_S8_EEENS6_IJNS7_ILi192EEENS7_ILi144EEENS7_ILi96EEEEEELi96ENS_10bfloat16_tEfNS_4arch4Sm90ELb1ELb0ELb1ELb1ELb0ELb0ELb0ELb0ELb1ELb1ELb1ELb0EEENS1_21CollectiveEpilogueFwdINS6_IJSA_SC_SB_EEES9_SE_SG_Li384ELb1ELb1ELb1ELb0EEENS1_36VarlenDynamicPersistentTileSchedulerILi192ELi144ELi384ELi128ELb1ELb1ELb1ELb1ELb1ELb1EEEEEEEEEvNT_6ParamsE)
        /*0134*/ 	.word	0x00000050


	//----- nvinfo : EIATTR_MIN_STACK_SIZE
	.align		4
.L_73:
        /*0138*/ 	.byte	0x04, 0x12
        /*013a*/ 	.short	(.L_75 - .L_74)
	.align		4
.L_74:
        /*013c*/ 	.word	index@(_ZN7cutlass13device_kernelIN5flash11enable_sm90INS1_16FlashAttnFwdSm90INS1_25CollectiveMainloopFwdSm90ILi2EN4cute5tupleIJNS5_1CILi1EEES8_S8_EEENS6_IJNS7_ILi192EEENS7_ILi144EEENS7_ILi96EEEEEELi96ENS_10bfloat16_tEfNS_4arch4Sm90ELb1ELb0ELb1ELb1ELb0ELb1ELb0ELb0ELb1ELb1ELb1ELb0EEENS1_21CollectiveEpilogueFwdINS6_IJSA_SC_SB_EEES9_SE_SG_Li384ELb1ELb1ELb1ELb0EEENS1_36VarlenDynamicPersistentTileSchedulerILi192ELi144ELi384ELi128ELb1ELb1ELb1ELb1ELb1ELb1EEEEEEEEEvNT_6ParamsE)
        /*0140*/ 	.word	0x00000100
.L_75:


//--------------------- .nv.compat                --------------------------
	.section	.nv.compat,"",@"SHT_CUDA_COMPAT_INFO"
	.align	4
        /*0000*/ 	.byte	0x02, 0x09, 0x01, 0x00, 0x02, 0x02, 0x04, 0x00, 0x02, 0x05, 0x05, 0x00, 0x03, 0x07, 0x01, 0x01
        /*0010*/ 	.byte	0x02, 0x03, 0x01, 0x00, 0x02, 0x06, 0x01, 0x00, 0x04, 0x0b, 0x08, 0x00, 0x00, 0x00, 0x00, 0x00
        /*0020*/ 	.byte	0x00, 0x00, 0x00, 0x00


//--------------------- .nv.info._ZN7cutlass13device_kernelIN5flash11enable_sm90INS1_16FlashAttnFwdSm90INS1_25CollectiveMainloopFwdSm90ILi2EN4cute5tupleIJNS5_1CILi1EEES8_S8_EEENS6_IJNS7_ILi192EEENS7_ILi144EEENS7_ILi96EEEEEELi96ENS_10bfloat16_tEfNS_4arch4Sm90ELb0ELb0ELb1ELb0ELb0ELb0ELb0ELb0ELb1ELb1ELb1ELb0EEENS1_21CollectiveEpilogueFwdINS6_IJSA_SC_SB_EEES9_SE_SG_Li384ELb0ELb1ELb1ELb0EEENS1_19SingleTileSchedulerILb0ELb1ELb1ELi192EEEEEEEEEvNT_6ParamsE --------------------------
	.section	.nv.info._ZN7cutlass13device_kernelIN5flash11enable_sm90INS1_16FlashAttnFwdSm90INS1_25CollectiveMainloopFwdSm90ILi2EN4cute5tupleIJNS5_1CILi1EEES8_S8_EEENS6_IJNS7_ILi192EEENS7_ILi144EEENS7_ILi96EEEEEELi96ENS_10bfloat16_tEfNS_4arch4Sm90ELb0ELb0ELb1ELb0ELb0ELb0ELb0ELb0ELb1ELb1ELb1ELb0EEENS1_21CollectiveEpilogueFwdINS6_IJSA_SC_SB_EEES9_SE_SG_Li384ELb0ELb1ELb1ELb0EEENS1_19SingleTileSchedulerILb0ELb1ELb1ELi192EEEEEEEEEvNT_6ParamsE,"",@"SHT_CUDA_INFO"
	.sectionflags	@""
	.align	4


	//----- nvinfo : EIATTR_CUDA_API_VERSION
	.align		4
        /*0000*/ 	.byte	0x04, 0x37
        /*0002*/ 	.short	(.L_77 - .L_76)
.L_76:
        /*0004*/ 	.word	0x00000082


	//----- nvinfo : EIATTR_KPARAM_INFO
	.align		4
.L_77:
        /*0008*/ 	.byte	0x04, 0x17
        /*000a*/ 	.short	(.L_79 - .L_78)
.L_78:
        /*000c*/ 	.word	0x00000000
        /*0010*/ 	.short	0x0000
        /*0012*/ 	.short	0x0070
        /*0014*/ 	.byte	0x00, 0xf0, 0x01, 0x28


	//----- nvinfo : EIATTR_SPARSE_MMA_MASK
	.align		4
.L_79:
        /*0018*/ 	.byte	0x03, 0x50
        /*001a*/ 	.short	0x0000


	//----- nvinfo : EIATTR_MAXREG_COUNT
	.align		4
        /*001c*/ 	.byte	0x03, 0x1b
        /*001e*/ 	.short	0x0080


	//----- nvinfo : EIATTR_NUM_BARRIERS
	.align		4
        /*0020*/ 	.byte	0x02, 0x4c
        /*0022*/ 	.byte	0x10
	.zero		1


	//----- nvinfo : EIATTR_EXTERNS
	.align		4
        /*0024*/ 	.byte	0x04, 0x0f
        /*0026*/ 	.short	(.L_81 - .L_80)


	//   ....[0]....
	.align		4
.L_80:
        /*0028*/ 	.word	index@(__assertfail)


	//----- nvinfo : EIATTR_MERCURY_ISA_VERSION
	.align		4
.L_81:
        /*002c*/ 	.byte	0x03, 0x5f
        /*002e*/ 	.short	0x0101


	//----- nvinfo : EIATTR_INT_WARP_WIDE_INSTR_OFFSETS
	.align		4
        /*0030*/ 	.byte	0x04, 0x31
        /*0032*/ 	.short	(.L_83 - .L_82)


	//   ....[0]....
.L_82:
        /*0034*/ 	.word	0x00000110


	//   ....[1]....
        /*0038*/ 	.word	0x000001b0


	//   ....[2]....
        /*003c*/ 	.word	0x00000220


	//----- nvinfo : EIATTR_COOP_GROUP_MASK_REGIDS
	.align		4
.L_83:
        /*0040*/ 	.byte	0x04, 0x29
        /*0042*/ 	.short	(.L_85 - .L_84)


	//   ....[0]....
.L_84:
        /*0044*/ 	.word	0xffffffff


	//   ....[1]....
        /*0048*/ 	.word	0xffffffff


	//   ....[2]....
        /*004c*/ 	.word	0xffffffff


	//   ....[3]....
        /*0050*/ 	.word	0xffffffff


	//   ....[4]....
        /*0054*/ 	.word	0xffffffff


	//   ....[5]....
        /*0058*/ 	.word	0xffffffff


	//   ....[6]....
        /*005c*/ 	.word	0xffffffff


	//   ....[7]....
        /*0060*/ 	.word	0xffffffff


	//   ....[8]....
        /*0064*/ 	.word	0xffffffff


	//   ....[9]....
        /*0068*/ 	.word	0xffffffff


	//   ....[10]....
        /*006c*/ 	.word	0xffffffff


	//   ....[11]....
        /*0070*/ 	.word	0xffffffff


	//   ....[12]....
        /*0074*/ 	.word	0xffffffff


	//   ....[13]....
        /*0078*/ 	.word	0xffffffff


	//   ....[14]....
        /*007c*/ 	.word	0xffffffff


	//   ....[15]....
        /*0080*/ 	.word	0xffffffff


	//   ....[16]....
        /*0084*/ 	.word	0xffffffff


	//   ....[17]....
        /*0088*/ 	.word	0xffffffff


	//   ....[18]....
        /*008c*/ 	.word	0xffffffff


	//   ....[19]....
        /*0090*/ 	.word	0xffffffff


	//   ....[20]....
        /*0094*/ 	.word	0xffffffff


	//   ....[21]....
        /*0098*/ 	.word	0xffffffff


	//   ....[22]....
        /*009c*/ 	.word	0xffffffff


	//   ....[23]....
        /*00a0*/ 	.word	0xffffffff


	//   ....[24]....
        /*00a4*/ 	.word	0xffffffff


	//   ....[25]....
        /*00a8*/ 	.word	0xffffffff


	//   ....[26]....
        /*00ac*/ 	.word	0xffffffff


	//   ....[27]....
        /*00b0*/ 	.word	0xffffffff


	//   ....[28]....
        /*00b4*/ 	.word	0xffffffff


	//   ....[29]....
        /*00b8*/ 	.word	0xffffffff


	//   ....[30]....
        /*00bc*/ 	.word	0xffffffff


	//   ....[31]....
        /*00c0*/ 	.word	0xffffffff


	//   ....[32]....
        /*00c4*/ 	.word	0xffffffff


	//   ....[33]....
        /*00c8*/ 	.word	0xffffffff


	//   ....[34]....
        /*00cc*/ 	.word	0xffffffff


	//   ....[35]....
        /*00d0*/ 	.word	0xffffffff


	//   ....[36]....
        /*00d4*/ 	.word	0xffffffff


	//   ....[37]....
        /*00d8*/ 	.word	0xffffffff


	//   ....[38]....
        /*00dc*/ 	.word	0xffffffff


	//   ....[39]....
        /*00e0*/ 	.word	0xffffffff


	//   ....[40]....
        /*00e4*/ 	.word	0xffffffff


	//   ....[41]....
        /*00e8*/ 	.word	0xffffffff


	//   ....[42]....
        /*00ec*/ 	.word	0xffffffff


	//   ....[43]....
        /*00f0*/ 	.word	0xffffffff


	//   ....[44]....
        /*00f4*/ 	.word	0xffffffff


	//   ....[45]....
        /*00f8*/ 	.word	0x0500000f


	//   ....[46]....
        /*00fc*/ 	.word	0x0500000f


	//   ....[47]....
        /*0100*/ 	.word	0x0500000f


	//   ....[48]....
        /*0104*/ 	.word	0x0500000f


	//   ....[49]....
        /*0108*/ 	.word	0x0500000f


	//   ....[50]....
        /*010c*/ 	.word	0x0500000f


	//   ....[51]....
        /*0110*/ 	.word	0x0500000f


	//   ....[52]....
        /*0114*/ 	.word	0x0500000f


	//   ....[53]....
        /*0118*/ 	.word	0x0500000f


	//   ....[54]....
        /*011c*/ 	.word	0x0500000f


	//   ....[55]....
        /*0120*/ 	.word	0x0500000f


	//   ....[56]....
        /*0124*/ 	.word	0x0500000f


	//   ....[57]....
        /*0128*/ 	.word	0x0500000f


	//   ....[58]....
        /*012c*/ 	.word	0x0500000f


	//----- nvinfo : EIATTR_COOP_GROUP_INSTR_OFFSETS
	.align		4
.L_85:
        /*0130*/ 	.byte	0x04, 0x28
        /*0132*/ 	.short	(.L_87 - .L_86)


	//   ....[0]....
.L_86:
        /*0134*/ 	.word	0x00000050


	//   ....[1]....
        /*0138*/ 	.word	0x00000120


	//   ....[2]....
        /*013c*/ 	.word	0x000001d0


	//   ....[3]....
        /*0140*/ 	.word	0x00000390


	//   ....[4]....
        /*0144*/ 	.word	0x000004f0


	//   ....[5]....
        /*0148*/ 	.word	0x00000610


	//   ....[6]....
        /*014c*/ 	.word	0x00000770


	//   ....[7]....
        /*0150*/ 	.word	0x00000fe0


	//   ....[8]....
        /*0154*/ 	.word	0x00003c80


	//   ....[9]....
        /*0158*/ 	.word	0x00003cc0


	//   ....[10]....
        /*015c*/ 	.word	0x00004290


	//   ....[11]....
        /*0160*/ 	.word	0x00004300


	//   ....[12]....
        /*0164*/ 	.word	0x00005520


	//   ....[13]....
        /*0168*/ 	.word	0x00007a10


	//   ....[14]....
        /*016c*/ 	.word	0x00007ac0


	//   ....[15]....
        /*0170*/ 	.word	0x000082a0


	//   ....[16]....
        /*0174*/ 	.word	0x00008310


	//   ....[17]....
        /*0178*/ 	.word	0x000096e0


	//   ....[18]....
        /*017c*/ 	.word	0x00009800


	//   ....[19]....
        /*0180*/ 	.word	0x00009840


	//   ....[20]....
        /*0184*/ 	.word	0x00009950


	//   ....[21]....
        /*0188*/ 	.word	0x00009960


	//   ....[22]....
        /*018c*/ 	.word	0x0000a820


	//   ....[23]....
        /*0190*/ 	.word	0x0000a860


	//   ....[24]....
        /*0194*/ 	.word	0x0000a8a0


	//   ....[25]....
        /*0198*/ 	.word	0x0000a8e0


	//   ....[26]....
        /*019c*/ 	.word	0x0000a900


	//   ....[27]....
        /*01a0*/ 	.word	0x0000a930


	//   ....[28]....
        /*01a4*/ 	.word	0x0000ae00


	//   ....[29]....
        /*01a8*/ 	.word	0x0000ae10


	//   ....[30]....
        /*01ac*/ 	.word	0x0000b690


	//   ....[31]....
        /*01b0*/ 	.word	0x0000c040


	//   ....[32]....
        /*01b4*/ 	.word	0x0000cb70


	//   ....[33]....
        /*01b8*/ 	.word	0x0000cb80


	//   ....[34]....
        /*01bc*/ 	.word	0x0000cb90


	//   ....[35]....
        /*01c0*/ 	.word	0x0000cbb0


	//   ....[36]....
        /*01c4*/ 	.word	0x0000cbd0


	//   ....[37]....
        /*01c8*/ 	.word	0x0000cc90


	//   ....[38]....
        /*01cc*/ 	.word	0x0000ccc0


	//   ....[39]....
        /*01d0*/ 	.word	0x0000cd30


	//   ....[40]....
        /*01d4*/ 	.word	0x0000cd60


	//   ....[41]....
        /*01d8*/ 	.word	0x0000cd80


	//   ....[42]....
        /*01dc*/ 	.word	0x0000cde0


	//   ....[43]....
        /*01e0*/ 	.word	0x0000cdf0


	//   ....[44]....
        /*01e4*/ 	.word	0x0000f360


	//   ....[45]....
        /*01e8*/ 	.word	0x0000f7d0


	//   ....[46]....
        /*01ec*/ 	.word	0x0000f960


	//   ....[47]....
        /*01f0*/ 	.word	0x0000f9b0


	//   ....[48]....
        /*01f4*/ 	.word	0x0000fa50


	//   ....[49]....
        /*01f8*/ 	.word	0x0000fb20


	//   ....[50]....
        /*01fc*/ 	.word	0x0000fba0


	//   ....[51]....
        /*0200*/ 	.word	0x0000fc70


	//   ....[52]....
        /*0204*/ 	.word	0x0000fcf0


	//   ....[53]....
        /*0208*/ 	.word	0x0000fdb0


	//   ....[54]....
        /*020c*/ 	.word	0x0000fe60


	//   ....[55]....
        /*0210*/ 	.word	0x0000ff30


	//   ....[56]....
        /*0214*/ 	.word	0x0000ffb0


	//   ....[57]....
        /*0218*/ 	.word	0x00010090


	//   ....[58]....
        /*021c*/ 	.word	0x00010490


	//----- nvinfo : EIATTR_REG_RECONFIG
	.align		4
.L_87:
        /*0220*/ 	.byte	0x01, 0x54
	.zero		2


	//----- nvinfo : EIATTR_SYSCALL_OFFSETS
	.align		4
        /*0224*/ 	.byte	0x04, 0x46
        /*0226*/ 	.short	(.L_89 - .L_88)


	//   ....[0]....
.L_88:
        /*0228*/ 	.word	0x000011a0


	//   ....[1]....
        /*022c*/ 	.word	0x0000bd00


	//   ....[2]....
        /*0230*/ 	.word	0x0000be40


	//   ....[3]....
        /*0234*/ 	.word	0x0000bf30


	//   ....[4]....
        /*0238*/ 	.word	0x0000c670


	//----- nvinfo : EIATTR_MBARRIER_INSTR_OFFSETS
	.align		4
.L_89:
        /*023c*/ 	.byte	0x04, 0x39
        /*023e*/ 	.short	(.L_91 - .L_90)


	//   ....[0]....
.L_90:
        /*0240*/ 	.word	0x00000240
        /*0244*/ 	.word	0x000000ff
        /*0248*/ 	.word	0x00031c00
        /*024c*/ 	.short	0x0100
        /*024e*/ 	.byte	0x08
	.zero		1


	//   ....[1]....
        /*0250*/ 	.word	0x00000250
        /*0254*/ 	.word	0x000000ff
        /*0258*/ 	.word	0x00031c20
        /*025c*/ 	.short	0x0100
        /*025e*/ 	.byte	0x08
	.zero		1


	//   ....[2]....
        /*0260*/ 	.word	0x00000340
        /*0264*/ 	.word	0x000000ff
        /*0268*/ 	.word	0x00031c30
        /*026c*/ 	.short	0x0100
        /*026e*/ 	.byte	0x08
	.zero		1


	//   ....[3]....
        /*0270*/ 	.word	0x00000350
        /*0274*/ 	.word	0x000000ff
        /*0278*/ 	.word	0x00031c40
        /*027c*/ 	.short	0x0100
        /*027e*/ 	.byte	0x08
	.zero		1


	//   ....[4]....
        /*0280*/ 	.word	0x00000360
        /*0284*/ 	.word	0x000000ff
        /*0288*/ 	.word	0x00031c38
        /*028c*/ 	.short	0x0100
        /*028e*/ 	.byte	0x08
	.zero		1


	//   ....[5]....
        /*0290*/ 	.word	0x00000370
        /*0294*/ 	.word	0x000000ff
        /*0298*/ 	.word	0x00031c48
        /*029c*/ 	.short	0x0100
        /*029e*/ 	.byte	0x08
	.zero		1


	//   ....[6]....
        /*02a0*/ 	.word	0x000004a0
        /*02a4*/ 	.word	0x000000ff
        /*02a8*/ 	.word	0x00031c50
        /*02ac*/ 	.short	0x0100
        /*02ae*/ 	.byte	0x08
	.zero		1


	//   ....[7]....
        /*02b0*/ 	.word	0x000004b0
        /*02b4*/ 	.word	0x000000ff
        /*02b8*/ 	.word	0x00031c60
        /*02bc*/ 	.short	0x0100
        /*02be*/ 	.byte	0x08
	.zero		1


	//   ....[8]....
        /*02c0*/ 	.word	0x000004c0
        /*02c4*/ 	.word	0x000000ff
        /*02c8*/ 	.word	0x00031c58
        /*02cc*/ 	.short	0x0100
        /*02ce*/ 	.byte	0x08
	.zero		1


	//   ....[9]....
        /*02d0*/ 	.word	0x000004d0
        /*02d4*/ 	.word	0x000000ff
        /*02d8*/ 	.word	0x00031c68
        /*02dc*/ 	.short	0x0100
        /*02de*/ 	.byte	0x08
	.zero		1


	//   ....[10]....
        /*02e0*/ 	.word	0x000005c0
        /*02e4*/ 	.word	0x000000ff
        /*02e8*/ 	.word	0x00031c70
        /*02ec*/ 	.short	0x0100
        /*02ee*/ 	.byte	0x06
	.zero		1


	//   ....[11]....
        /*02f0*/ 	.word	0x000005d0
        /*02f4*/ 	.word	0x000000ff
        /*02f8*/ 	.word	0x00031c80
        /*02fc*/ 	.short	0x0100
        /*02fe*/ 	.byte	0x06
	.zero		1


	//   ....[12]....
        /*0300*/ 	.word	0x000005e0
        /*0304*/ 	.word	0x000000ff
        /*0308*/ 	.word	0x00031c78
        /*030c*/ 	.short	0x0100
        /*030e*/ 	.byte	0x06
	.zero		1


	//   ....[13]....
        /*0310*/ 	.word	0x000005f0
        /*0314*/ 	.word	0x000000ff
        /*0318*/ 	.word	0x00031c88
        /*031c*/ 	.short	0x0100
        /*031e*/ 	.byte	0x06
	.zero		1


	//   ....[14]....
        /*0320*/ 	.word	0x00000720
        /*0324*/ 	.word	0x000000ff
        /*0328*/ 	.word	0x00031c90
        /*032c*/ 	.short	0x0100
        /*032e*/ 	.byte	0x08
	.zero		1


	//   ....[15]....
        /*0330*/ 	.word	0x00000730
        /*0334*/ 	.word	0x000000ff
        /*0338*/ 	.word	0x00031ca0
        /*033c*/ 	.short	0x0100
        /*033e*/ 	.byte	0x08
	.zero		1


	//   ....[16]....
        /*0340*/ 	.word	0x00000740
        /*0344*/ 	.word	0x000000ff
        /*0348*/ 	.word	0x00031c98
        /*034c*/ 	.short	0x0100
        /*034e*/ 	.byte	0x08
	.zero		1


	//   ....[17]....
        /*0350*/ 	.word	0x00000750
        /*0354*/ 	.word	0x000000ff
        /*0358*/ 	.word	0x00031ca8
        /*035c*/ 	.short	0x0100
        /*035e*/ 	.byte	0x08
	.zero		1


	//   ....[18]....
        /*0360*/ 	.word	0x00000880
        /*0364*/ 	.word	0x000000ff
        /*0368*/ 	.word	0x00031cb0
        /*036c*/ 	.short	0x0100
        /*036e*/ 	.byte	0x08
	.zero		1


	//   ....[19]....
        /*0370*/ 	.word	0x00000890
        /*0374*/ 	.word	0x000000ff
        /*0378*/ 	.word	0x00031cc0
        /*037c*/ 	.short	0x0100
        /*037e*/ 	.byte	0x08
	.zero		1


	//   ....[20]....
        /*0380*/ 	.word	0x000008a0
        /*0384*/ 	.word	0x000000ff
        /*0388*/ 	.word	0x00031cb8
        /*038c*/ 	.short	0x0100
        /*038e*/ 	.byte	0x08
	.zero		1


	//   ....[21]....
        /*0390*/ 	.word	0x000008b0
        /*0394*/ 	.word	0x000000ff
        /*0398*/ 	.word	0x00031cc8
        /*039c*/ 	.short	0x0100
        /*039e*/ 	.byte	0x08
	.zero		1


	//   ....[22]....
        /*03a0*/ 	.word	0x000011d0
        /*03a4*/ 	.word	0x000000ff
        /*03a8*/ 	.word	0x00031c00
        /*03ac*/ 	.short	0x010a
        /*03ae*/ 	.byte	0x25
	.zero		1


	//   ....[23]....
        /*03b0*/ 	.word	0x00001220
        /*03b4*/ 	.word	0x000000ff
        /*03b8*/ 	.word	0x00031c30
        /*03bc*/ 	.short	0x010a
        /*03be*/ 	.byte	0x25
	.zero		1


	//   ....[24]....
        /*03c0*/ 	.word	0x00001260
        /*03c4*/ 	.word	0x000000ff
        /*03c8*/ 	.word	0x00031c30
        /*03cc*/ 	.short	0x010a
        /*03ce*/ 	.byte	0x25
	.zero		1


	//   ....[25]....
        /*03d0*/ 	.word	0x000046e0
        /*03d4*/ 	.word	0x00000009
        /*03d8*/ 	.word	0x00000000
        /*03dc*/ 	.short	0x0101
        /*03de*/ 	.byte	0x3f
	.zero		1


	//   ....[26]....
        /*03e0*/ 	.word	0x000057d0
        /*03e4*/ 	.word	0x0000000d
        /*03e8*/ 	.word	0x00031c30
        /*03ec*/ 	.short	0x010a
        /*03ee*/ 	.byte	0x3f
	.zero		1


	//   ....[27]....
        /*03f0*/ 	.word	0x00005810
        /*03f4*/ 	.word	0x0000000d
        /*03f8*/ 	.word	0x00031c30
        /*03fc*/ 	.short	0x010a
        /*03fe*/ 	.byte	0x3f
	.zero		1


	//   ....[28]....
        /*0400*/ 	.word	0x00006ea0
        /*0404*/ 	.word	0x000000ff
        /*0408*/ 	.word	0x00031c50
        /*040c*/ 	.short	0x010a
        /*040e*/ 	.byte	0x06
	.zero		1


	//   ....[29]....
        /*0410*/ 	.word	0x00006ee0
        /*0414*/ 	.word	0x000000ff
        /*0418*/ 	.word	0x00031c50
        /*041c*/ 	.short	0x010a
        /*041e*/ 	.byte	0x06
	.zero		1


	//   ....[30]....
        /*0420*/ 	.word	0x00008ab0
        /*0424*/ 	.word	0x00000077
        /*0428*/ 	.word	0x00000000
        /*042c*/ 	.short	0x0101
        /*042e*/ 	.byte	0x3f
	.zero		1


	//   ....[31]....
        /*0430*/ 	.word	0x00008b50
        /*0434*/ 	.word	0x0000007f
        /*0438*/ 	.word	0x00000000
        /*043c*/ 	.short	0x0101
        /*043e*/ 	.byte	0x3f
	.zero		1


	//   ....[32]....
        /*0440*/ 	.word	0x00009750
        /*0444*/ 	.word	0x00000007
        /*0448*/ 	.word	0x00031c50
        /*044c*/ 	.short	0x010a
        /*044e*/ 	.byte	0x3f
	.zero		1


	//   ....[33]....
        /*0450*/ 	.word	0x00009790
        /*0454*/ 	.word	0x00000007
        /*0458*/ 	.word	0x00031c50
        /*045c*/ 	.short	0x010a
        /*045e*/ 	.byte	0x3f
	.zero		1


	//   ....[34]....
        /*0460*/ 	.word	0x00009de0
        /*0464*/ 	.word	0x00000007
        /*0468*/ 	.word	0x00000000
        /*046c*/ 	.short	0x0101
        /*046e*/ 	.byte	0x3f
	.zero		1


	//   ....[35]....
        /*0470*/ 	.word	0x0000a920
        /*0474*/ 	.word	0x000000ff
        /*0478*/ 	.word	0x00000000
        /*047c*/ 	.short	0x0101
        /*047e*/ 	.byte	0x04
	.zero		1


	//   ....[36]....
        /*0480*/ 	.word	0x0000c230
        /*0484*/ 	.word	0x000000ff
        /*0488*/ 	.word	0x00031c40
        /*048c*/ 	.short	0x010a
        /*048e*/ 	.byte	0x28
	.zero		1


	//   ....[37]....
        /*0490*/ 	.word	0x0000cfe0
        /*0494*/ 	.word	0x000000ff
        /*0498*/ 	.word	0x00031c00
        /*049c*/ 	.short	0x0107
        /*049e*/ 	.byte	0x28
	.zero		1


	//   ....[38]....
        /*04a0*/ 	.word	0x0000d030
        /*04a4*/ 	.word	0x000000ff
        /*04a8*/ 	.word	0x00031c00
        /*04ac*/ 	.short	0x0101
        /*04ae*/ 	.byte	0x28
	.zero		1


	//   ....[39]....
        /*04b0*/ 	.word	0x0000d060
        /*04b4*/ 	.word	0x000000ff
        /*04b8*/ 	.word	0x00031c20
        /*04bc*/ 	.short	0x010a
        /*04be*/ 	.byte	0x28
	.zero		1


	//   ....[40]....
        /*04c0*/ 	.word	0x0000d3a0
        /*04c4*/ 	.word	0x000000ff
        /*04c8*/ 	.word	0x00031c48
        /*04cc*/ 	.short	0x010a
        /*04ce*/ 	.byte	0x28
	.zero		1


	//   ....[41]....
        /*04d0*/ 	.word	0x0000d770
        /*04d4*/ 	.word	0x000000ff
        /*04d8*/ 	.word	0x00031c60
        /*04dc*/ 	.short	0x010a
        /*04de*/ 	.byte	0x28
	.zero		1


	//   ....[42]....
        /*04e0*/ 	.word	0x0000dcf0
        /*04e4*/ 	.word	0x000000ff
        /*04e8*/ 	.word	0x00031c40
        /*04ec*/ 	.short	0x010a
        /*04ee*/ 	.byte	0x28
	.zero		1


	//   ....[43]....
        /*04f0*/ 	.word	0x0000e0d0
        /*04f4*/ 	.word	0x000000ff
        /*04f8*/ 	.word	0x00031c68
        /*04fc*/ 	.short	0x010a
        /*04fe*/ 	.byte	0x28
	.zero		1


	//   ....[44]....
        /*0500*/ 	.word	0x0000e690
        /*0504*/ 	.word	0x000000ff
        /*0508*/ 	.word	0x00031c48
        /*050c*/ 	.short	0x010a
        /*050e*/ 	.byte	0x28
	.zero		1


	//   ....[45]....
        /*0510*/ 	.word	0x0000ea50
        /*0514*/ 	.word	0x000000ff
        /*0518*/ 	.word	0x00031c60
        /*051c*/ 	.short	0x010a
        /*051e*/ 	.byte	0x28
	.zero		1


	//   ....[46]....
        /*0520*/ 	.word	0x0000ee90
        /*0524*/ 	.word	0x00000003
        /*0528*/ 	.word	0x00031c60
        /*052c*/ 	.short	0x010a
        /*052e*/ 	.byte	0x3f
	.zero		1


	//   ....[47]....
        /*0530*/ 	.word	0x0000f2f0
        /*0534*/ 	.word	0x00000007
        /*0538*/ 	.word	0x00031c20
        /*053c*/ 	.short	0x010a
        /*053e*/ 	.byte	0x3f
	.zero		1


	//   ....[48]....
        /*0540*/ 	.word	0x0000f460
        /*0544*/ 	.word	0x00000005
        /*0548*/ 	.word	0x00000000
        /*054c*/ 	.short	0x010a
        /*054e*/ 	.byte	0x3f
	.zero		1


	//   ....[49]....
        /*0550*/ 	.word	0x0000f4d0
        /*0554*/ 	.word	0x00000003
        /*0558*/ 	.word	0x00000000
        /*055c*/ 	.short	0x010a
        /*055e*/ 	.byte	0x3f
	.zero		1


	//   ....[50]....
        /*0560*/ 	.word	0x0000f530
        /*0564*/ 	.word	0x00000005
        /*0568*/ 	.word	0x00000000
        /*056c*/ 	.short	0x010a
        /*056e*/ 	.byte	0x3f
	.zero		1


	//   ....[51]....
        /*0570*/ 	.word	0x0000f560
        /*0574*/ 	.word	0x00000003
        /*0578*/ 	.word	0x00000000
        /*057c*/ 	.short	0x010a
        /*057e*/ 	.byte	0x3f
	.zero		1


	//   ....[52]....
        /*0580*/ 	.word	0x0000f5d0
        /*0584*/ 	.word	0x00000003
        /*0588*/ 	.word	0x00031c00
        /*058c*/ 	.short	0x010a
        /*058e*/ 	.byte	0x3f
	.zero		1


	//   ....[53]....
        /*0590*/ 	.word	0x0000f630
        /*0594*/ 	.word	0x00000003
        /*0598*/ 	.word	0x00031c30
        /*059c*/ 	.short	0x010a
        /*059e*/ 	.byte	0x3f
	.zero		1


	//   ....[54]....
        /*05a0*/ 	.word	0x0000f680
        /*05a4*/ 	.word	0x0000000d
        /*05a8*/ 	.word	0x00031c30
        /*05ac*/ 	.short	0x010a
        /*05ae*/ 	.byte	0x3f
	.zero		1


	//   ....[55]....
        /*05b0*/ 	.word	0x0000f6e0
        /*05b4*/ 	.word	0x0000000c
        /*05b8*/ 	.word	0x00031c50
        /*05bc*/ 	.short	0x010a
        /*05be*/ 	.byte	0x3f
	.zero		1


	//   ....[56]....
        /*05c0*/ 	.word	0x0000f730
        /*05c4*/ 	.word	0x00000007
        /*05c8*/ 	.word	0x00031c50
        /*05cc*/ 	.short	0x010a
        /*05ce*/ 	.byte	0x3f
	.zero		1


	//   ....[57]....
        /*05d0*/ 	.word	0x0000f890
        /*05d4*/ 	.word	0x00000003
        /*05d8*/ 	.word	0x00031c40
        /*05dc*/ 	.short	0x010a
        /*05de*/ 	.byte	0x3f
	.zero		1


	//   ....[58]....
        /*05e0*/ 	.word	0x000100d0
        /*05e4*/ 	.word	0x00000003
        /*05e8*/ 	.word	0x00031c20
        /*05ec*/ 	.short	0x010a
        /*05ee*/ 	.byte	0x3f
	.zero		1


	//   ....[59]....
        /*05f0*/ 	.word	0x00010130
        /*05f4*/ 	.word	0x00000003
        /*05f8*/ 	.word	0x00031c48
        /*05fc*/ 	.short	0x010a
        /*05fe*/ 	.byte	0x3f
	.zero		1


	//   ....[60]....
        /*0600*/ 	.word	0x00010190
        /*0604*/ 	.word	0x00000003
        /*0608*/ 	.word	0x00031c60
        /*060c*/ 	.short	0x010a
        /*060e*/ 	.byte	0x3f
	.zero		1


	//   ....[61]....
        /*0610*/ 	.word	0x000101f0
        /*0614*/ 	.word	0x00000003
        /*0618*/ 	.word	0x00031c40
        /*061c*/ 	.short	0x010a
        /*061e*/ 	.byte	0x3f
	.zero		1


	//   ....[62]....
        /*0620*/ 	.word	0x00010250
        /*0624*/ 	.word	0x00000003
        /*0628*/ 	.word	0x00031c68
        /*062c*/ 	.short	0x010a
        /*062e*/ 	.byte	0x3f
	.zero		1


	//   ....[63]....
        /*0630*/ 	.word	0x000102b0
        /*0634*/ 	.word	0x00000002
        /*0638*/ 	.word	0x00031c48
        /*063c*/ 	.short	0x010a
        /*063e*/ 	.byte	0x3f
	.zero		1


	//   ....[64]....
        /*0640*/ 	.word	0x00010310
        /*0644*/ 	.word	0x00000002
        /*0648*/ 	.word	0x00031c60
        /*064c*/ 	.short	0x010a
        /*064e*/ 	.byte	0x3f
	.zero		1


	//   ....[65]....
        /*0650*/ 	.word	0x00010360
        /*0654*/ 	.word	0x00000003
        /*0658*/ 	.word	0x00031c60
        /*065c*/ 	.short	0x010a
        /*065e*/ 	.byte	0x3f
	.zero		1


	//   ....[66]....
        /*0660*/ 	.word	0x000103b0
        /*0664*/ 	.word	0x00000007
        /*0668*/ 	.word	0x00031c20
        /*066c*/ 	.short	0x010a
        /*066e*/ 	.byte	0x3f
	.zero		1


	//   ....[67]....
        /*0670*/ 	.word	0x00010550
        /*0674*/ 	.word	0x00000005
        /*0678*/ 	.word	0x00000000
        /*067c*/ 	.short	0x010a
        /*067e*/ 	.byte	0x3f
	.zero		1


	//   ....[68]....
        /*0680*/ 	.word	0x000105a0
        /*0684*/ 	.word	0x00000003
        /*0688*/ 	.word	0x00000000
        /*068c*/ 	.short	0x010a
        /*068e*/ 	.byte	0x3f
	.zero		1


	//   ....[69]....
        /*0690*/ 	.word	0x000105f0
        /*0694*/ 	.word	0x00000005
        /*0698*/ 	.word	0x00000000
        /*069c*/ 	.short	0x010a
        /*069e*/ 	.byte	0x3f
	.zero		1


	//----- nvinfo : EIATTR_NUM_MBARRIERS
	.align		4
.L_91:
        /*06a0*/ 	.byte	0x03, 0x38
        /*06a2*/ 	.short	0x0016


	//----- nvinfo : EIATTR_EXIT_INSTR_OFFSETS
	.align		4
        /*06a4*/ 	.byte	0x04, 0x1c
        /*06a6*/ 	.short	(.L_93 - .L_92)


	//   ....[0]....
.L_92:
        /*06a8*/ 	.word	0x0000f5b0


	//----- nvinfo : EIATTR_MAX_THREADS
	.align		4
.L_93:
        /*06ac*/ 	.byte	0x04, 0x05
        /*06ae*/ 	.short	(.L_95 - .L_94)
.L_94:
        /*06b0*/ 	.word	0x00000200
        /*06b4*/ 	.word	0x00000001
        /*06b8*/ 	.word	0x00000001


	//----- nvinfo : EIATTR_CRS_STACK_SIZE
	.align		4
.L_95:
        /*06bc*/ 	.byte	0x04, 0x1e
        /*06be*/ 	.short	(.L_97 - .L_96)
.L_96:
        /*06c0*/ 	.word	0x00000000


	//----- nvinfo : EIATTR_CBANK_PARAM_SIZE
	.align		4
.L_97:
        /*06c4*/ 	.byte	0x03, 0x19
        /*06c6*/ 	.short	0x0a70


	//----- nvinfo : EIATTR_PARAM_CBANK
	.align		4
        /*06c8*/ 	.byte	0x04, 0x0a
        /*06ca*/ 	.short	(.L_99 - .L_98)
	.align		4
.L_98:
        /*06cc*/ 	.word	index@(.nv.constant0._ZN7cutlass13device_kernelIN5flash11enable_sm90INS1_16FlashAttnFwdSm90INS1_25CollectiveMainloopFwdSm90ILi2EN4cute5tupleIJNS5_1CILi1EEES8_S8_EEENS6_IJNS7_ILi192EEENS7_ILi144EEENS7_ILi96EEEEEELi96ENS_10bfloat16_tEfNS_4arch4Sm90ELb0ELb0ELb1ELb0ELb0ELb0ELb0ELb0ELb1ELb1ELb1ELb0EEENS1_21CollectiveEpilogueFwdINS6_IJSA_SC_SB_EEES9_SE_SG_Li384ELb0ELb1ELb1ELb0EEENS1_19SingleTileSchedulerILb0ELb1ELb1ELi192EEEEEEEEEvNT_6ParamsE)
        /*06d0*/ 	.short	0x0210
        /*06d2*/ 	.short	0x0a70


	//----- nvinfo : EIATTR_SW_WAR
	.align		4
.L_99:
        /*06d4*/ 	.byte	0x04, 0x36
        /*06d6*/ 	.short	(.L_101 - .L_100)
.L_100:
        /*06d8*/ 	.word	0x00000008
.L_101:


//--------------------- .nv.info._ZN7cutlass13device_kernelIN5flash11enable_sm90INS1_16FlashAttnFwdSm90INS1_25CollectiveMainloopFwdSm90ILi2EN4cute5tupleIJNS5_1CILi1EEES8_S8_EEENS6_IJNS7_ILi192EEENS7_ILi144EEENS7_ILi96EEEEEELi96ENS_10bfloat16_tEfNS_4arch4Sm90ELb0ELb0ELb1ELb1ELb0ELb0ELb0ELb0ELb1ELb1ELb1ELb0EEENS1_21CollectiveEpilogueFwdINS6_IJSA_SC_SB_EEES9_SE_SG_Li384ELb1ELb1ELb1ELb0EEENS1_36VarlenDynamicPersistentTileSchedulerILi192ELi144ELi384ELi128ELb1ELb1ELb1ELb0ELb1ELb1EEEEEEEEEvNT_6ParamsE --------------------------
	.section	.nv.info._ZN7cutlass13device_kernelIN5flash11enable_sm90INS1_16FlashAttnFwdSm90INS1_25CollectiveMainloopFwdSm90ILi2EN4cute5tupleIJNS5_1CILi1EEES8_S8_EEENS6_IJNS7_ILi192EEENS7_ILi144EEENS7_ILi96EEEEEELi96ENS_10bfloat16_tEfNS_4arch4Sm90ELb0ELb0ELb1ELb1ELb0ELb0ELb0ELb0ELb1ELb1ELb1ELb0EEENS1_21CollectiveEpilogueFwdINS6_IJSA_SC_SB_EEES9_SE_SG_Li384ELb1ELb1ELb1ELb0EEENS1_36VarlenDynamicPersistentTileSchedulerILi192ELi144ELi384ELi128ELb1ELb1ELb1ELb0ELb1ELb1EEEEEEEEEvNT_6ParamsE,"",@"SHT_CUDA_INFO"
	.sectionflags	@""
	.align	4


	//----- nvinfo : EIATTR_CUDA_API_VERSION
	.align		4
        /*0000*/ 	.byte	0x04, 0x37
        /*0002*/ 	.short	(.L_103 - .L_102)
.L_102:
        /*0004*/ 	.word	0x00000082


	//----- nvinfo : EIATTR_KPARAM_INFO
	.align		4
.L_103:
        /*0008*/ 	.byte	0x04, 0x17
        /*000a*/ 	.short	(.L_105 - .L_104)
.L_104:
        /*000c*/ 	.word	0x00000000
        /*0010*/ 	.short	0x0000
        /*0012*/ 	.short	0x0070
        /*0014*/ 	.byte	0x00, 0xf0, 0x01, 0x2a


	//----- nvinfo : EIATTR_SPARSE_MMA_MASK
	.align		4
.L_105:
        /*0018*/ 	.byte	0x03, 0x50
        /*001a*/ 	.short	0x0000


	//----- nvinfo : EIATTR_MAXREG_COUNT
	.align		4
        /*001c*/ 	.byte	0x03, 0x1b
        /*001e*/ 	.short	0x0080


	//----- nvinfo : EIATTR_NUM_BARRIERS
	.align		4
        /*0020*/ 	.byte	0x02, 0x4c
        /*0022*/ 	.byte	0x10
	.zero		1


	//----- nvinfo : EIATTR_EXTERNS
	.align		4
        /*0024*/ 	.byte	0x04, 0x0f
        /*0026*/ 	.short	(.L_107 - .L_106)


	//   ....[0]....
	.align		4
.L_106:
        /*0028*/ 	.word	index@(__assertfail)


	//----- nvinfo : EIATTR_ANNOTATIONS
	.align		4
.L_107:
        /*002c*/ 	.byte	0x04, 0x55
        /*002e*/ 	.short	(.L_109 - .L_108)


	//   ....[0]....
.L_108:
        /*0030*/ 	.word	0x00000001
        /*0034*/ 	.byte	0x50, 0x09, 0x00, 0x00, 0x01, 0x00, 0x00, 0x00, 0xa0, 0x0a, 0x00, 0x00, 0x01, 0x00, 0x00, 0x00
        /* <DEDUP_REMOVED lines=34> */
        /*0264*/ 	.byte	0xa0, 0x3c, 0x01, 0x00, 0x01, 0x00, 0x00, 0x00, 0x30, 0x42, 0x01, 0x00


	//----- nvinfo : EIATTR_MERCURY_ISA_VERSION
	.align		4
.L_109:
        /*0270*/ 	.byte	0x03, 0x5f
        /*0272*/ 	.short	0x0101


	//----- nvinfo : EIATTR_UNUSED_LOAD_BYTE_OFFSET
	.align		4
        /*0274*/ 	.byte	0x04, 0x44
        /*0276*/ 	.short	(.L_111 - .L_110)


	//   ....[0]....
.L_110:
        /*0278*/ 	.word	0x00000a60
        /*027c*/ 	.word	0x0000fff0


	//   ....[1]....
        /*0280*/ 	.word	0x0000aa70
        /*0284*/ 	.word	0x0000fff0


	//----- nvinfo : EIATTR_INT_WARP_WIDE_INSTR_OFFSETS
	.align		4
.L_111:
        /*0288*/ 	.byte	0x04, 0x31
        /*028a*/ 	.short	(.L_113 - .L_112)


	//   ....[0]....
.L_112:
        /*028c*/ 	.word	0x00000130


	//   ....[1]....
        /*0290*/ 	.word	0x00000170


	//   ....[2]....
        /*0294*/ 	.word	0x000001e0


	//   ....[3]....
        /*0298*/ 	.word	0x0000ed50


	//   ....[4]....
        /*029c*/ 	.word	0x0000edf0


	//   ....[5]....
        /*02a0*/ 	.word	0x000128f0


	//   ....[6]....
        /*02a4*/ 	.word	0x00012990


	//----- nvinfo : EIATTR_COOP_GROUP_MASK_REGIDS
	.align		4
.L_113:
        /*02a8*/ 	.byte	0x04, 0x29
        /*02aa*/ 	.short	(.L_115 - .L_114)


	//   ....[0]....
.L_114:
        /*02ac*/ 	.word	0xffffffff


	//   ....[1]....
        /*02b0*/ 	.word	0xffffffff


	//   ....[2]....
        /*02b4*/ 	.word	0xffffffff


	//   ....[3]....
        /*02b8*/ 	.word	0xffffffff


	//   ....[4]....
        /*02bc*/ 	.word	0xffffffff


	//   ....[5]....
        /*02c0*/ 	.word	0xffffffff


	//   ....[6]....
        /*02c4*/ 	.word	0xffffffff


	//   ....[7]....
        /*02c8*/ 	.word	0xffffffff


	//   ....[8]....
        /*02cc*/ 	.word	0xffffffff


	//   ....[9]....
        /*02d0*/ 	.word	0xffffffff


	//   ....[10]....
        /*02d4*/ 	.word	0xffffffff


	//   ....[11]....
        /*02d8*/ 	.word	0xffffffff


	//   ....[12]....
        /*02dc*/ 	.word	0xffffffff


	//   ....[13]....
        /*02e0*/ 	.word	0xffffffff


	//   ....[14]....
        /*02e4*/ 	.word	0xffffffff


	//   ....[15]....
        /*02e8*/ 	.word	0xffffffff


	//   ....[16]....
        /*02ec*/ 	.word	0xffffffff


	//   ....[17]....
        /*02f0*/ 	.word	0xffffffff


	//   ....[18]....
        /*02f4*/ 	.word	0xffffffff


	//   ....[19]....
        /*02f8*/ 	.word	0xffffffff


	//   ....[20]....
        /*02fc*/ 	.word	0xffffffff


	//   ....[21]....
        /*0300*/ 	.word	0xffffffff


	//   ....[22]....
        /*0304*/ 	.word	0xffffffff


	//   ....[23]....
        /*0308*/ 	.word	0xffffffff


	//   ....[24]....
        /*030c*/ 	.word	0xffffffff


	//   ....[25]....
        /*0310*/ 	.word	0xffffffff


	//   ....[26]....
        /*0314*/ 	.word	0xffffffff


	//   ....[27]....
        /*0318*/ 	.word	0xffffffff


	//   ....[28]....
        /*031c*/ 	.word	0xffffffff


	//   ....[29]....
        /*0320*/ 	.word	0xffffffff


	//   ....[30]....
        /*0324*/ 	.word	0xffffffff


	//   ....[31]....
        /*0328*/ 	.word	0xffffffff


	//   ....[32]....
        /*032c*/ 	.word	0xffffffff


	//   ....[33]....
        /*0330*/ 	.word	0xffffffff


	//   ....[34]....
        /*0334*/ 	.word	0xffffffff


	//   ....[35]....
        /*0338*/ 	.word	0xffffffff


	//   ....[36]....
        /*033c*/ 	.word	0xffffffff


	//   ....[37]....
        /*0340*/ 	.word	0xffffffff


	//   ....[38]....
        /*0344*/ 	.word	0xffffffff


	//   ....[39]....
        /*0348*/ 	.word	0xffffffff


	//   ....[40]....
        /*034c*/ 	.word	0xffffffff


	//   ....[41]....
        /*0350*/ 	.word	0xffffffff


	//   ....[42]....
        /*0354*/ 	.word	0xffffffff


	//   ....[43]....
        /*0358*/ 	.word	0xffffffff


	//   ....[44]....
        /*035c*/ 	.word	0xffffffff


	//   ....[45]....
        /*0360*/ 	.word	0xffffffff


	//   ....[46]....
        /*0364*/ 	.word	0xffffffff


	//   ....[47]....
        /*0368*/ 	.word	0xffffffff


	//   ....[48]....
        /*036c*/ 	.word	0xffffffff


	//   ....[49]....
        /*0370*/ 	.word	0xffffffff


	//   ....[50]....
        /*0374*/ 	.word	0xffffffff


	//   ....[51]....
        /*0378*/ 	.word	0xffffffff


	//   ....[52]....
        /*037c*/ 	.word	0xffffffff


	//   ....[53]....
        /*0380*/ 	.word	0xffffffff


	//   ....[54]....
        /*0384*/ 	.word	0xffffffff


	//   ....[55]....
        /*0388*/ 	.word	0xffffffff


	//   ....[56]....
        /*038c*/ 	.word	0xffffffff


	//   ....[57]....
        /*0390*/ 	.word	0xffffffff


	//   ....[58]....
        /*0394*/ 	.word	0xffffffff


	//   ....[59]....
        /*0398*/ 	.word	0xffffffff


	//   ....[60]....
        /*039c*/ 	.word	0xffffffff


	//   ....[61]....
        /*03a0*/ 	.word	0xffffffff


	//   ....[62]....
        /*03a4*/ 	.word	0xffffffff


	//   ....[63]....
        /*03a8*/ 	.word	0xffffffff


	//   ....[64]....
        /*03ac*/ 	.word	0xffffffff


	//   ....[65]....
        /*03b0*/ 	.word	0xffffffff


	//   ....[66]....
        /*03b4*/ 	.word	0xffffffff


	//   ....[67]....
        /*03b8*/ 	.word	0xffffffff


	//   ....[68]....
        /*03bc*/ 	.word	0xffffffff


	//   ....[69]....
        /*03c0*/ 	.word	0xffffffff


	//   ....[70]....
        /*03c4*/ 	.word	0xffffffff


	//   ....[71]....
        /*03c8*/ 	.word	0xffffffff


	//   ....[72]....
        /*03cc*/ 	.word	0xffffffff


	//   ....[73]....
        /*03d0*/ 	.word	0xffffffff


	//   ....[74]....
        /*03d4*/ 	.word	0xffffffff


	//   ....[75]....
        /*03d8*/ 	.word	0xffffffff


	//   ....[76]....
        /*03dc*/ 	.word	0xffffffff


	//   ....[77]....
        /*03e0*/ 	.word	0xffffffff


	//   ....[78]....
        /*03e4*/ 	.word	0xffffffff


	//   ....[79]....
        /*03e8*/ 	.word	0xffffffff


	//   ....[80]....
        /*03ec*/ 	.word	0xffffffff


	//   ....[81]....
        /*03f0*/ 	.word	0xffffffff


	//   ....[82]....
        /*03f4*/ 	.word	0xffffffff


	//   ....[83]....
        /*03f8*/ 	.word	0xffffffff


	//   ....[84]....
        /*03fc*/ 	.word	0xffffffff


	//   ....[85]....
        /*0400*/ 	.word	0xffffffff


	//   ....[86]....
        /*0404*/ 	.word	0xffffffff


	//   ....[87]....
        /*0408*/ 	.word	0x0500000f


	//   ....[88]....
        /*040c*/ 	.word	0x0500000f


	//   ....[89]....
        /*0410*/ 	.word	0x0500000f


	//   ....[90]....
        /*0414*/ 	.word	0x0500000f


	//   ....[91]....
        /*0418*/ 	.word	0x0500000f


	//   ....[92]....
        /*041c*/ 	.word	0x0500000f


	//   ....[93]....
        /*0420*/ 	.word	0x0500000f


	//   ....[94]....
        /*0424*/ 	.word	0x0500000f


	//   ....[95]....
        /*0428*/ 	.word	0x0500000f


	//   ....[96]....
        /*042c*/ 	.word	0x0500000f


	//   ....[97]....
        /*0430*/ 	.word	0x0500000f


	//   ....[98]....
        /*0434*/ 	.word	0x0500000f


	//   ....[99]....
        /*0438*/ 	.word	0x0500000f


	//   ....[100]....
        /*043c*/ 	.word	0x0500000f


	//   ....[101]....
        /*0440*/ 	.word	0x0500000f


	//   ....[102]....
        /*0444*/ 	.word	0x0500000f


	//   ....[103]....
        /*0448*/ 	.word	0x0500000f


	//   ....[104]....
        /*044c*/ 	.word	0x0500000f


	//   ....[105]....
        /*0450*/ 	.word	0x0500000f


	//   ....[106]....
        /*0454*/ 	.word	0x0500000f


	//   ....[107]....
        /*0458*/ 	.word	0x0500000f


	//   ....[108]....
        /*045c*/ 	.word	0x0500000f


	//   ....[109]....
        /*0460*/ 	.word	0x0500000f


	//   ....[110]....
        /*0464*/ 	.word	0x0500000f


	//   ....[111]....
        /*0468*/ 	.word	0x0500000f


	//   ....[112]....
        /*046c*/ 	.word	0x0500000f


	//   ....[113]....
        /*0470*/ 	.word	0x0500000f


	//   ....[114]....
        /*0474*/ 	.word	0x0500000f


	//   ....[115]....
        /*0478*/ 	.word	0x0500000f


	//   ....[116]....
        /*047c*/ 	.word	0x0500000f


	//   ....[117]....
        /*0480*/ 	.word	0x0500000f


	//   ....[118]....
        /*0484*/ 	.word	0x0500000f


	//----- nvinfo : EIATTR_COOP_GROUP_INSTR_OFFSETS
	.align		4
.L_115:
        /*0488*/ 	.byte	0x04, 0x28
        /*048a*/ 	.short	(.L_117 - .L_116)


	//   ....[0]....
.L_116:
        /*048c*/ 	.word	0x00000070


	//   ....[1]....
        /*0490*/ 	.word	0x00000140


	//   ....[2]....
        /*0494*/ 	.word	0x00000190


	//   ....[3]....
        /*0498*/ 	.word	0x000003c0


	//   ....[4]....
        /*049c*/ 	.word	0x00000520


	//   ....[5]....
        /*04a0*/ 	.word	0x00000640


	//   ....[6]....
        /*04a4*/ 	.word	0x000007a0


	//   ....[7]....
        /*04a8*/ 	.word	0x00001ad0


	//   ....[8]....
        /*04ac*/ 	.word	0x00004650


	//   ....[9]....
        /*04b0*/ 	.word	0x000046a0


	//   ....[10]....
        /*04b4*/ 	.word	0x00004c80


	//   ....[11]....
        /*04b8*/ 	.word	0x00004cf0


	//   ....[12]....
        /*04bc*/ 	.word	0x00005d50


	//   ....[13]....
        /*04c0*/ 	.word	0x00008240


	//   ....[14]....
        /*04c4*/ 	.word	0x000082c0


	//   ....[15]....
        /*04c8*/ 	.word	0x00008bf0


	//   ....[16]....
        /*04cc*/ 	.word	0x00008c70


	//   ....[17]....
        /*04d0*/ 	.word	0x00009f70


	//   ....[18]....
        /*04d4*/ 	.word	0x0000a0a0


	//   ....[19]....
        /*04d8*/ 	.word	0x0000a2b0


	//   ....[20]....
        /*04dc*/ 	.word	0x0000a2f0


	//   ....[21]....
        /*04e0*/ 	.word	0x0000a300


	//   ....[22]....
        /*04e4*/ 	.word	0x0000b580


	//   ....[23]....
        /*04e8*/ 	.word	0x0000b590


	//   ....[24]....
        /*04ec*/ 	.word	0x0000b5a0


	//   ....[25]....
        /*04f0*/ 	.word	0x0000b5f0


	//   ....[26]....
        /*04f4*/ 	.word	0x0000bd10


	//   ....[27]....
        /*04f8*/ 	.word	0x0000bd40


	//   ....[28]....
        /*04fc*/ 	.word	0x0000be70


	//   ....[29]....
        /*0500*/ 	.word	0x0000be90


	//   ....[30]....
        /*0504*/ 	.word	0x0000c370


	//   ....[31]....
        /*0508*/ 	.word	0x0000c380


	//   ....[32]....
        /*050c*/ 	.word	0x0000c6d0


	//   ....[33]....
        /*0510*/ 	.word	0x0000c6e0


	//   ....[34]....
        /*0514*/ 	.word	0x0000d4e0


	//   ....[35]....
        /*0518*/ 	.word	0x0000d4f0


	//   ....[36]....
        /*051c*/ 	.word	0x0000d600


	//   ....[37]....
        /*0520*/ 	.word	0x0000d620


	//   ....[38]....
        /*0524*/ 	.word	0x0000d7b0


	//   ....[39]....
        /*0528*/ 	.word	0x0000d9d0


	//   ....[40]....
        /*052c*/ 	.word	0x0000da00


	//   ....[41]....
        /*0530*/ 	.word	0x0000da30


	//   ....[42]....
        /*0534*/ 	.word	0x0000da60


	//   ....[43]....
        /*0538*/ 	.word	0x0000da90


	//   ....[44]....
        /*053c*/ 	.word	0x0000dac0


	//   ....[45]....
        /*0540*/ 	.word	0x0000dc50


	//   ....[46]....
        /*0544*/ 	.word	0x0000dc80


	//   ....[47]....
        /*0548*/ 	.word	0x0000dcb0


	//   ....[48]....
        /*054c*/ 	.word	0x0000dce0


	//   ....[49]....
        /*0550*/ 	.word	0x0000dd10


	//   ....[50]....
        /*0554*/ 	.word	0x0000dd40


	//   ....[51]....
        /*0558*/ 	.word	0x0000ddd0


	//   ....[52]....
        /*055c*/ 	.word	0x0000de00


	//   ....[53]....
        /*0560*/ 	.word	0x0000de10


	//   ....[54]....
        /*0564*/ 	.word	0x0000deb0


	//   ....[55]....
        /*0568*/ 	.word	0x0000f2f0


	//   ....[56]....
        /*056c*/ 	.word	0x0000ff80


	//   ....[57]....
        /*0570*/ 	.word	0x0000ffa0


	//   ....[58]....
        /*0574*/ 	.word	0x00010060


	//   ....[59]....
        /*0578*/ 	.word	0x00010080


	//   ....[60]....
        /*057c*/ 	.word	0x00010120


	//   ....[61]....
        /*0580*/ 	.word	0x00010140


	//   ....[62]....
        /*0584*/ 	.word	0x00010150


	//   ....[63]....
        /*0588*/ 	.word	0x000101e0


	//   ....[64]....
        /*058c*/ 	.word	0x00010230


	//   ....[65]....
        /*0590*/ 	.word	0x00010240


	//   ....[66]....
        /*0594*/ 	.word	0x00010270


	//   ....[67]....
        /*0598*/ 	.word	0x00010320


	//   ....[68]....
        /*059c*/ 	.word	0x00013090


	//   ....[69]....
        /*05a0*/ 	.word	0x000130c0


	//   ....[70]....
        /*05a4*/ 	.word	0x00013120


	//   ....[71]....
        /*05a8*/ 	.word	0x00013150


	//   ....[72]....
        /*05ac*/ 	.word	0x00013180


	//   ....[73]....
        /*05b0*/ 	.word	0x000131b0


	//   ....[74]....
        /*05b4*/ 	.word	0x000131e0


	//   ....[75]....
        /*05b8*/ 	.word	0x00013210


	//   ....[76]....
        /*05bc*/ 	.word	0x000133c0


	//   ....[77]....
        /*05c0*/ 	.word	0x000133f0


	//   ....[78]....
        /*05c4*/ 	.word	0x00013420


	//   ....[79]....
        /*05c8*/ 	.word	0x00013450


	//   ....[80]....
        /*05cc*/ 	.word	0x00013480


	//   ....[81]....
        /*05d0*/ 	.word	0x000134b0


	//   ....[82]....
        /*05d4*/ 	.word	0x00013570


	//   ....[83]....
        /*05d8*/ 	.word	0x00013590


	//   ....[84]....
        /*05dc*/ 	.word	0x000135a0


	//   ....[85]....
        /*05e0*/ 	.word	0x00013600


	//   ....[86]....
        /*05e4*/ 	.word	0x00013c20


	//   ....[87]....
        /*05e8*/ 	.word	0x00014120


	//   ....[88]....
        /*05ec*/ 	.word	0x000142d0


	//   ....[89]....
        /*05f0*/ 	.word	0x00014320


	//   ....[90]....
        /*05f4*/ 	.word	0x00014450


	//   ....[91]....
        /*05f8*/ 	.word	0x000144a0


	//   ....[92]....
        /*05fc*/ 	.word	0x000145c0


	//   ....[93]....
        /*0600*/ 	.word	0x00014630


	//   ....[94]....
        /*0604*/ 	.word	0x00014750


	//   ....[95]....
        /*0608*/ 	.word	0x000147c0


	//   ....[96]....
        /*060c*/ 	.word	0x000148b0


	//   ....[97]....
        /*0610*/ 	.word	0x00014920


	//   ....[98]....
        /*0614*/ 	.word	0x00014a30


	//   ....[99]....
        /*0618*/ 	.word	0x00014a80


	//   ....[100]....
        /*061c*/ 	.word	0x00014da0


	//   ....[101]....
        /*0620*/ 	.word	0x00014e40


	//   ....[102]....
        /*0624*/ 	.word	0x00014fd0


	//   ....[103]....
        /*0628*/ 	.word	0x00015040


	//   ....[104]....
        /*062c*/ 	.word	0x000150b0


	//   ....[105]....
        /*0630*/ 	.word	0x00015120


	//   ....[106]....
        /*0634*/ 	.word	0x00015190


	//   ....[107]....
        /*0638*/ 	.word	0x00015210


	//   ....[108]....
        /*063c*/ 	.word	0x00015290


	//   ....[109]....
        /*0640*/ 	.word	0x00015320


	//   ....[110]....
        /*0644*/ 	.word	0x00015390


	//   ....[111]....
        /*0648*/ 	.word	0x00015400


	//   ....[112]....
        /*064c*/ 	.word	0x00015470


	//   ....[113]....
        /*0650*/ 	.word	0x000154f0


	//   ....[114]....
        /*0654*/ 	.word	0x00015560


	//   ....[115]....
        /*0658*/ 	.word	0x00015600


	//   ....[116]....
        /*065c*/ 	.word	0x00015650


	//   ....[117]....
        /*0660*/ 	.word	0x000156e0


	//   ....[118]....
        /*0664*/ 	.word	0x00015810


	//----- nvinfo : EIATTR_REG_RECONFIG
	.align		4
.L_117:
        /*0668*/ 	.byte	0x01, 0x54
	.zero		2


	//----- nvinfo : EIATTR_SYSCALL_OFFSETS
	.align		4
        /*066c*/ 	.byte	0x04, 0x46
        /*066e*/ 	.short	(.L_119 - .L_118)


	//   ....[0]....
.L_118:
        /*0670*/ 	.word	0x00001c90


	//   ....[1]....
        /*0674*/ 	.word	0x0000ef50


	//   ....[2]....
        /*0678*/ 	.word	0x0000f0a0


	//   ....[3]....
        /*067c*/ 	.word	0x0000f190


	//   ....[4]....
        /*0680*/ 	.word	0x0000fa30


	//----- nvinfo : EIATTR_MBARRIER_INSTR_OFFSETS
	.align		4
.L_119:
        /*0684*/ 	.byte	0x04, 0x39
        /*0686*/ 	.short	(.L_121 - .L_120)


	//   ....[0]....
.L_120:
        /*0688*/ 	.word	0x00000270
        /*068c*/ 	.word	0x000000ff
        /*0690*/ 	.word	0x00031c00
        /*0694*/ 	.short	0x0100
        /*0696*/ 	.byte	0x08
	.zero		1


	//   ....[1]....
        /*0698*/ 	.word	0x00000280
        /*069c*/ 	.word	0x000000ff
        /*06a0*/ 	.word	0x00031c20
        /*06a4*/ 	.short	0x0100
        /*06a6*/ 	.byte	0x08
	.zero		1


	//   ....[2]....
        /*06a8*/ 	.word	0x00000370
        /*06ac*/ 	.word	0x000000ff
        /*06b0*/ 	.word	0x00031c30
        /*06b4*/ 	.short	0x0100
        /*06b6*/ 	.byte	0x08
	.zero		1


	//   ....[3]....
        /*06b8*/ 	.word	0x00000380
        /*06bc*/ 	.word	0x000000ff
        /*06c0*/ 	.word	0x00031c40
        /*06c4*/ 	.short	0x0100
        /*06c6*/ 	.byte	0x08
	.zero		1


	//   ....[4]....
        /*06c8*/ 	.word	0x00000390
        /*06cc*/ 	.word	0x000000ff
        /*06d0*/ 	.word	0x00031c38
        /*06d4*/ 	.short	0x0100
        /*06d6*/ 	.byte	0x08
	.zero		1


	//   ....[5]....
        /*06d8*/ 	.word	0x000003a0
        /*06dc*/ 	.word	0x000000ff
        /*06e0*/ 	.word	0x00031c48
        /*06e4*/ 	.short	0x0100
        /*06e6*/ 	.byte	0x08
	.zero		1


	//   ....[6]....
        /*06e8*/ 	.word	0x000004d0
        /*06ec*/ 	.word	0x000000ff
        /*06f0*/ 	.word	0x00031c50
        /*06f4*/ 	.short	0x0100
        /*06f6*/ 	.byte	0x08
	.zero		1


	//   ....[7]....
        /*06f8*/ 	.word	0x000004e0
        /*06fc*/ 	.word	0x000000ff
        /*0700*/ 	.word	0x00031c60
        /*0704*/ 	.short	0x0100
        /*0706*/ 	.byte	0x08
	.zero		1


	//   ....[8]....
        /*0708*/ 	.word	0x000004f0
        /*070c*/ 	.word	0x000000ff
        /*0710*/ 	.word	0x00031c58
        /*0714*/ 	.short	0x0100
        /*0716*/ 	.byte	0x08
	.zero		1


	//   ....[9]....
        /*0718*/ 	.word	0x00000500
        /*071c*/ 	.word	0x000000ff
        /*0720*/ 	.word	0x00031c68
        /*0724*/ 	.short	0x0100
        /*0726*/ 	.byte	0x08
	.zero		1


	//   ....[10]....
        /*0728*/ 	.word	0x000005f0
        /*072c*/ 	.word	0x000000ff
        /*0730*/ 	.word	0x00031c70
        /*0734*/ 	.short	0x0100
        /*0736*/ 	.byte	0x06
	.zero		1


	//   ....[11]....
        /*0738*/ 	.word	0x00000600
        /*073c*/ 	.word	0x000000ff
        /*0740*/ 	.word	0x00031c80
        /*0744*/ 	.short	0x0100
        /*0746*/ 	.byte	0x06
	.zero		1


	//   ....[12]....
        /*0748*/ 	.word	0x00000610
        /*074c*/ 	.word	0x000000ff
        /*0750*/ 	.word	0x00031c78
        /*0754*/ 	.short	0x0100
        /*0756*/ 	.byte	0x06
	.zero		1


	//   ....[13]....
        /*0758*/ 	.word	0x00000620
        /*075c*/ 	.word	0x000000ff
        /*0760*/ 	.word	0x00031c88
        /*0764*/ 	.short	0x0100
        /*0766*/ 	.byte	0x06
	.zero		1


	//   ....[14]....
        /*0768*/ 	.word	0x00000750
        /*076c*/ 	.word	0x000000ff
        /*0770*/ 	.word	0x00031c90
        /*0774*/ 	.short	0x0100
        /*0776*/ 	.byte	0x08
	.zero		1


	//   ....[15]....
        /*0778*/ 	.word	0x00000760
        /*077c*/ 	.word	0x000000ff
        /*0780*/ 	.word	0x00031ca0
        /*0784*/ 	.short	0x0100
        /*0786*/ 	.byte	0x08
	.zero		1


	//   ....[16]....
        /*0788*/ 	.word	0x00000770
        /*078c*/ 	.word	0x000000ff
        /*0790*/ 	.word	0x00031c98
        /*0794*/ 	.short	0x0100
        /*0796*/ 	.byte	0x08
	.zero		1


	//   ....[17]....
        /*0798*/ 	.word	0x00000780
        /*079c*/ 	.word	0x000000ff
        /*07a0*/ 	.word	0x00031ca8
        /*07a4*/ 	.short	0x0100
        /*07a6*/ 	.byte	0x08
	.zero		1


	//   ....[18]....
        /*07a8*/ 	.word	0x000008b0
        /*07ac*/ 	.word	0x000000ff
        /*07b0*/ 	.word	0x00031cb0
        /*07b4*/ 	.short	0x0100
        /*07b6*/ 	.byte	0x08
	.zero		1


	//   ....[19]....
        /*07b8*/ 	.word	0x000008c0
        /*07bc*/ 	.word	0x000000ff
        /*07c0*/ 	.word	0x00031cc0
        /*07c4*/ 	.short	0x0100
        /*07c6*/ 	.byte	0x08
	.zero		1


	//   ....[20]....
        /*07c8*/ 	.word	0x000008d0
        /*07cc*/ 	.word	0x000000ff
        /*07d0*/ 	.word	0x00031cb8
        /*07d4*/ 	.short	0x0100
        /*07d6*/ 	.byte	0x08
	.zero		1


	//   ....[21]....
        /*07d8*/ 	.word	0x000008e0
        /*07dc*/ 	.word	0x000000ff
        /*07e0*/ 	.word	0x00031cc8
        /*07e4*/ 	.short	0x0100
        /*07e6*/ 	.byte	0x08
	.zero		1


	//   ....[22]....
        /*07e8*/ 	.word	0x00001d50
        /*07ec*/ 	.word	0x000000ff
        /*07f0*/ 	.word	0x00031c00
        /*07f4*/ 	.short	0x010a
        /*07f6*/ 	.byte	0x25
	.zero		1


	//   ....[23]....
        /*07f8*/ 	.word	0x00001dd0
        /*07fc*/ 	.word	0x00000000
        /*0800*/ 	.word	0x00031c30
        /*0804*/ 	.short	0x010a
        /*0806*/ 	.byte	0x3f
	.zero		1


	//   ....[24]....
        /*0808*/ 	.word	0x00001e40
        /*080c*/ 	.word	0x00000000
        /*0810*/ 	.word	0x00031c30
        /*0814*/ 	.short	0x010a
        /*0816*/ 	.byte	0x3f
	.zero		1


	//   ....[25]....
        /*0818*/ 	.word	0x00004fc0
        /*081c*/ 	.word	0x00000006
        /*0820*/ 	.word	0x00000000
        /*0824*/ 	.short	0x0101
        /*0826*/ 	.byte	0x3f
	.zero		1


	//   ....[26]....
        /*0828*/ 	.word	0x00006010
        /*082c*/ 	.word	0x000000ff
        /*0830*/ 	.word	0x00031c30
        /*0834*/ 	.short	0x010a
        /*0836*/ 	.byte	0x04
	.zero		1


	//   ....[27]....
        /*0838*/ 	.word	0x00006050
        /*083c*/ 	.word	0x000000ff
        /*0840*/ 	.word	0x00031c30
        /*0844*/ 	.short	0x010a
        /*0846*/ 	.byte	0x04
	.zero		1


	//   ....[28]....
        /*0848*/ 	.word	0x000076f0
        /*084c*/ 	.word	0x000000ff
        /*0850*/ 	.word	0x00031c50
        /*0854*/ 	.short	0x010a
        /*0856*/ 	.byte	0x04
	.zero		1


	//   ....[29]....
        /*0858*/ 	.word	0x00007730
        /*085c*/ 	.word	0x000000ff
        /*0860*/ 	.word	0x00031c50
        /*0864*/ 	.short	0x010a
        /*0866*/ 	.byte	0x04
	.zero		1


	//   ....[30]....
        /*0868*/ 	.word	0x00009540
        /*086c*/ 	.word	0x00000008
        /*0870*/ 	.word	0x00000000
        /*0874*/ 	.short	0x0101
        /*0876*/ 	.byte	0x3f
	.zero		1


	//   ....[31]....
        /*0878*/ 	.word	0x000096f0
        /*087c*/ 	.word	0x00000008
        /*0880*/ 	.word	0x00000000
        /*0884*/ 	.short	0x0101
        /*0886*/ 	.byte	0x3f
	.zero		1


	//   ....[32]....
        /*0888*/ 	.word	0x00009ff0
        /*088c*/ 	.word	0x000000ff
        /*0890*/ 	.word	0x00031c50
        /*0894*/ 	.short	0x010a
        /*0896*/ 	.byte	0x09
	.zero		1


	//   ....[33]....
        /*0898*/ 	.word	0x0000a030
        /*089c*/ 	.word	0x000000ff
        /*08a0*/ 	.word	0x00031c50
        /*08a4*/ 	.short	0x010a
        /*08a6*/ 	.byte	0x09
	.zero		1


	//   ....[34]....
        /*08a8*/ 	.word	0x0000a6f0
        /*08ac*/ 	.word	0x00000006
        /*08b0*/ 	.word	0x00000000
        /*08b4*/ 	.short	0x0101
        /*08b6*/ 	.byte	0x3f
	.zero		1


	//   ....[35]....
        /*08b8*/ 	.word	0x0000bd30
        /*08bc*/ 	.word	0x000000ff
        /*08c0*/ 	.word	0x00000000
        /*08c4*/ 	.short	0x0101
        /*08c6*/ 	.byte	0x04
	.zero		1


	//   ....[36]....
        /*08c8*/ 	.word	0x0000c330
        /*08cc*/ 	.word	0x000000ff
        /*08d0*/ 	.word	0x00000000
        /*08d4*/ 	.short	0x0101
        /*08d6*/ 	.byte	0x04
	.zero		1


	//   ....[37]....
        /*08d8*/ 	.word	0x0000f500
        /*08dc*/ 	.word	0x00000000
        /*08e0*/ 	.word	0x00031c40
        /*08e4*/ 	.short	0x010a
        /*08e6*/ 	.byte	0x3f
	.zero		1


	//   ....[38]....
        /*08e8*/ 	.word	0x00010400
        /*08ec*/ 	.word	0x00000011
        /*08f0*/ 	.word	0x00031c00
        /*08f4*/ 	.short	0x0107
        /*08f6*/ 	.byte	0x3f
	.zero		1


	//   ....[39]....
        /*08f8*/ 	.word	0x000104f0
        /*08fc*/ 	.word	0x00000011
        /*0900*/ 	.word	0x00031c00
        /*0904*/ 	.short	0x0101
        /*0906*/ 	.byte	0x3f
	.zero		1


	//   ....[40]....
        /*0908*/ 	.word	0x00010510
        /*090c*/ 	.word	0x00000011
        /*0910*/ 	.word	0x00031c20
        /*0914*/ 	.short	0x010a
        /*0916*/ 	.byte	0x3f
	.zero		1


	//   ....[41]....
        /*0918*/ 	.word	0x000108b0
        /*091c*/ 	.word	0x00000003
        /*0920*/ 	.word	0x00031c40
        /*0924*/ 	.short	0x010a
        /*0926*/ 	.byte	0x3f
	.zero		1


	//   ....[42]....
        /*0928*/ 	.word	0x00010d30
        /*092c*/ 	.word	0x00000002
        /*0930*/ 	.word	0x00000060
        /*0934*/ 	.short	0x010a
        /*0936*/ 	.byte	0x3f
	.zero		1


	//   ....[43]....
        /*0938*/ 	.word	0x00011470
        /*093c*/ 	.word	0x00000003
        /*0940*/ 	.word	0x00031c40
        /*0944*/ 	.short	0x010a
        /*0946*/ 	.byte	0x3f
	.zero		1


	//   ....[44]....
        /*0948*/ 	.word	0x000118f0
        /*094c*/ 	.word	0x0000000c
        /*0950*/ 	.word	0x00000060
        /*0954*/ 	.short	0x010a
        /*0956*/ 	.byte	0x3f
	.zero		1


	//   ....[45]....
        /*0958*/ 	.word	0x00011f70
        /*095c*/ 	.word	0x00000002
        /*0960*/ 	.word	0x00031c40
        /*0964*/ 	.short	0x010a
        /*0966*/ 	.byte	0x3f
	.zero		1


	//   ....[46]....
        /*0968*/ 	.word	0x00012400
        /*096c*/ 	.word	0x00000007
        /*0970*/ 	.word	0x00000060
        /*0974*/ 	.short	0x010a
        /*0976*/ 	.byte	0x3f
	.zero		1


	//   ....[47]....
        /*0978*/ 	.word	0x00012a40
        /*097c*/ 	.word	0x00000003
        /*0980*/ 	.word	0x00031c60
        /*0984*/ 	.short	0x010a
        /*0986*/ 	.byte	0x3f
	.zero		1


	//   ....[48]....
        /*0988*/ 	.word	0x00013ba0
        /*098c*/ 	.word	0x00000009
        /*0990*/ 	.word	0x00031c20
        /*0994*/ 	.short	0x010a
        /*0996*/ 	.byte	0x3f
	.zero		1


	//   ....[49]....
        /*0998*/ 	.word	0x00013d60
        /*099c*/ 	.word	0x00000007
        /*09a0*/ 	.word	0x00000000
        /*09a4*/ 	.short	0x010a
        /*09a6*/ 	.byte	0x3f
	.zero		1


	//   ....[50]....
        /*09a8*/ 	.word	0x00013dd0
        /*09ac*/ 	.word	0x00000003
        /*09b0*/ 	.word	0x00000000
        /*09b4*/ 	.short	0x010a
        /*09b6*/ 	.byte	0x3f
	.zero		1


	//   ....[51]....
        /*09b8*/ 	.word	0x00013e30
        /*09bc*/ 	.word	0x00000005
        /*09c0*/ 	.word	0x00000000
        /*09c4*/ 	.short	0x010a
        /*09c6*/ 	.byte	0x3f
	.zero		1


	//   ....[52]....
        /*09c8*/ 	.word	0x00013e60
        /*09cc*/ 	.word	0x00000003
        /*09d0*/ 	.word	0x00000000
        /*09d4*/ 	.short	0x010a
        /*09d6*/ 	.byte	0x3f
	.zero		1


	//   ....[53]....
        /*09d8*/ 	.word	0x00013ed0
        /*09dc*/ 	.word	0x00000003
        /*09e0*/ 	.word	0x00031c00
        /*09e4*/ 	.short	0x010a
        /*09e6*/ 	.byte	0x3f
	.zero		1


	//   ....[54]....
        /*09e8*/ 	.word	0x00013f20
        /*09ec*/ 	.word	0x00000000
        /*09f0*/ 	.word	0x00031c30
        /*09f4*/ 	.short	0x010a
        /*09f6*/ 	.byte	0x3f
	.zero		1


	//   ....[55]....
        /*09f8*/ 	.word	0x00013f80
        /*09fc*/ 	.word	0x00000007
        /*0a00*/ 	.word	0x00031c30
        /*0a04*/ 	.short	0x010a
        /*0a06*/ 	.byte	0x3f
	.zero		1


	//   ....[56]....
        /*0a08*/ 	.word	0x00013fe0
        /*0a0c*/ 	.word	0x00000007
        /*0a10*/ 	.word	0x00031c50
        /*0a14*/ 	.short	0x010a
        /*0a16*/ 	.byte	0x3f
	.zero		1


	//   ....[57]....
        /*0a18*/ 	.word	0x00014040
        /*0a1c*/ 	.word	0x00000003
        /*0a20*/ 	.word	0x00031c50
        /*0a24*/ 	.short	0x010a
        /*0a26*/ 	.byte	0x3f
	.zero		1


	//   ....[58]....
        /*0a28*/ 	.word	0x000141e0
        /*0a2c*/ 	.word	0x00000000
        /*0a30*/ 	.word	0x00031c40
        /*0a34*/ 	.short	0x010a
        /*0a36*/ 	.byte	0x3f
	.zero		1


	//   ....[59]....
        /*0a38*/ 	.word	0x00014ac0
        /*0a3c*/ 	.word	0x00000011
        /*0a40*/ 	.word	0x00031c20
        /*0a44*/ 	.short	0x010a
        /*0a46*/ 	.byte	0x3f
	.zero		1


	//   ....[60]....
        /*0a48*/ 	.word	0x00014b10
        /*0a4c*/ 	.word	0x00000003
        /*0a50*/ 	.word	0x00031c40
        /*0a54*/ 	.short	0x010a
        /*0a56*/ 	.byte	0x3f
	.zero		1


	//   ....[61]....
        /*0a58*/ 	.word	0x00014b60
        /*0a5c*/ 	.word	0x00000002
        /*0a60*/ 	.word	0x00000060
        /*0a64*/ 	.short	0x010a
        /*0a66*/ 	.byte	0x3f
	.zero		1


	//   ....[62]....
        /*0a68*/ 	.word	0x00014bb0
        /*0a6c*/ 	.word	0x00000003
        /*0a70*/ 	.word	0x00031c40
        /*0a74*/ 	.short	0x010a
        /*0a76*/ 	.byte	0x3f
	.zero		1


	//   ....[63]....
        /*0a78*/ 	.word	0x00014c00
        /*0a7c*/ 	.word	0x0000000c
        /*0a80*/ 	.word	0x00000060
        /*0a84*/ 	.short	0x010a
        /*0a86*/ 	.byte	0x3f
	.zero		1


	//   ....[64]....
        /*0a88*/ 	.word	0x00014c50
        /*0a8c*/ 	.word	0x00000002
        /*0a90*/ 	.word	0x00031c40
        /*0a94*/ 	.short	0x010a
        /*0a96*/ 	.byte	0x3f
	.zero		1


	//   ....[65]....
        /*0a98*/ 	.word	0x00014ca0
        /*0a9c*/ 	.word	0x00000007
        /*0aa0*/ 	.word	0x00000060
        /*0aa4*/ 	.short	0x010a
        /*0aa6*/ 	.byte	0x3f
	.zero		1


	//   ....[66]....
        /*0aa8*/ 	.word	0x00014cf0
        /*0aac*/ 	.word	0x00000003
        /*0ab0*/ 	.word	0x00031c60
        /*0ab4*/ 	.short	0x010a
        /*0ab6*/ 	.byte	0x3f
	.zero		1


	//   ....[67]....
        /*0ab8*/ 	.word	0x00015730
        /*0abc*/ 	.word	0x00000009
        /*0ac0*/ 	.word	0x00031c20
        /*0ac4*/ 	.short	0x010a
        /*0ac6*/ 	.byte	0x3f
	.zero		1


	//   ....[68]....
        /*0ac8*/ 	.word	0x000158d0
        /*0acc*/ 	.word	0x00000007
        /*0ad0*/ 	.word	0x00000000
        /*0ad4*/ 	.short	0x010a
        /*0ad6*/ 	.byte	0x3f
	.zero		1


	//   ....[69]....
        /*0ad8*/ 	.word	0x00015920
        /*0adc*/ 	.word	0x00000003
        /*0ae0*/ 	.word	0x00000000
        /*0ae4*/ 	.short	0x010a
        /*0ae6*/ 	.byte	0x3f
	.zero		1


	//   ....[70]....
        /*0ae8*/ 	.word	0x00015970
        /*0aec*/ 	.word	0x00000005
        /*0af0*/ 	.word	0x00000000
        /*0af4*/ 	.short	0x010a
        /*0af6*/ 	.byte	0x3f
	.zero		1


	//----- nvinfo : EIATTR_NUM_MBARRIERS
	.align		4
.L_121:
        /*0af8*/ 	.byte	0x03, 0x38
        /*0afa*/ 	.short	0x0016


	//----- nvinfo : EIATTR_EXIT_INSTR_OFFSETS
	.align		4
        /*0afc*/ 	.byte	0x04, 0x1c
        /*0afe*/ 	.short	(.L_123 - .L_122)


	//   ....[0]....
.L_122:
        /*0b00*/ 	.word	0x00000a90


	//   ....[1]....
        /*0b04*/ 	.word	0x0000d760


	//   ....[2]....
        /*0b08*/ 	.word	0x00013eb0


	//----- nvinfo : EIATTR_MAX_THREADS
	.align		4
.L_123:
        /*0b0c*/ 	.byte	0x04, 0x05
        /*0b0e*/ 	.short	(.L_125 - .L_124)
.L_124:
        /*0b10*/ 	.word	0x00000200
        /*0b14*/ 	.word	0x00000001
        /*0b18*/ 	.word	0x00000001


	//----- nvinfo : EIATTR_CRS_STACK_SIZE
	.align		4
.L_125:
        /*0b1c*/ 	.byte	0x04, 0x1e
        /*0b1e*/ 	.short	(.L_127 - .L_126)
.L_126:
        /*0b20*/ 	.word	0x00000000


	//----- nvinfo : EIATTR_CBANK_PARAM_SIZE
	.align		4
.L_127:
        /*0b24*/ 	.byte	0x03, 0x19
        /*0b26*/ 	.short	0x0af0


	//----- nvinfo : EIATTR_PARAM_CBANK
	.align		4
        /*0b28*/ 	.byte	0x04, 0x0a
        /*0b2a*/ 	.short	(.L_129 - .L_128)
	.align		4
.L_128:
        /*0b2c*/ 	.word	index@(.nv.constant0._ZN7cutlass13device_kernelIN5flash11enable_sm90INS1_16FlashAttnFwdSm90INS1_25CollectiveMainloopFwdSm90ILi2EN4cute5tupleIJNS5_1CILi1EEES8_S8_EEENS6_IJNS7_ILi192EEENS7_ILi144EEENS7_ILi96EEEEEELi96ENS_10bfloat16_tEfNS_4arch4Sm90ELb0ELb0ELb1ELb1ELb0ELb0ELb0ELb0ELb1ELb1ELb1ELb0EEENS1_21CollectiveEpilogueFwdINS6_IJSA_SC_SB_EEES9_SE_SG_Li384ELb1ELb1ELb1ELb0EEENS1_36VarlenDynamicPersistentTileSchedulerILi192ELi144ELi384ELi128ELb1ELb1ELb1ELb0ELb1ELb1EEEEEEEEEvNT_6ParamsE)
        /*0b30*/ 	.short	0x0210
        /*0b32*/ 	.short	0x0af0


	//----- nvinfo : EIATTR_SW_WAR
	.align		4
.L_129:
        /*0b34*/ 	.byte	0x04, 0x36
        /*0b36*/ 	.short	(.L_131 - .L_130)
.L_130:
        /*0b38*/ 	.word	0x00000008
.L_131:


//--------------------- .nv.info._ZN7cutlass13device_kernelIN5flash11enable_sm90INS1_16FlashAttnFwdSm90INS1_25CollectiveMainloopFwdSm90ILi2EN4cute5tupleIJNS5_1CILi1EEES8_S8_EEENS6_IJNS7_ILi192EEENS7_ILi144EEENS7_ILi96EEEEEELi96ENS_10bfloat16_tEfNS_4arch4Sm90ELb0ELb0ELb1ELb1ELb0ELb1ELb0ELb0ELb1ELb1ELb1ELb0EEENS1_21CollectiveEpilogueFwdINS6_IJSA_SC_SB_EEES9_SE_SG_Li384ELb1ELb1ELb1ELb0EEENS1_36VarlenDynamicPersistentTileSchedulerILi192ELi144ELi384ELi128ELb1ELb1ELb1ELb0ELb1ELb1EEEEEEEEEvNT_6ParamsE --------------------------
	.section	.nv.info._ZN7cutlass13device_kernelIN5flash11enable_sm90INS1_16FlashAttnFwdSm90INS1_25CollectiveMainloopFwdSm90ILi2EN4cute5tupleIJNS5_1CILi1EEES8_S8_EEENS6_IJNS7_ILi192EEENS7_ILi144EEENS7_ILi96EEEEEELi96ENS_10bfloat16_tEfNS_4arch4Sm90ELb0ELb0ELb1ELb1ELb0ELb1ELb0ELb0ELb1ELb1ELb1ELb0EEENS1_21CollectiveEpilogueFwdINS6_IJSA_SC_SB_EEES9_SE_SG_Li384ELb1ELb1ELb1ELb0EEENS1_36VarlenDynamicPersistentTileSchedulerILi192ELi144ELi384ELi128ELb1ELb1ELb1ELb0ELb1ELb1EEEEEEEEEvNT_6ParamsE,"",@"SHT_CUDA_INFO"
	.sectionflags	@""
	.align	4


	//----- nvinfo : EIATTR_CUDA_API_VERSION
	.align		4
        /*0000*/ 	.byte	0x04, 0x37
        /*0002*/ 	.short	(.L_133 - .L_132)
.L_132:
        /*0004*/ 	.word	0x00000082


	//----- nvinfo : EIATTR_KPARAM_INFO
	.align		4
.L_133:
        /*0008*/ 	.byte	0x04, 0x17
        /*000a*/ 	.short	(.L_135 - .L_134)
.L_134:
        /*000c*/ 	.word	0x00000000
        /*0010*/ 	.short	0x0000
        /*0012*/ 	.short	0x0070
        /*0014*/ 	.byte	0x00, 0xf0, 0x01, 0x2a


	//----- nvinfo : EIATTR_SPARSE_MMA_MASK
	.align		4
.L_135:
        /*0018*/ 	.byte	0x03, 0x50
        /*001a*/ 	.short	0x0000


	//----- nvinfo : EIATTR_MAXREG_COUNT
	.align		4
        /*001c*/ 	.byte	0x03, 0x1b
        /*001e*/ 	.short	0x0080


	//----- nvinfo : EIATTR_NUM_BARRIERS
	.align		4
        /*0020*/ 	.byte	0x02, 0x4c
        /*0022*/ 	.byte	0x10
	.zero		1


	//----- nvinfo : EIATTR_EXTERNS
	.align		4
        /*0024*/ 	.byte	0x04, 0x0f
        /*0026*/ 	.short	(.L_137 - .L_136)


	//   ....[0]....
	.align		4
.L_136:
        /*0028*/ 	.word	index@(__assertfail)


	//----- nvinfo : EIATTR_ANNOTATIONS
	.align		4
.L_137:
        /*002c*/ 	.byte	0x04, 0x55
        /*002e*/ 	.short	(.L_139 - .L_138)


	//   ....[0]....
.L_138:
        /* <DEDUP_REMOVED lines=141> */
        /*08f4*/ 	.byte	0x80, 0x21, 0x02, 0x00


	//----- nvinfo : EIATTR_MERCURY_ISA_VERSION
	.align		4
.L_139:
        /*08f8*/ 	.byte	0x03, 0x5f
        /*08fa*/ 	.short	0x0101


	//----- nvinfo : EIATTR_UNUSED_LOAD_BYTE_OFFSET
	.align		4
        /*08fc*/ 	.byte	0x04, 0x44
        /*08fe*/ 	.short	(.L_141 - .L_140)


	//   ....[0]....
.L_140:
        /*0900*/ 	.word	0x00000ad0
        /*0904*/ 	.word	0x0000fff0


	//   ....[1]....
        /*0908*/ 	.word	0x000164c0
        /*090c*/ 	.word	0x0000fff0


	//----- nvinfo : EIATTR_INT_WARP_WIDE_INSTR_OFFSETS
	.align		4
.L_141:
        /*0910*/ 	.byte	0x04, 0x31
        /*0912*/ 	.short	(.L_143 - .L_142)


	//   ....[0]....
.L_142:
        /*0914*/ 	.word	0x00000180


	//   ....[1]....
        /*0918*/ 	.word	0x00000220


	//   ....[2]....
        /*091c*/ 	.word	0x00000290


	//   ....[3]....
        /*0920*/ 	.word	0x0001bec0


	//   ....[4]....
        /*0924*/ 	.word	0x0001bf50


	//   ....[5]....
        /*0928*/ 	.word	0x0001fa50


	//   ....[6]....
        /*092c*/ 	.word	0x0001fae0


	//----- nvinfo : EIATTR_COOP_GROUP_MASK_REGIDS
	.align		4
.L_143:
        /*0930*/ 	.byte	0x04, 0x29
        /*0932*/ 	.short	(.L_145 - .L_144)


	//   ....[0]....
.L_144:
        /*0934*/ 	.word	0xffffffff


	//   ....[1]....
        /*0938*/ 	.word	0xffffffff


	//   ....[2]....
        /*093c*/ 	.word	0xffffffff


	//   ....[3]....
        /*0940*/ 	.word	0xffffffff


	//   ....[4]....
        /*0944*/ 	.word	0xffffffff


	//   ....[5]....
        /*0948*/ 	.word	0xffffffff


	//   ....[6]....
        /*094c*/ 	.word	0xffffffff


	//   ....[7]....
        /*0950*/ 	.word	0xffffffff


	//   ....[8]....
        /*0954*/ 	.word	0xffffffff


	//   ....[9]....
        /*0958*/ 	.word	0xffffffff


	//   ....[10]....
        /*095c*/ 	.word	0xffffffff


	//   ....[11]....
        /*0960*/ 	.word	0xffffffff


	//   ....[12]....
        /*0964*/ 	.word	0xffffffff


	//   ....[13]....
        /*0968*/ 	.word	0xffffffff


	//   ....[14]....
        /*096c*/ 	.word	0xffffffff


	//   ....[15]....
        /*0970*/ 	.word	0xffffffff


	//   ....[16]....
        /*0974*/ 	.word	0xffffffff


	//   ....[17]....
        /*0978*/ 	.word	0xffffffff


	//   ....[18]....
        /*097c*/ 	.word	0xffffffff


	//   ....[19]....
        /*0980*/ 	.word	0xffffffff


	//   ....[20]....
        /*0984*/ 	.word	0xffffffff


	//   ....[21]....
        /*0988*/ 	.word	0xffffffff


	//   ....[22]....
        /*098c*/ 	.word	0xffffffff


	//   ....[23]....
        /*0990*/ 	.word	0xffffffff


	//   ....[24]....
        /*0994*/ 	.word	0xffffffff


	//   ....[25]....
        /*0998*/ 	.word	0xffffffff


	//   ....[26]....
        /*099c*/ 	.word	0xffffffff


	//   ....[27]....
        /*09a0*/ 	.word	0xffffffff


	//   ....[28]....
        /*09a4*/ 	.word	0xffffffff


	//   ....[29]....
        /*09a8*/ 	.word	0xffffffff


	//   ....[30]....
        /*09ac*/ 	.word	0xffffffff


	//   ....[31]....
        /*09b0*/ 	.word	0xffffffff


	//   ....[32]....
        /*09b4*/ 	.word	0xffffffff


	//   ....[33]....
        /*09b8*/ 	.word	0xffffffff


	//   ....[34]....
        /*09bc*/ 	.word	0xffffffff


	//   ....[35]....
        /*09c0*/ 	.word	0xffffffff


	//   ....[36]....
        /*09c4*/ 	.word	0xffffffff


	//   ....[37]....
        /*09c8*/ 	.word	0xffffffff


	//   ....[38]....
        /*09cc*/ 	.word	0xffffffff


	//   ....[39]....
        /*09d0*/ 	.word	0xffffffff


	//   ....[40]....
        /*09d4*/ 	.word	0xffffffff


	//   ....[41]....
        /*09d8*/ 	.word	0xffffffff


	//   ....[42]....
        /*09dc*/ 	.word	0xffffffff


	//   ....[43]....
        /*09e0*/ 	.word	0xffffffff


	//   ....[44]....
        /*09e4*/ 	.word	0xffffffff


	//   ....[45]....
        /*09e8*/ 	.word	0xffffffff


	//   ....[46]....
        /*09ec*/ 	.word	0xffffffff


	//   ....[47]....
        /*09f0*/ 	.word	0xffffffff


	//   ....[48]....
        /*09f4*/ 	.word	0xffffffff


	//   ....[49]....
        /*09f8*/ 	.word	0xffffffff


	//   ....[50]....
        /*09fc*/ 	.word	0xffffffff


	//   ....[51]....
        /*0a00*/ 	.word	0xffffffff


	//   ....[52]....
        /*0a04*/ 	.word	0xffffffff


	//   ....[53]....
        /*0a08*/ 	.word	0xffffffff


	//   ....[54]....
        /*0a0c*/ 	.word	0xffffffff


	//   ....[55]....
        /*0a10*/ 	.word	0xffffffff


	//   ....[56]....
        /*0a14*/ 	.word	0xffffffff


	//   ....[57]....
        /*0a18*/ 	.word	0xffffffff


	//   ....[58]....
        /*0a1c*/ 	.word	0xffffffff


	//   ....[59]....
        /*0a20*/ 	.word	0xffffffff


	//   ....[60]....
        /*0a24*/ 	.word	0xffffffff


	//   ....[61]....
        /*0a28*/ 	.word	0xffffffff


	//   ....[62]....
        /*0a2c*/ 	.word	0xffffffff


	//   ....[63]....
        /*0a30*/ 	.word	0xffffffff


	//   ....[64]....
        /*0a34*/ 	.word	0xffffffff


	//   ....[65]....
        /*0a38*/ 	.word	0xffffffff


	//   ....[66]....
        /*0a3c*/ 	.word	0xffffffff


	//   ....[67]....
        /*0a40*/ 	.word	0xffffffff


	//   ....[68]....
        /*0a44*/ 	.word	0xffffffff


	//   ....[69]....
        /*0a48*/ 	.word	0xffffffff


	//   ....[70]....
        /*0a4c*/ 	.word	0xffffffff


	//   ....[71]....
        /*0a50*/ 	.word	0xffffffff


	//   ....[72]....
        /*0a54*/ 	.word	0xffffffff


	//   ....[73]....
        /*0a58*/ 	.word	0xffffffff


	//   ....[74]....
        /*0a5c*/ 	.word	0xffffffff


	//   ....[75]....
        /*0a60*/ 	.word	0xffffffff


	//   ....[76]....
        /*0a64*/ 	.word	0xffffffff


	//   ....[77]....
        /*0a68*/ 	.word	0xffffffff


	//   ....[78]....
        /*0a6c*/ 	.word	0xffffffff


	//   ....[79]....
        /*0a70*/ 	.word	0xffffffff


	//   ....[80]....
        /*0a74*/ 	.word	0xffffffff


	//   ....[81]....
        /*0a78*/ 	.word	0xffffffff


	//   ....[82]....
        /*0a7c*/ 	.word	0xffffffff


	//   ....[83]....
        /*0a80*/ 	.word	0xffffffff


	//   ....[84]....
        /*0a84*/ 	.word	0xffffffff


	//   ....[85]....
        /*0a88*/ 	.word	0xffffffff


	//   ....[86]....
        /*0a8c*/ 	.word	0xffffffff


	//   ....[87]....
        /*0a90*/ 	.word	0xffffffff


	//   ....[88]....
        /*0a94*/ 	.word	0xffffffff


	//   ....[89]....
        /*0a98*/ 	.word	0xffffffff


	//   ....[90]....
        /*0a9c*/ 	.word	0xffffffff


	//   ....[91]....
        /*0aa0*/ 	.word	0xffffffff


	//   ....[92]....
        /*0aa4*/ 	.word	0xffffffff


	//   ....[93]....
        /*0aa8*/ 	.word	0xffffffff


	//   ....[94]....
        /*0aac*/ 	.word	0xffffffff


	//   ....[95]....
        /*0ab0*/ 	.word	0xffffffff


	//   ....[96]....
        /*0ab4*/ 	.word	0x0500000f


	//   ....[97]....
        /*0ab8*/ 	.word	0x0500000f


	//   ....[98]....
        /*0abc*/ 	.word	0x0500000f


	//   ....[99]....
        /*0ac0*/ 	.word	0x0500000f


	//   ....[100]....
        /*0ac4*/ 	.word	0x0500000f


	//   ....[101]....
        /*0ac8*/ 	.word	0x0500000f


	//   ....[102]....
        /*0acc*/ 	.word	0x0500000f


	//   ....[103]....
        /*0ad0*/ 	.word	0x0500000f


	//   ....[104]....
        /*0ad4*/ 	.word	0x0500000f


	//   ....[105]....
        /*0ad8*/ 	.word	0x0500000f


	//   ....[106]....
        /*0adc*/ 	.word	0x0500000f


	//   ....[107]....
        /*0ae0*/ 	.word	0x0500000f


	//   ....[108]....
        /*0ae4*/ 	.word	0x0500000f


	//   ....[109]....
        /*0ae8*/ 	.word	0x0500000f


	//   ....[110]....
        /*0aec*/ 	.word	0x0500000f


	//   ....[111]....
        /*0af0*/ 	.word	0x0500000f


	//   ....[112]....
        /*0af4*/ 	.word	0x0500000f


	//   ....[113]....
        /*0af8*/ 	.word	0x0500000f


	//   ....[114]....
        /*0afc*/ 	.word	0x0500000f


	//   ....[115]....
        /*0b00*/ 	.word	0x0500000f


	//   ....[116]....
        /*0b04*/ 	.word	0x0500000f


	//   ....[117]....
        /*0b08*/ 	.word	0x0500000f


	//   ....[118]....
        /*0b0c*/ 	.word	0x0500000f


	//   ....[119]....
        /*0b10*/ 	.word	0x0500000f


	//   ....[120]....
        /*0b14*/ 	.word	0x0500000f


	//   ....[121]....
        /*0b18*/ 	.word	0x0500000f


	//   ....[122]....
        /*0b1c*/ 	.word	0x0500000f


	//   ....[123]....
        /*0b20*/ 	.word	0x0500000f


	//   ....[124]....
        /*0b24*/ 	.word	0x0500000f


	//   ....[125]....
        /*0b28*/ 	.word	0x0500000f


	//   ....[126]....
        /*0b2c*/ 	.word	0x0500000f


	//   ....[127]....
        /*0b30*/ 	.word	0x0500000f


	//   ....[128]....
        /*0b34*/ 	.word	0x0500000f


	//   ....[129]....
        /*0b38*/ 	.word	0x0500000f


	//   ....[130]....
        /*0b3c*/ 	.word	0x0500000f


	//   ....[131]....
        /*0b40*/ 	.word	0x0500000f


	//   ....[132]....
        /*0b44*/ 	.word	0x0500000f


	//   ....[133]....
        /*0b48*/ 	.word	0x0500000f


	//   ....[134]....
        /*0b4c*/ 	.word	0x0500000f


	//   ....[135]....
        /*0b50*/ 	.word	0x0500000f


	//   ....[136]....
        /*0b54*/ 	.word	0x0500000f


	//   ....[137]....
        /*0b58*/ 	.word	0x0500000f


	//   ....[138]....
        /*0b5c*/ 	.word	0x0500000f


	//   ....[139]....
        /*0b60*/ 	.word	0x0500000f


	//   ....[140]....
        /*0b64*/ 	.word	0x0500000f


	//   ....[141]....
        /*0b68*/ 	.word	0x0500000f


	//   ....[142]....
        /*0b6c*/ 	.word	0x0500000f


	//   ....[143]....
        /*0b70*/ 	.word	0x0500000f


	//   ....[144]....
        /*0b74*/ 	.word	0x0500000f


	//   ....[145]....
        /*0b78*/ 	.word	0x0500000f


	//   ....[146]....
        /*0b7c*/ 	.word	0x0500000f


	//   ....[147]....
        /*0b80*/ 	.word	0x0500000f


	//   ....[148]....
        /*0b84*/ 	.word	0x0500000f


	//   ....[149]....
        /*0b88*/ 	.word	0x0500000f


	//----- nvinfo : EIATTR_COOP_GROUP_INSTR_OFFSETS
	.align		4
.L_145:
        /*0b8c*/ 	.byte	0x04, 0x28
        /*0b8e*/ 	.short	(.L_147 - .L_146)


	//   ....[0]....
.L_146:
        /*0b90*/ 	.word	0x00000060


	//   ....[1]....
        /*0b94*/ 	.word	0x00000190


	//   ....[2]....
        /*0b98*/ 	.word	0x00000240


	//   ....[3]....
        /*0b9c*/ 	.word	0x00000400


	//   ....[4]....
        /*0ba0*/ 	.word	0x00000560


	//   ....[5]....
        /*0ba4*/ 	.word	0x00000680


	//   ....[6]....
        /*0ba8*/ 	.word	0x000007e0


	//   ....[7]....
        /*0bac*/ 	.word	0x00007560


	//   ....[8]....
        /*0bb0*/ 	.word	0x00007b30


	//   ....[9]....
        /*0bb4*/ 	.word	0x00007b40


	//   ....[10]....
        /*0bb8*/ 	.word	0x00007b50


	//   ....[11]....
        /*0bbc*/ 	.word	0x00007b60


	//   ....[12]....
        /*0bc0*/ 	.word	0x00009910


	//   ....[13]....
        /*0bc4*/ 	.word	0x00009920


	//   ....[14]....
        /*0bc8*/ 	.word	0x00009930


	//   ....[15]....
        /*0bcc*/ 	.word	0x00009940


	//   ....[16]....
        /*0bd0*/ 	.word	0x0000e9e0


	//   ....[17]....
        /*0bd4*/ 	.word	0x0000ea00


	//   ....[18]....
        /*0bd8*/ 	.word	0x0000ee30


	//   ....[19]....
        /*0bdc*/ 	.word	0x0000ee80


	//   ....[20]....
        /*0be0*/ 	.word	0x000101f0


	//   ....[21]....
        /*0be4*/ 	.word	0x000133a0


	//   ....[22]....
        /*0be8*/ 	.word	0x00013400


	//   ....[23]....
        /*0bec*/ 	.word	0x00013e20


	//   ....[24]....
        /*0bf0*/ 	.word	0x00013e40


	//   ....[25]....
        /*0bf4*/ 	.word	0x00015750


	//   ....[26]....
        /*0bf8*/ 	.word	0x00015ef0


	//   ....[27]....
        /*0bfc*/ 	.word	0x00015f00


	//   ....[28]....
        /*0c00*/ 	.word	0x00015f40


	//   ....[29]....
        /*0c04*/ 	.word	0x00015f50


	//   ....[30]....
        /*0c08*/ 	.word	0x00016e90


	//   ....[31]....
        /*0c0c*/ 	.word	0x00016eb0


	//   ....[32]....
        /*0c10*/ 	.word	0x00016ec0


	//   ....[33]....
        /*0c14*/ 	.word	0x00016ed0


	//   ....[34]....
        /*0c18*/ 	.word	0x00017570


	//   ....[35]....
        /*0c1c*/ 	.word	0x00017580


	//   ....[36]....
        /*0c20*/ 	.word	0x000176d0


	//   ....[37]....
        /*0c24*/ 	.word	0x000176e0


	//   ....[38]....
        /*0c28*/ 	.word	0x00017ad0


	//   ....[39]....
        /*0c2c*/ 	.word	0x00017ae0


	//   ....[40]....
        /*0c30*/ 	.word	0x00017fd0


	//   ....[41]....
        /*0c34*/ 	.word	0x00017fe0


	//   ....[42]....
        /*0c38*/ 	.word	0x00018db0


	//   ....[43]....
        /*0c3c*/ 	.word	0x00018dc0


	//   ....[44]....
        /*0c40*/ 	.word	0x00018f20


	//   ....[45]....
        /*0c44*/ 	.word	0x00018f30


	//   ....[46]....
        /*0c48*/ 	.word	0x000190e0


	//   ....[47]....
        /*0c4c*/ 	.word	0x00019300


	//   ....[48]....
        /*0c50*/ 	.word	0x00019330


	//   ....[49]....
        /*0c54*/ 	.word	0x00019360


	//   ....[50]....
        /*0c58*/ 	.word	0x00019390


	//   ....[51]....
        /*0c5c*/ 	.word	0x000193c0


	//   ....[52]....
        /*0c60*/ 	.word	0x000193f0


	//   ....[53]....
        /*0c64*/ 	.word	0x00019570


	//   ....[54]....
        /*0c68*/ 	.word	0x000195a0


	//   ....[55]....
        /*0c6c*/ 	.word	0x000195d0


	//   ....[56]....
        /*0c70*/ 	.word	0x00019600


	//   ....[57]....
        /*0c74*/ 	.word	0x00019630


	//   ....[58]....
        /*0c78*/ 	.word	0x00019660


	//   ....[59]....
        /*0c7c*/ 	.word	0x000196f0


	//   ....[60]....
        /*0c80*/ 	.word	0x00019720


	//   ....[61]....
        /*0c84*/ 	.word	0x00019730


	//   ....[62]....
        /*0c88*/ 	.word	0x000197d0


	//   ....[63]....
        /*0c8c*/ 	.word	0x0001a7a0


	//   ....[64]....
        /*0c90*/ 	.word	0x0001c460


	//   ....[65]....
        /*0c94*/ 	.word	0x0001d120


	//   ....[66]....
        /*0c98*/ 	.word	0x0001d140


	//   ....[67]....
        /*0c9c*/ 	.word	0x0001d1d0


	//   ....[68]....
        /*0ca0*/ 	.word	0x0001d1f0


	//   ....[69]....
        /*0ca4*/ 	.word	0x0001d290


	//   ....[70]....
        /*0ca8*/ 	.word	0x0001d2b0


	//   ....[71]....
        /*0cac*/ 	.word	0x0001d2c0


	//   ....[72]....
        /*0cb0*/ 	.word	0x0001d350


	//   ....[73]....
        /*0cb4*/ 	.word	0x0001d370


	//   ....[74]....
        /*0cb8*/ 	.word	0x0001d3a0


	//   ....[75]....
        /*0cbc*/ 	.word	0x0001d3e0


	//   ....[76]....
        /*0cc0*/ 	.word	0x0001d490


	//   ....[77]....
        /*0cc4*/ 	.word	0x000201d0


	//   ....[78]....
        /*0cc8*/ 	.word	0x00020200


	//   ....[79]....
        /*0ccc*/ 	.word	0x00020260


	//   ....[80]....
        /*0cd0*/ 	.word	0x00020290


	//   ....[81]....
        /*0cd4*/ 	.word	0x000202c0


	//   ....[82]....
        /*0cd8*/ 	.word	0x000202f0


	//   ....[83]....
        /*0cdc*/ 	.word	0x00020320


	//   ....[84]....
        /*0ce0*/ 	.word	0x00020350


	//   ....[85]....
        /*0ce4*/ 	.word	0x000204f0


	//   ....[86]....
        /*0ce8*/ 	.word	0x00020520


	//   ....[87]....
        /*0cec*/ 	.word	0x00020550


	//   ....[88]....
        /*0cf0*/ 	.word	0x00020580


	//   ....[89]....
        /*0cf4*/ 	.word	0x000205b0


	//   ....[90]....
        /*0cf8*/ 	.word	0x000205e0


	//   ....[91]....
        /*0cfc*/ 	.word	0x000206a0


	//   ....[92]....
        /*0d00*/ 	.word	0x000206c0


	//   ....[93]....
        /*0d04*/ 	.word	0x000206d0


	//   ....[94]....
        /*0d08*/ 	.word	0x00020730


	//   ....[95]....
        /*0d0c*/ 	.word	0x00020d50


	//   ....[96]....
        /*0d10*/ 	.word	0x00021150


	//   ....[97]....
        /*0d14*/ 	.word	0x00021200


	//   ....[98]....
        /*0d18*/ 	.word	0x00021290


	//   ....[99]....
        /*0d1c*/ 	.word	0x000212e0


	//   ....[100]....
        /*0d20*/ 	.word	0x00021330


	//   ....[101]....
        /*0d24*/ 	.word	0x00021420


	//   ....[102]....
        /*0d28*/ 	.word	0x000214b0


	//   ....[103]....
        /*0d2c*/ 	.word	0x00021510


	//   ....[104]....
        /*0d30*/ 	.word	0x00021570


	//   ....[105]....
        /*0d34*/ 	.word	0x00021780


	//   ....[106]....
        /*0d38*/ 	.word	0x000217d0


	//   ....[107]....
        /*0d3c*/ 	.word	0x00021860


	//   ....[108]....
        /*0d40*/ 	.word	0x000218f0


	//   ....[109]....
        /*0d44*/ 	.word	0x00021970


	//   ....[110]....
        /*0d48*/ 	.word	0x000219c0


	//   ....[111]....
        /*0d4c*/ 	.word	0x00021a50


	//   ....[112]....
        /*0d50*/ 	.word	0x00021ae0


	//   ....[113]....
        /*0d54*/ 	.word	0x00021b60


	//   ....[114]....
        /*0d58*/ 	.word	0x00021bb0


	//   ....[115]....
        /*0d5c*/ 	.word	0x00021c40


	//   ....[116]....
        /*0d60*/ 	.word	0x00021cd0


	//   ....[117]....
        /*0d64*/ 	.word	0x00021d90


	//   ....[118]....
        /*0d68*/ 	.word	0x00022070


	//   ....[119]....
        /*0d6c*/ 	.word	0x00022220


	//   ....[120]....
        /*0d70*/ 	.word	0x00022270


	//   ....[121]....
        /*0d74*/ 	.word	0x000222d0


	//   ....[122]....
        /*0d78*/ 	.word	0x000223b0


	//   ....[123]....
        /*0d7c*/ 	.word	0x00022410


	//   ....[124]....
        /*0d80*/ 	.word	0x00022530


	//   ....[125]....
        /*0d84*/ 	.word	0x00022590


	//   ....[126]....
        /*0d88*/ 	.word	0x00022630


	//   ....[127]....
        /*0d8c*/ 	.word	0x000226f0


	//   ....[128]....
        /*0d90*/ 	.word	0x00022770


	//   ....[129]....
        /*0d94*/ 	.word	0x00022840


	//   ....[130]....
        /*0d98*/ 	.word	0x000228c0


	//   ....[131]....
        /*0d9c*/ 	.word	0x00022c70


	//   ....[132]....
        /*0da0*/ 	.word	0x00022d10


	//   ....[133]....
        /*0da4*/ 	.word	0x00022e90


	//   ....[134]....
        /*0da8*/ 	.word	0x00022f00


	//   ....[135]....
        /*0dac*/ 	.word	0x00022f70


	//   ....[136]....
        /*0db0*/ 	.word	0x00022fe0


	//   ....[137]....
        /*0db4*/ 	.word	0x00023050


	//   ....[138]....
        /*0db8*/ 	.word	0x000230d0


	//   ....[139]....
        /*0dbc*/ 	.word	0x00023150


	//   ....[140]....
        /*0dc0*/ 	.word	0x000231e0


	//   ....[141]....
        /*0dc4*/ 	.word	0x00023250


	//   ....[142]....
        /*0dc8*/ 	.word	0x000232c0


	//   ....[143]....
        /*0dcc*/ 	.word	0x00023330


	//   ....[144]....
        /*0dd0*/ 	.word	0x000233b0


	//   ....[145]....
        /*0dd4*/ 	.word	0x00023420


	//   ....[146]....
        /*0dd8*/ 	.word	0x000234c0


	//   ....[147]....
        /*0ddc*/ 	.word	0x00023510


	//   ....[148]....
        /*0de0*/ 	.word	0x000235a0


	//   ....[149]....
        /*0de4*/ 	.word	0x000236d0


	//----- nvinfo : EIATTR_REG_RECONFIG
	.align		4
.L_147:
        /*0de8*/ 	.byte	0x01, 0x54
	.zero		2


	//----- nvinfo : EIATTR_SYSCALL_OFFSETS
	.align		4
        /*0dec*/ 	.byte	0x04, 0x46
        /*0dee*/ 	.short	(.L_149 - .L_148)


	//   ....[0]....
.L_148:
        /*0df0*/ 	.word	0x00001e10


	//   ....[1]....
        /*0df4*/ 	.word	0x00001f60


	//   ....[2]....
        /*0df8*/ 	.word	0x00007730


	//   ....[3]....
        /*0dfc*/ 	.word	0x00007ab0


	//   ....[4]....
        /*0e00*/ 	.word	0x0001c0b0


	//   ....[5]....
        /*0e04*/ 	.word	0x0001c200


	//   ....[6]....
        /*0e08*/ 	.word	0x0001c300


	//   ....[7]....
        /*0e0c*/ 	.word	0x0001cbe0


	//----- nvinfo : EIATTR_MBARRIER_INSTR_OFFSETS
	.align		4
.L_149:
        /*0e10*/ 	.byte	0x04, 0x39
        /*0e12*/ 	.short	(.L_151 - .L_150)


	//   ....[0]....
.L_150:
        /*0e14*/ 	.word	0x000002b0
        /*0e18*/ 	.word	0x000000ff
        /*0e1c*/ 	.word	0x00031c00
        /*0e20*/ 	.short	0x0100
        /*0e22*/ 	.byte	0x08
	.zero		1


	//   ....[1]....
        /*0e24*/ 	.word	0x000002c0
        /*0e28*/ 	.word	0x000000ff
        /*0e2c*/ 	.word	0x00031c20
        /*0e30*/ 	.short	0x0100
        /*0e32*/ 	.byte	0x08
	.zero		1


	//   ....[2]....
        /*0e34*/ 	.word	0x000003b0
        /*0e38*/ 	.word	0x000000ff
        /*0e3c*/ 	.word	0x00031c30
        /*0e40*/ 	.short	0x0100
        /*0e42*/ 	.byte	0x08
	.zero		1


	//   ....[3]....
        /*0e44*/ 	.word	0x000003c0
        /*0e48*/ 	.word	0x000000ff
        /*0e4c*/ 	.word	0x00031c40
        /*0e50*/ 	.short	0x0100
        /*0e52*/ 	.byte	0x08
	.zero		1


	//   ....[4]....
        /*0e54*/ 	.word	0x000003d0
        /*0e58*/ 	.word	0x000000ff
        /*0e5c*/ 	.word	0x00031c38
        /*0e60*/ 	.short	0x0100
        /*0e62*/ 	.byte	0x08
	.zero		1


	//   ....[5]....
        /*0e64*/ 	.word	0x000003e0
        /*0e68*/ 	.word	0x000000ff
        /*0e6c*/ 	.word	0x00031c48
        /*0e70*/ 	.short	0x0100
        /*0e72*/ 	.byte	0x08
	.zero		1


	//   ....[6]....
        /*0e74*/ 	.word	0x00000510
        /*0e78*/ 	.word	0x000000ff
        /*0e7c*/ 	.word	0x00031c50
        /*0e80*/ 	.short	0x0100
        /*0e82*/ 	.byte	0x08
	.zero		1


	//   ....[7]....
        /*0e84*/ 	.word	0x00000520
        /*0e88*/ 	.word	0x000000ff
        /*0e8c*/ 	.word	0x00031c60
        /*0e90*/ 	.short	0x0100
        /*0e92*/ 	.byte	0x08
	.zero		1


	//   ....[8]....
        /*0e94*/ 	.word	0x00000530
        /*0e98*/ 	.word	0x000000ff
        /*0e9c*/ 	.word	0x00031c58
        /*0ea0*/ 	.short	0x0100
        /*0ea2*/ 	.byte	0x08
	.zero		1


	//   ....[9]....
        /*0ea4*/ 	.word	0x00000540
        /*0ea8*/ 	.word	0x000000ff
        /*0eac*/ 	.word	0x00031c68
        /*0eb0*/ 	.short	0x0100
        /*0eb2*/ 	.byte	0x08
	.zero		1


	//   ....[10]....
        /*0eb4*/ 	.word	0x00000630
        /*0eb8*/ 	.word	0x000000ff
        /*0ebc*/ 	.word	0x00031c70
        /*0ec0*/ 	.short	0x0100
        /*0ec2*/ 	.byte	0x06
	.zero		1


	//   ....[11]....
        /*0ec4*/ 	.word	0x00000640
        /*0ec8*/ 	.word	0x000000ff
        /*0ecc*/ 	.word	0x00031c80
        /*0ed0*/ 	.short	0x0100
        /*0ed2*/ 	.byte	0x06
	.zero		1


	//   ....[12]....
        /*0ed4*/ 	.word	0x00000650
        /*0ed8*/ 	.word	0x000000ff
        /*0edc*/ 	.word	0x00031c78
        /*0ee0*/ 	.short	0x0100
        /*0ee2*/ 	.byte	0x06
	.zero		1


	//   ....[13]....
        /*0ee4*/ 	.word	0x00000660
        /*0ee8*/ 	.word	0x000000ff
        /*0eec*/ 	.word	0x00031c88
        /*0ef0*/ 	.short	0x0100
        /*0ef2*/ 	.byte	0x06
	.zero		1


	//   ....[14]....
        /*0ef4*/ 	.word	0x00000790
        /*0ef8*/ 	.word	0x000000ff
        /*0efc*/ 	.word	0x00031c90
        /*0f00*/ 	.short	0x0100
        /*0f02*/ 	.byte	0x08
	.zero		1


	//   ....[15]....
        /*0f04*/ 	.word	0x000007a0
        /*0f08*/ 	.word	0x000000ff
        /*0f0c*/ 	.word	0x00031ca0
        /*0f10*/ 	.short	0x0100
        /*0f12*/ 	.byte	0x08
	.zero		1


	//   ....[16]....
        /*0f14*/ 	.word	0x000007b0
        /*0f18*/ 	.word	0x000000ff
        /*0f1c*/ 	.word	0x00031c98
        /*0f20*/ 	.short	0x0100
        /*0f22*/ 	.byte	0x08
	.zero		1


	//   ....[17]....
        /*0f24*/ 	.word	0x000007c0
        /*0f28*/ 	.word	0x000000ff
        /*0f2c*/ 	.word	0x00031ca8
        /*0f30*/ 	.short	0x0100
        /*0f32*/ 	.byte	0x08
	.zero		1


	//   ....[18]....
        /*0f34*/ 	.word	0x000008f0
        /*0f38*/ 	.word	0x000000ff
        /*0f3c*/ 	.word	0x00031cb0
        /*0f40*/ 	.short	0x0100
        /*0f42*/ 	.byte	0x08
	.zero		1


	//   ....[19]....
        /*0f44*/ 	.word	0x00000900
        /*0f48*/ 	.word	0x000000ff
        /*0f4c*/ 	.word	0x00031cc0
        /*0f50*/ 	.short	0x0100
        /*0f52*/ 	.byte	0x08
	.zero		1


	//   ....[20]....
        /*0f54*/ 	.word	0x00000910
        /*0f58*/ 	.word	0x000000ff
        /*0f5c*/ 	.word	0x00031cb8
        /*0f60*/ 	.short	0x0100
        /*0f62*/ 	.byte	0x08
	.zero		1


	//   ....[21]....
        /*0f64*/ 	.word	0x00000920
        /*0f68*/ 	.word	0x000000ff
        /*0f6c*/ 	.word	0x00031cc8
        /*0f70*/ 	.short	0x0100
        /*0f72*/ 	.byte	0x08
	.zero		1


	//   ....[22]....
        /*0f74*/ 	.word	0x00003460
        /*0f78*/ 	.word	0x00000015
        /*0f7c*/ 	.word	0x00031c90
        /*0f80*/ 	.short	0x010a
        /*0f82*/ 	.byte	0x3f
	.zero		1


	//   ....[23]....
        /*0f84*/ 	.word	0x00004f40
        /*0f88*/ 	.word	0x00000015
        /*0f8c*/ 	.word	0x00031c90
        /*0f90*/ 	.short	0x010a
        /*0f92*/ 	.byte	0x3f
	.zero		1


	//   ....[24]....
        /*0f94*/ 	.word	0x000069f0
        /*0f98*/ 	.word	0x00000015
        /*0f9c*/ 	.word	0x00031c90
        /*0fa0*/ 	.short	0x010a
        /*0fa2*/ 	.byte	0x3f
	.zero		1


	//   ....[25]....
        /*0fa4*/ 	.word	0x00006c60
        /*0fa8*/ 	.word	0x00000024
        /*0fac*/ 	.word	0x00000000
        /*0fb0*/ 	.short	0x0101
        /*0fb2*/ 	.byte	0x3f
	.zero		1


	//   ....[26]....
        /*0fb4*/ 	.word	0x00006ca0
        /*0fb8*/ 	.word	0x00000015
        /*0fbc*/ 	.word	0x00031cb0
        /*0fc0*/ 	.short	0x010a
        /*0fc2*/ 	.byte	0x3f
	.zero		1


	//   ....[27]....
        /*0fc4*/ 	.word	0x00006fe0
        /*0fc8*/ 	.word	0x00000015
        /*0fcc*/ 	.word	0x00000000
        /*0fd0*/ 	.short	0x0101
        /*0fd2*/ 	.byte	0x3f
	.zero		1


	//   ....[28]....
        /*0fd4*/ 	.word	0x000077d0
        /*0fd8*/ 	.word	0x00000010
        /*0fdc*/ 	.word	0x00031c00
        /*0fe0*/ 	.short	0x010a
        /*0fe2*/ 	.byte	0x3f
	.zero		1


	//   ....[29]....
        /*0fe4*/ 	.word	0x00007820
        /*0fe8*/ 	.word	0x00000010
        /*0fec*/ 	.word	0x00031c00
        /*0ff0*/ 	.short	0x010a
        /*0ff2*/ 	.byte	0x3f
	.zero		1


	//   ....[30]....
        /*0ff4*/ 	.word	0x00008290
        /*0ff8*/ 	.word	0x00000010
        /*0ffc*/ 	.word	0x00031c00
        /*1000*/ 	.short	0x010a
        /*1002*/ 	.byte	0x3f
	.zero		1


	//   ....[31]....
        /*1004*/ 	.word	0x00009e80
        /*1008*/ 	.word	0x00000010
        /*100c*/ 	.word	0x00031c00
        /*1010*/ 	.short	0x010a
        /*1012*/ 	.byte	0x3f
	.zero		1


	//   ....[32]....
        /*1014*/ 	.word	0x0000b860
        /*1018*/ 	.word	0x00000000
        /*101c*/ 	.word	0x00031c30
        /*1020*/ 	.short	0x010a
        /*1022*/ 	.byte	0x3f
	.zero		1


	//   ....[33]....
        /*1024*/ 	.word	0x0000b930
        /*1028*/ 	.word	0x00000000
        /*102c*/ 	.word	0x00031c30
        /*1030*/ 	.short	0x010a
        /*1032*/ 	.byte	0x3f
	.zero		1


	//   ....[34]....
        /*1034*/ 	.word	0x0000f2c0
        /*1038*/ 	.word	0x00000018
        /*103c*/ 	.word	0x00000000
        /*1040*/ 	.short	0x0101
        /*1042*/ 	.byte	0x3f
	.zero		1


	//   ....[35]....
        /*1044*/ 	.word	0x000104c0
        /*1048*/ 	.word	0x0000000e
        /*104c*/ 	.word	0x00031c30
        /*1050*/ 	.short	0x010a
        /*1052*/ 	.byte	0x3f
	.zero		1


	//   ....[36]....
        /*1054*/ 	.word	0x00010510
        /*1058*/ 	.word	0x0000000e
        /*105c*/ 	.word	0x00031c30
        /*1060*/ 	.short	0x010a
        /*1062*/ 	.byte	0x3f
	.zero		1


	//   ....[37]....
        /*1064*/ 	.word	0x00012b10
        /*1068*/ 	.word	0x0000000f
        /*106c*/ 	.word	0x00031c50
        /*1070*/ 	.short	0x010a
        /*1072*/ 	.byte	0x3f
	.zero		1


	//   ....[38]....
        /*1074*/ 	.word	0x00012b50
        /*1078*/ 	.word	0x0000000f
        /*107c*/ 	.word	0x00031c50
        /*1080*/ 	.short	0x010a
        /*1082*/ 	.byte	0x3f
	.zero		1


	//   ....[39]....
        /*1084*/ 	.word	0x000147e0
        /*1088*/ 	.word	0x0000006f
        /*108c*/ 	.word	0x00000000
        /*1090*/ 	.short	0x0101
        /*1092*/ 	.byte	0x3f
	.zero		1


	//   ....[40]....
        /*1094*/ 	.word	0x000147f0
        /*1098*/ 	.word	0x0000006c
        /*109c*/ 	.word	0x00000000
        /*10a0*/ 	.short	0x0101
        /*10a2*/ 	.byte	0x3f
	.zero		1


	//   ....[41]....
        /*10a4*/ 	.word	0x000157e0
        /*10a8*/ 	.word	0x00000000
        /*10ac*/ 	.word	0x00031c50
        /*10b0*/ 	.short	0x010a
        /*10b2*/ 	.byte	0x3f
	.zero		1


	//   ....[42]....
        /*10b4*/ 	.word	0x00015890
        /*10b8*/ 	.word	0x00000000
        /*10bc*/ 	.word	0x00031c50
        /*10c0*/ 	.short	0x010a
        /*10c2*/ 	.byte	0x3f
	.zero		1


	//   ....[43]....
        /*10c4*/ 	.word	0x00016240
        /*10c8*/ 	.word	0x00000004
        /*10cc*/ 	.word	0x00000000
        /*10d0*/ 	.short	0x0101
        /*10d2*/ 	.byte	0x3f
	.zero		1


	//   ....[44]....
        /*10d4*/ 	.word	0x000174d0
        /*10d8*/ 	.word	0x00000000
        /*10dc*/ 	.word	0x00000000
        /*10e0*/ 	.short	0x0101
        /*10e2*/ 	.byte	0x3f
	.zero		1


	//   ....[45]....
        /*10e4*/ 	.word	0x000179d0
        /*10e8*/ 	.word	0x0000000a
        /*10ec*/ 	.word	0x00000000
        /*10f0*/ 	.short	0x0101
        /*10f2*/ 	.byte	0x3f
	.zero		1


	//   ....[46]....
        /*10f4*/ 	.word	0x0001a880
        /*10f8*/ 	.word	0x00000010
        /*10fc*/ 	.word	0x00031c20
        /*1100*/ 	.short	0x010a
        /*1102*/ 	.byte	0x3f
	.zero		1


	//   ....[47]....
        /*1104*/ 	.word	0x0001a940
        /*1108*/ 	.word	0x00000009
        /*110c*/ 	.word	0x00031ca0
        /*1110*/ 	.short	0x010a
        /*1112*/ 	.byte	0x3f
	.zero		1


	//   ....[48]....
        /*1114*/ 	.word	0x0001ad70
        /*1118*/ 	.word	0x00000009
        /*111c*/ 	.word	0x00031cc0
        /*1120*/ 	.short	0x010a
        /*1122*/ 	.byte	0x3f
	.zero		1


	//   ....[49]....
        /*1124*/ 	.word	0x0001b2d0
        /*1128*/ 	.word	0x00000009
        /*112c*/ 	.word	0x00031ca0
        /*1130*/ 	.short	0x010a
        /*1132*/ 	.byte	0x3f
	.zero		1


	//   ....[50]....
        /*1134*/ 	.word	0x0001b6f0
        /*1138*/ 	.word	0x00000009
        /*113c*/ 	.word	0x00031cc0
        /*1140*/ 	.short	0x010a
        /*1142*/ 	.byte	0x3f
	.zero		1


	//   ....[51]....
        /*1144*/ 	.word	0x0001c690
        /*1148*/ 	.word	0x00000000
        /*114c*/ 	.word	0x00031c40
        /*1150*/ 	.short	0x010a
        /*1152*/ 	.byte	0x3f
	.zero		1


	//   ....[52]....
        /*1154*/ 	.word	0x0001d560
        /*1158*/ 	.word	0x00000010
        /*115c*/ 	.word	0x00031c00
        /*1160*/ 	.short	0x0107
        /*1162*/ 	.byte	0x3f
	.zero		1


	//   ....[53]....
        /*1164*/ 	.word	0x0001d650
        /*1168*/ 	.word	0x00000010
        /*116c*/ 	.word	0x00031c00
        /*1170*/ 	.short	0x0101
        /*1172*/ 	.byte	0x3f
	.zero		1


	//   ....[54]....
        /*1174*/ 	.word	0x0001d670
        /*1178*/ 	.word	0x00000010
        /*117c*/ 	.word	0x00031c20
        /*1180*/ 	.short	0x010a
        /*1182*/ 	.byte	0x3f
	.zero		1


	//   ....[55]....
        /*1184*/ 	.word	0x0001da10
        /*1188*/ 	.word	0x00000003
        /*118c*/ 	.word	0x00031c40
        /*1190*/ 	.short	0x010a
        /*1192*/ 	.byte	0x3f
	.zero		1


	//   ....[56]....
        /*1194*/ 	.word	0x0001de90
        /*1198*/ 	.word	0x00000003
        /*119c*/ 	.word	0x00000060
        /*11a0*/ 	.short	0x010a
        /*11a2*/ 	.byte	0x3f
	.zero		1


	//   ....[57]....
        /*11a4*/ 	.word	0x0001e5d0
        /*11a8*/ 	.word	0x00000003
        /*11ac*/ 	.word	0x00031c40
        /*11b0*/ 	.short	0x010a
        /*11b2*/ 	.byte	0x3f
	.zero		1


	//   ....[58]....
        /*11b4*/ 	.word	0x0001ea50
        /*11b8*/ 	.word	0x0000000b
        /*11bc*/ 	.word	0x00000060
        /*11c0*/ 	.short	0x010a
        /*11c2*/ 	.byte	0x3f
	.zero		1


	//   ....[59]....
        /*11c4*/ 	.word	0x0001f0d0
        /*11c8*/ 	.word	0x00000002
        /*11cc*/ 	.word	0x00031c40
        /*11d0*/ 	.short	0x010a
        /*11d2*/ 	.byte	0x3f
	.zero		1


	//   ....[60]....
        /*11d4*/ 	.word	0x0001f560
        /*11d8*/ 	.word	0x00000007
        /*11dc*/ 	.word	0x00000060
        /*11e0*/ 	.short	0x010a
        /*11e2*/ 	.byte	0x3f
	.zero		1


	//   ....[61]....
        /*11e4*/ 	.word	0x0001fb90
        /*11e8*/ 	.word	0x00000003
        /*11ec*/ 	.word	0x00031c60
        /*11f0*/ 	.short	0x010a
        /*11f2*/ 	.byte	0x3f
	.zero		1


	//   ....[62]....
        /*11f4*/ 	.word	0x00020cd0
        /*11f8*/ 	.word	0x00000009
        /*11fc*/ 	.word	0x00031c20
        /*1200*/ 	.short	0x010a
        /*1202*/ 	.byte	0x3f
	.zero		1


	//   ....[63]....
        /*1204*/ 	.word	0x00020e60
        /*1208*/ 	.word	0x00000007
        /*120c*/ 	.word	0x00000000
        /*1210*/ 	.short	0x010a
        /*1212*/ 	.byte	0x3f
	.zero		1


	//   ....[64]....
        /*1214*/ 	.word	0x00020ed0
        /*1218*/ 	.word	0x00000003
        /*121c*/ 	.word	0x00000000
        /*1220*/ 	.short	0x010a
        /*1222*/ 	.byte	0x3f
	.zero		1


	//   ....[65]....
        /*1224*/ 	.word	0x00020f30
        /*1228*/ 	.word	0x00000005
        /*122c*/ 	.word	0x00000000
        /*1230*/ 	.short	0x010a
        /*1232*/ 	.byte	0x3f
	.zero		1


	//   ....[66]....
        /*1234*/ 	.word	0x00020f60
        /*1238*/ 	.word	0x00000003
        /*123c*/ 	.word	0x00000000
        /*1240*/ 	.short	0x010a
        /*1242*/ 	.byte	0x3f
	.zero		1


	//   ....[67]....
        /*1244*/ 	.word	0x00020fc0
        /*1248*/ 	.word	0x00000015
        /*124c*/ 	.word	0x00031c90
        /*1250*/ 	.short	0x010a
        /*1252*/ 	.byte	0x3f
	.zero		1


	//   ....[68]....
        /*1254*/ 	.word	0x00021010
        /*1258*/ 	.word	0x00000015
        /*125c*/ 	.word	0x00031c90
        /*1260*/ 	.short	0x010a
        /*1262*/ 	.byte	0x3f
	.zero		1


	//   ....[69]....
        /*1264*/ 	.word	0x00021060
        /*1268*/ 	.word	0x00000015
        /*126c*/ 	.word	0x00031c90
        /*1270*/ 	.short	0x010a
        /*1272*/ 	.byte	0x3f
	.zero		1


	//   ....[70]....
        /*1274*/ 	.word	0x000210b0
        /*1278*/ 	.word	0x00000015
        /*127c*/ 	.word	0x00031cb0
        /*1280*/ 	.short	0x010a
        /*1282*/ 	.byte	0x3f
	.zero		1


	//   ....[71]....
        /*1284*/ 	.word	0x00021370
        /*1288*/ 	.word	0x00000010
        /*128c*/ 	.word	0x00031c00
        /*1290*/ 	.short	0x010a
        /*1292*/ 	.byte	0x3f
	.zero		1


	//   ....[72]....
        /*1294*/ 	.word	0x000215a0
        /*1298*/ 	.word	0x00000010
        /*129c*/ 	.word	0x00031c00
        /*12a0*/ 	.short	0x010a
        /*12a2*/ 	.byte	0x3f
	.zero		1


	//   ....[73]....
        /*12a4*/ 	.word	0x000215f0
        /*12a8*/ 	.word	0x00000000
        /*12ac*/ 	.word	0x00031c30
        /*12b0*/ 	.short	0x010a
        /*12b2*/ 	.byte	0x3f
	.zero		1


	//   ....[74]....
        /*12b4*/ 	.word	0x00021640
        /*12b8*/ 	.word	0x0000000e
        /*12bc*/ 	.word	0x00031c30
        /*12c0*/ 	.short	0x010a
        /*12c2*/ 	.byte	0x3f
	.zero		1


	//   ....[75]....
        /*12c4*/ 	.word	0x00021690
        /*12c8*/ 	.word	0x0000000f
        /*12cc*/ 	.word	0x00031c50
        /*12d0*/ 	.short	0x010a
        /*12d2*/ 	.byte	0x3f
	.zero		1


	//   ....[76]....
        /*12d4*/ 	.word	0x000216e0
        /*12d8*/ 	.word	0x00000000
        /*12dc*/ 	.word	0x00031c50
        /*12e0*/ 	.short	0x010a
        /*12e2*/ 	.byte	0x3f
	.zero		1


	//   ....[77]....
        /*12e4*/ 	.word	0x00021e50
        /*12e8*/ 	.word	0x00000010
        /*12ec*/ 	.word	0x00031c20
        /*12f0*/ 	.short	0x010a
        /*12f2*/ 	.byte	0x3f
	.zero		1


	//   ....[78]....
        /*12f4*/ 	.word	0x00021ea0
        /*12f8*/ 	.word	0x00000009
        /*12fc*/ 	.word	0x00031ca0
        /*1300*/ 	.short	0x010a
        /*1302*/ 	.byte	0x3f
	.zero		1


	//   ....[79]....
        /*1304*/ 	.word	0x00021ef0
        /*1308*/ 	.word	0x00000009
        /*130c*/ 	.word	0x00031cc0
        /*1310*/ 	.short	0x010a
        /*1312*/ 	.byte	0x3f
	.zero		1


	//   ....[80]....
        /*1314*/ 	.word	0x00021f40
        /*1318*/ 	.word	0x00000009
        /*131c*/ 	.word	0x00031ca0
        /*1320*/ 	.short	0x010a
        /*1322*/ 	.byte	0x3f
	.zero		1


	//   ....[81]....
        /*1324*/ 	.word	0x00021f90
        /*1328*/ 	.word	0x00000009
        /*132c*/ 	.word	0x00031cc0
        /*1330*/ 	.short	0x010a
        /*1332*/ 	.byte	0x3f
	.zero		1


	//   ....[82]....
        /*1334*/ 	.word	0x00022130
        /*1338*/ 	.word	0x00000000
        /*133c*/ 	.word	0x00031c40
        /*1340*/ 	.short	0x010a
        /*1342*/ 	.byte	0x3f
	.zero		1


	//   ....[83]....
        /*1344*/ 	.word	0x00022990
        /*1348*/ 	.word	0x00000010
        /*134c*/ 	.word	0x00031c20
        /*1350*/ 	.short	0x010a
        /*1352*/ 	.byte	0x3f
	.zero		1


	//   ....[84]....
        /*1354*/ 	.word	0x000229e0
        /*1358*/ 	.word	0x00000003
        /*135c*/ 	.word	0x00031c40
        /*1360*/ 	.short	0x010a
        /*1362*/ 	.byte	0x3f
	.zero		1


	//   ....[85]....
        /*1364*/ 	.word	0x00022a30
        /*1368*/ 	.word	0x00000003
        /*136c*/ 	.word	0x00000060
        /*1370*/ 	.short	0x010a
        /*1372*/ 	.byte	0x3f
	.zero		1


	//   ....[86]....
        /*1374*/ 	.word	0x00022a80
        /*1378*/ 	.word	0x00000003
        /*137c*/ 	.word	0x00031c40
        /*1380*/ 	.short	0x010a
        /*1382*/ 	.byte	0x3f
	.zero		1


	//   ....[87]....
        /*1384*/ 	.word	0x00022ad0
        /*1388*/ 	.word	0x0000000b
        /*138c*/ 	.word	0x00000060
        /*1390*/ 	.short	0x010a
        /*1392*/ 	.byte	0x3f
	.zero		1


	//   ....[88]....
        /*1394*/ 	.word	0x00022b20
        /*1398*/ 	.word	0x00000002
        /*139c*/ 	.word	0x00031c40
        /*13a0*/ 	.short	0x010a
        /*13a2*/ 	.byte	0x3f
	.zero		1


	//   ....[89]....
        /*13a4*/ 	.word	0x00022b70
        /*13a8*/ 	.word	0x00000007
        /*13ac*/ 	.word	0x00000060
        /*13b0*/ 	.short	0x010a
        /*13b2*/ 	.byte	0x3f
	.zero		1


	//   ....[90]....
        /*13b4*/ 	.word	0x00022bc0
        /*13b8*/ 	.word	0x00000003
        /*13bc*/ 	.word	0x00031c60
        /*13c0*/ 	.short	0x010a
        /*13c2*/ 	.byte	0x3f
	.zero		1


	//   ....[91]....
        /*13c4*/ 	.word	0x000235f0
        /*13c8*/ 	.word	0x00000009
        /*13cc*/ 	.word	0x00031c20
        /*13d0*/ 	.short	0x010a
        /*13d2*/ 	.byte	0x3f
	.zero		1


	//   ....[92]....
        /*13d4*/ 	.word	0x00023790
        /*13d8*/ 	.word	0x00000007
        /*13dc*/ 	.word	0x00000000
        /*13e0*/ 	.short	0x010a
        /*13e2*/ 	.byte	0x3f
	.zero		1


	//   ....[93]....
        /*13e4*/ 	.word	0x000237e0
        /*13e8*/ 	.word	0x00000003
        /*13ec*/ 	.word	0x00000000
        /*13f0*/ 	.short	0x010a
        /*13f2*/ 	.byte	0x3f
	.zero		1


	//   ....[94]....
        /*13f4*/ 	.word	0x00023830
        /*13f8*/ 	.word	0x00000005
        /*13fc*/ 	.word	0x00000000
        /*1400*/ 	.short	0x010a
        /*1402*/ 	.byte	0x3f
	.zero		1


	//----- nvinfo : EIATTR_NUM_MBARRIERS
	.align		4
.L_151:
        /*1404*/ 	.byte	0x03, 0x38
        /*1406*/ 	.short	0x0016


	//----- nvinfo : EIATTR_EXIT_INSTR_OFFSETS
	.align		4
        /*1408*/ 	.byte	0x04, 0x1c
        /*140a*/ 	.short	(.L_153 - .L_152)


	//   ....[0]....
.L_152:
        /*140c*/ 	.word	0x00020fb0


	//----- nvinfo : EIATTR_MAX_THREADS
	.align		4
.L_153:
        /*1410*/ 	.byte	0x04, 0x05
        /*1412*/ 	.short	(.L_155 - .L_154)
.L_154:
        /*1414*/ 	.word	0x00000200
        /*1418*/ 	.word	0x00000001
        /*141c*/ 	.word	0x00000001


	//----- nvinfo : EIATTR_CRS_STACK_SIZE
	.align		4
.L_155:
        /*1420*/ 	.byte	0x04, 0x1e
        /*1422*/ 	.short	(.L_157 - .L_156)
.L_156:
        /*1424*/ 	.word	0x00000000


	//----- nvinfo : EIATTR_CBANK_PARAM_SIZE
	.align		4
.L_157:
        /*1428*/ 	.byte	0x03, 0x19
        /*142a*/ 	.short	0x0af0


	//----- nvinfo : EIATTR_PARAM_CBANK
	.align		4
        /*142c*/ 	.byte	0x04, 0x0a
        /*142e*/ 	.short	(.L_159 - .L_158)
	.align		4
.L_158:
        /*1430*/ 	.word	index@(.nv.constant0._ZN7cutlass13device_kernelIN5flash11enable_sm90INS1_16FlashAttnFwdSm90INS1_25CollectiveMainloopFwdSm90ILi2EN4cute5tupleIJNS5_1CILi1EEES8_S8_EEENS6_IJNS7_ILi192EEENS7_ILi144EEENS7_ILi96EEEEEELi96ENS_10bfloat16_tEfNS_4arch4Sm90ELb0ELb0ELb1ELb1ELb0ELb1ELb0ELb0ELb1ELb1ELb1ELb0EEENS1_21CollectiveEpilogueFwdINS6_IJSA_SC_SB_EEES9_SE_SG_Li384ELb1ELb1ELb1ELb0EEENS1_36VarlenDynamicPersistentTileSchedulerILi192ELi144ELi384ELi128ELb1ELb1ELb1ELb0ELb1ELb1EEEEEEEEEvNT_6ParamsE)
        /*1434*/ 	.short	0x0210
        /*1436*/ 	.short	0x0af0


	//----- nvinfo : EIATTR_SW_WAR
	.align		4
.L_159:
        /*1438*/ 	.byte	0x04, 0x36
        /*143a*/ 	.short	(.L_161 - .L_160)
.L_160:
        /*143c*/ 	.word	0x00000008
.L_161:


//--------------------- .nv.info._ZN7cutlass13device_kernelIN5flash11enable_sm90INS1_16FlashAttnFwdSm90INS1_25CollectiveMainloopFwdSm90ILi2EN4cute5tupleIJNS5_1CILi1EEES8_S8_EEENS6_IJNS7_ILi192EEENS7_ILi128EEENS7_ILi96EEEEEELi96ENS_10bfloat16_tEfNS_4arch4Sm90ELb0ELb1ELb1ELb0ELb0ELb0ELb0ELb0ELb1ELb1ELb1ELb0EEENS1_21CollectiveEpilogueFwdINS6_IJSA_SC_SB_EEES9_SE_SG_Li384ELb0ELb1ELb1ELb0EEENS1_19SingleTileSchedulerILb0ELb1ELb1ELi192EEEEEEEEEvNT_6ParamsE --------------------------
	.section	.nv.info._ZN7cutlass13device_kernelIN5flash11enable_sm90INS1_16FlashAttnFwdSm90INS1_25CollectiveMainloopFwdSm90ILi2EN4cute5tupleIJNS5_1CILi1EEES8_S8_EEENS6_IJNS7_ILi192EEENS7_ILi128EEENS7_ILi96EEEEEELi96ENS_10bfloat16_tEfNS_4arch4Sm90ELb0ELb1ELb1ELb0ELb0ELb0ELb0ELb0ELb1ELb1ELb1ELb0EEENS1_21CollectiveEpilogueFwdINS6_IJSA_SC_SB_EEES9_SE_SG_Li384ELb0ELb1ELb1ELb0EEENS1_19SingleTileSchedulerILb0ELb1ELb1ELi192EEEEEEEEEvNT_6ParamsE,"",@"SHT_CUDA_INFO"
	.sectionflags	@""
	.align	4


	//----- nvinfo : EIATTR_CUDA_API_VERSION
	.align		4
        /*0000*/ 	.byte	0x04, 0x37
        /*0002*/ 	.short	(.L_163 - .L_162)
.L_162:
        /*0004*/ 	.word	0x00000082


	//----- nvinfo : EIATTR_KPARAM_INFO
	.align		4
.L_163:
        /*0008*/ 	.byte	0x04, 0x17
        /*000a*/ 	.short	(.L_165 - .L_164)
.L_164:
        /*000c*/ 	.word	0x00000000
        /*0010*/ 	.short	0x0000
        /*0012*/ 	.short	0x0070
        /*0014*/ 	.byte	0x00, 0xf0, 0x01, 0x28


	//----- nvinfo : EIATTR_SPARSE_MMA_MASK
	.align		4
.L_165:
        /*0018*/ 	.byte	0x03, 0x50
        /*001a*/ 	.short	0x0000


	//----- nvinfo : EIATTR_MAXREG_COUNT
	.align		4
        /*001c*/ 	.byte	0x03, 0x1b
        /*001e*/ 	.short	0x0080


	//----- nvinfo : EIATTR_NUM_BARRIERS
	.align		4
        /*0020*/ 	.byte	0x02, 0x4c
        /*0022*/ 	.byte	0x10
	.zero		1


	//----- nvinfo : EIATTR_EXTERNS
	.align		4
        /*0024*/ 	.byte	0x04, 0x0f
        /*0026*/ 	.short	(.L_167 - .L_166)


	//   ....[0]....
	.align		4
.L_166:
        /*0028*/ 	.word	index@(__assertfail)


	//----- nvinfo : EIATTR_MERCURY_ISA_VERSION
	.align		4
.L_167:
        /*002c*/ 	.byte	0x03, 0x5f
        /*002e*/ 	.short	0x0101


	//----- nvinfo : EIATTR_INT_WARP_WIDE_INSTR_OFFSETS
	.align		4
        /*0030*/ 	.byte	0x04, 0x31
        /*0032*/ 	.short	(.L_169 - .L_168)


	//   ....[0]....
.L_168:
        /*0034*/ 	.word	0x00000120


	//   ....[1]....
        /*0038*/ 	.word	0x00000160


	//   ....[2]....
        /*003c*/ 	.word	0x000001d0


	//----- nvinfo : EIATTR_COOP_GROUP_MASK_REGIDS
	.align		4
.L_169:
        /*0040*/ 	.byte	0x04, 0x29
        /*0042*/ 	.short	(.L_171 - .L_170)


	//   ....[0]....
.L_170:
        /*0044*/ 	.word	0xffffffff


	//   ....[1]....
        /*0048*/ 	.word	0xffffffff


	//   ....[2]....
        /*004c*/ 	.word	0xffffffff


	//   ....[3]....
        /*0050*/ 	.word	0xffffffff


	//   ....[4]....
        /*0054*/ 	.word	0xffffffff


	//   ....[5]....
        /*0058*/ 	.word	0xffffffff


	//   ....[6]....
        /*005c*/ 	.word	0xffffffff


	//   ....[7]....
        /*0060*/ 	.word	0xffffffff


	//   ....[8]....
        /*0064*/ 	.word	0xffffffff


	//   ....[9]....
        /*0068*/ 	.word	0xffffffff


	//   ....[10]....
        /*006c*/ 	.word	0xffffffff


	//   ....[11]....
        /*0070*/ 	.word	0xffffffff


	//   ....[12]....
        /*0074*/ 	.word	0xffffffff


	//   ....[13]....
        /*0078*/ 	.word	0xffffffff


	//   ....[14]....
        /*007c*/ 	.word	0xffffffff


	//   ....[15]....
        /*0080*/ 	.word	0xffffffff


	//   ....[16]....
        /*0084*/ 	.word	0xffffffff


	//   ....[17]....
        /*0088*/ 	.word	0xffffffff


	//   ....[18]....
        /*008c*/ 	.word	0xffffffff


	//   ....[19]....
        /*0090*/ 	.word	0xffffffff


	//   ....[20]....
        /*0094*/ 	.word	0xffffffff


	//   ....[21]....
        /*0098*/ 	.word	0xffffffff


	//   ....[22]....
        /*009c*/ 	.word	0xffffffff


	//   ....[23]....
        /*00a0*/ 	.word	0xffffffff


	//   ....[24]....
        /*00a4*/ 	.word	0xffffffff


	//   ....[25]....
        /*00a8*/ 	.word	0xffffffff


	//   ....[26]....
        /*00ac*/ 	.word	0xffffffff


	//   ....[27]....
        /*00b0*/ 	.word	0xffffffff


	//   ....[28]....
        /*00b4*/ 	.word	0xffffffff


	//   ....[29]....
        /*00b8*/ 	.word	0xffffffff


	//   ....[30]....
        /*00bc*/ 	.word	0xffffffff


	//   ....[31]....
        /*00c0*/ 	.word	0xffffffff


	//   ....[32]....
        /*00c4*/ 	.word	0xffffffff


	//   ....[33]....
        /*00c8*/ 	.word	0xffffffff


	//   ....[34]....
        /*00cc*/ 	.word	0xffffffff


	//   ....[35]....
        /*00d0*/ 	.word	0xffffffff


	//   ....[36]....
        /*00d4*/ 	.word	0xffffffff


	//   ....[37]....
        /*00d8*/ 	.word	0xffffffff


	//   ....[38]....
        /*00dc*/ 	.word	0xffffffff


	//   ....[39]....
        /*00e0*/ 	.word	0xffffffff


	//   ....[40]....
        /*00e4*/ 	.word	0xffffffff


	//   ....[41]....
        /*00e8*/ 	.word	0xffffffff


	//   ....[42]....
        /*00ec*/ 	.word	0xffffffff


	//   ....[43]....
        /*00f0*/ 	.word	0xffffffff


	//   ....[44]....
        /*00f4*/ 	.word	0xffffffff


	//   ....[45]....
        /*00f8*/ 	.word	0xffffffff


	//   ....[46]....
        /*00fc*/ 	.word	0xffffffff


	//   ....[47]....
        /*0100*/ 	.word	0xffffffff


	//   ....[48]....
        /*0104*/ 	.word	0xffffffff


	//   ....[49]....
        /*0108*/ 	.word	0xffffffff


	//   ....[50]....
        /*010c*/ 	.word	0xffffffff


	//   ....[51]....
        /*0110*/ 	.word	0xffffffff


	//   ....[52]....
        /*0114*/ 	.word	0xffffffff


	//   ....[53]....
        /*0118*/ 	.word	0xffffffff


	//   ....[54]....
        /*011c*/ 	.word	0xffffffff


	//   ....[55]....
        /*0120*/ 	.word	0xffffffff


	//   ....[56]....
        /*0124*/ 	.word	0xffffffff


	//   ....[57]....
        /*0128*/ 	.word	0xffffffff


	//   ....[58]....
        /*012c*/ 	.word	0xffffffff


	//   ....[59]....
        /*0130*/ 	.word	0xffffffff


	//   ....[60]....
        /*0134*/ 	.word	0xffffffff


	//   ....[61]....
        /*0138*/ 	.word	0x0500000f


	//   ....[62]....
        /*013c*/ 	.word	0x0500000f


	//   ....[63]....
        /*0140*/ 	.word	0x0500000f


	//   ....[64]....
        /*0144*/ 	.word	0x0500000f


	//   ....[65]....
        /*0148*/ 	.word	0x0500000f


	//   ....[66]....
        /*014c*/ 	.word	0x0500000f


	//   ....[67]....
        /*0150*/ 	.word	0x0500000f


	//   ....[68]....
        /*0154*/ 	.word	0x0500000f


	//   ....[69]....
        /*0158*/ 	.word	0x0500000f


	//   ....[70]....
        /*015c*/ 	.word	0x0500000f


	//   ....[71]....
        /*0160*/ 	.word	0x0500000f


	//   ....[72]....
        /*0164*/ 	.word	0x0500000f


	//   ....[73]....
        /*0168*/ 	.word	0x0500000f


	//   ....[74]....
        /*016c*/ 	.word	0x0500000f


	//----- nvinfo : EIATTR_COOP_GROUP_INSTR_OFFSETS
	.align		4
.L_171:
        /*0170*/ 	.byte	0x04, 0x28
        /*0172*/ 	.short	(.L_173 - .L_172)


	//   ....[0]....
.L_172:
        /*0174*/ 	.word	0x00000060


	//   ....[1]....
        /*0178*/ 	.word	0x00000130


	//   ....[2]....
        /*017c*/ 	.word	0x00000180


	//   ....[3]....
        /*0180*/ 	.word	0x000003b0


	//   ....[4]....
        /*0184*/ 	.word	0x00000510


	//   ....[5]....
        /*0188*/ 	.word	0x00000630


	//   ....[6]....
        /*018c*/ 	.word	0x00000790


	//   ....[7]....
        /*0190*/ 	.word	0x00001540


	//   ....[8]....
        /*0194*/ 	.word	0x00002140


	//   ....[9]....
        /*0198*/ 	.word	0x00002a80


	//   ....[10]....
        /*019c*/ 	.word	0x00003f50


	//   ....[11]....
        /*01a0*/ 	.word	0x00003ff0


	//   ....[12]....
        /*01a4*/ 	.word	0x00004750


	//   ....[13]....
        /*01a8*/ 	.word	0x000047b0


	//   ....[14]....
        /*01ac*/ 	.word	0x000053e0


	//   ....[15]....
        /*01b0*/ 	.word	0x000068b0


	//   ....[16]....
        /*01b4*/ 	.word	0x00006af0


	//   ....[17]....
        /*01b8*/ 	.word	0x000076d0


	//   ....[18]....
        /*01bc*/ 	.word	0x00007780


	//   ....[19]....
        /*01c0*/ 	.word	0x00008070


	//   ....[20]....
        /*01c4*/ 	.word	0x00008110


	//   ....[21]....
        /*01c8*/ 	.word	0x00009070


	//   ....[22]....
        /*01cc*/ 	.word	0x0000a220


	//   ....[23]....
        /*01d0*/ 	.word	0x0000a290


	//   ....[24]....
        /*01d4*/ 	.word	0x0000a950


	//   ....[25]....
        /*01d8*/ 	.word	0x0000aa40


	//   ....[26]....
        /*01dc*/ 	.word	0x0000bc10


	//   ....[27]....
        /*01e0*/ 	.word	0x0000c7d0


	//   ....[28]....
        /*01e4*/ 	.word	0x0000d1f0


	//   ....[29]....
        /*01e8*/ 	.word	0x0000dc10


	//   ....[30]....
        /*01ec*/ 	.word	0x0000dc30


	//   ....[31]....
        /*01f0*/ 	.word	0x0000e800


	//   ....[32]....
        /*01f4*/ 	.word	0x0000e870


	//   ....[33]....
        /*01f8*/ 	.word	0x0000f620


	//   ....[34]....
        /*01fc*/ 	.word	0x0000f730


	//   ....[35]....
        /*0200*/ 	.word	0x0000f790


	//   ....[36]....
        /*0204*/ 	.word	0x0000f890


	//   ....[37]....
        /*0208*/ 	.word	0x0000f8a0


	//   ....[38]....
        /*020c*/ 	.word	0x00010780


	//   ....[39]....
        /*0210*/ 	.word	0x000107c0


	//   ....[40]....
        /*0214*/ 	.word	0x00010800


	//   ....[41]....
        /*0218*/ 	.word	0x00010840


	//   ....[42]....
        /*021c*/ 	.word	0x00010860


	//   ....[43]....
        /*0220*/ 	.word	0x00010890


	//   ....[44]....
        /*0224*/ 	.word	0x00010d70


	//   ....[45]....
        /*0228*/ 	.word	0x00010d80


	//   ....[46]....
        /*022c*/ 	.word	0x00011660


	//   ....[47]....
        /*0230*/ 	.word	0x00012520


	//   ....[48]....
        /*0234*/ 	.word	0x00013010


	//   ....[49]....
        /*0238*/ 	.word	0x00013050


	//   ....[50]....
        /*023c*/ 	.word	0x00013080


	//   ....[51]....
        /*0240*/ 	.word	0x000130b0


	//   ....[52]....
        /*0244*/ 	.word	0x000130d0


	//   ....[53]....
        /*0248*/ 	.word	0x000130e0


	//   ....[54]....
        /*024c*/ 	.word	0x00013150


	//   ....[55]....
        /*0250*/ 	.word	0x00013190


	//   ....[56]....
        /*0254*/ 	.word	0x00013220


	//   ....[57]....
        /*0258*/ 	.word	0x00013250


	//   ....[58]....
        /*025c*/ 	.word	0x00013260


	//   ....[59]....
        /*0260*/ 	.word	0x000132f0


	//   ....[60]....
        /*0264*/ 	.word	0x00015880


	//   ....[61]....
        /*0268*/ 	.word	0x00015eb0


	//   ....[62]....
        /*026c*/ 	.word	0x00016020


	//   ....[63]....
        /*0270*/ 	.word	0x00016070


	//   ....[64]....
        /*0274*/ 	.word	0x000161c0


	//   ....[65]....
        /*0278*/ 	.word	0x00016220


	//   ....[66]....
        /*027c*/ 	.word	0x00016330


	//   ....[67]....
        /*0280*/ 	.word	0x00016390


	//   ....[68]....
        /*0284*/ 	.word	0x000164a0


	//   ....[69]....
        /*0288*/ 	.word	0x00016510


	//   ....[70]....
        /*028c*/ 	.word	0x00016640


	//   ....[71]....
        /*0290*/ 	.word	0x00016690


	//   ....[72]....
        /*0294*/ 	.word	0x000167a0


	//   ....[73]....
        /*0298*/ 	.word	0x000167f0


	//   ....[74]....
        /*029c*/ 	.word	0x00016bc0


	//----- nvinfo : EIATTR_REG_RECONFIG
	.align		4
.L_173:
        /*02a0*/ 	.byte	0x01, 0x54
	.zero		2


	//----- nvinfo : EIATTR_SYSCALL_OFFSETS
	.align		4
        /*02a4*/ 	.byte	0x04, 0x46
        /*02a6*/ 	.short	(.L_175 - .L_174)


	//   ....[0]....
.L_174:
        /*02a8*/ 	.word	0x00001740


	//   ....[1]....
        /*02ac*/ 	.word	0x000121c0


	//   ....[2]....
        /*02b0*/ 	.word	0x00012300


	//   ....[3]....
        /*02b4*/ 	.word	0x000123f0


	//   ....[4]....
        /*02b8*/ 	.word	0x00012b70


	//----- nvinfo : EIATTR_MBARRIER_INSTR_OFFSETS
	.align		4
.L_175:
        /*02bc*/ 	.byte	0x04, 0x39
        /*02be*/ 	.short	(.L_177 - .L_176)


	//   ....[0]....
.L_176:
        /*02c0*/ 	.word	0x00000260
        /*02c4*/ 	.word	0x000000ff
        /*02c8*/ 	.word	0x0002d800
        /*02cc*/ 	.short	0x0100
        /*02ce*/ 	.byte	0x08
	.zero		1


	//   ....[1]....
        /*02d0*/ 	.word	0x00000270
        /*02d4*/ 	.word	0x000000ff
        /*02d8*/ 	.word	0x0002d820
        /*02dc*/ 	.short	0x0100
        /*02de*/ 	.byte	0x08
	.zero		1


	//   ....[2]....
        /*02e0*/ 	.word	0x00000360
        /*02e4*/ 	.word	0x000000ff
        /*02e8*/ 	.word	0x0002d830
        /*02ec*/ 	.short	0x0100
        /*02ee*/ 	.byte	0x08
	.zero		1


	//   ....[3]....
        /*02f0*/ 	.word	0x00000370
        /*02f4*/ 	.word	0x000000ff
        /*02f8*/ 	.word	0x0002d840
        /*02fc*/ 	.short	0x0100
        /*02fe*/ 	.byte	0x08
	.zero		1


	//   ....[4]....
        /*0300*/ 	.word	0x00000380
        /*0304*/ 	.word	0x000000ff
        /*0308*/ 	.word	0x0002d838
        /*030c*/ 	.short	0x0100
        /*030e*/ 	.byte	0x08
	.zero		1


	//   ....[5]....
        /*0310*/ 	.word	0x00000390
        /*0314*/ 	.word	0x000000ff
        /*0318*/ 	.word	0x0002d848
        /*031c*/ 	.short	0x0100
        /*031e*/ 	.byte	0x08
	.zero		1


	//   ....[6]....
        /*0320*/ 	.word	0x000004c0
        /*0324*/ 	.word	0x000000ff
        /*0328*/ 	.word	0x0002d850
        /*032c*/ 	.short	0x0100
        /*032e*/ 	.byte	0x08
	.zero		1


	//   ....[7]....
        /*0330*/ 	.word	0x000004d0
        /*0334*/ 	.word	0x000000ff
        /*0338*/ 	.word	0x0002d860
        /*033c*/ 	.short	0x0100
        /*033e*/ 	.byte	0x08
	.zero		1


	//   ....[8]....
        /*0340*/ 	.word	0x000004e0
        /*0344*/ 	.word	0x000000ff
        /*0348*/ 	.word	0x0002d858
        /*034c*/ 	.short	0x0100
        /*034e*/ 	.byte	0x08
	.zero		1


	//   ....[9]....
        /*0350*/ 	.word	0x000004f0
        /*0354*/ 	.word	0x000000ff
        /*0358*/ 	.word	0x0002d868
        /*035c*/ 	.short	0x0100
        /*035e*/ 	.byte	0x08
	.zero		1


	//   ....[10]....
        /*0360*/ 	.word	0x000005e0
        /*0364*/ 	.word	0x000000ff
        /*0368*/ 	.word	0x0002d870
        /*036c*/ 	.short	0x0100
        /*036e*/ 	.byte	0x06
	.zero		1


	//   ....[11]....
        /*0370*/ 	.word	0x000005f0
        /*0374*/ 	.word	0x000000ff
        /*0378*/ 	.word	0x0002d880
        /*037c*/ 	.short	0x0100
        /*037e*/ 	.byte	0x06
	.zero		1


	//   ....[12]....
        /*0380*/ 	.word	0x00000600
        /*0384*/ 	.word	0x000000ff
        /*0388*/ 	.word	0x0002d878
        /*038c*/ 	.short	0x0100
        /*038e*/ 	.byte	0x06
	.zero		1


	//   ....[13]....
        /*0390*/ 	.word	0x00000610
        /*0394*/ 	.word	0x000000ff
        /*0398*/ 	.word	0x0002d888
        /*039c*/ 	.short	0x0100
        /*039e*/ 	.byte	0x06
	.zero		1


	//   ....[14]....
        /*03a0*/ 	.word	0x00000740
        /*03a4*/ 	.word	0x000000ff
        /*03a8*/ 	.word	0x0002d890
        /*03ac*/ 	.short	0x0100
        /*03ae*/ 	.byte	0x08
	.zero		1


	//   ....[15]....
        /*03b0*/ 	.word	0x00000750
        /*03b4*/ 	.word	0x000000ff
        /*03b8*/ 	.word	0x0002d8a0
        /*03bc*/ 	.short	0x0100
        /*03be*/ 	.byte	0x08
	.zero		1


	//   ....[16]....
        /*03c0*/ 	.word	0x00000760
        /*03c4*/ 	.word	0x000000ff
        /*03c8*/ 	.word	0x0002d898
        /*03cc*/ 	.short	0x0100
        /*03ce*/ 	.byte	0x08
	.zero		1


	//   ....[17]....
        /*03d0*/ 	.word	0x00000770
        /*03d4*/ 	.word	0x000000ff
        /*03d8*/ 	.word	0x0002d8a8
        /*03dc*/ 	.short	0x0100
        /*03de*/ 	.byte	0x08
	.zero		1


	//   ....[18]....
        /*03e0*/ 	.word	0x000008a0
        /*03e4*/ 	.word	0x000000ff
        /*03e8*/ 	.word	0x0002d8b0
        /*03ec*/ 	.short	0x0100
        /*03ee*/ 	.byte	0x08
	.zero		1


	//   ....[19]....
        /*03f0*/ 	.word	0x000008b0
        /*03f4*/ 	.word	0x000000ff
        /*03f8*/ 	.word	0x0002d8c0
        /*03fc*/ 	.short	0x0100
        /*03fe*/ 	.byte	0x08
	.zero		1


	//   ....[20]....
        /*0400*/ 	.word	0x000008c0
        /*0404*/ 	.word	0x000000ff
        /*0408*/ 	.word	0x0002d8b8
        /*040c*/ 	.short	0x0100
        /*040e*/ 	.byte	0x08
	.zero		1


	//   ....[21]....
        /*0410*/ 	.word	0x000008d0
        /*0414*/ 	.word	0x000000ff
        /*0418*/ 	.word	0x0002d8c8
        /*041c*/ 	.short	0x0100
        /*041e*/ 	.byte	0x08
	.zero		1


	//   ....[22]....
        /*0420*/ 	.word	0x00001770
        /*0424*/ 	.word	0x000000ff
        /*0428*/ 	.word	0x0002d800
        /*042c*/ 	.short	0x010a
        /*042e*/ 	.byte	0x24
	.zero		1


	//   ....[23]....
        /*0430*/ 	.word	0x00001880
        /*0434*/ 	.word	0x000000ff
        /*0438*/ 	.word	0x0002d830
        /*043c*/ 	.short	0x010a
        /*043e*/ 	.byte	0x24
	.zero		1


	//   ....[24]....
        /*0440*/ 	.word	0x000018f0
        /*0444*/ 	.word	0x000000ff
        /*0448*/ 	.word	0x0002d830
        /*044c*/ 	.short	0x010a
        /*044e*/ 	.byte	0x24
	.zero		1


	//   ....[25]....
        /*0450*/ 	.word	0x00002170
        /*0454*/ 	.word	0x0000000a
        /*0458*/ 	.word	0x00000000
        /*045c*/ 	.short	0x0101
        /*045e*/ 	.byte	0x3f
	.zero		1


	//   ....[26]....
        /*0460*/ 	.word	0x00005870
        /*0464*/ 	.word	0x000000ff
        /*0468*/ 	.word	0x0002d830
        /*046c*/ 	.short	0x010a
        /*046e*/ 	.byte	0x0a
	.zero		1


	//   ....[27]....
        /*0470*/ 	.word	0x000058b0
        /*0474*/ 	.word	0x000000ff
        /*0478*/ 	.word	0x0002d830
        /*047c*/ 	.short	0x010a
        /*047e*/ 	.byte	0x0a
	.zero		1


	//   ....[28]....
        /*0480*/ 	.word	0x00005b50
        /*0484*/ 	.word	0x000000ff
        /*0488*/ 	.word	0x0002d850
        /*048c*/ 	.short	0x010a
        /*048e*/ 	.byte	0x0a
	.zero		1


	//   ....[29]....
        /*0490*/ 	.word	0x00005b90
        /*0494*/ 	.word	0x000000ff
        /*0498*/ 	.word	0x0002d850
        /*049c*/ 	.short	0x010a
        /*049e*/ 	.byte	0x0a
	.zero		1


	//   ....[30]....
        /*04a0*/ 	.word	0x00006950
        /*04a4*/ 	.word	0x00000039
        /*04a8*/ 	.word	0x00000000
        /*04ac*/ 	.short	0x0101
        /*04ae*/ 	.byte	0x3f
	.zero		1


	//   ....[31]....
        /*04b0*/ 	.word	0x000084a0
        /*04b4*/ 	.word	0x0000001a
        /*04b8*/ 	.word	0x00000000
        /*04bc*/ 	.short	0x0101
        /*04be*/ 	.byte	0x3f
	.zero		1


	//   ....[32]....
        /*04c0*/ 	.word	0x000094a0
        /*04c4*/ 	.word	0x000000ff
        /*04c8*/ 	.word	0x0002d830
        /*04cc*/ 	.short	0x010a
        /*04ce*/ 	.byte	0x0e
	.zero		1


	//   ....[33]....
        /*04d0*/ 	.word	0x000094e0
        /*04d4*/ 	.word	0x000000ff
        /*04d8*/ 	.word	0x0002d830
        /*04dc*/ 	.short	0x010a
        /*04de*/ 	.byte	0x0e
	.zero		1


	//   ....[34]....
        /*04e0*/ 	.word	0x000097b0
        /*04e4*/ 	.word	0x000000ff
        /*04e8*/ 	.word	0x0002d850
        /*04ec*/ 	.short	0x010a
        /*04ee*/ 	.byte	0x0e
	.zero		1


	//   ....[35]....
        /*04f0*/ 	.word	0x000097f0
        /*04f4*/ 	.word	0x000000ff
        /*04f8*/ 	.word	0x0002d850
        /*04fc*/ 	.short	0x010a
        /*04fe*/ 	.byte	0x0e
	.zero		1


	//   ....[36]....
        /*0500*/ 	.word	0x0000b110
        /*0504*/ 	.word	0x00000031
        /*0508*/ 	.word	0x00000000
        /*050c*/ 	.short	0x0101
        /*050e*/ 	.byte	0x3f
	.zero		1


	//   ....[37]....
        /*0510*/ 	.word	0x0000b190
        /*0514*/ 	.word	0x0000002b
        /*0518*/ 	.word	0x00000000
        /*051c*/ 	.short	0x0101
        /*051e*/ 	.byte	0x3f
	.zero		1


	//   ....[38]....
        /*0520*/ 	.word	0x0000bed0
        /*0524*/ 	.word	0x000000ff
        /*0528*/ 	.word	0x0002d830
        /*052c*/ 	.short	0x010a
        /*052e*/ 	.byte	0x0a
	.zero		1


	//   ....[39]....
        /*0530*/ 	.word	0x0000bf10
        /*0534*/ 	.word	0x000000ff
        /*0538*/ 	.word	0x0002d830
        /*053c*/ 	.short	0x010a
        /*053e*/ 	.byte	0x0a
	.zero		1


	//   ....[40]....
        /*0540*/ 	.word	0x0000c1b0
        /*0544*/ 	.word	0x000000ff
        /*0548*/ 	.word	0x0002d850
        /*054c*/ 	.short	0x010a
        /*054e*/ 	.byte	0x0a
	.zero		1


	//   ....[41]....
        /*0550*/ 	.word	0x0000c1f0
        /*0554*/ 	.word	0x000000ff
        /*0558*/ 	.word	0x0002d850
        /*055c*/ 	.short	0x010a
        /*055e*/ 	.byte	0x0a
	.zero		1


	//   ....[42]....
        /*0560*/ 	.word	0x0000ce90
        /*0564*/ 	.word	0x00000054
        /*0568*/ 	.word	0x00000000
        /*056c*/ 	.short	0x0101
        /*056e*/ 	.byte	0x3f
	.zero		1


	//   ....[43]....
        /*0570*/ 	.word	0x0000eab0
        /*0574*/ 	.word	0x00000020
        /*0578*/ 	.word	0x00000000
        /*057c*/ 	.short	0x0101
        /*057e*/ 	.byte	0x3f
	.zero		1


	//   ....[44]....
        /*0580*/ 	.word	0x0000f6a0
        /*0584*/ 	.word	0x000000ff
        /*0588*/ 	.word	0x0002d850
        /*058c*/ 	.short	0x010a
        /*058e*/ 	.byte	0x09
	.zero		1


	//   ....[45]....
        /*0590*/ 	.word	0x0000f6e0
        /*0594*/ 	.word	0x000000ff
        /*0598*/ 	.word	0x0002d850
        /*059c*/ 	.short	0x010a
        /*059e*/ 	.byte	0x09
	.zero		1


	//   ....[46]....
        /*05a0*/ 	.word	0x0000fcb0
        /*05a4*/ 	.word	0x00000009
        /*05a8*/ 	.word	0x00000000
        /*05ac*/ 	.short	0x0101
        /*05ae*/ 	.byte	0x3f
	.zero		1


	//   ....[47]....
        /*05b0*/ 	.word	0x00010880
        /*05b4*/ 	.word	0x000000ff
        /*05b8*/ 	.word	0x00000000
        /*05bc*/ 	.short	0x0101
        /*05be*/ 	.byte	0x04
	.zero		1


	//   ....[48]....
        /*05c0*/ 	.word	0x00012730
        /*05c4*/ 	.word	0x000000ff
        /*05c8*/ 	.word	0x0002d840
        /*05cc*/ 	.short	0x010a
        /*05ce*/ 	.byte	0x26
	.zero		1


	//   ....[49]....
        /*05d0*/ 	.word	0x000134e0
        /*05d4*/ 	.word	0x000000ff
        /*05d8*/ 	.word	0x0002d800
        /*05dc*/ 	.short	0x0107
        /*05de*/ 	.byte	0x26
	.zero		1


	//   ....[50]....
        /*05e0*/ 	.word	0x00013520
        /*05e4*/ 	.word	0x000000ff
        /*05e8*/ 	.word	0x0002d800
        /*05ec*/ 	.short	0x0101
        /*05ee*/ 	.byte	0x26
	.zero		1


	//   ....[51]....
        /*05f0*/ 	.word	0x00013550
        /*05f4*/ 	.word	0x000000ff
        /*05f8*/ 	.word	0x0002d820
        /*05fc*/ 	.short	0x010a
        /*05fe*/ 	.byte	0x26
	.zero		1


	//   ....[52]....
        /*0600*/ 	.word	0x000138e0
        /*0604*/ 	.word	0x000000ff
        /*0608*/ 	.word	0x0002d848
        /*060c*/ 	.short	0x010a
        /*060e*/ 	.byte	0x26
	.zero		1


	//   ....[53]....
        /*0610*/ 	.word	0x00013cb0
        /*0614*/ 	.word	0x000000ff
        /*0618*/ 	.word	0x0002d860
        /*061c*/ 	.short	0x010a
        /*061e*/ 	.byte	0x26
	.zero		1


	//   ....[54]....
        /*0620*/ 	.word	0x00014240
        /*0624*/ 	.word	0x000000ff
        /*0628*/ 	.word	0x0002d840
        /*062c*/ 	.short	0x010a
        /*062e*/ 	.byte	0x26
	.zero		1


	//   ....[55]....
        /*0630*/ 	.word	0x00014620
        /*0634*/ 	.word	0x000000ff
        /*0638*/ 	.word	0x0002d868
        /*063c*/ 	.short	0x010a
        /*063e*/ 	.byte	0x26
	.zero		1


	//   ....[56]....
        /*0640*/ 	.word	0x00014bf0
        /*0644*/ 	.word	0x000000ff
        /*0648*/ 	.word	0x0002d848
        /*064c*/ 	.short	0x010a
        /*064e*/ 	.byte	0x26
	.zero		1


	//   ....[57]....
        /*0650*/ 	.word	0x00014fb0
        /*0654*/ 	.word	0x000000ff
        /*0658*/ 	.word	0x0002d860
        /*065c*/ 	.short	0x010a
        /*065e*/ 	.byte	0x26
	.zero		1


	//   ....[58]....
        /*0660*/ 	.word	0x000153f0
        /*0664*/ 	.word	0x00000004
        /*0668*/ 	.word	0x0002d860
        /*066c*/ 	.short	0x010a
        /*066e*/ 	.byte	0x3f
	.zero		1


	//   ....[59]....
        /*0670*/ 	.word	0x00015840
        /*0674*/ 	.word	0x00000007
        /*0678*/ 	.word	0x0002d820
        /*067c*/ 	.short	0x010a
        /*067e*/ 	.byte	0x3f
	.zero		1


	//   ....[60]....
        /*0680*/ 	.word	0x000159a0
        /*0684*/ 	.word	0x00000006
        /*0688*/ 	.word	0x00000000
        /*068c*/ 	.short	0x010a
        /*068e*/ 	.byte	0x3f
	.zero		1


	//   ....[61]....
        /*0690*/ 	.word	0x00015a10
        /*0694*/ 	.word	0x00000003
        /*0698*/ 	.word	0x00000000
        /*069c*/ 	.short	0x010a
        /*069e*/ 	.byte	0x3f
	.zero		1


	//   ....[62]....
        /*06a0*/ 	.word	0x00015a70
        /*06a4*/ 	.word	0x00000000
        /*06a8*/ 	.word	0x00000000
        /*06ac*/ 	.short	0x010a
        /*06ae*/ 	.byte	0x3f
	.zero		1


	//   ....[63]....
        /*06b0*/ 	.word	0x00015aa0
        /*06b4*/ 	.word	0x00000003
        /*06b8*/ 	.word	0x00000000
        /*06bc*/ 	.short	0x010a
        /*06be*/ 	.byte	0x3f
	.zero		1


	//   ....[64]....
        /*06c0*/ 	.word	0x00015b10
        /*06c4*/ 	.word	0x00000005
        /*06c8*/ 	.word	0x0002d800
        /*06cc*/ 	.short	0x010a
        /*06ce*/ 	.byte	0x3f
	.zero		1


	//   ....[65]....
        /*06d0*/ 	.word	0x00015b70
        /*06d4*/ 	.word	0x00000005
        /*06d8*/ 	.word	0x0002d830
        /*06dc*/ 	.short	0x010a
        /*06de*/ 	.byte	0x3f
	.zero		1


	//   ....[66]....
        /*06e0*/ 	.word	0x00015bd0
        /*06e4*/ 	.word	0x00000014
        /*06e8*/ 	.word	0x0002d830
        /*06ec*/ 	.short	0x010a
        /*06ee*/ 	.byte	0x3f
	.zero		1


	//   ....[67]....
        /*06f0*/ 	.word	0x00015c30
        /*06f4*/ 	.word	0x00000014
        /*06f8*/ 	.word	0x0002d850
        /*06fc*/ 	.short	0x010a
        /*06fe*/ 	.byte	0x3f
	.zero		1


	//   ....[68]....
        /*0700*/ 	.word	0x00015c90
        /*0704*/ 	.word	0x00000015
        /*0708*/ 	.word	0x0002d830
        /*070c*/ 	.short	0x010a
        /*070e*/ 	.byte	0x3f
	.zero		1


	//   ....[69]....
        /*0710*/ 	.word	0x00015cf0
        /*0714*/ 	.word	0x00000015
        /*0718*/ 	.word	0x0002d850
        /*071c*/ 	.short	0x010a
        /*071e*/ 	.byte	0x3f
	.zero		1


	//   ....[70]....
        /*0720*/ 	.word	0x00015d50
        /*0724*/ 	.word	0x00000015
        /*0728*/ 	.word	0x0002d830
        /*072c*/ 	.short	0x010a
        /*072e*/ 	.byte	0x3f
	.zero		1


	//   ....[71]....
        /*0730*/ 	.word	0x00015db0
        /*0734*/ 	.word	0x00000015
        /*0738*/ 	.word	0x0002d850
        /*073c*/ 	.short	0x010a
        /*073e*/ 	.byte	0x3f
	.zero		1


	//   ....[72]....
        /*0740*/ 	.word	0x00015e10
        /*0744*/ 	.word	0x00000003
        /*0748*/ 	.word	0x0002d850
        /*074c*/ 	.short	0x010a
        /*074e*/ 	.byte	0x3f
	.zero		1


	//   ....[73]....
        /*0750*/ 	.word	0x00015f70
        /*0754*/ 	.word	0x00000003
        /*0758*/ 	.word	0x0002d840
        /*075c*/ 	.short	0x010a
        /*075e*/ 	.byte	0x3f
	.zero		1


	//   ....[74]....
        /*0760*/ 	.word	0x00016830
        /*0764*/ 	.word	0x00000005
        /*0768*/ 	.word	0x0002d820
        /*076c*/ 	.short	0x010a
        /*076e*/ 	.byte	0x3f
	.zero		1


	//   ....[75]....
        /*0770*/ 	.word	0x00016890
        /*0774*/ 	.word	0x00000005
        /*0778*/ 	.word	0x0002d848
        /*077c*/ 	.short	0x010a
        /*077e*/ 	.byte	0x3f
	.zero		1


	//   ....[76]....
        /*0780*/ 	.word	0x000168f0
        /*0784*/ 	.word	0x00000005
        /*0788*/ 	.word	0x0002d860
        /*078c*/ 	.short	0x010a
        /*078e*/ 	.byte	0x3f
	.zero		1


	//   ....[77]....
        /*0790*/ 	.word	0x00016950
        /*0794*/ 	.word	0x00000005
        /*0798*/ 	.word	0x0002d840
        /*079c*/ 	.short	0x010a
        /*079e*/ 	.byte	0x3f
	.zero		1


	//   ....[78]....
        /*07a0*/ 	.word	0x000169b0
        /*07a4*/ 	.word	0x00000005
        /*07a8*/ 	.word	0x0002d868
        /*07ac*/ 	.short	0x010a
        /*07ae*/ 	.byte	0x3f
	.zero		1


	//   ....[79]....
        /*07b0*/ 	.word	0x00016a10
        /*07b4*/ 	.word	0x00000004
        /*07b8*/ 	.word	0x0002d848
        /*07bc*/ 	.short	0x010a
        /*07be*/ 	.byte	0x3f
	.zero		1


	//   ....[80]....
        /*07c0*/ 	.word	0x00016a70
        /*07c4*/ 	.word	0x00000004
        /*07c8*/ 	.word	0x0002d860
        /*07cc*/ 	.short	0x010a
        /*07ce*/ 	.byte	0x3f
	.zero		1


	//   ....[81]....
        /*07d0*/ 	.word	0x00016ac0
        /*07d4*/ 	.word	0x00000004
        /*07d8*/ 	.word	0x0002d860
        /*07dc*/ 	.short	0x010a
        /*07de*/ 	.byte	0x3f
	.zero		1


	//   ....[82]....
        /*07e0*/ 	.word	0x00016b10
        /*07e4*/ 	.word	0x00000007
        /*07e8*/ 	.word	0x0002d820
        /*07ec*/ 	.short	0x010a
        /*07ee*/ 	.byte	0x3f
	.zero		1


	//   ....[83]....
        /*07f0*/ 	.word	0x00016c80
        /*07f4*/ 	.word	0x00000006
        /*07f8*/ 	.word	0x00000000
        /*07fc*/ 	.short	0x010a
        /*07fe*/ 	.byte	0x3f
	.zero		1


	//   ....[84]....
        /*0800*/ 	.word	0x00016cd0
        /*0804*/ 	.word	0x00000003
        /*0808*/ 	.word	0x00000000
        /*080c*/ 	.short	0x010a
        /*080e*/ 	.byte	0x3f
	.zero		1


	//   ....[85]....
        /*0810*/ 	.word	0x00016d20
        /*0814*/ 	.word	0x00000000
        /*0818*/ 	.word	0x00000000
        /*081c*/ 	.short	0x010a
        /*081e*/ 	.byte	0x3f
	.zero		1


	//----- nvinfo : EIATTR_NUM_MBARRIERS
	.align		4
.L_177:
        /*0820*/ 	.byte	0x03, 0x38
        /*0822*/ 	.short	0x0016


	//----- nvinfo : EIATTR_EXIT_INSTR_OFFSETS
	.align		4
        /*0824*/ 	.byte	0x04, 0x1c
        /*0826*/ 	.short	(.L_179 - .L_178)


	//   ....[0]....
.L_178:
        /*0828*/ 	.word	0x00015af0


	//----- nvinfo : EIATTR_MAX_THREADS
	.align		4
.L_179:
        /*082c*/ 	.byte	0x04, 0x05
        /*082e*/ 	.short	(.L_181 - .L_180)
.L_180:
        /*0830*/ 	.word	0x00000200
        /*0834*/ 	.word	0x00000001
        /*0838*/ 	.word	0x00000001


	//----- nvinfo : EIATTR_CRS_STACK_SIZE
	.align		4
.L_181:
        /*083c*/ 	.byte	0x04, 0x1e
        /*083e*/ 	.short	(.L_183 - .L_182)
.L_182:
        /*0840*/ 	.word	0x00000000


	//----- nvinfo : EIATTR_CBANK_PARAM_SIZE
	.align		4
.L_183:
        /*0844*/ 	.byte	0x03, 0x19
        /*0846*/ 	.short	0x0a70


	//----- nvinfo : EIATTR_PARAM_CBANK
	.align		4
        /*0848*/ 	.byte	0x04, 0x0a
        /*084a*/ 	.short	(.L_185 - .L_184)
	.align		4
.L_184:
        /*084c*/ 	.word	index@(.nv.constant0._ZN7cutlass13device_kernelIN5flash11enable_sm90INS1_16FlashAttnFwdSm90INS1_25CollectiveMainloopFwdSm90ILi2EN4cute5tupleIJNS5_1CILi1EEES8_S8_EEENS6_IJNS7_ILi192EEENS7_ILi128EEENS7_ILi96EEEEEELi96ENS_10bfloat16_tEfNS_4arch4Sm90ELb0ELb1ELb1ELb0ELb0ELb0ELb0ELb0ELb1ELb1ELb1ELb0EEENS1_21CollectiveEpilogueFwdINS6_IJSA_SC_SB_EEES9_SE_SG_Li384ELb0ELb1ELb1ELb0EEENS1_19SingleTileSchedulerILb0ELb1ELb1ELi192EEEEEEEEEvNT_6ParamsE)
        /*0850*/ 	.short	0x0210
        /*0852*/ 	.short	0x0a70


	//----- nvinfo : EIATTR_SW_WAR
	.align		4
.L_185:
        /*0854*/ 	.byte	0x04, 0x36
        /*0856*/ 	.short	(.L_187 - .L_186)
.L_186:
        /*0858*/ 	.word	0x00000008
.L_187:


//--------------------- .nv.info._ZN7cutlass13device_kernelIN5flash11enable_sm90INS1_16FlashAttnFwdSm90INS1_25CollectiveMainloopFwdSm90ILi2EN4cute5tupleIJNS5_1CILi1EEES8_S8_EEENS6_IJNS7_ILi192EEENS7_ILi128EEENS7_ILi96EEEEEELi96ENS_10bfloat16_tEfNS_4arch4Sm90ELb0ELb1ELb1ELb1ELb0ELb0ELb0ELb0ELb1ELb1ELb1ELb0EEENS1_21CollectiveEpilogueFwdINS6_IJSA_SC_SB_EEES9_SE_SG_Li384ELb1ELb1ELb1ELb0EEENS1_36VarlenDynamicPersistentTileSchedulerILi192ELi128ELi384ELi128ELb1ELb1ELb1ELb1ELb0ELb1EEEEEEEEEvNT_6ParamsE --------------------------
	.section	.nv.info._ZN7cutlass13device_kernelIN5flash11enable_sm90INS1_16FlashAttnFwdSm90INS1_25CollectiveMainloopFwdSm90ILi2EN4cute5tupleIJNS5_1CILi1EEES8_S8_EEENS6_IJNS7_ILi192EEENS7_ILi128EEENS7_ILi96EEEEEELi96ENS_10bfloat16_tEfNS_4arch4Sm90ELb0ELb1ELb1ELb1ELb0ELb0ELb0ELb0ELb1ELb1ELb1ELb0EEENS1_21CollectiveEpilogueFwdINS6_IJSA_SC_SB_EEES9_SE_SG_Li384ELb1ELb1ELb1ELb0EEENS1_36VarlenDynamicPersistentTileSchedulerILi192ELi128ELi384ELi128ELb1ELb1ELb1ELb1ELb0ELb1EEEEEEEEEvNT_6ParamsE,"",@"SHT_CUDA_INFO"
	.sectionflags	@""
	.align	4


	//----- nvinfo : EIATTR_CUDA_API_VERSION
	.align		4
        /*0000*/ 	.byte	0x04, 0x37
        /*0002*/ 	.short	(.L_189 - .L_188)
.L_188:
        /*0004*/ 	.word	0x00000082


	//----- nvinfo : EIATTR_KPARAM_INFO
	.align		4
.L_189:
        /*0008*/ 	.byte	0x04, 0x17
        /*000a*/ 	.short	(.L_191 - .L_190)
.L_190:
        /*000c*/ 	.word	0x00000000
        /*0010*/ 	.short	0x0000
        /*0012*/ 	.short	0x0070
        /*0014*/ 	.byte	0x00, 0xf0, 0x01, 0x2a


	//----- nvinfo : EIATTR_SPARSE_MMA_MASK
	.align		4
.L_191:
        /*0018*/ 	.byte	0x03, 0x50
        /*001a*/ 	.short	0x0000


	//----- nvinfo : EIATTR_MAXREG_COUNT
	.align		4
        /*001c*/ 	.byte	0x03, 0x1b
        /*001e*/ 	.short	0x0080


	//----- nvinfo : EIATTR_NUM_BARRIERS
	.align		4
        /*0020*/ 	.byte	0x02, 0x4c
        /*0022*/ 	.byte	0x10
	.zero		1


	//----- nvinfo : EIATTR_EXTERNS
	.align		4
        /*0024*/ 	.byte	0x04, 0x0f
        /*0026*/ 	.short	(.L_193 - .L_192)


	//   ....[0]....
	.align		4
.L_192:
        /*0028*/ 	.word	index@(__assertfail)


	//----- nvinfo : EIATTR_ANNOTATIONS
	.align		4
.L_193:
        /*002c*/ 	.byte	0x04, 0x55
        /*002e*/ 	.short	(.L_195 - .L_194)


	//   ....[0]....
.L_194:
        /* <DEDUP_REMOVED lines=29> */


	//----- nvinfo : EIATTR_MERCURY_ISA_VERSION
	.align		4
.L_195:
        /*01e8*/ 	.byte	0x03, 0x5f
        /*01ea*/ 	.short	0x0101


	//----- nvinfo : EIATTR_UNUSED_LOAD_BYTE_OFFSET
	.align		4
        /*01ec*/ 	.byte	0x04, 0x44
        /*01ee*/ 	.short	(.L_197 - .L_196)


	//   ....[0]....
.L_196:
        /*01f0*/ 	.word	0x00000a50
        /*01f4*/ 	.word	0x0000fff0


	//   ....[1]....
        /*01f8*/ 	.word	0x00010520
        /*01fc*/ 	.word	0x0000fff0


	//----- nvinfo : EIATTR_INT_WARP_WIDE_INSTR_OFFSETS
	.align		4
.L_197:
        /*0200*/ 	.byte	0x04, 0x31
        /*0202*/ 	.short	(.L_199 - .L_198)


	//   ....[0]....
.L_198:
        /*0204*/ 	.word	0x00000130


	//   ....[1]....
        /*0208*/ 	.word	0x00000170


	//   ....[2]....
        /*020c*/ 	.word	0x000001e0


	//   ....[3]....
        /*0210*/ 	.word	0x00014b30


	//   ....[4]....
        /*0214*/ 	.word	0x00014bc0


	//   ....[5]....
        /*0218*/ 	.word	0x000186f0


	//   ....[6]....
        /*021c*/ 	.word	0x00018780


	//----- nvinfo : EIATTR_COOP_GROUP_MASK_REGIDS
	.align		4
.L_199:
        /*0220*/ 	.byte	0x04, 0x29
        /*0222*/ 	.short	(.L_201 - .L_200)


	//   ....[0]....
.L_200:
        /*0224*/ 	.word	0xffffffff


	//   ....[1]....
        /*0228*/ 	.word	0xffffffff


	//   ....[2]....
        /*022c*/ 	.word	0xffffffff


	//   ....[3]....
        /*0230*/ 	.word	0xffffffff


	//   ....[4]....
        /*0234*/ 	.word	0xffffffff


	//   ....[5]....
        /*0238*/ 	.word	0xffffffff


	//   ....[6]....
        /*023c*/ 	.word	0xffffffff


	//   ....[7]....
        /*0240*/ 	.word	0xffffffff


	//   ....[8]....
        /*0244*/ 	.word	0xffffffff


	//   ....[9]....
        /*0248*/ 	.word	0xffffffff


	//   ....[10]....
        /*024c*/ 	.word	0xffffffff


	//   ....[11]....
        /*0250*/ 	.word	0xffffffff


	//   ....[12]....
        /*0254*/ 	.word	0xffffffff


	//   ....[13]....
        /*0258*/ 	.word	0xffffffff


	//   ....[14]....
        /*025c*/ 	.word	0xffffffff


	//   ....[15]....
        /*0260*/ 	.word	0xffffffff


	//   ....[16]....
        /*0264*/ 	.word	0xffffffff


	//   ....[17]....
        /*0268*/ 	.word	0xffffffff


	//   ....[18]....
        /*026c*/ 	.word	0xffffffff


	//   ....[19]....
        /*0270*/ 	.word	0xffffffff


	//   ....[20]....
        /*0274*/ 	.word	0xffffffff


	//   ....[21]....
        /*0278*/ 	.word	0xffffffff


	//   ....[22]....
        /*027c*/ 	.word	0xffffffff


	//   ....[23]....
        /*0280*/ 	.word	0xffffffff


	//   ....[24]....
        /*0284*/ 	.word	0xffffffff


	//   ....[25]....
        /*0288*/ 	.word	0xffffffff


	//   ....[26]....
        /*028c*/ 	.word	0xffffffff


	//   ....[27]....
        /*0290*/ 	.word	0xffffffff


	//   ....[28]....
        /*0294*/ 	.word	0xffffffff


	//   ....[29]....
        /*0298*/ 	.word	0xffffffff


	//   ....[30]....
        /*029c*/ 	.word	0xffffffff


	//   ....[31]....
        /*02a0*/ 	.word	0xffffffff


	//   ....[32]....
        /*02a4*/ 	.word	0xffffffff


	//   ....[33]....
        /*02a8*/ 	.word	0xffffffff


	//   ....[34]....
        /*02ac*/ 	.word	0xffffffff


	//   ....[35]....
        /*02b0*/ 	.word	0xffffffff


	//   ....[36]....
        /*02b4*/ 	.word	0xffffffff


	//   ....[37]....
        /*02b8*/ 	.word	0xffffffff


	//   ....[38]....
        /*02bc*/ 	.word	0xffffffff


	//   ....[39]....
        /*02c0*/ 	.word	0xffffffff


	//   ....[40]....
        /*02c4*/ 	.word	0xffffffff


	//   ....[41]....
        /*02c8*/ 	.word	0xffffffff


	//   ....[42]....
        /*02cc*/ 	.word	0xffffffff


	//   ....[43]....
        /*02d0*/ 	.word	0xffffffff


	//   ....[44]....
        /*02d4*/ 	.word	0xffffffff


	//   ....[45]....
        /*02d8*/ 	.word	0xffffffff


	//   ....[46]....
        /*02dc*/ 	.word	0xffffffff


	//   ....[47]....
        /*02e0*/ 	.word	0xffffffff


	//   ....[48]....
        /*02e4*/ 	.word	0xffffffff


	//   ....[49]....
        /*02e8*/ 	.word	0xffffffff


	//   ....[50]....
        /*02ec*/ 	.word	0xffffffff


	//   ....[51]....
        /*02f0*/ 	.word	0xffffffff


	//   ....[52]....
        /*02f4*/ 	.word	0xffffffff


	//   ....[53]....
        /*02f8*/ 	.word	0xffffffff


	//   ....[54]....
        /*02fc*/ 	.word	0xffffffff


	//   ....[55]....
        /*0300*/ 	.word	0xffffffff


	//   ....[56]....
        /*0304*/ 	.word	0xffffffff


	//   ....[57]....
        /*0308*/ 	.word	0xffffffff


	//   ....[58]....
        /*030c*/ 	.word	0xffffffff


	//   ....[59]....
        /*0310*/ 	.word	0xffffffff


	//   ....[60]....
        /*0314*/ 	.word	0xffffffff


	//   ....[61]....
        /*0318*/ 	.word	0xffffffff


	//   ....[62]....
        /*031c*/ 	.word	0xffffffff


	//   ....[63]....
        /*0320*/ 	.word	0xffffffff


	//   ....[64]....
        /*0324*/ 	.word	0xffffffff


	//   ....[65]....
        /*0328*/ 	.word	0xffffffff


	//   ....[66]....
        /*032c*/ 	.word	0xffffffff


	//   ....[67]....
        /*0330*/ 	.word	0xffffffff


	//   ....[68]....
        /*0334*/ 	.word	0xffffffff


	//   ....[69]....
        /*0338*/ 	.word	0xffffffff


	//   ....[70]....
        /*033c*/ 	.word	0xffffffff


	//   ....[71]....
        /*0340*/ 	.word	0xffffffff


	//   ....[72]....
        /*0344*/ 	.word	0xffffffff


	//   ....[73]....
        /*0348*/ 	.word	0xffffffff


	//   ....[74]....
        /*034c*/ 	.word	0xffffffff


	//   ....[75]....
        /*0350*/ 	.word	0xffffffff


	//   ....[76]....
        /*0354*/ 	.word	0xffffffff


	//   ....[77]....
        /*0358*/ 	.word	0xffffffff


	//   ....[78]....
        /*035c*/ 	.word	0xffffffff


	//   ....[79]....
        /*0360*/ 	.word	0xffffffff


	//   ....[80]....
        /*0364*/ 	.word	0xffffffff


	//   ....[81]....
        /*0368*/ 	.word	0xffffffff


	//   ....[82]....
        /*036c*/ 	.word	0xffffffff


	//   ....[83]....
        /*0370*/ 	.word	0xffffffff


	//   ....[84]....
        /*0374*/ 	.word	0xffffffff


	//   ....[85]....
        /*0378*/ 	.word	0xffffffff


	//   ....[86]....
        /*037c*/ 	.word	0xffffffff


	//   ....[87]....
        /*0380*/ 	.word	0xffffffff


	//   ....[88]....
        /*0384*/ 	.word	0xffffffff


	//   ....[89]....
        /*0388*/ 	.word	0xffffffff


	//   ....[90]....
        /*038c*/ 	.word	0xffffffff


	//   ....[91]....
        /*0390*/ 	.word	0xffffffff


	//   ....[92]....
        /*0394*/ 	.word	0xffffffff


	//   ....[93]....
        /*0398*/ 	.word	0xffffffff


	//   ....[94]....
        /*039c*/ 	.word	0xffffffff


	//   ....[95]....
        /*03a0*/ 	.word	0xffffffff


	//   ....[96]....
        /*03a4*/ 	.word	0xffffffff


	//   ....[97]....
        /*03a8*/ 	.word	0xffffffff


	//   ....[98]....
        /*03ac*/ 	.word	0xffffffff


	//   ....[99]....
        /*03b0*/ 	.word	0xffffffff


	//   ....[100]....
        /*03b4*/ 	.word	0xffffffff


	//   ....[101]....
        /*03b8*/ 	.word	0xffffffff


	//   ....[102]....
        /*03bc*/ 	.word	0xffffffff


	//   ....[103]....
        /*03c0*/ 	.word	0x0500000f


	//   ....[104]....
        /*03c4*/ 	.word	0x0500000f


	//   ....[105]....
        /*03c8*/ 	.word	0x0500000f


	//   ....[106]....
        /*03cc*/ 	.word	0x0500000f


	//   ....[107]....
        /*03d0*/ 	.word	0x0500000f


	//   ....[108]....
        /*03d4*/ 	.word	0x0500000f


	//   ....[109]....
        /*03d8*/ 	.word	0x0500000f


	//   ....[110]....
        /*03dc*/ 	.word	0x0500000f


	//   ....[111]....
        /*03e0*/ 	.word	0x0500000f


	//   ....[112]....
        /*03e4*/ 	.word	0x0500000f


	//   ....[113]....
        /*03e8*/ 	.word	0x0500000f


	//   ....[114]....
        /*03ec*/ 	.word	0x0500000f


	//   ....[115]....
        /*03f0*/ 	.word	0x0500000f


	//   ....[116]....
        /*03f4*/ 	.word	0x0500000f


	//   ....[117]....
        /*03f8*/ 	.word	0x0500000f


	//   ....[118]....
        /*03fc*/ 	.word	0x0500000f


	//   ....[119]....
        /*0400*/ 	.word	0x0500000f


	//   ....[120]....
        /*0404*/ 	.word	0x0500000f


	//   ....[121]....
        /*0408*/ 	.word	0x0500000f


	//   ....[122]....
        /*040c*/ 	.word	0x0500000f


	//   ....[123]....
        /*0410*/ 	.word	0x0500000f


	//   ....[124]....
        /*0414*/ 	.word	0x0500000f


	//   ....[125]....
        /*0418*/ 	.word	0x0500000f


	//   ....[126]....
        /*041c*/ 	.word	0x0500000f


	//   ....[127]....
        /*0420*/ 	.word	0x0500000f


	//   ....[128]....
        /*0424*/ 	.word	0x0500000f


	//   ....[129]....
        /*0428*/ 	.word	0x0500000f


	//   ....[130]....
        /*042c*/ 	.word	0x0500000f


	//   ....[131]....
        /*0430*/ 	.word	0x0500000f


	//   ....[132]....
        /*0434*/ 	.word	0x0500000f


	//   ....[133]....
        /*0438*/ 	.word	0x0500000f


	//   ....[134]....
        /*043c*/ 	.word	0x0500000f


	//----- nvinfo : EIATTR_COOP_GROUP_INSTR_OFFSETS
	.align		4
.L_201:
        /*0440*/ 	.byte	0x04, 0x28
        /*0442*/ 	.short	(.L_203 - .L_202)


	//   ....[0]....
.L_202:
        /*0444*/ 	.word	0x00000070


	//   ....[1]....
        /*0448*/ 	.word	0x00000140


	//   ....[2]....
        /*044c*/ 	.word	0x00000190


	//   ....[3]....
        /*0450*/ 	.word	0x000003c0


	//   ....[4]....
        /*0454*/ 	.word	0x00000520


	//   ....[5]....
        /*0458*/ 	.word	0x00000640


	//   ....[6]....
        /*045c*/ 	.word	0x000007a0


	//   ....[7]....
        /*0460*/ 	.word	0x00001ef0


	//   ....[8]....
        /*0464*/ 	.word	0x00002a10


	//   ....[9]....
        /*0468*/ 	.word	0x000030e0


	//   ....[10]....
        /*046c*/ 	.word	0x00004590


	//   ....[11]....
        /*0470*/ 	.word	0x00004630


	//   ....[12]....
        /*0474*/ 	.word	0x00004d90


	//   ....[13]....
        /*0478*/ 	.word	0x00004e00


	//   ....[14]....
        /*047c*/ 	.word	0x000059d0


	//   ....[15]....
        /*0480*/ 	.word	0x00006df0


	//   ....[16]....
        /*0484*/ 	.word	0x000070b0


	//   ....[17]....
        /*0488*/ 	.word	0x00007c90


	//   ....[18]....
        /*048c*/ 	.word	0x00007d90


	//   ....[19]....
        /*0490*/ 	.word	0x00008820


	//   ....[20]....
        /*0494*/ 	.word	0x00008890


	//   ....[21]....
        /*0498*/ 	.word	0x00009620


	//   ....[22]....
        /*049c*/ 	.word	0x0000a6e0


	//   ....[23]....
        /*04a0*/ 	.word	0x0000a750


	//   ....[24]....
        /*04a4*/ 	.word	0x0000b010


	//   ....[25]....
        /*04a8*/ 	.word	0x0000b070


	//   ....[26]....
        /*04ac*/ 	.word	0x0000c190


	//   ....[27]....
        /*04b0*/ 	.word	0x0000d2b0


	//   ....[28]....
        /*04b4*/ 	.word	0x0000d560


	//   ....[29]....
        /*04b8*/ 	.word	0x0000e130


	//   ....[30]....
        /*04bc*/ 	.word	0x0000e230


	//   ....[31]....
        /*04c0*/ 	.word	0x0000ed60


	//   ....[32]....
        /*04c4*/ 	.word	0x0000ed80


	//   ....[33]....
        /*04c8*/ 	.word	0x0000fac0


	//   ....[34]....
        /*04cc*/ 	.word	0x0000fbd0


	//   ....[35]....
        /*04d0*/ 	.word	0x0000fc30


	//   ....[36]....
        /*04d4*/ 	.word	0x0000fd40


	//   ....[37]....
        /*04d8*/ 	.word	0x0000fd60


	//   ....[38]....
        /*04dc*/ 	.word	0x00010f50


	//   ....[39]....
        /*04e0*/ 	.word	0x00010f60


	//   ....[40]....
        /*04e4*/ 	.word	0x00010f70


	//   ....[41]....
        /*04e8*/ 	.word	0x00010f80


	//   ....[42]....
        /*04ec*/ 	.word	0x00011590


	//   ....[43]....
        /*04f0*/ 	.word	0x000115b0


	//   ....[44]....
        /*04f4*/ 	.word	0x000116e0


	//   ....[45]....
        /*04f8*/ 	.word	0x00011700


	//   ....[46]....
        /*04fc*/ 	.word	0x00011b80


	//   ....[47]....
        /*0500*/ 	.word	0x00011b90


	//   ....[48]....
        /*0504*/ 	.word	0x00011ee0


	//   ....[49]....
        /*0508*/ 	.word	0x00011ef0


	//   ....[50]....
        /*050c*/ 	.word	0x00012b30


	//   ....[51]....
        /*0510*/ 	.word	0x00012b40


	//   ....[52]....
        /*0514*/ 	.word	0x00012c40


	//   ....[53]....
        /*0518*/ 	.word	0x00012c60


	//   ....[54]....
        /*051c*/ 	.word	0x00012df0


	//   ....[55]....
        /*0520*/ 	.word	0x00013010


	//   ....[56]....
        /*0524*/ 	.word	0x00013040


	//   ....[57]....
        /*0528*/ 	.word	0x00013070


	//   ....[58]....
        /*052c*/ 	.word	0x000130a0


	//   ....[59]....
        /*0530*/ 	.word	0x000130d0


	//   ....[60]....
        /*0534*/ 	.word	0x00013100


	//   ....[61]....
        /*0538*/ 	.word	0x00013290


	//   ....[62]....
        /*053c*/ 	.word	0x000132c0


	//   ....[63]....
        /*0540*/ 	.word	0x000132f0


	//   ....[64]....
        /*0544*/ 	.word	0x00013320


	//   ....[65]....
        /*0548*/ 	.word	0x00013350


	//   ....[66]....
        /*054c*/ 	.word	0x00013380


	//   ....[67]....
        /*0550*/ 	.word	0x00013410


	//   ....[68]....
        /*0554*/ 	.word	0x00013440


	//   ....[69]....
        /*0558*/ 	.word	0x00013450


	//   ....[70]....
        /*055c*/ 	.word	0x00013490


	//   ....[71]....
        /*0560*/ 	.word	0x000150b0


	//   ....[72]....
        /*0564*/ 	.word	0x00015d60


	//   ....[73]....
        /*0568*/ 	.word	0x00015d80


	//   ....[74]....
        /*056c*/ 	.word	0x00015e50


	//   ....[75]....
        /*0570*/ 	.word	0x00015e70


	//   ....[76]....
        /*0574*/ 	.word	0x00015f10


	//   ....[77]....
        /*0578*/ 	.word	0x00015f30


	//   ....[78]....
        /*057c*/ 	.word	0x00015f40


	//   ....[79]....
        /*0580*/ 	.word	0x00015fd0


	//   ....[80]....
        /*0584*/ 	.word	0x00016020


	//   ....[81]....
        /*0588*/ 	.word	0x00016030


	//   ....[82]....
        /*058c*/ 	.word	0x00016060


	//   ....[83]....
        /*0590*/ 	.word	0x00016130


	//   ....[84]....
        /*0594*/ 	.word	0x00018e70


	//   ....[85]....
        /*0598*/ 	.word	0x00018ea0


	//   ....[86]....
        /*059c*/ 	.word	0x00018f00


	//   ....[87]....
        /*05a0*/ 	.word	0x00018f30


	//   ....[88]....
        /*05a4*/ 	.word	0x00018f60


	//   ....[89]....
        /*05a8*/ 	.word	0x00018f90


	//   ....[90]....
        /*05ac*/ 	.word	0x00018fc0


	//   ....[91]....
        /*05b0*/ 	.word	0x00018ff0


	//   ....[92]....
        /*05b4*/ 	.word	0x00019190


	//   ....[93]....
        /*05b8*/ 	.word	0x000191c0


	//   ....[94]....
        /*05bc*/ 	.word	0x000191f0


	//   ....[95]....
        /*05c0*/ 	.word	0x00019220


	//   ....[96]....
        /*05c4*/ 	.word	0x00019250


	//   ....[97]....
        /*05c8*/ 	.word	0x00019280


	//   ....[98]....
        /*05cc*/ 	.word	0x00019340


	//   ....[99]....
        /*05d0*/ 	.word	0x00019360


	//   ....[100]....
        /*05d4*/ 	.word	0x00019380


	//   ....[101]....
        /*05d8*/ 	.word	0x000193e0


	//   ....[102]....
        /*05dc*/ 	.word	0x00019e00


	//   ....[103]....
        /*05e0*/ 	.word	0x0001a460


	//   ....[104]....
        /*05e4*/ 	.word	0x0001a640


	//   ....[105]....
        /*05e8*/ 	.word	0x0001a690


	//   ....[106]....
        /*05ec*/ 	.word	0x0001a6f0


	//   ....[107]....
        /*05f0*/ 	.word	0x0001a800


	//   ....[108]....
        /*05f4*/ 	.word	0x0001a860


	//   ....[109]....
        /*05f8*/ 	.word	0x0001a980


	//   ....[110]....
        /*05fc*/ 	.word	0x0001a9e0


	//   ....[111]....
        /*0600*/ 	.word	0x0001aa80


	//   ....[112]....
        /*0604*/ 	.word	0x0001ab50


	//   ....[113]....
        /*0608*/ 	.word	0x0001ac50


	//   ....[114]....
        /*060c*/ 	.word	0x0001acd0


	//   ....[115]....
        /*0610*/ 	.word	0x0001adc0


	//   ....[116]....
        /*0614*/ 	.word	0x0001b0e0


	//   ....[117]....
        /*0618*/ 	.word	0x0001b180


	//   ....[118]....
        /*061c*/ 	.word	0x0001b2f0


	//   ....[119]....
        /*0620*/ 	.word	0x0001b360


	//   ....[120]....
        /*0624*/ 	.word	0x0001b3d0


	//   ....[121]....
        /*0628*/ 	.word	0x0001b440


	//   ....[122]....
        /*062c*/ 	.word	0x0001b4b0


	//   ....[123]....
        /*0630*/ 	.word	0x0001b530


	//   ....[124]....
        /*0634*/ 	.word	0x0001b5b0


	//   ....[125]....
        /*0638*/ 	.word	0x0001b640


	//   ....[126]....
        /*063c*/ 	.word	0x0001b6b0


	//   ....[127]....
        /*0640*/ 	.word	0x0001b720


	//   ....[128]....
        /*0644*/ 	.word	0x0001b790


	//   ....[129]....
        /*0648*/ 	.word	0x0001b810


	//   ....[130]....
        /*064c*/ 	.word	0x0001b880


	//   ....[131]....
        /*0650*/ 	.word	0x0001b930


	//   ....[132]....
        /*0654*/ 	.word	0x0001b980


	//   ....[133]....
        /*0658*/ 	.word	0x0001ba10


	//   ....[134]....
        /*065c*/ 	.word	0x0001bb40


	//----- nvinfo : EIATTR_REG_RECONFIG
	.align		4
.L_203:
        /*0660*/ 	.byte	0x01, 0x54
	.zero		2


	//----- nvinfo : EIATTR_SYSCALL_OFFSETS
	.align		4
        /*0664*/ 	.byte	0x04, 0x46
        /*0666*/ 	.short	(.L_205 - .L_204)


	//   ....[0]....
.L_204:
        /*0668*/ 	.word	0x000020e0


	//   ....[1]....
        /*066c*/ 	.word	0x00014d20


	//   ....[2]....
        /*0670*/ 	.word	0x00014e70


	//   ....[3]....
        /*0674*/ 	.word	0x00014f60


	//   ....[4]....
        /*0678*/ 	.word	0x00015810


	//----- nvinfo : EIATTR_MBARRIER_INSTR_OFFSETS
	.align		4
.L_205:
        /*067c*/ 	.byte	0x04, 0x39
        /*067e*/ 	.short	(.L_207 - .L_206)


	//   ....[0]....
.L_206:
        /*0680*/ 	.word	0x00000270
        /*0684*/ 	.word	0x000000ff
        /*0688*/ 	.word	0x0002d800
        /*068c*/ 	.short	0x0100
        /*068e*/ 	.byte	0x08
	.zero		1


	//   ....[1]....
        /*0690*/ 	.word	0x00000280
        /*0694*/ 	.word	0x000000ff
        /*0698*/ 	.word	0x0002d820
        /*069c*/ 	.short	0x0100
        /*069e*/ 	.byte	0x08
	.zero		1


	//   ....[2]....
        /*06a0*/ 	.word	0x00000370
        /*06a4*/ 	.word	0x000000ff
        /*06a8*/ 	.word	0x0002d830
        /*06ac*/ 	.short	0x0100
        /*06ae*/ 	.byte	0x08
	.zero		1


	//   ....[3]....
        /*06b0*/ 	.word	0x00000380
        /*06b4*/ 	.word	0x000000ff
        /*06b8*/ 	.word	0x0002d840
        /*06bc*/ 	.short	0x0100
        /*06be*/ 	.byte	0x08
	.zero		1


	//   ....[4]....
        /*06c0*/ 	.word	0x00000390
        /*06c4*/ 	.word	0x000000ff
        /*06c8*/ 	.word	0x0002d838
        /*06cc*/ 	.short	0x0100
        /*06ce*/ 	.byte	0x08
	.zero		1


	//   ....[5]....
        /*06d0*/ 	.word	0x000003a0
        /*06d4*/ 	.word	0x000000ff
        /*06d8*/ 	.word	0x0002d848
        /*06dc*/ 	.short	0x0100
        /*06de*/ 	.byte	0x08
	.zero		1


	//   ....[6]....
        /*06e0*/ 	.word	0x000004d0
        /*06e4*/ 	.word	0x000000ff
        /*06e8*/ 	.word	0x0002d850
        /*06ec*/ 	.short	0x0100
        /*06ee*/ 	.byte	0x08
	.zero		1


	//   ....[7]....
        /*06f0*/ 	.word	0x000004e0
        /*06f4*/ 	.word	0x000000ff
        /*06f8*/ 	.word	0x0002d860
        /*06fc*/ 	.short	0x0100
        /*06fe*/ 	.byte	0x08
	.zero		1


	//   ....[8]....
        /*0700*/ 	.word	0x000004f0
        /*0704*/ 	.word	0x000000ff
        /*0708*/ 	.word	0x0002d858
        /*070c*/ 	.short	0x0100
        /*070e*/ 	.byte	0x08
	.zero		1


	//   ....[9]....
        /*0710*/ 	.word	0x00000500
        /*0714*/ 	.word	0x000000ff
        /*0718*/ 	.word	0x0002d868
        /*071c*/ 	.short	0x0100
        /*071e*/ 	.byte	0x08
	.zero		1


	//   ....[10]....
        /*0720*/ 	.word	0x000005f0
        /*0724*/ 	.word	0x000000ff
        /*0728*/ 	.word	0x0002d870
        /*072c*/ 	.short	0x0100
        /*072e*/ 	.byte	0x06
	.zero		1


	//   ....[11]....
        /*0730*/ 	.word	0x00000600
        /*0734*/ 	.word	0x000000ff
        /*0738*/ 	.word	0x0002d880
        /*073c*/ 	.short	0x0100
        /*073e*/ 	.byte	0x06
	.zero		1


	//   ....[12]....
        /*0740*/ 	.word	0x00000610
        /*0744*/ 	.word	0x000000ff
        /*0748*/ 	.word	0x0002d878
        /*074c*/ 	.short	0x0100
        /*074e*/ 	.byte	0x06
	.zero		1


	//   ....[13]....
        /*0750*/ 	.word	0x00000620
        /*0754*/ 	.word	0x000000ff
        /*0758*/ 	.word	0x0002d888
        /*075c*/ 	.short	0x0100
        /*075e*/ 	.byte	0x06
	.zero		1


	//   ....[14]....
        /*0760*/ 	.word	0x00000750
        /*0764*/ 	.word	0x000000ff
        /*0768*/ 	.word	0x0002d890
        /*076c*/ 	.short	0x0100
        /*076e*/ 	.byte	0x08
	.zero		1


	//   ....[15]....
        /*0770*/ 	.word	0x00000760
        /*0774*/ 	.word	0x000000ff
        /*0778*/ 	.word	0x0002d8a0
        /*077c*/ 	.short	0x0100
        /*077e*/ 	.byte	0x08
	.zero		1


	//   ....[16]....
        /*0780*/ 	.word	0x00000770
        /*0784*/ 	.word	0x000000ff
        /*0788*/ 	.word	0x0002d898
        /*078c*/ 	.short	0x0100
        /*078e*/ 	.byte	0x08
	.zero		1


	//   ....[17]....
        /*0790*/ 	.word	0x00000780
        /*0794*/ 	.word	0x000000ff
        /*0798*/ 	.word	0x0002d8a8
        /*079c*/ 	.short	0x0100
        /*079e*/ 	.byte	0x08
	.zero		1


	//   ....[18]....
        /*07a0*/ 	.word	0x000008b0
        /*07a4*/ 	.word	0x000000ff
        /*07a8*/ 	.word	0x0002d8b0
        /*07ac*/ 	.short	0x0100
        /*07ae*/ 	.byte	0x08
	.zero		1


	//   ....[19]....
        /*07b0*/ 	.word	0x000008c0
        /*07b4*/ 	.word	0x000000ff
        /*07b8*/ 	.word	0x0002d8c0
        /*07bc*/ 	.short	0x0100
        /*07be*/ 	.byte	0x08
	.zero		1


	//   ....[20]....
        /*07c0*/ 	.word	0x000008d0
        /*07c4*/ 	.word	0x000000ff
        /*07c8*/ 	.word	0x0002d8b8
        /*07cc*/ 	.short	0x0100
        /*07ce*/ 	.byte	0x08
	.zero		1


	//   ....[21]....
        /*07d0*/ 	.word	0x000008e0
        /*07d4*/ 	.word	0x000000ff
        /*07d8*/ 	.word	0x0002d8c8
        /*07dc*/ 	.short	0x0100
        /*07de*/ 	.byte	0x08
	.zero		1


	//   ....[22]....
        /*07e0*/ 	.word	0x00002160
        /*07e4*/ 	.word	0x000000ff
        /*07e8*/ 	.word	0x0002d800
        /*07ec*/ 	.short	0x010a
        /*07ee*/ 	.byte	0x2a
	.zero		1


	//   ....[23]....
        /*07f0*/ 	.word	0x000021e0
        /*07f4*/ 	.word	0x0000005a
        /*07f8*/ 	.word	0x0002d830
        /*07fc*/ 	.short	0x010a
        /*07fe*/ 	.byte	0x3f
	.zero		1


	//   ....[24]....
        /*0800*/ 	.word	0x00002240
        /*0804*/ 	.word	0x0000005a
        /*0808*/ 	.word	0x0002d830
        /*080c*/ 	.short	0x010a
        /*080e*/ 	.byte	0x3f
	.zero		1


	//   ....[25]....
        /*0810*/ 	.word	0x00002a90
        /*0814*/ 	.word	0x0000005a
        /*0818*/ 	.word	0x00000000
        /*081c*/ 	.short	0x0101
        /*081e*/ 	.byte	0x3f
	.zero		1


	//   ....[26]....
        /*0820*/ 	.word	0x00005e00
        /*0824*/ 	.word	0x000000ff
        /*0828*/ 	.word	0x0002d830
        /*082c*/ 	.short	0x010a
        /*082e*/ 	.byte	0x06
	.zero		1


	//   ....[27]....
        /*0830*/ 	.word	0x00005e40
        /*0834*/ 	.word	0x000000ff
        /*0838*/ 	.word	0x0002d830
        /*083c*/ 	.short	0x010a
        /*083e*/ 	.byte	0x06
	.zero		1


	//   ....[28]....
        /*0840*/ 	.word	0x000060e0
        /*0844*/ 	.word	0x000000ff
        /*0848*/ 	.word	0x0002d850
        /*084c*/ 	.short	0x010a
        /*084e*/ 	.byte	0x06
	.zero		1


	//   ....[29]....
        /*0850*/ 	.word	0x00006120
        /*0854*/ 	.word	0x000000ff
        /*0858*/ 	.word	0x0002d850
        /*085c*/ 	.short	0x010a
        /*085e*/ 	.byte	0x06
	.zero		1


	//   ....[30]....
        /*0860*/ 	.word	0x00006eb0
        /*0864*/ 	.word	0x0000002a
        /*0868*/ 	.word	0x00000000
        /*086c*/ 	.short	0x0101
        /*086e*/ 	.byte	0x3f
	.zero		1


	//   ....[31]....
        /*0870*/ 	.word	0x00008aa0
        /*0874*/ 	.word	0x00000005
        /*0878*/ 	.word	0x00000000
        /*087c*/ 	.short	0x0101
        /*087e*/ 	.byte	0x3f
	.zero		1


	//   ....[32]....
        /*0880*/ 	.word	0x00009a30
        /*0884*/ 	.word	0x000000ff
        /*0888*/ 	.word	0x0002d830
        /*088c*/ 	.short	0x010a
        /*088e*/ 	.byte	0x06
	.zero		1


	//   ....[33]....
        /*0890*/ 	.word	0x00009a70
        /*0894*/ 	.word	0x000000ff
        /*0898*/ 	.word	0x0002d830
        /*089c*/ 	.short	0x010a
        /*089e*/ 	.byte	0x06
	.zero		1


	//   ....[34]....
        /*08a0*/ 	.word	0x00009d10
        /*08a4*/ 	.word	0x000000ff
        /*08a8*/ 	.word	0x0002d850
        /*08ac*/ 	.short	0x010a
        /*08ae*/ 	.byte	0x06
	.zero		1


	//   ....[35]....
        /*08b0*/ 	.word	0x00009d50
        /*08b4*/ 	.word	0x000000ff
        /*08b8*/ 	.word	0x0002d850
        /*08bc*/ 	.short	0x010a
        /*08be*/ 	.byte	0x06
	.zero		1


	//   ....[36]....
        /*08c0*/ 	.word	0x0000b610
        /*08c4*/ 	.word	0x0000001a
        /*08c8*/ 	.word	0x00000000
        /*08cc*/ 	.short	0x0101
        /*08ce*/ 	.byte	0x3f
	.zero		1


	//   ....[37]....
        /*08d0*/ 	.word	0x0000b7c0
        /*08d4*/ 	.word	0x0000001a
        /*08d8*/ 	.word	0x00000000
        /*08dc*/ 	.short	0x0101
        /*08de*/ 	.byte	0x3f
	.zero		1


	//   ....[38]....
        /*08e0*/ 	.word	0x0000c310
        /*08e4*/ 	.word	0x000000ff
        /*08e8*/ 	.word	0x0002d830
        /*08ec*/ 	.short	0x010a
        /*08ee*/ 	.byte	0x06
	.zero		1


	//   ....[39]....
        /*08f0*/ 	.word	0x0000c350
        /*08f4*/ 	.word	0x000000ff
        /*08f8*/ 	.word	0x0002d830
        /*08fc*/ 	.short	0x010a
        /*08fe*/ 	.byte	0x06
	.zero		1


	//   ....[40]....
        /*0900*/ 	.word	0x0000c5f0
        /*0904*/ 	.word	0x000000ff
        /*0908*/ 	.word	0x0002d850
        /*090c*/ 	.short	0x010a
        /*090e*/ 	.byte	0x06
	.zero		1


	//   ....[41]....
        /*0910*/ 	.word	0x0000c630
        /*0914*/ 	.word	0x000000ff
        /*0918*/ 	.word	0x0002d850
        /*091c*/ 	.short	0x010a
        /*091e*/ 	.byte	0x06
	.zero		1


	//   ....[42]....
        /*0920*/ 	.word	0x0000d360
        /*0924*/ 	.word	0x0000002a
        /*0928*/ 	.word	0x00000000
        /*092c*/ 	.short	0x0101
        /*092e*/ 	.byte	0x3f
	.zero		1


	//   ....[43]....
        /*0930*/ 	.word	0x0000ef70
        /*0934*/ 	.word	0x0000000d
        /*0938*/ 	.word	0x00000000
        /*093c*/ 	.short	0x0101
        /*093e*/ 	.byte	0x3f
	.zero		1


	//   ....[44]....
        /*0940*/ 	.word	0x0000fb40
        /*0944*/ 	.word	0x000000ff
        /*0948*/ 	.word	0x0002d850
        /*094c*/ 	.short	0x010a
        /*094e*/ 	.byte	0x09
	.zero		1


	//   ....[45]....
        /*0950*/ 	.word	0x0000fb80
        /*0954*/ 	.word	0x000000ff
        /*0958*/ 	.word	0x0002d850
        /*095c*/ 	.short	0x010a
        /*095e*/ 	.byte	0x09
	.zero		1


	//   ....[46]....
        /*0960*/ 	.word	0x000101c0
        /*0964*/ 	.word	0x00000004
        /*0968*/ 	.word	0x00000000
        /*096c*/ 	.short	0x0101
        /*096e*/ 	.byte	0x3f
	.zero		1


	//   ....[47]....
        /*0970*/ 	.word	0x000115c0
        /*0974*/ 	.word	0x000000ff
        /*0978*/ 	.word	0x00000000
        /*097c*/ 	.short	0x0101
        /*097e*/ 	.byte	0x04
	.zero		1


	//   ....[48]....
        /*0980*/ 	.word	0x00011a90
        /*0984*/ 	.word	0x000000ff
        /*0988*/ 	.word	0x00000000
        /*098c*/ 	.short	0x0101
        /*098e*/ 	.byte	0x04
	.zero		1


	//   ....[49]....
        /*0990*/ 	.word	0x000152d0
        /*0994*/ 	.word	0x00000000
        /*0998*/ 	.word	0x0002d840
        /*099c*/ 	.short	0x010a
        /*099e*/ 	.byte	0x3f
	.zero		1


	//   ....[50]....
        /*09a0*/ 	.word	0x00016200
        /*09a4*/ 	.word	0x00000011
        /*09a8*/ 	.word	0x0002d800
        /*09ac*/ 	.short	0x0107
        /*09ae*/ 	.byte	0x3f
	.zero		1


	//   ....[51]....
        /*09b0*/ 	.word	0x000162f0
        /*09b4*/ 	.word	0x00000011
        /*09b8*/ 	.word	0x0002d800
        /*09bc*/ 	.short	0x0101
        /*09be*/ 	.byte	0x3f
	.zero		1


	//   ....[52]....
        /*09c0*/ 	.word	0x00016310
        /*09c4*/ 	.word	0x00000011
        /*09c8*/ 	.word	0x0002d820
        /*09cc*/ 	.short	0x010a
        /*09ce*/ 	.byte	0x3f
	.zero		1


	//   ....[53]....
        /*09d0*/ 	.word	0x000166f0
        /*09d4*/ 	.word	0x00000003
        /*09d8*/ 	.word	0x0002d840
        /*09dc*/ 	.short	0x010a
        /*09de*/ 	.byte	0x3f
	.zero		1


	//   ....[54]....
        /*09e0*/ 	.word	0x00016b70
        /*09e4*/ 	.word	0x00000003
        /*09e8*/ 	.word	0x00000060
        /*09ec*/ 	.short	0x010a
        /*09ee*/ 	.byte	0x3f
	.zero		1


	//   ....[55]....
        /*09f0*/ 	.word	0x00017290
        /*09f4*/ 	.word	0x00000003
        /*09f8*/ 	.word	0x0002d840
        /*09fc*/ 	.short	0x010a
        /*09fe*/ 	.byte	0x3f
	.zero		1


	//   ....[56]....
        /*0a00*/ 	.word	0x00017710
        /*0a04*/ 	.word	0x0000000c
        /*0a08*/ 	.word	0x00000060
        /*0a0c*/ 	.short	0x010a
        /*0a0e*/ 	.byte	0x3f
	.zero		1


	//   ....[57]....
        /*0a10*/ 	.word	0x00017d80
        /*0a14*/ 	.word	0x00000002
        /*0a18*/ 	.word	0x0002d840
        /*0a1c*/ 	.short	0x010a
        /*0a1e*/ 	.byte	0x3f
	.zero		1


	//   ....[58]....
        /*0a20*/ 	.word	0x00018210
        /*0a24*/ 	.word	0x00000007
        /*0a28*/ 	.word	0x00000060
        /*0a2c*/ 	.short	0x010a
        /*0a2e*/ 	.byte	0x3f
	.zero		1


	//   ....[59]....
        /*0a30*/ 	.word	0x00018830
        /*0a34*/ 	.word	0x00000003
        /*0a38*/ 	.word	0x0002d860
        /*0a3c*/ 	.short	0x010a
        /*0a3e*/ 	.byte	0x3f
	.zero		1


	//   ....[60]....
        /*0a40*/ 	.word	0x00019d80
        /*0a44*/ 	.word	0x00000009
        /*0a48*/ 	.word	0x0002d820
        /*0a4c*/ 	.short	0x010a
        /*0a4e*/ 	.byte	0x3f
	.zero		1


	//   ....[61]....
        /*0a50*/ 	.word	0x00019f20
        /*0a54*/ 	.word	0x00000007
        /*0a58*/ 	.word	0x00000000
        /*0a5c*/ 	.short	0x010a
        /*0a5e*/ 	.byte	0x3f
	.zero		1


	//   ....[62]....
        /*0a60*/ 	.word	0x00019f90
        /*0a64*/ 	.word	0x00000003
        /*0a68*/ 	.word	0x00000000
        /*0a6c*/ 	.short	0x010a
        /*0a6e*/ 	.byte	0x3f
	.zero		1


	//   ....[63]....
        /*0a70*/ 	.word	0x00019ff0
        /*0a74*/ 	.word	0x00000005
        /*0a78*/ 	.word	0x00000000
        /*0a7c*/ 	.short	0x010a
        /*0a7e*/ 	.byte	0x3f
	.zero		1


	//   ....[64]....
        /*0a80*/ 	.word	0x0001a020
        /*0a84*/ 	.word	0x00000003
        /*0a88*/ 	.word	0x00000000
        /*0a8c*/ 	.short	0x010a
        /*0a8e*/ 	.byte	0x3f
	.zero		1


	//   ....[65]....
        /*0a90*/ 	.word	0x0001a090
        /*0a94*/ 	.word	0x00000003
        /*0a98*/ 	.word	0x0002d800
        /*0a9c*/ 	.short	0x010a
        /*0a9e*/ 	.byte	0x3f
	.zero		1


	//   ....[66]....
        /*0aa0*/ 	.word	0x0001a0e0
        /*0aa4*/ 	.word	0x0000005a
        /*0aa8*/ 	.word	0x0002d830
        /*0aac*/ 	.short	0x010a
        /*0aae*/ 	.byte	0x3f
	.zero		1


	//   ....[67]....
        /*0ab0*/ 	.word	0x0001a140
        /*0ab4*/ 	.word	0x00000005
        /*0ab8*/ 	.word	0x0002d830
        /*0abc*/ 	.short	0x010a
        /*0abe*/ 	.byte	0x3f
	.zero		1


	//   ....[68]....
        /*0ac0*/ 	.word	0x0001a1a0
        /*0ac4*/ 	.word	0x00000005
        /*0ac8*/ 	.word	0x0002d850
        /*0acc*/ 	.short	0x010a
        /*0ace*/ 	.byte	0x3f
	.zero		1


	//   ....[69]....
        /*0ad0*/ 	.word	0x0001a200
        /*0ad4*/ 	.word	0x00000007
        /*0ad8*/ 	.word	0x0002d830
        /*0adc*/ 	.short	0x010a
        /*0ade*/ 	.byte	0x3f
	.zero		1


	//   ....[70]....
        /*0ae0*/ 	.word	0x0001a260
        /*0ae4*/ 	.word	0x00000007
        /*0ae8*/ 	.word	0x0002d850
        /*0aec*/ 	.short	0x010a
        /*0aee*/ 	.byte	0x3f
	.zero		1


	//   ....[71]....
        /*0af0*/ 	.word	0x0001a2c0
        /*0af4*/ 	.word	0x00000007
        /*0af8*/ 	.word	0x0002d830
        /*0afc*/ 	.short	0x010a
        /*0afe*/ 	.byte	0x3f
	.zero		1


	//   ....[72]....
        /*0b00*/ 	.word	0x0001a320
        /*0b04*/ 	.word	0x00000007
        /*0b08*/ 	.word	0x0002d850
        /*0b0c*/ 	.short	0x010a
        /*0b0e*/ 	.byte	0x3f
	.zero		1


	//   ....[73]....
        /*0b10*/ 	.word	0x0001a380
        /*0b14*/ 	.word	0x00000005
        /*0b18*/ 	.word	0x0002d850
        /*0b1c*/ 	.short	0x010a
        /*0b1e*/ 	.byte	0x3f
	.zero		1


	//   ....[74]....
        /*0b20*/ 	.word	0x0001a520
        /*0b24*/ 	.word	0x00000000
        /*0b28*/ 	.word	0x0002d840
        /*0b2c*/ 	.short	0x010a
        /*0b2e*/ 	.byte	0x3f
	.zero		1


	//   ....[75]....
        /*0b30*/ 	.word	0x0001ae00
        /*0b34*/ 	.word	0x00000011
        /*0b38*/ 	.word	0x0002d820
        /*0b3c*/ 	.short	0x010a
        /*0b3e*/ 	.byte	0x3f
	.zero		1


	//   ....[76]....
        /*0b40*/ 	.word	0x0001ae50
        /*0b44*/ 	.word	0x00000003
        /*0b48*/ 	.word	0x0002d840
        /*0b4c*/ 	.short	0x010a
        /*0b4e*/ 	.byte	0x3f
	.zero		1


	//   ....[77]....
        /*0b50*/ 	.word	0x0001aea0
        /*0b54*/ 	.word	0x00000003
        /*0b58*/ 	.word	0x00000060
        /*0b5c*/ 	.short	0x010a
        /*0b5e*/ 	.byte	0x3f
	.zero		1


	//   ....[78]....
        /*0b60*/ 	.word	0x0001aef0
        /*0b64*/ 	.word	0x00000003
        /*0b68*/ 	.word	0x0002d840
        /*0b6c*/ 	.short	0x010a
        /*0b6e*/ 	.byte	0x3f
	.zero		1


	//   ....[79]....
        /*0b70*/ 	.word	0x0001af40
        /*0b74*/ 	.word	0x0000000c
        /*0b78*/ 	.word	0x00000060
        /*0b7c*/ 	.short	0x010a
        /*0b7e*/ 	.byte	0x3f
	.zero		1


	//   ....[80]....
        /*0b80*/ 	.word	0x0001af90
        /*0b84*/ 	.word	0x00000002
        /*0b88*/ 	.word	0x0002d840
        /*0b8c*/ 	.short	0x010a
        /*0b8e*/ 	.byte	0x3f
	.zero		1


	//   ....[81]....
        /*0b90*/ 	.word	0x0001afe0
        /*0b94*/ 	.word	0x00000007
        /*0b98*/ 	.word	0x00000060
        /*0b9c*/ 	.short	0x010a
        /*0b9e*/ 	.byte	0x3f
	.zero		1


	//   ....[82]....
        /*0ba0*/ 	.word	0x0001b030
        /*0ba4*/ 	.word	0x00000003
        /*0ba8*/ 	.word	0x0002d860
        /*0bac*/ 	.short	0x010a
        /*0bae*/ 	.byte	0x3f
	.zero		1


	//   ....[83]....
        /*0bb0*/ 	.word	0x0001ba60
        /*0bb4*/ 	.word	0x00000009
        /*0bb8*/ 	.word	0x0002d820
        /*0bbc*/ 	.short	0x010a
        /*0bbe*/ 	.byte	0x3f
	.zero		1


	//   ....[84]....
        /*0bc0*/ 	.word	0x0001bc00
        /*0bc4*/ 	.word	0x00000007
        /*0bc8*/ 	.word	0x00000000
        /*0bcc*/ 	.short	0x010a
        /*0bce*/ 	.byte	0x3f
	.zero		1


	//   ....[85]....
        /*0bd0*/ 	.word	0x0001bc50
        /*0bd4*/ 	.word	0x00000003
        /*0bd8*/ 	.word	0x00000000
        /*0bdc*/ 	.short	0x010a
        /*0bde*/ 	.byte	0x3f
	.zero		1


	//   ....[86]....
        /*0be0*/ 	.word	0x0001bca0
        /*0be4*/ 	.word	0x00000005
        /*0be8*/ 	.word	0x00000000
        /*0bec*/ 	.short	0x010a
        /*0bee*/ 	.byte	0x3f
	.zero		1


	//----- nvinfo : EIATTR_NUM_MBARRIERS
	.align		4
.L_207:
        /*0bf0*/ 	.byte	0x03, 0x38
        /*0bf2*/ 	.short	0x0016


	//----- nvinfo : EIATTR_EXIT_INSTR_OFFSETS
	.align		4
        /*0bf4*/ 	.byte	0x04, 0x1c
        /*0bf6*/ 	.short	(.L_209 - .L_208)


	//   ....[0]....
.L_208:
        /*0bf8*/ 	.word	0x00000a80


	//   ....[1]....
        /*0bfc*/ 	.word	0x00012d90


	//   ....[2]....
        /*0c00*/ 	.word	0x0001a070


	//----- nvinfo : EIATTR_MAX_THREADS
	.align		4
.L_209:
        /*0c04*/ 	.byte	0x04, 0x05
        /*0c06*/ 	.short	(.L_211 - .L_210)
.L_210:
        /*0c08*/ 	.word	0x00000200
        /*0c0c*/ 	.word	0x00000001
        /*0c10*/ 	.word	0x00000001


	//----- nvinfo : EIATTR_CRS_STACK_SIZE
	.align		4
.L_211:
        /*0c14*/ 	.byte	0x04, 0x1e
        /*0c16*/ 	.short	(.L_213 - .L_212)
.L_212:
        /*0c18*/ 	.word	0x00000000


	//----- nvinfo : EIATTR_CBANK_PARAM_SIZE
	.align		4
.L_213:
        /*0c1c*/ 	.byte	0x03, 0x19
        /*0c1e*/ 	.short	0x0af0


	//----- nvinfo : EIATTR_PARAM_CBANK
	.align		4
        /*0c20*/ 	.byte	0x04, 0x0a
        /*0c22*/ 	.short	(.L_215 - .L_214)
	.align		4
.L_214:
        /*0c24*/ 	.word	index@(.nv.constant0._ZN7cutlass13device_kernelIN5flash11enable_sm90INS1_16FlashAttnFwdSm90INS1_25CollectiveMainloopFwdSm90ILi2EN4cute5tupleIJNS5_1CILi1EEES8_S8_EEENS6_IJNS7_ILi192EEENS7_ILi128EEENS7_ILi96EEEEEELi96ENS_10bfloat16_tEfNS_4arch4Sm90ELb0ELb1ELb1ELb1ELb0ELb0ELb0ELb0ELb1ELb1ELb1ELb0EEENS1_21CollectiveEpilogueFwdINS6_IJSA_SC_SB_EEES9_SE_SG_Li384ELb1ELb1ELb1ELb0EEENS1_36VarlenDynamicPersistentTileSchedulerILi192ELi128ELi384ELi128ELb1ELb1ELb1ELb1ELb0ELb1EEEEEEEEEvNT_6ParamsE)
        /*0c28*/ 	.short	0x0210
        /*0c2a*/ 	.short	0x0af0


	//----- nvinfo : EIATTR_SW_WAR
	.align		4
.L_215:
        /*0c2c*/ 	.byte	0x04, 0x36
        /*0c2e*/ 	.short	(.L_217 - .L_216)
.L_216:
        /*0c30*/ 	.word	0x00000008
.L_217:


//--------------------- .nv.info._ZN7cutlass13device_kernelIN5flash11enable_sm90INS1_16FlashAttnFwdSm90INS1_25CollectiveMainloopFwdSm90ILi2EN4cute5tupleIJNS5_1CILi1EEES8_S8_EEENS6_IJNS7_ILi192EEENS7_ILi128EEENS7_ILi96EEEEEELi96ENS_10bfloat16_tEfNS_4arch4Sm90ELb0ELb1ELb1ELb1ELb0ELb1ELb0ELb0ELb1ELb1ELb1ELb0EEENS1_21CollectiveEpilogueFwdINS6_IJSA_SC_SB_EEES9_SE_SG_Li384ELb1ELb1ELb1ELb0EEENS1_36VarlenDynamicPersistentTileSchedulerILi192ELi128ELi384ELi128ELb1ELb1ELb1ELb1ELb0ELb1EEEEEEEEEvNT_6ParamsE --------------------------
	.section	.nv.info._ZN7cutlass13device_kernelIN5flash11enable_sm90INS1_16FlashAttnFwdSm90INS1_25CollectiveMainloopFwdSm90ILi2EN4cute5tupleIJNS5_1CILi1EEES8_S8_EEENS6_IJNS7_ILi192EEENS7_ILi128EEENS7_ILi96EEEEEELi96ENS_10bfloat16_tEfNS_4arch4Sm90ELb0ELb1ELb1ELb1ELb0ELb1ELb0ELb0ELb1ELb1ELb1ELb0EEENS1_21CollectiveEpilogueFwdINS6_IJSA_SC_SB_EEES9_SE_SG_Li384ELb1ELb1ELb1ELb0EEENS1_36VarlenDynamicPersistentTileSchedulerILi192ELi128ELi384ELi128ELb1ELb1ELb1ELb1ELb0ELb1EEEEEEEEEvNT_6ParamsE,"",@"SHT_CUDA_INFO"
	.sectionflags	@""
	.align	4


	//----- nvinfo : EIATTR_CUDA_API_VERSION
	.align		4
        /*0000*/ 	.byte	0x04, 0x37
        /*0002*/ 	.short	(.L_219 - .L_218)
.L_218:
        /*0004*/ 	.word	0x00000082


	//----- nvinfo : EIATTR_KPARAM_INFO
	.align		4
.L_219:
        /*0008*/ 	.byte	0x04, 0x17
        /*000a*/ 	.short	(.L_221 - .L_220)
.L_220:
        /*000c*/ 	.word	0x00000000
        /*0010*/ 	.short	0x0000
        /*0012*/ 	.short	0x0070
        /*0014*/ 	.byte	0x00, 0xf0, 0x01, 0x2a


	//----- nvinfo : EIATTR_SPARSE_MMA_MASK
	.align		4
.L_221:
        /*0018*/ 	.byte	0x03, 0x50
        /*001a*/ 	.short	0x0000


	//----- nvinfo : EIATTR_MAXREG_COUNT
	.align		4
        /*001c*/ 	.byte	0x03, 0x1b
        /*001e*/ 	.short	0x0080


	//----- nvinfo : EIATTR_NUM_BARRIERS
	.align		4
        /*0020*/ 	.byte	0x02, 0x4c
        /*0022*/ 	.byte	0x10
	.zero		1


	//----- nvinfo : EIATTR_EXTERNS
	.align		4
        /*0024*/ 	.byte	0x04, 0x0f
        /*0026*/ 	.short	(.L_223 - .L_222)


	//   ....[0]....
	.align		4
.L_222:
        /*0028*/ 	.word	index@(__assertfail)


	//----- nvinfo : EIATTR_ANNOTATIONS
	.align		4
.L_223:
        /*002c*/ 	.byte	0x04, 0x55
        /*002e*/ 	.short	(.L_225 - .L_224)


	//   ....[0]....
.L_224:
        /* <DEDUP_REMOVED lines=93> */


	//----- nvinfo : EIATTR_MERCURY_ISA_VERSION
	.align		4
.L_225:
        /*05e8*/ 	.byte	0x03, 0x5f
        /*05ea*/ 	.short	0x0101


	//----- nvinfo : EIATTR_UNUSED_LOAD_BYTE_OFFSET
	.align		4
        /*05ec*/ 	.byte	0x04, 0x44
        /*05ee*/ 	.short	(.L_227 - .L_226)


	//   ....[0]....
.L_226:
        /*05f0*/ 	.word	0x00000af0
        /*05f4*/ 	.word	0x0000fff0


	//   ....[1]....
        /*05f8*/ 	.word	0x0001b290
        /*05fc*/ 	.word	0x0000fff0


	//----- nvinfo : EIATTR_INT_WARP_WIDE_INSTR_OFFSETS
	.align		4
.L_227:
        /*0600*/ 	.byte	0x04, 0x31
        /*0602*/ 	.short	(.L_229 - .L_228)


	//   ....[0]....
.L_228:
        /*0604*/ 	.word	0x00000190


	//   ....[1]....
        /*0608*/ 	.word	0x000001d0


	//   ....[2]....
        /*060c*/ 	.word	0x00000240


	//   ....[3]....
        /*0610*/ 	.word	0x00021970


	//   ....[4]....
        /*0614*/ 	.word	0x00021a00


	//   ....[5]....
        /*0618*/ 	.word	0x000254e0


	//   ....[6]....
        /*061c*/ 	.word	0x00025570


	//----- nvinfo : EIATTR_COOP_GROUP_MASK_REGIDS
	.align		4
.L_229:
        /*0620*/ 	.byte	0x04, 0x29
        /*0622*/ 	.short	(.L_231 - .L_230)


	//   ....[0]....
.L_230:
        /*0624*/ 	.word	0xffffffff


	//   ....[1]....
        /*0628*/ 	.word	0xffffffff


	//   ....[2]....
        /*062c*/ 	.word	0xffffffff


	//   ....[3]....
        /*0630*/ 	.word	0xffffffff


	//   ....[4]....
        /*0634*/ 	.word	0xffffffff


	//   ....[5]....
        /*0638*/ 	.word	0xffffffff


	//   ....[6]....
        /*063c*/ 	.word	0xffffffff


	//   ....[7]....
        /*0640*/ 	.word	0xffffffff


	//   ....[8]....
        /*0644*/ 	.word	0xffffffff


	//   ....[9]....
        /*0648*/ 	.word	0xffffffff


	//   ....[10]....
        /*064c*/ 	.word	0xffffffff


	//   ....[11]....
        /*0650*/ 	.word	0xffffffff


	//   ....[12]....
        /*0654*/ 	.word	0xffffffff


	//   ....[13]....
        /*0658*/ 	.word	0xffffffff


	//   ....[14]....
        /*065c*/ 	.word	0xffffffff


	//   ....[15]....
        /*0660*/ 	.word	0xffffffff


	//   ....[16]....
        /*0664*/ 	.word	0xffffffff


	//   ....[17]....
        /*0668*/ 	.word	0xffffffff


	//   ....[18]....
        /*066c*/ 	.word	0xffffffff


	//   ....[19]....
        /*0670*/ 	.word	0xffffffff


	//   ....[20]....
        /*0674*/ 	.word	0xffffffff


	//   ....[21]....
        /*0678*/ 	.word	0xffffffff


	//   ....[22]....
        /*067c*/ 	.word	0xffffffff


	//   ....[23]....
        /*0680*/ 	.word	0xffffffff


	//   ....[24]....
        /*0684*/ 	.word	0xffffffff


	//   ....[25]....
        /*0688*/ 	.word	0xffffffff


	//   ....[26]....
        /*068c*/ 	.word	0xffffffff


	//   ....[27]....
        /*0690*/ 	.word	0xffffffff


	//   ....[28]....
        /*0694*/ 	.word	0xffffffff


	//   ....[29]....
        /*0698*/ 	.word	0xffffffff


	//   ....[30]....
        /*069c*/ 	.word	0xffffffff


	//   ....[31]....
        /*06a0*/ 	.word	0xffffffff


	//   ....[32]....
        /*06a4*/ 	.word	0xffffffff


	//   ....[33]....
        /*06a8*/ 	.word	0xffffffff


	//   ....[34]....
        /*06ac*/ 	.word	0xffffffff


	//   ....[35]....
        /*06b0*/ 	.word	0xffffffff


	//   ....[36]....
        /*06b4*/ 	.word	0xffffffff


	//   ....[37]....
        /*06b8*/ 	.word	0xffffffff


	//   ....[38]....
        /*06bc*/ 	.word	0xffffffff


	//   ....[39]....
        /*06c0*/ 	.word	0xffffffff


	//   ....[40]....
        /*06c4*/ 	.word	0xffffffff


	//   ....[41]....
        /*06c8*/ 	.word	0xffffffff


	//   ....[42]....
        /*06cc*/ 	.word	0xffffffff


	//   ....[43]....
        /*06d0*/ 	.word	0xffffffff


	//   ....[44]....
        /*06d4*/ 	.word	0xffffffff


	//   ....[45]....
        /*06d8*/ 	.word	0xffffffff


	//   ....[46]....
        /*06dc*/ 	.word	0xffffffff


	//   ....[47]....
        /*06e0*/ 	.word	0xffffffff


	//   ....[48]....
        /*06e4*/ 	.word	0xffffffff


	//   ....[49]....
        /*06e8*/ 	.word	0xffffffff


	//   ....[50]....
        /*06ec*/ 	.word	0xffffffff


	//   ....[51]....
        /*06f0*/ 	.word	0xffffffff


	//   ....[52]....
        /*06f4*/ 	.word	0xffffffff


	//   ....[53]....
        /*06f8*/ 	.word	0xffffffff


	//   ....[54]....
        /*06fc*/ 	.word	0xffffffff


	//   ....[55]....
        /*0700*/ 	.word	0xffffffff


	//   ....[56]....
        /*0704*/ 	.word	0xffffffff


	//   ....[57]....
        /*0708*/ 	.word	0xffffffff


	//   ....[58]....
        /*070c*/ 	.word	0xffffffff


	//   ....[59]....
        /*0710*/ 	.word	0xffffffff


	//   ....[60]....
        /*0714*/ 	.word	0xffffffff


	//   ....[61]....
        /*0718*/ 	.word	0xffffffff


	//   ....[62]....
        /*071c*/ 	.word	0xffffffff


	//   ....[63]....
        /*0720*/ 	.word	0xffffffff


	//   ....[64]....
        /*0724*/ 	.word	0xffffffff


	//   ....[65]....
        /*0728*/ 	.word	0xffffffff


	//   ....[66]....
        /*072c*/ 	.word	0xffffffff


	//   ....[67]....
        /*0730*/ 	.word	0xffffffff


	//   ....[68]....
        /*0734*/ 	.word	0xffffffff


	//   ....[69]....
        /*0738*/ 	.word	0xffffffff


	//   ....[70]....
        /*073c*/ 	.word	0xffffffff


	//   ....[71]....
        /*0740*/ 	.word	0xffffffff


	//   ....[72]....
        /*0744*/ 	.word	0xffffffff


	//   ....[73]....
        /*0748*/ 	.word	0xffffffff


	//   ....[74]....
        /*074c*/ 	.word	0xffffffff


	//   ....[75]....
        /*0750*/ 	.word	0xffffffff


	//   ....[76]....
        /*0754*/ 	.word	0xffffffff


	//   ....[77]....
        /*0758*/ 	.word	0xffffffff


	//   ....[78]....
        /*075c*/ 	.word	0xffffffff


	//   ....[79]....
        /*0760*/ 	.word	0xffffffff


	//   ....[80]....
        /*0764*/ 	.word	0xffffffff


	//   ....[81]....
        /*0768*/ 	.word	0xffffffff


	//   ....[82]....
        /*076c*/ 	.word	0xffffffff


	//   ....[83]....
        /*0770*/ 	.word	0xffffffff


	//   ....[84]....
        /*0774*/ 	.word	0xffffffff


	//   ....[85]....
        /*0778*/ 	.word	0xffffffff


	//   ....[86]....
        /*077c*/ 	.word	0xffffffff


	//   ....[87]....
        /*0780*/ 	.word	0xffffffff


	//   ....[88]....
        /*0784*/ 	.word	0xffffffff


	//   ....[89]....
        /*0788*/ 	.word	0xffffffff


	//   ....[90]....
        /*078c*/ 	.word	0xffffffff


	//   ....[91]....
        /*0790*/ 	.word	0xffffffff


	//   ....[92]....
        /*0794*/ 	.word	0xffffffff


	//   ....[93]....
        /*0798*/ 	.word	0xffffffff


	//   ....[94]....
        /*079c*/ 	.word	0xffffffff


	//   ....[95]....
        /*07a0*/ 	.word	0xffffffff


	//   ....[96]....
        /*07a4*/ 	.word	0xffffffff


	//   ....[97]....
        /*07a8*/ 	.word	0xffffffff


	//   ....[98]....
        /*07ac*/ 	.word	0xffffffff


	//   ....[99]....
        /*07b0*/ 	.word	0xffffffff


	//   ....[100]....
        /*07b4*/ 	.word	0xffffffff


	//   ....[101]....
        /*07b8*/ 	.word	0xffffffff


	//   ....[102]....
        /*07bc*/ 	.word	0xffffffff


	//   ....[103]....
        /*07c0*/ 	.word	0xffffffff


	//   ....[104]....
        /*07c4*/ 	.word	0xffffffff


	//   ....[105]....
        /*07c8*/ 	.word	0xffffffff


	//   ....[106]....
        /*07cc*/ 	.word	0xffffffff


	//   ....[107]....
        /*07d0*/ 	.word	0xffffffff


	//   ....[108]....
        /*07d4*/ 	.word	0xffffffff


	//   ....[109]....
        /*07d8*/ 	.word	0xffffffff


	//   ....[110]....
        /*07dc*/ 	.word	0xffffffff


	//   ....[111]....
        /*07e0*/ 	.word	0xffffffff


	//   ....[112]....
        /*07e4*/ 	.word	0x0500000f


	//   ....[113]....
        /*07e8*/ 	.word	0x0500000f


	//   ....[114]....
        /*07ec*/ 	.word	0x0500000f


	//   ....[115]....
        /*07f0*/ 	.word	0x0500000f


	//   ....[116]....
        /*07f4*/ 	.word	0x0500000f


	//   ....[117]....
        /*07f8*/ 	.word	0x0500000f


	//   ....[118]....
        /*07fc*/ 	.word	0x0500000f


	//   ....[119]....
        /*0800*/ 	.word	0x0500000f


	//   ....[120]....
        /*0804*/ 	.word	0x0500000f


	//   ....[121]....
        /*0808*/ 	.word	0x0500000f


	//   ....[122]....
        /*080c*/ 	.word	0x0500000f


	//   ....[123]....
        /*0810*/ 	.word	0x0500000f


	//   ....[124]....
        /*0814*/ 	.word	0x0500000f


	//   ....[125]....
        /*0818*/ 	.word	0x0500000f


	//   ....[126]....
        /*081c*/ 	.word	0x0500000f


	//   ....[127]....
        /*0820*/ 	.word	0x0500000f


	//   ....[128]....
        /*0824*/ 	.word	0x0500000f


	//   ....[129]....
        /*0828*/ 	.word	0x0500000f


	//   ....[130]....
        /*082c*/ 	.word	0x0500000f


	//   ....[131]....
        /*0830*/ 	.word	0x0500000f


	//   ....[132]....
        /*0834*/ 	.word	0x0500000f


	//   ....[133]....
        /*0838*/ 	.word	0x0500000f


	//   ....[134]....
        /*083c*/ 	.word	0x0500000f


	//   ....[135]....
        /*0840*/ 	.word	0x0500000f


	//   ....[136]....
        /*0844*/ 	.word	0x0500000f


	//   ....[137]....
        /*0848*/ 	.word	0x0500000f


	//   ....[138]....
        /*084c*/ 	.word	0x0500000f


	//   ....[139]....
        /*0850*/ 	.word	0x0500000f


	//   ....[140]....
        /*0854*/ 	.word	0x0500000f


	//   ....[141]....
        /*0858*/ 	.word	0x0500000f


	//   ....[142]....
        /*085c*/ 	.word	0x0500000f


	//   ....[143]....
        /*0860*/ 	.word	0x0500000f


	//   ....[144]....
        /*0864*/ 	.word	0x0500000f


	//   ....[145]....
        /*0868*/ 	.word	0x0500000f


	//   ....[146]....
        /*086c*/ 	.word	0x0500000f


	//   ....[147]....
        /*0870*/ 	.word	0x0500000f


	//   ....[148]....
        /*0874*/ 	.word	0x0500000f


	//   ....[149]....
        /*0878*/ 	.word	0x0500000f


	//   ....[150]....
        /*087c*/ 	.word	0x0500000f


	//   ....[151]....
        /*0880*/ 	.word	0x0500000f


	//   ....[152]....
        /*0884*/ 	.word	0x0500000f


	//   ....[153]....
        /*0888*/ 	.word	0x0500000f


	//   ....[154]....
        /*088c*/ 	.word	0x0500000f


	//   ....[155]....
        /*0890*/ 	.word	0x0500000f


	//   ....[156]....
        /*0894*/ 	.word	0x0500000f


	//   ....[157]....
        /*0898*/ 	.word	0x0500000f


	//   ....[158]....
        /*089c*/ 	.word	0x0500000f


	//   ....[159]....
        /*08a0*/ 	.word	0x0500000f


	//   ....[160]....
        /*08a4*/ 	.word	0x0500000f


	//   ....[161]....
        /*08a8*/ 	.word	0x0500000f


	//   ....[162]....
        /*08ac*/ 	.word	0x0500000f


	//   ....[163]....
        /*08b0*/ 	.word	0x0500000f


	//   ....[164]....
        /*08b4*/ 	.word	0x0500000f


	//   ....[165]....
        /*08b8*/ 	.word	0x0500000f


	//----- nvinfo : EIATTR_COOP_GROUP_INSTR_OFFSETS
	.align		4
.L_231:
        /*08bc*/ 	.byte	0x04, 0x28
        /*08be*/ 	.short	(.L_233 - .L_232)


	//   ....[0]....
.L_232:
        /*08c0*/ 	.word	0x00000070


	//   ....[1]....
        /*08c4*/ 	.word	0x000001a0


	//   ....[2]....
        /*08c8*/ 	.word	0x000001f0


	//   ....[3]....
        /*08cc*/ 	.word	0x00000420


	//   ....[4]....
        /*08d0*/ 	.word	0x00000580


	//   ....[5]....
        /*08d4*/ 	.word	0x000006a0


	//   ....[6]....
        /*08d8*/ 	.word	0x00000800


	//   ....[7]....
        /*08dc*/ 	.word	0x00007ca0


	//   ....[8]....
        /*08e0*/ 	.word	0x00008430


	//   ....[9]....
        /*08e4*/ 	.word	0x00008440


	//   ....[10]....
        /*08e8*/ 	.word	0x00008450


	//   ....[11]....
        /*08ec*/ 	.word	0x00008460


	//   ....[12]....
        /*08f0*/ 	.word	0x0000a3a0


	//   ....[13]....
        /*08f4*/ 	.word	0x0000a3b0


	//   ....[14]....
        /*08f8*/ 	.word	0x0000a3c0


	//   ....[15]....
        /*08fc*/ 	.word	0x0000a3d0


	//   ....[16]....
        /*0900*/ 	.word	0x0000ca70


	//   ....[17]....
        /*0904*/ 	.word	0x0000d2b0


	//   ....[18]....
        /*0908*/ 	.word	0x0000e590


	//   ....[19]....
        /*090c*/ 	.word	0x0000e630


	//   ....[20]....
        /*0910*/ 	.word	0x0000ef10


	//   ....[21]....
        /*0914*/ 	.word	0x0000ef80


	//   ....[22]....
        /*0918*/ 	.word	0x0000fbe0


	//   ....[23]....
        /*091c*/ 	.word	0x000109d0


	//   ....[24]....
        /*0920*/ 	.word	0x000115a0


	//   ....[25]....
        /*0924*/ 	.word	0x00011fb0


	//   ....[26]....
        /*0928*/ 	.word	0x00011fd0


	//   ....[27]....
        /*092c*/ 	.word	0x00012c80


	//   ....[28]....
        /*0930*/ 	.word	0x00012cb0


	//   ....[29]....
        /*0934*/ 	.word	0x00013b30


	//   ....[30]....
        /*0938*/ 	.word	0x00014db0


	//   ....[31]....
        /*093c*/ 	.word	0x00014e10


	//   ....[32]....
        /*0940*/ 	.word	0x00015520


	//   ....[33]....
        /*0944*/ 	.word	0x00015540


	//   ....[34]....
        /*0948*/ 	.word	0x000169c0


	//   ....[35]....
        /*094c*/ 	.word	0x00017120


	//   ....[36]....
        /*0950*/ 	.word	0x00018080


	//   ....[37]....
        /*0954*/ 	.word	0x00018a80


	//   ....[38]....
        /*0958*/ 	.word	0x00018aa0


	//   ....[39]....
        /*095c*/ 	.word	0x00019810


	//   ....[40]....
        /*0960*/ 	.word	0x00019830


	//   ....[41]....
        /*0964*/ 	.word	0x0001a600


	//   ....[42]....
        /*0968*/ 	.word	0x0001a810


	//   ....[43]....
        /*096c*/ 	.word	0x0001a840


	//   ....[44]....
        /*0970*/ 	.word	0x0001ad50


	//   ....[45]....
        /*0974*/ 	.word	0x0001ad90


	//   ....[46]....
        /*0978*/ 	.word	0x0001bc40


	//   ....[47]....
        /*097c*/ 	.word	0x0001bc60


	//   ....[48]....
        /*0980*/ 	.word	0x0001bc70


	//   ....[49]....
        /*0984*/ 	.word	0x0001bc80


	//   ....[50]....
        /*0988*/ 	.word	0x0001c330


	//   ....[51]....
        /*098c*/ 	.word	0x0001c340


	//   ....[52]....
        /*0990*/ 	.word	0x0001c490


	//   ....[53]....
        /*0994*/ 	.word	0x0001c4a0


	//   ....[54]....
        /*0998*/ 	.word	0x0001c890


	//   ....[55]....
        /*099c*/ 	.word	0x0001c8a0


	//   ....[56]....
        /*09a0*/ 	.word	0x0001ce00


	//   ....[57]....
        /*09a4*/ 	.word	0x0001ce10


	//   ....[58]....
        /*09a8*/ 	.word	0x0001dc30


	//   ....[59]....
        /*09ac*/ 	.word	0x0001dc40


	//   ....[60]....
        /*09b0*/ 	.word	0x0001dda0


	//   ....[61]....
        /*09b4*/ 	.word	0x0001ddb0


	//   ....[62]....
        /*09b8*/ 	.word	0x0001df60


	//   ....[63]....
        /*09bc*/ 	.word	0x0001e160


	//   ....[64]....
        /*09c0*/ 	.word	0x0001e190


	//   ....[65]....
        /*09c4*/ 	.word	0x0001e1c0


	//   ....[66]....
        /*09c8*/ 	.word	0x0001e1f0


	//   ....[67]....
        /*09cc*/ 	.word	0x0001e220


	//   ....[68]....
        /*09d0*/ 	.word	0x0001e250


	//   ....[69]....
        /*09d4*/ 	.word	0x0001e3e0


	//   ....[70]....
        /*09d8*/ 	.word	0x0001e410


	//   ....[71]....
        /*09dc*/ 	.word	0x0001e440


	//   ....[72]....
        /*09e0*/ 	.word	0x0001e470


	//   ....[73]....
        /*09e4*/ 	.word	0x0001e4a0


	//   ....[74]....
        /*09e8*/ 	.word	0x0001e4d0


	//   ....[75]....
        /*09ec*/ 	.word	0x0001e560


	//   ....[76]....
        /*09f0*/ 	.word	0x0001e590


	//   ....[77]....
        /*09f4*/ 	.word	0x0001e5a0


	//   ....[78]....
        /*09f8*/ 	.word	0x0001e5e0


	//   ....[79]....
        /*09fc*/ 	.word	0x0001fdf0


	//   ....[80]....
        /*0a00*/ 	.word	0x00021f00


	//   ....[81]....
        /*0a04*/ 	.word	0x00022b80


	//   ....[82]....
        /*0a08*/ 	.word	0x00022ba0


	//   ....[83]....
        /*0a0c*/ 	.word	0x00022c40


	//   ....[84]....
        /*0a10*/ 	.word	0x00022c60


	//   ....[85]....
        /*0a14*/ 	.word	0x00022d00


	//   ....[86]....
        /*0a18*/ 	.word	0x00022d20


	//   ....[87]....
        /*0a1c*/ 	.word	0x00022d30


	//   ....[88]....
        /*0a20*/ 	.word	0x00022dc0


	//   ....[89]....
        /*0a24*/ 	.word	0x00022de0


	//   ....[90]....
        /*0a28*/ 	.word	0x00022e50


	//   ....[91]....
        /*0a2c*/ 	.word	0x00022e90


	//   ....[92]....
        /*0a30*/ 	.word	0x00022f00


	//   ....[93]....
        /*0a34*/ 	.word	0x00025c40


	//   ....[94]....
        /*0a38*/ 	.word	0x00025c70


	//   ....[95]....
        /*0a3c*/ 	.word	0x00025cd0


	//   ....[96]....
        /*0a40*/ 	.word	0x00025d00


	//   ....[97]....
        /*0a44*/ 	.word	0x00025d30


	//   ....[98]....
        /*0a48*/ 	.word	0x00025d60


	//   ....[99]....
        /*0a4c*/ 	.word	0x00025d90


	//   ....[100]....
        /*0a50*/ 	.word	0x00025dc0


	//   ....[101]....
        /*0a54*/ 	.word	0x00025f60


	//   ....[102]....
        /*0a58*/ 	.word	0x00025f90


	//   ....[103]....
        /*0a5c*/ 	.word	0x00025fc0


	//   ....[104]....
        /*0a60*/ 	.word	0x00025ff0


	//   ....[105]....
        /*0a64*/ 	.word	0x00026020


	//   ....[106]....
        /*0a68*/ 	.word	0x00026050


	//   ....[107]....
        /*0a6c*/ 	.word	0x00026110


	//   ....[108]....
        /*0a70*/ 	.word	0x00026130


	//   ....[109]....
        /*0a74*/ 	.word	0x00026150


	//   ....[110]....
        /*0a78*/ 	.word	0x000261b0


	//   ....[111]....
        /*0a7c*/ 	.word	0x00026be0


	//   ....[112]....
        /*0a80*/ 	.word	0x00026fe0


	//   ....[113]....
        /*0a84*/ 	.word	0x00027080


	//   ....[114]....
        /*0a88*/ 	.word	0x00027110


	//   ....[115]....
        /*0a8c*/ 	.word	0x00027160


	//   ....[116]....
        /*0a90*/ 	.word	0x000271b0


	//   ....[117]....
        /*0a94*/ 	.word	0x00027290


	//   ....[118]....
        /*0a98*/ 	.word	0x00027320


	//   ....[119]....
        /*0a9c*/ 	.word	0x00027370


	//   ....[120]....
        /*0aa0*/ 	.word	0x000273c0


	//   ....[121]....
        /*0aa4*/ 	.word	0x00027720


	//   ....[122]....
        /*0aa8*/ 	.word	0x00027770


	//   ....[123]....
        /*0aac*/ 	.word	0x00027800


	//   ....[124]....
        /*0ab0*/ 	.word	0x00027890


	//   ....[125]....
        /*0ab4*/ 	.word	0x00027910


	//   ....[126]....
        /*0ab8*/ 	.word	0x00027960


	//   ....[127]....
        /*0abc*/ 	.word	0x000279f0


	//   ....[128]....
        /*0ac0*/ 	.word	0x00027a80


	//   ....[129]....
        /*0ac4*/ 	.word	0x00027b00


	//   ....[130]....
        /*0ac8*/ 	.word	0x00027b50


	//   ....[131]....
        /*0acc*/ 	.word	0x00027be0


	//   ....[132]....
        /*0ad0*/ 	.word	0x00027c70


	//   ....[133]....
        /*0ad4*/ 	.word	0x00027d30


	//   ....[134]....
        /*0ad8*/ 	.word	0x00028010


	//   ....[135]....
        /*0adc*/ 	.word	0x000281d0


	//   ....[136]....
        /*0ae0*/ 	.word	0x00028220


	//   ....[137]....
        /*0ae4*/ 	.word	0x00028280


	//   ....[138]....
        /*0ae8*/ 	.word	0x00028360


	//   ....[139]....
        /*0aec*/ 	.word	0x000283c0


	//   ....[140]....
        /*0af0*/ 	.word	0x000284e0


	//   ....[141]....
        /*0af4*/ 	.word	0x00028540


	//   ....[142]....
        /*0af8*/ 	.word	0x000285e0


	//   ....[143]....
        /*0afc*/ 	.word	0x000286b0


	//   ....[144]....
        /*0b00*/ 	.word	0x00028730


	//   ....[145]....
        /*0b04*/ 	.word	0x000287f0


	//   ....[146]....
        /*0b08*/ 	.word	0x00028870


	//   ....[147]....
        /*0b0c*/ 	.word	0x00028c20


	//   ....[148]....
        /*0b10*/ 	.word	0x00028cc0


	//   ....[149]....
        /*0b14*/ 	.word	0x00028e30


	//   ....[150]....
        /*0b18*/ 	.word	0x00028ea0


	//   ....[151]....
        /*0b1c*/ 	.word	0x00028f10


	//   ....[152]....
        /*0b20*/ 	.word	0x00028f80


	//   ....[153]....
        /*0b24*/ 	.word	0x00028ff0


	//   ....[154]....
        /*0b28*/ 	.word	0x00029070


	//   ....[155]....
        /*0b2c*/ 	.word	0x000290f0


	//   ....[156]....
        /*0b30*/ 	.word	0x00029180


	//   ....[157]....
        /*0b34*/ 	.word	0x000291f0


	//   ....[158]....
        /*0b38*/ 	.word	0x00029260


	//   ....[159]....
        /*0b3c*/ 	.word	0x000292d0


	//   ....[160]....
        /*0b40*/ 	.word	0x00029350


	//   ....[161]....
        /*0b44*/ 	.word	0x000293c0


	//   ....[162]....
        /*0b48*/ 	.word	0x00029470


	//   ....[163]....
        /*0b4c*/ 	.word	0x000294c0


	//   ....[164]....
        /*0b50*/ 	.word	0x00029550


	//   ....[165]....
        /*0b54*/ 	.word	0x00029680


	//----- nvinfo : EIATTR_REG_RECONFIG
	.align		4
.L_233:
        /*0b58*/ 	.byte	0x01, 0x54
	.zero		2


	//----- nvinfo : EIATTR_SYSCALL_OFFSETS
	.align		4
        /*0b5c*/ 	.byte	0x04, 0x46
        /*0b5e*/ 	.short	(.L_235 - .L_234)


	//   ....[0]....
.L_234:
        /*0b60*/ 	.word	0x000021b0


	//   ....[1]....
        /*0b64*/ 	.word	0x00002300


	//   ....[2]....
        /*0b68*/ 	.word	0x00007ec0


	//   ....[3]....
        /*0b6c*/ 	.word	0x000081e0


	//   ....[4]....
        /*0b70*/ 	.word	0x00021b60


	//   ....[5]....
        /*0b74*/ 	.word	0x00021cb0


	//   ....[6]....
        /*0b78*/ 	.word	0x00021da0


	//   ....[7]....
        /*0b7c*/ 	.word	0x00022630


	//----- nvinfo : EIATTR_MBARRIER_INSTR_OFFSETS
	.align		4
.L_235:
        /*0b80*/ 	.byte	0x04, 0x39
        /*0b82*/ 	.short	(.L_237 - .L_236)


	//   ....[0]....
.L_236:
        /*0b84*/ 	.word	0x000002d0
        /*0b88*/ 	.word	0x000000ff
        /*0b8c*/ 	.word	0x0002d800
        /*0b90*/ 	.short	0x0100
        /*0b92*/ 	.byte	0x08
	.zero		1


	//   ....[1]....
        /*0b94*/ 	.word	0x000002e0
        /*0b98*/ 	.word	0x000000ff
        /*0b9c*/ 	.word	0x0002d820
        /*0ba0*/ 	.short	0x0100
        /*0ba2*/ 	.byte	0x08
	.zero		1


	//   ....[2]....
        /*0ba4*/ 	.word	0x000003d0
        /*0ba8*/ 	.word	0x000000ff
        /*0bac*/ 	.word	0x0002d830
        /*0bb0*/ 	.short	0x0100
        /*0bb2*/ 	.byte	0x08
	.zero		1


	//   ....[3]....
        /*0bb4*/ 	.word	0x000003e0
        /*0bb8*/ 	.word	0x000000ff
        /*0bbc*/ 	.word	0x0002d840
        /*0bc0*/ 	.short	0x0100
        /*0bc2*/ 	.byte	0x08
	.zero		1


	//   ....[4]....
        /*0bc4*/ 	.word	0x000003f0
        /*0bc8*/ 	.word	0x000000ff
        /*0bcc*/ 	.word	0x0002d838
        /*0bd0*/ 	.short	0x0100
        /*0bd2*/ 	.byte	0x08
	.zero		1


	//   ....[5]....
        /*0bd4*/ 	.word	0x00000400
        /*0bd8*/ 	.word	0x000000ff
        /*0bdc*/ 	.word	0x0002d848
        /*0be0*/ 	.short	0x0100
        /*0be2*/ 	.byte	0x08
	.zero		1


	//   ....[6]....
        /*0be4*/ 	.word	0x00000530
        /*0be8*/ 	.word	0x000000ff
        /*0bec*/ 	.word	0x0002d850
        /*0bf0*/ 	.short	0x0100
        /*0bf2*/ 	.byte	0x08
	.zero		1


	//   ....[7]....
        /*0bf4*/ 	.word	0x00000540
        /*0bf8*/ 	.word	0x000000ff
        /*0bfc*/ 	.word	0x0002d860
        /*0c00*/ 	.short	0x0100
        /*0c02*/ 	.byte	0x08
	.zero		1


	//   ....[8]....
        /*0c04*/ 	.word	0x00000550
        /*0c08*/ 	.word	0x000000ff
        /*0c0c*/ 	.word	0x0002d858
        /*0c10*/ 	.short	0x0100
        /*0c12*/ 	.byte	0x08
	.zero		1


	//   ....[9]....
        /*0c14*/ 	.word	0x00000560
        /*0c18*/ 	.word	0x000000ff
        /*0c1c*/ 	.word	0x0002d868
        /*0c20*/ 	.short	0x0100
        /*0c22*/ 	.byte	0x08
	.zero		1


	//   ....[10]....
        /*0c24*/ 	.word	0x00000650
        /*0c28*/ 	.word	0x000000ff
        /*0c2c*/ 	.word	0x0002d870
        /*0c30*/ 	.short	0x0100
        /*0c32*/ 	.byte	0x06
	.zero		1


	//   ....[11]....
        /*0c34*/ 	.word	0x00000660
        /*0c38*/ 	.word	0x000000ff
        /*0c3c*/ 	.word	0x0002d880
        /*0c40*/ 	.short	0x0100
        /*0c42*/ 	.byte	0x06
	.zero		1


	//   ....[12]....
        /*0c44*/ 	.word	0x00000670
        /*0c48*/ 	.word	0x000000ff
        /*0c4c*/ 	.word	0x0002d878
        /*0c50*/ 	.short	0x0100
        /*0c52*/ 	.byte	0x06
	.zero		1


	//   ....[13]....
        /*0c54*/ 	.word	0x00000680
        /*0c58*/ 	.word	0x000000ff
        /*0c5c*/ 	.word	0x0002d888
        /*0c60*/ 	.short	0x0100
        /*0c62*/ 	.byte	0x06
	.zero		1


	//   ....[14]....
        /*0c64*/ 	.word	0x000007b0
        /*0c68*/ 	.word	0x000000ff
        /*0c6c*/ 	.word	0x0002d890
        /*0c70*/ 	.short	0x0100
        /*0c72*/ 	.byte	0x08
	.zero		1


	//   ....[15]....
        /*0c74*/ 	.word	0x000007c0
        /*0c78*/ 	.word	0x000000ff
        /*0c7c*/ 	.word	0x0002d8a0
        /*0c80*/ 	.short	0x0100
        /*0c82*/ 	.byte	0x08
	.zero		1


	//   ....[16]....
        /*0c84*/ 	.word	0x000007d0
        /*0c88*/ 	.word	0x000000ff
        /*0c8c*/ 	.word	0x0002d898
        /*0c90*/ 	.short	0x0100
        /*0c92*/ 	.byte	0x08
	.zero		1


	//   ....[17]....
        /*0c94*/ 	.word	0x000007e0
        /*0c98*/ 	.word	0x000000ff
        /*0c9c*/ 	.word	0x0002d8a8
        /*0ca0*/ 	.short	0x0100
        /*0ca2*/ 	.byte	0x08
	.zero		1


	//   ....[18]....
        /*0ca4*/ 	.word	0x00000910
        /*0ca8*/ 	.word	0x000000ff
        /*0cac*/ 	.word	0x0002d8b0
        /*0cb0*/ 	.short	0x0100
        /*0cb2*/ 	.byte	0x08
	.zero		1


	//   ....[19]....
        /*0cb4*/ 	.word	0x00000920
        /*0cb8*/ 	.word	0x000000ff
        /*0cbc*/ 	.word	0x0002d8c0
        /*0cc0*/ 	.short	0x0100
        /*0cc2*/ 	.byte	0x08
	.zero		1


	//   ....[20]....
        /*0cc4*/ 	.word	0x00000930
        /*0cc8*/ 	.word	0x000000ff
        /*0ccc*/ 	.word	0x0002d8b8
        /*0cd0*/ 	.short	0x0100
        /*0cd2*/ 	.byte	0x08
	.zero		1


	//   ....[21]....
        /*0cd4*/ 	.word	0x00000940
        /*0cd8*/ 	.word	0x000000ff
        /*0cdc*/ 	.word	0x0002d8c8
        /*0ce0*/ 	.short	0x0100
        /*0ce2*/ 	.byte	0x08
	.zero		1


	//   ....[22]....
        /*0ce4*/ 	.word	0x00003700
        /*0ce8*/ 	.word	0x0000000e
        /*0cec*/ 	.word	0x0002d890
        /*0cf0*/ 	.short	0x010a
        /*0cf2*/ 	.byte	0x3f
	.zero		1


	//   ....[23]....
        /*0cf4*/ 	.word	0x00005260
        /*0cf8*/ 	.word	0x0000000e
        /*0cfc*/ 	.word	0x0002d890
        /*0d00*/ 	.short	0x010a
        /*0d02*/ 	.byte	0x3f
	.zero		1


	//   ....[24]....
        /*0d04*/ 	.word	0x00006d00
        /*0d08*/ 	.word	0x0000000e
        /*0d0c*/ 	.word	0x0002d890
        /*0d10*/ 	.short	0x010a
        /*0d12*/ 	.byte	0x3f
	.zero		1


	//   ....[25]....
        /*0d14*/ 	.word	0x00006f70
        /*0d18*/ 	.word	0x0000001c
        /*0d1c*/ 	.word	0x00000000
        /*0d20*/ 	.short	0x0101
        /*0d22*/ 	.byte	0x3f
	.zero		1


	//   ....[26]....
        /*0d24*/ 	.word	0x00006fb0
        /*0d28*/ 	.word	0x0000000e
        /*0d2c*/ 	.word	0x0002d8b0
        /*0d30*/ 	.short	0x010a
        /*0d32*/ 	.byte	0x3f
	.zero		1


	//   ....[27]....
        /*0d34*/ 	.word	0x000072f0
        /*0d38*/ 	.word	0x0000000e
        /*0d3c*/ 	.word	0x00000000
        /*0d40*/ 	.short	0x0101
        /*0d42*/ 	.byte	0x3f
	.zero		1


	//   ....[28]....
        /*0d44*/ 	.word	0x00007f60
        /*0d48*/ 	.word	0x00000002
        /*0d4c*/ 	.word	0x0002d800
        /*0d50*/ 	.short	0x010a
        /*0d52*/ 	.byte	0x3f
	.zero		1


	//   ....[29]....
        /*0d54*/ 	.word	0x00007fb0
        /*0d58*/ 	.word	0x00000002
        /*0d5c*/ 	.word	0x0002d800
        /*0d60*/ 	.short	0x010a
        /*0d62*/ 	.byte	0x3f
	.zero		1


	//   ....[30]....
        /*0d64*/ 	.word	0x00008b80
        /*0d68*/ 	.word	0x00000002
        /*0d6c*/ 	.word	0x0002d800
        /*0d70*/ 	.short	0x010a
        /*0d72*/ 	.byte	0x3f
	.zero		1


	//   ....[31]....
        /*0d74*/ 	.word	0x0000a8b0
        /*0d78*/ 	.word	0x00000002
        /*0d7c*/ 	.word	0x0002d800
        /*0d80*/ 	.short	0x010a
        /*0d82*/ 	.byte	0x3f
	.zero		1


	//   ....[32]....
        /*0d84*/ 	.word	0x0000c250
        /*0d88*/ 	.word	0x00000000
        /*0d8c*/ 	.word	0x0002d830
        /*0d90*/ 	.short	0x010a
        /*0d92*/ 	.byte	0x3f
	.zero		1


	//   ....[33]....
        /*0d94*/ 	.word	0x0000c2c0
        /*0d98*/ 	.word	0x00000000
        /*0d9c*/ 	.word	0x0002d830
        /*0da0*/ 	.short	0x010a
        /*0da2*/ 	.byte	0x3f
	.zero		1


	//   ....[34]....
        /*0da4*/ 	.word	0x0000c840
        /*0da8*/ 	.word	0x00000000
        /*0dac*/ 	.word	0x00000000
        /*0db0*/ 	.short	0x0101
        /*0db2*/ 	.byte	0x3f
	.zero		1


	//   ....[35]....
        /*0db4*/ 	.word	0x000100d0
        /*0db8*/ 	.word	0x0000000b
        /*0dbc*/ 	.word	0x0002d830
        /*0dc0*/ 	.short	0x010a
        /*0dc2*/ 	.byte	0x3f
	.zero		1


	//   ....[36]....
        /*0dc4*/ 	.word	0x00010120
        /*0dc8*/ 	.word	0x0000000b
        /*0dcc*/ 	.word	0x0002d830
        /*0dd0*/ 	.short	0x010a
        /*0dd2*/ 	.byte	0x3f
	.zero		1


	//   ....[37]....
        /*0dd4*/ 	.word	0x00010540
        /*0dd8*/ 	.word	0x0000000b
        /*0ddc*/ 	.word	0x0002d850
        /*0de0*/ 	.short	0x010a
        /*0de2*/ 	.byte	0x3f
	.zero		1


	//   ....[38]....
        /*0de4*/ 	.word	0x00010580
        /*0de8*/ 	.word	0x0000000b
        /*0dec*/ 	.word	0x0002d850
        /*0df0*/ 	.short	0x010a
        /*0df2*/ 	.byte	0x3f
	.zero		1


	//   ....[39]....
        /*0df4*/ 	.word	0x00011410
        /*0df8*/ 	.word	0x00000032
        /*0dfc*/ 	.word	0x00000000
        /*0e00*/ 	.short	0x0101
        /*0e02*/ 	.byte	0x3f
	.zero		1


	//   ....[40]....
        /*0e04*/ 	.word	0x00011da0
        /*0e08*/ 	.word	0x0000000a
        /*0e0c*/ 	.word	0x00000000
        /*0e10*/ 	.short	0x0101
        /*0e12*/ 	.byte	0x3f
	.zero		1


	//   ....[41]....
        /*0e14*/ 	.word	0x00013f20
        /*0e18*/ 	.word	0x0000000c
        /*0e1c*/ 	.word	0x0002d830
        /*0e20*/ 	.short	0x010a
        /*0e22*/ 	.byte	0x3f
	.zero		1


	//   ....[42]....
        /*0e24*/ 	.word	0x00013f70
        /*0e28*/ 	.word	0x0000000c
        /*0e2c*/ 	.word	0x0002d830
        /*0e30*/ 	.short	0x010a
        /*0e32*/ 	.byte	0x3f
	.zero		1


	//   ....[43]....
        /*0e34*/ 	.word	0x00014390
        /*0e38*/ 	.word	0x0000000d
        /*0e3c*/ 	.word	0x0002d850
        /*0e40*/ 	.short	0x010a
        /*0e42*/ 	.byte	0x3f
	.zero		1


	//   ....[44]....
        /*0e44*/ 	.word	0x000143d0
        /*0e48*/ 	.word	0x0000000d
        /*0e4c*/ 	.word	0x0002d850
        /*0e50*/ 	.short	0x010a
        /*0e52*/ 	.byte	0x3f
	.zero		1


	//   ....[45]....
        /*0e54*/ 	.word	0x00015c80
        /*0e58*/ 	.word	0x0000001b
        /*0e5c*/ 	.word	0x00000000
        /*0e60*/ 	.short	0x0101
        /*0e62*/ 	.byte	0x3f
	.zero		1


	//   ....[46]....
        /*0e64*/ 	.word	0x00015ca0
        /*0e68*/ 	.word	0x0000000a
        /*0e6c*/ 	.word	0x00000000
        /*0e70*/ 	.short	0x0101
        /*0e72*/ 	.byte	0x3f
	.zero		1


	//   ....[47]....
        /*0e74*/ 	.word	0x00016b20
        /*0e78*/ 	.word	0x0000000c
        /*0e7c*/ 	.word	0x0002d830
        /*0e80*/ 	.short	0x010a
        /*0e82*/ 	.byte	0x3f
	.zero		1


	//   ....[48]....
        /*0e84*/ 	.word	0x00016b70
        /*0e88*/ 	.word	0x0000000c
        /*0e8c*/ 	.word	0x0002d830
        /*0e90*/ 	.short	0x010a
        /*0e92*/ 	.byte	0x3f
	.zero		1


	//   ....[49]....
        /*0e94*/ 	.word	0x00016f90
        /*0e98*/ 	.word	0x0000000d
        /*0e9c*/ 	.word	0x0002d850
        /*0ea0*/ 	.short	0x010a
        /*0ea2*/ 	.byte	0x3f
	.zero		1


	//   ....[50]....
        /*0ea4*/ 	.word	0x00016fd0
        /*0ea8*/ 	.word	0x0000000d
        /*0eac*/ 	.word	0x0002d850
        /*0eb0*/ 	.short	0x010a
        /*0eb2*/ 	.byte	0x3f
	.zero		1


	//   ....[51]....
        /*0eb4*/ 	.word	0x00017ef0
        /*0eb8*/ 	.word	0x00000032
        /*0ebc*/ 	.word	0x00000000
        /*0ec0*/ 	.short	0x0101
        /*0ec2*/ 	.byte	0x3f
	.zero		1


	//   ....[52]....
        /*0ec4*/ 	.word	0x00018870
        /*0ec8*/ 	.word	0x0000000b
        /*0ecc*/ 	.word	0x00000000
        /*0ed0*/ 	.short	0x0101
        /*0ed2*/ 	.byte	0x3f
	.zero		1


	//   ....[53]....
        /*0ed4*/ 	.word	0x0001a680
        /*0ed8*/ 	.word	0x00000000
        /*0edc*/ 	.word	0x0002d850
        /*0ee0*/ 	.short	0x010a
        /*0ee2*/ 	.byte	0x3f
	.zero		1


	//   ....[54]....
        /*0ee4*/ 	.word	0x0001a730
        /*0ee8*/ 	.word	0x00000000
        /*0eec*/ 	.word	0x0002d850
        /*0ef0*/ 	.short	0x010a
        /*0ef2*/ 	.byte	0x3f
	.zero		1


	//   ....[55]....
        /*0ef4*/ 	.word	0x0001af10
        /*0ef8*/ 	.word	0x00000009
        /*0efc*/ 	.word	0x00000000
        /*0f00*/ 	.short	0x0101
        /*0f02*/ 	.byte	0x3f
	.zero		1


	//   ....[56]....
        /*0f04*/ 	.word	0x0001c290
        /*0f08*/ 	.word	0x00000000
        /*0f0c*/ 	.word	0x00000000
        /*0f10*/ 	.short	0x0101
        /*0f12*/ 	.byte	0x3f
	.zero		1


	//   ....[57]....
        /*0f14*/ 	.word	0x0001c7e0
        /*0f18*/ 	.word	0x0000000a
        /*0f1c*/ 	.word	0x00000000
        /*0f20*/ 	.short	0x0101
        /*0f22*/ 	.byte	0x3f
	.zero		1


	//   ....[58]....
        /*0f24*/ 	.word	0x0001fed0
        /*0f28*/ 	.word	0x00000011
        /*0f2c*/ 	.word	0x0002d820
        /*0f30*/ 	.short	0x010a
        /*0f32*/ 	.byte	0x3f
	.zero		1


	//   ....[59]....
        /*0f34*/ 	.word	0x0001ff90
        /*0f38*/ 	.word	0x0000000b
        /*0f3c*/ 	.word	0x0002d8a0
        /*0f40*/ 	.short	0x010a
        /*0f42*/ 	.byte	0x3f
	.zero		1


	//   ....[60]....
        /*0f44*/ 	.word	0x000203c0
        /*0f48*/ 	.word	0x0000000b
        /*0f4c*/ 	.word	0x0002d8c0
        /*0f50*/ 	.short	0x010a
        /*0f52*/ 	.byte	0x3f
	.zero		1


	//   ....[61]....
        /*0f54*/ 	.word	0x00020920
        /*0f58*/ 	.word	0x0000000a
        /*0f5c*/ 	.word	0x0002d8a0
        /*0f60*/ 	.short	0x010a
        /*0f62*/ 	.byte	0x3f
	.zero		1


	//   ....[62]....
        /*0f64*/ 	.word	0x00020d40
        /*0f68*/ 	.word	0x0000000a
        /*0f6c*/ 	.word	0x0002d8c0
        /*0f70*/ 	.short	0x010a
        /*0f72*/ 	.byte	0x3f
	.zero		1


	//   ....[63]....
        /*0f74*/ 	.word	0x00022110
        /*0f78*/ 	.word	0x00000000
        /*0f7c*/ 	.word	0x0002d840
        /*0f80*/ 	.short	0x010a
        /*0f82*/ 	.byte	0x3f
	.zero		1


	//   ....[64]....
        /*0f84*/ 	.word	0x00022fd0
        /*0f88*/ 	.word	0x00000011
        /*0f8c*/ 	.word	0x0002d800
        /*0f90*/ 	.short	0x0107
        /*0f92*/ 	.byte	0x3f
	.zero		1


	//   ....[65]....
        /*0f94*/ 	.word	0x000230c0
        /*0f98*/ 	.word	0x00000011
        /*0f9c*/ 	.word	0x0002d800
        /*0fa0*/ 	.short	0x0101
        /*0fa2*/ 	.byte	0x3f
	.zero		1


	//   ....[66]....
        /*0fa4*/ 	.word	0x000230e0
        /*0fa8*/ 	.word	0x00000011
        /*0fac*/ 	.word	0x0002d820
        /*0fb0*/ 	.short	0x010a
        /*0fb2*/ 	.byte	0x3f
	.zero		1


	//   ....[67]....
        /*0fb4*/ 	.word	0x000234d0
        /*0fb8*/ 	.word	0x00000003
        /*0fbc*/ 	.word	0x0002d840
        /*0fc0*/ 	.short	0x010a
        /*0fc2*/ 	.byte	0x3f
	.zero		1


	//   ....[68]....
        /*0fc4*/ 	.word	0x00023950
        /*0fc8*/ 	.word	0x00000003
        /*0fcc*/ 	.word	0x00000060
        /*0fd0*/ 	.short	0x010a
        /*0fd2*/ 	.byte	0x3f
	.zero		1


	//   ....[69]....
        /*0fd4*/ 	.word	0x00024070
        /*0fd8*/ 	.word	0x00000003
        /*0fdc*/ 	.word	0x0002d840
        /*0fe0*/ 	.short	0x010a
        /*0fe2*/ 	.byte	0x3f
	.zero		1


	//   ....[70]....
        /*0fe4*/ 	.word	0x000244f0
        /*0fe8*/ 	.word	0x0000000b
        /*0fec*/ 	.word	0x00000060
        /*0ff0*/ 	.short	0x010a
        /*0ff2*/ 	.byte	0x3f
	.zero		1


	//   ....[71]....
        /*0ff4*/ 	.word	0x00024b60
        /*0ff8*/ 	.word	0x00000002
        /*0ffc*/ 	.word	0x0002d840
        /*1000*/ 	.short	0x010a
        /*1002*/ 	.byte	0x3f
	.zero		1


	//   ....[72]....
        /*1004*/ 	.word	0x00024ff0
        /*1008*/ 	.word	0x00000007
        /*100c*/ 	.word	0x00000060
        /*1010*/ 	.short	0x010a
        /*1012*/ 	.byte	0x3f
	.zero		1


	//   ....[73]....
        /*1014*/ 	.word	0x00025610
        /*1018*/ 	.word	0x00000003
        /*101c*/ 	.word	0x0002d860
        /*1020*/ 	.short	0x010a
        /*1022*/ 	.byte	0x3f
	.zero		1


	//   ....[74]....
        /*1024*/ 	.word	0x00026b60
        /*1028*/ 	.word	0x00000009
        /*102c*/ 	.word	0x0002d820
        /*1030*/ 	.short	0x010a
        /*1032*/ 	.byte	0x3f
	.zero		1


	//   ....[75]....
        /*1034*/ 	.word	0x00026cf0
        /*1038*/ 	.word	0x00000007
        /*103c*/ 	.word	0x00000000
        /*1040*/ 	.short	0x010a
        /*1042*/ 	.byte	0x3f
	.zero		1


	//   ....[76]....
        /*1044*/ 	.word	0x00026d60
        /*1048*/ 	.word	0x00000003
        /*104c*/ 	.word	0x00000000
        /*1050*/ 	.short	0x010a
        /*1052*/ 	.byte	0x3f
	.zero		1


	//   ....[77]....
        /*1054*/ 	.word	0x00026dc0
        /*1058*/ 	.word	0x00000005
        /*105c*/ 	.word	0x00000000
        /*1060*/ 	.short	0x010a
        /*1062*/ 	.byte	0x3f
	.zero		1


	//   ....[78]....
        /*1064*/ 	.word	0x00026df0
        /*1068*/ 	.word	0x00000003
        /*106c*/ 	.word	0x00000000
        /*1070*/ 	.short	0x010a
        /*1072*/ 	.byte	0x3f
	.zero		1


	//   ....[79]....
        /*1074*/ 	.word	0x00026e50
        /*1078*/ 	.word	0x0000000e
        /*107c*/ 	.word	0x0002d890
        /*1080*/ 	.short	0x010a
        /*1082*/ 	.byte	0x3f
	.zero		1


	//   ....[80]....
        /*1084*/ 	.word	0x00026ea0
        /*1088*/ 	.word	0x0000000e
        /*108c*/ 	.word	0x0002d890
        /*1090*/ 	.short	0x010a
        /*1092*/ 	.byte	0x3f
	.zero		1


	//   ....[81]....
        /*1094*/ 	.word	0x00026ef0
        /*1098*/ 	.word	0x0000000e
        /*109c*/ 	.word	0x0002d890
        /*10a0*/ 	.short	0x010a
        /*10a2*/ 	.byte	0x3f
	.zero		1


	//   ....[82]....
        /*10a4*/ 	.word	0x00026f40
        /*10a8*/ 	.word	0x0000000e
        /*10ac*/ 	.word	0x0002d8b0
        /*10b0*/ 	.short	0x010a
        /*10b2*/ 	.byte	0x3f
	.zero		1


	//   ....[83]....
        /*10b4*/ 	.word	0x000271f0
        /*10b8*/ 	.word	0x00000002
        /*10bc*/ 	.word	0x0002d800
        /*10c0*/ 	.short	0x010a
        /*10c2*/ 	.byte	0x3f
	.zero		1


	//   ....[84]....
        /*10c4*/ 	.word	0x00027400
        /*10c8*/ 	.word	0x00000002
        /*10cc*/ 	.word	0x0002d800
        /*10d0*/ 	.short	0x010a
        /*10d2*/ 	.byte	0x3f
	.zero		1


	//   ....[85]....
        /*10d4*/ 	.word	0x00027450
        /*10d8*/ 	.word	0x00000000
        /*10dc*/ 	.word	0x0002d830
        /*10e0*/ 	.short	0x010a
        /*10e2*/ 	.byte	0x3f
	.zero		1


	//   ....[86]....
        /*10e4*/ 	.word	0x000274a0
        /*10e8*/ 	.word	0x0000000b
        /*10ec*/ 	.word	0x0002d830
        /*10f0*/ 	.short	0x010a
        /*10f2*/ 	.byte	0x3f
	.zero		1


	//   ....[87]....
        /*10f4*/ 	.word	0x000274f0
        /*10f8*/ 	.word	0x0000000b
        /*10fc*/ 	.word	0x0002d850
        /*1100*/ 	.short	0x010a
        /*1102*/ 	.byte	0x3f
	.zero		1


	//   ....[88]....
        /*1104*/ 	.word	0x00027540
        /*1108*/ 	.word	0x0000000c
        /*110c*/ 	.word	0x0002d830
        /*1110*/ 	.short	0x010a
        /*1112*/ 	.byte	0x3f
	.zero		1


	//   ....[89]....
        /*1114*/ 	.word	0x00027590
        /*1118*/ 	.word	0x0000000d
        /*111c*/ 	.word	0x0002d850
        /*1120*/ 	.short	0x010a
        /*1122*/ 	.byte	0x3f
	.zero		1


	//   ....[90]....
        /*1124*/ 	.word	0x000275e0
        /*1128*/ 	.word	0x0000000c
        /*112c*/ 	.word	0x0002d830
        /*1130*/ 	.short	0x010a
        /*1132*/ 	.byte	0x3f
	.zero		1


	//   ....[91]....
        /*1134*/ 	.word	0x00027630
        /*1138*/ 	.word	0x0000000d
        /*113c*/ 	.word	0x0002d850
        /*1140*/ 	.short	0x010a
        /*1142*/ 	.byte	0x3f
	.zero		1


	//   ....[92]....
        /*1144*/ 	.word	0x00027680
        /*1148*/ 	.word	0x00000000
        /*114c*/ 	.word	0x0002d850
        /*1150*/ 	.short	0x010a
        /*1152*/ 	.byte	0x3f
	.zero		1


	//   ....[93]....
        /*1154*/ 	.word	0x00027df0
        /*1158*/ 	.word	0x00000011
        /*115c*/ 	.word	0x0002d820
        /*1160*/ 	.short	0x010a
        /*1162*/ 	.byte	0x3f
	.zero		1


	//   ....[94]....
        /*1164*/ 	.word	0x00027e40
        /*1168*/ 	.word	0x0000000b
        /*116c*/ 	.word	0x0002d8a0
        /*1170*/ 	.short	0x010a
        /*1172*/ 	.byte	0x3f
	.zero		1


	//   ....[95]....
        /*1174*/ 	.word	0x00027e90
        /*1178*/ 	.word	0x0000000b
        /*117c*/ 	.word	0x0002d8c0
        /*1180*/ 	.short	0x010a
        /*1182*/ 	.byte	0x3f
	.zero		1


	//   ....[96]....
        /*1184*/ 	.word	0x00027ee0
        /*1188*/ 	.word	0x0000000a
        /*118c*/ 	.word	0x0002d8a0
        /*1190*/ 	.short	0x010a
        /*1192*/ 	.byte	0x3f
	.zero		1


	//   ....[97]....
        /*1194*/ 	.word	0x00027f30
        /*1198*/ 	.word	0x0000000a
        /*119c*/ 	.word	0x0002d8c0
        /*11a0*/ 	.short	0x010a
        /*11a2*/ 	.byte	0x3f
	.zero		1


	//   ....[98]....
        /*11a4*/ 	.word	0x000280d0
        /*11a8*/ 	.word	0x00000000
        /*11ac*/ 	.word	0x0002d840
        /*11b0*/ 	.short	0x010a
        /*11b2*/ 	.byte	0x3f
	.zero		1


	//   ....[99]....
        /*11b4*/ 	.word	0x00028940
        /*11b8*/ 	.word	0x00000011
        /*11bc*/ 	.word	0x0002d820
        /*11c0*/ 	.short	0x010a
        /*11c2*/ 	.byte	0x3f
	.zero		1


	//   ....[100]....
        /*11c4*/ 	.word	0x00028990
        /*11c8*/ 	.word	0x00000003
        /*11cc*/ 	.word	0x0002d840
        /*11d0*/ 	.short	0x010a
        /*11d2*/ 	.byte	0x3f
	.zero		1


	//   ....[101]....
        /*11d4*/ 	.word	0x000289e0
        /*11d8*/ 	.word	0x00000003
        /*11dc*/ 	.word	0x00000060
        /*11e0*/ 	.short	0x010a
        /*11e2*/ 	.byte	0x3f
	.zero		1


	//   ....[102]....
        /*11e4*/ 	.word	0x00028a30
        /*11e8*/ 	.word	0x00000003
        /*11ec*/ 	.word	0x0002d840
        /*11f0*/ 	.short	0x010a
        /*11f2*/ 	.byte	0x3f
	.zero		1


	//   ....[103]....
        /*11f4*/ 	.word	0x00028a80
        /*11f8*/ 	.word	0x0000000b
        /*11fc*/ 	.word	0x00000060
        /*1200*/ 	.short	0x010a
        /*1202*/ 	.byte	0x3f
	.zero		1


	//   ....[104]....
        /*1204*/ 	.word	0x00028ad0
        /*1208*/ 	.word	0x00000002
        /*120c*/ 	.word	0x0002d840
        /*1210*/ 	.short	0x010a
        /*1212*/ 	.byte	0x3f
	.zero		1


	//   ....[105]....
        /*1214*/ 	.word	0x00028b20
        /*1218*/ 	.word	0x00000007
        /*121c*/ 	.word	0x00000060
        /*1220*/ 	.short	0x010a
        /*1222*/ 	.byte	0x3f
	.zero		1


	//   ....[106]....
        /*1224*/ 	.word	0x00028b70
        /*1228*/ 	.word	0x00000003
        /*122c*/ 	.word	0x0002d860
        /*1230*/ 	.short	0x010a
        /*1232*/ 	.byte	0x3f
	.zero		1


	//   ....[107]....
        /*1234*/ 	.word	0x000295a0
        /*1238*/ 	.word	0x00000009
        /*123c*/ 	.word	0x0002d820
        /*1240*/ 	.short	0x010a
        /*1242*/ 	.byte	0x3f
	.zero		1


	//   ....[108]....
        /*1244*/ 	.word	0x00029740
        /*1248*/ 	.word	0x00000007
        /*124c*/ 	.word	0x00000000
        /*1250*/ 	.short	0x010a
        /*1252*/ 	.byte	0x3f
	.zero		1


	//   ....[109]....
        /*1254*/ 	.word	0x00029790
        /*1258*/ 	.word	0x00000003
        /*125c*/ 	.word	0x00000000
        /*1260*/ 	.short	0x010a
        /*1262*/ 	.byte	0x3f
	.zero		1


	//   ....[110]....
        /*1264*/ 	.word	0x000297e0
        /*1268*/ 	.word	0x00000005
        /*126c*/ 	.word	0x00000000
        /*1270*/ 	.short	0x010a
        /*1272*/ 	.byte	0x3f
	.zero		1


	//----- nvinfo : EIATTR_NUM_MBARRIERS
	.align		4
.L_237:
        /*1274*/ 	.byte	0x03, 0x38
        /*1276*/ 	.short	0x0016


	//----- nvinfo : EIATTR_EXIT_INSTR_OFFSETS
	.align		4
        /*1278*/ 	.byte	0x04, 0x1c
        /*127a*/ 	.short	(.L_239 - .L_238)


	//   ....[0]....
.L_238:
        /*127c*/ 	.word	0x00026e40


	//----- nvinfo : EIATTR_MAX_THREADS
	.align		4
.L_239:
        /*1280*/ 	.byte	0x04, 0x05
        /*1282*/ 	.short	(.L_241 - .L_240)
.L_240:
        /*1284*/ 	.word	0x00000200
        /*1288*/ 	.word	0x00000001
        /*128c*/ 	.word	0x00000001


	//----- nvinfo : EIATTR_CRS_STACK_SIZE
	.align		4
.L_241:
        /*1290*/ 	.byte	0x04, 0x1e
        /*1292*/ 	.short	(.L_243 - .L_242)
.L_242:
        /*1294*/ 	.word	0x00000000


	//----- nvinfo : EIATTR_CBANK_PARAM_SIZE
	.align		4
.L_243:
        /*1298*/ 	.byte	0x03, 0x19
        /*129a*/ 	.short	0x0af0


	//----- nvinfo : EIATTR_PARAM_CBANK
	.align		4
        /*129c*/ 	.byte	0x04, 0x0a
        /*129e*/ 	.short	(.L_245 - .L_244)
	.align		4
.L_244:
        /*12a0*/ 	.word	index@(.nv.constant0._ZN7cutlass13device_kernelIN5flash11enable_sm90INS1_16FlashAttnFwdSm90INS1_25CollectiveMainloopFwdSm90ILi2EN4cute5tupleIJNS5_1CILi1EEES8_S8_EEENS6_IJNS7_ILi192EEENS7_ILi128EEENS7_ILi96EEEEEELi96ENS_10bfloat16_tEfNS_4arch4Sm90ELb0ELb1ELb1ELb1ELb0ELb1ELb0ELb0ELb1ELb1ELb1ELb0EEENS1_21CollectiveEpilogueFwdINS6_IJSA_SC_SB_EEES9_SE_SG_Li384ELb1ELb1ELb1ELb0EEENS1_36VarlenDynamicPersistentTileSchedulerILi192ELi128ELi384ELi128ELb1ELb1ELb1ELb1ELb0ELb1EEEEEEEEEvNT_6ParamsE)
        /*12a4*/ 	.short	0x0210
        /*12a6*/ 	.short	0x0af0


	//----- nvinfo : EIATTR_SW_WAR
	.align		4
.L_245:
        /*12a8*/ 	.byte	0x04, 0x36
        /*12aa*/ 	.short	(.L_247 - .L_246)
.L_246:
        /*12ac*/ 	.word	0x00000008
.L_247:


//--------------------- .nv.info._ZN7cutlass13device_kernelIN5flash11enable_sm90INS1_16FlashAttnFwdSm90INS1_25CollectiveMainloopFwdSm90ILi2EN4cute5tupleIJNS5_1CILi1EEES8_S8_EEENS6_IJNS7_ILi192EEENS7_ILi144EEENS7_ILi96EEEEEELi96ENS_10bfloat16_tEfNS_4arch4Sm90ELb1ELb0ELb1ELb0ELb0ELb0ELb0ELb0ELb1ELb1ELb1ELb0EEENS1_21CollectiveEpilogueFwdINS6_IJSA_SC_SB_EEES9_SE_SG_Li384ELb0ELb1ELb1ELb0EEENS1_19SingleTileSchedulerILb0ELb1ELb1ELi192EEEEEEEEEvNT_6ParamsE --------------------------
	.section	.nv.info._ZN7cutlass13device_kernelIN5flash11enable_sm90INS1_16FlashAttnFwdSm90INS1_25CollectiveMainloopFwdSm90ILi2EN4cute5tupleIJNS5_1CILi1EEES8_S8_EEENS6_IJNS7_ILi192EEENS7_ILi144EEENS7_ILi96EEEEEELi96ENS_10bfloat16_tEfNS_4arch4Sm90ELb1ELb0ELb1ELb0ELb0ELb0ELb0ELb0ELb1ELb1ELb1ELb0EEENS1_21CollectiveEpilogueFwdINS6_IJSA_SC_SB_EEES9_SE_SG_Li384ELb0ELb1ELb1ELb0EEENS1_19SingleTileSchedulerILb0ELb1ELb1ELi192EEEEEEEEEvNT_6ParamsE,"",@"SHT_CUDA_INFO"
	.sectionflags	@""
	.align	4


	//----- nvinfo : EIATTR_CUDA_API_VERSION
	.align		4
        /*0000*/ 	.byte	0x04, 0x37
        /*0002*/ 	.short	(.L_249 - .L_248)
.L_248:
        /*0004*/ 	.word	0x00000082


	//----- nvinfo : EIATTR_KPARAM_INFO
	.align		4
.L_249:
        /*0008*/ 	.byte	0x04, 0x17
        /*000a*/ 	.short	(.L_251 - .L_250)
.L_250:
        /*000c*/ 	.word	0x00000000
        /*0010*/ 	.short	0x0000
        /*0012*/ 	.short	0x0070
        /*0014*/ 	.byte	0x00, 0xf0, 0x01, 0x28


	//----- nvinfo : EIATTR_SPARSE_MMA_MASK
	.align		4
.L_251:
        /*0018*/ 	.byte	0x03, 0x50
        /*001a*/ 	.short	0x0000


	//----- nvinfo : EIATTR_MAXREG_COUNT
	.align		4
        /*001c*/ 	.byte	0x03, 0x1b
        /*001e*/ 	.short	0x0080


	//----- nvinfo : EIATTR_NUM_BARRIERS
	.align		4
        /*0020*/ 	.byte	0x02, 0x4c
        /*0022*/ 	.byte	0x10
	.zero		1


	//----- nvinfo : EIATTR_EXTERNS
	.align		4
        /*0024*/ 	.byte	0x04, 0x0f
        /*0026*/ 	.short	(.L_253 - .L_252)


	//   ....[0]....
	.align		4
.L_252:
        /*0028*/ 	.word	index@(__assertfail)


	//----- nvinfo : EIATTR_ANNOTATIONS
	.align		4
.L_253:
        /*002c*/ 	.byte	0x04, 0x55
        /*002e*/ 	.short	(.L_255 - .L_254)


	//   ....[0]....
.L_254:
        /*0030*/ 	.word	0x00000001
        /*0034*/ 	.byte	0x90, 0x0a, 0x00, 0x00, 0x01, 0x00, 0x00, 0x00, 0x00, 0xf0, 0x00, 0x00, 0x01, 0x00, 0x00, 0x00
        /*0044*/ 	.byte	0xe0, 0x02, 0x01, 0x00


	//----- nvinfo : EIATTR_MERCURY_ISA_VERSION
	.align		4
.L_255:
        /*0048*/ 	.byte	0x03, 0x5f
        /*004a*/ 	.short	0x0101


	//----- nvinfo : EIATTR_INT_WARP_WIDE_INSTR_OFFSETS
	.align		4
        /*004c*/ 	.byte	0x04, 0x31
        /*004e*/ 	.short	(.L_257 - .L_256)


	//   ....[0]....
.L_256:
        /*0050*/ 	.word	0x00000120


	//   ....[1]....
        /*0054*/ 	.word	0x000001c0


	//   ....[2]....
        /*0058*/ 	.word	0x00000230


	//----- nvinfo : EIATTR_COOP_GROUP_MASK_REGIDS
	.align		4
.L_257:
        /*005c*/ 	.byte	0x04, 0x29
        /*005e*/ 	.short	(.L_259 - .L_258)


	//   ....[0]....
.L_258:
        /*0060*/ 	.word	0xffffffff


	//   ....[1]....
        /*0064*/ 	.word	0xffffffff


	//   ....[2]....
        /*0068*/ 	.word	0xffffffff


	//   ....[3]....
        /*006c*/ 	.word	0xffffffff


	//   ....[4]....
        /*0070*/ 	.word	0xffffffff


	//   ....[5]....
        /*0074*/ 	.word	0xffffffff


	//   ....[6]....
        /*0078*/ 	.word	0xffffffff


	//   ....[7]....
        /*007c*/ 	.word	0xffffffff


	//   ....[8]....
        /*0080*/ 	.word	0xffffffff


	//   ....[9]....
        /*0084*/ 	.word	0xffffffff


	//   ....[10]....
        /*0088*/ 	.word	0xffffffff


	//   ....[11]....
        /*008c*/ 	.word	0xffffffff


	//   ....[12]....
        /*0090*/ 	.word	0xffffffff


	//   ....[13]....
        /*0094*/ 	.word	0xffffffff


	//   ....[14]....
        /*0098*/ 	.word	0xffffffff


	//   ....[15]....
        /*009c*/ 	.word	0xffffffff


	//   ....[16]....
        /*00a0*/ 	.word	0xffffffff


	//   ....[17]....
        /*00a4*/ 	.word	0xffffffff


	//   ....[18]....
        /*00a8*/ 	.word	0xffffffff


	//   ....[19]....
        /*00ac*/ 	.word	0xffffffff


	//   ....[20]....
        /*00b0*/ 	.word	0xffffffff


	//   ....[21]....
        /*00b4*/ 	.word	0xffffffff


	//   ....[22]....
        /*00b8*/ 	.word	0xffffffff


	//   ....[23]....
        /*00bc*/ 	.word	0xffffffff


	//   ....[24]....
        /*00c0*/ 	.word	0xffffffff


	//   ....[25]....
        /*00c4*/ 	.word	0xffffffff


	//   ....[26]....
        /*00c8*/ 	.word	0xffffffff


	//   ....[27]....
        /*00cc*/ 	.word	0xffffffff


	//   ....[28]....
        /*00d0*/ 	.word	0xffffffff


	//   ....[29]....
        /*00d4*/ 	.word	0xffffffff


	//   ....[30]....
        /*00d8*/ 	.word	0xffffffff


	//   ....[31]....
        /*00dc*/ 	.word	0xffffffff


	//   ....[32]....
        /*00e0*/ 	.word	0xffffffff


	//   ....[33]....
        /*00e4*/ 	.word	0xffffffff


	//   ....[34]....
        /*00e8*/ 	.word	0xffffffff


	//   ....[35]....
        /*00ec*/ 	.word	0xffffffff


	//   ....[36]....
        /*00f0*/ 	.word	0xffffffff


	//   ....[37]....
        /*00f4*/ 	.word	0xffffffff


	//   ....[38]....
        /*00f8*/ 	.word	0xffffffff


	//   ....[39]....
        /*00fc*/ 	.word	0xffffffff


	//   ....[40]....
        /*0100*/ 	.word	0xffffffff


	//   ....[41]....
        /*0104*/ 	.word	0xffffffff


	//   ....[42]....
        /*0108*/ 	.word	0xffffffff


	//   ....[43]....
        /*010c*/ 	.word	0xffffffff


	//   ....[44]....
        /*0110*/ 	.word	0xffffffff


	//   ....[45]....
        /*0114*/ 	.word	0xffffffff


	//   ....[46]....
        /*0118*/ 	.word	0xffffffff


	//   ....[47]....
        /*011c*/ 	.word	0xffffffff


	//   ....[48]....
        /*0120*/ 	.word	0xffffffff


	//   ....[49]....
        /*0124*/ 	.word	0xffffffff


	//   ....[50]....
        /*0128*/ 	.word	0xffffffff


	//   ....[51]....
        /*012c*/ 	.word	0xffffffff


	//   ....[52]....
        /*0130*/ 	.word	0xffffffff


	//   ....[53]....
        /*0134*/ 	.word	0xffffffff


	//   ....[54]....
        /*0138*/ 	.word	0x0500000f


	//   ....[55]....
        /*013c*/ 	.word	0x0500000f


	//   ....[56]....
        /*0140*/ 	.word	0x0500000f


	//   ....[57]....
        /*0144*/ 	.word	0x0500000f


	//   ....[58]....
        /*0148*/ 	.word	0x0500000f


	//   ....[59]....
        /*014c*/ 	.word	0x0500000f


	//   ....[60]....
        /*0150*/ 	.word	0x0500000f


	//   ....[61]....
        /*0154*/ 	.word	0x0500000f


	//   ....[62]....
        /*0158*/ 	.word	0x0500000f


	//   ....[63]....
        /*015c*/ 	.word	0x0500000f


	//   ....[64]....
        /*0160*/ 	.word	0x0500000f


	//   ....[65]....
        /*0164*/ 	.word	0x0500000f


	//   ....[66]....
        /*0168*/ 	.word	0x0500000f


	//   ....[67]....
        /*016c*/ 	.word	0x0500000f


	//----- nvinfo : EIATTR_COOP_GROUP_INSTR_OFFSETS
	.align		4
.L_259:
        /*0170*/ 	.byte	0x04, 0x28
        /*0172*/ 	.short	(.L_261 - .L_260)


	//   ....[0]....
.L_260:
        /*0174*/ 	.word	0x00000060


	//   ....[1]....
        /*0178*/ 	.word	0x00000130


	//   ....[2]....
        /*017c*/ 	.word	0x000001e0


	//   ....[3]....
        /*0180*/ 	.word	0x000003a0


	//   ....[4]....
        /*0184*/ 	.word	0x00000500


	//   ....[5]....
        /*0188*/ 	.word	0x00000620


	//   ....[6]....
        /*018c*/ 	.word	0x00000780


	//   ....[7]....
        /*0190*/ 	.word	0x00001110


	//   ....[8]....
        /*0194*/ 	.word	0x00002e20


	//   ....[9]....
        /*0198*/ 	.word	0x00003af0


	//   ....[10]....
        /*019c*/ 	.word	0x00003b50


	//   ....[11]....
        /*01a0*/ 	.word	0x00003c00


	//   ....[12]....
        /*01a4*/ 	.word	0x000046c0


	//   ....[13]....
        /*01a8*/ 	.word	0x00004720


	//   ....[14]....
        /*01ac*/ 	.word	0x00005850


	//   ....[15]....
        /*01b0*/ 	.word	0x000073e0


	//   ....[16]....
        /*01b4*/ 	.word	0x00007580


	//   ....[17]....
        /*01b8*/ 	.word	0x00008210


	//   ....[18]....
        /*01bc*/ 	.word	0x000082e0


	//   ....[19]....
        /*01c0*/ 	.word	0x00008fb0


	//   ....[20]....
        /*01c4*/ 	.word	0x000090a0


	//   ....[21]....
        /*01c8*/ 	.word	0x0000a300


	//   ....[22]....
        /*01cc*/ 	.word	0x0000c9b0


	//   ....[23]....
        /*01d0*/ 	.word	0x0000ca90


	//   ....[24]....
        /*01d4*/ 	.word	0x0000d290


	//   ....[25]....
        /*01d8*/ 	.word	0x0000d320


	//   ....[26]....
        /*01dc*/ 	.word	0x0000e5f0


	//   ....[27]....
        /*01e0*/ 	.word	0x0000e710


	//   ....[28]....
        /*01e4*/ 	.word	0x0000e740


	//   ....[29]....
        /*01e8*/ 	.word	0x0000e860


	//   ....[30]....
        /*01ec*/ 	.word	0x0000e870


	//   ....[31]....
        /*01f0*/ 	.word	0x0000f770


	//   ....[32]....
        /*01f4*/ 	.word	0x0000f780


	//   ....[33]....
        /*01f8*/ 	.word	0x0000f790


	//   ....[34]....
        /*01fc*/ 	.word	0x0000f7a0


	//   ....[35]....
        /*0200*/ 	.word	0x0000f850


	//   ....[36]....
        /*0204*/ 	.word	0x0000f860


	//   ....[37]....
        /*0208*/ 	.word	0x0000fd50


	//   ....[38]....
        /*020c*/ 	.word	0x0000fd60


	//   ....[39]....
        /*0210*/ 	.word	0x00010620


	//   ....[40]....
        /*0214*/ 	.word	0x00011100


	//   ....[41]....
        /*0218*/ 	.word	0x00011c30


	//   ....[42]....
        /*021c*/ 	.word	0x00011c70


	//   ....[43]....
        /*0220*/ 	.word	0x00011c90


	//   ....[44]....
        /*0224*/ 	.word	0x00011ca0


	//   ....[45]....
        /*0228*/ 	.word	0x00011cc0


	//   ....[46]....
        /*022c*/ 	.word	0x00011d70


	//   ....[47]....
        /*0230*/ 	.word	0x00011da0


	//   ....[48]....
        /*0234*/ 	.word	0x00011e10


	//   ....[49]....
        /*0238*/ 	.word	0x00011e40


	//   ....[50]....
        /*023c*/ 	.word	0x00011e60


	//   ....[51]....
        /*0240*/ 	.word	0x00011ec0


	//   ....[52]....
        /*0244*/ 	.word	0x00011ed0


	//   ....[53]....
        /*0248*/ 	.word	0x00014480


	//   ....[54]....
        /*024c*/ 	.word	0x000149d0


	//   ....[55]....
        /*0250*/ 	.word	0x00014b60


	//   ....[56]....
        /*0254*/ 	.word	0x00014bb0


	//   ....[57]....
        /*0258*/ 	.word	0x00014ce0


	//   ....[58]....
        /*025c*/ 	.word	0x00014d50


	//   ....[59]....
        /*0260*/ 	.word	0x00014e40


	//   ....[60]....
        /*0264*/ 	.word	0x00014ea0


	//   ....[61]....
        /*0268*/ 	.word	0x00014f90


	//   ....[62]....
        /*026c*/ 	.word	0x00015010


	//   ....[63]....
        /*0270*/ 	.word	0x00015120


	//   ....[64]....
        /*0274*/ 	.word	0x00015170


	//   ....[65]....
        /*0278*/ 	.word	0x00015290


	//   ....[66]....
        /*027c*/ 	.word	0x000152e0


	//   ....[67]....
        /*0280*/ 	.word	0x000156e0


	//----- nvinfo : EIATTR_REG_RECONFIG
	.align		4
.L_261:
        /*0284*/ 	.byte	0x01, 0x54
	.zero		2


	//----- nvinfo : EIATTR_SYSCALL_OFFSETS
	.align		4
        /*0288*/ 	.byte	0x04, 0x46
        /*028a*/ 	.short	(.L_263 - .L_262)


	//   ....[0]....
.L_262:
        /*028c*/ 	.word	0x00001330


	//   ....[1]....
        /*0290*/ 	.word	0x00010db0


	//   ....[2]....
        /*0294*/ 	.word	0x00010ef0


	//   ....[3]....
        /*0298*/ 	.word	0x00010fe0


	//   ....[4]....
        /*029c*/ 	.word	0x00011750


	//----- nvinfo : EIATTR_MBARRIER_INSTR_OFFSETS
	.align		4
.L_263:
        /*02a0*/ 	.byte	0x04, 0x39
        /*02a2*/ 	.short	(.L_265 - .L_264)


	//   ....[0]....
.L_264:
        /*02a4*/ 	.word	0x00000250
        /*02a8*/ 	.word	0x000000ff
        /*02ac*/ 	.word	0x00031c00
        /*02b0*/ 	.short	0x0100
        /*02b2*/ 	.byte	0x08
	.zero		1


	//   ....[1]....
        /*02b4*/ 	.word	0x00000260
        /*02b8*/ 	.word	0x000000ff
        /*02bc*/ 	.word	0x00031c20
        /*02c0*/ 	.short	0x0100
        /*02c2*/ 	.byte	0x08
	.zero		1


	//   ....[2]....
        /*02c4*/ 	.word	0x00000350
        /*02c8*/ 	.word	0x000000ff
        /*02cc*/ 	.word	0x00031c30
        /*02d0*/ 	.short	0x0100
        /*02d2*/ 	.byte	0x08
	.zero		1


	//   ....[3]....
        /*02d4*/ 	.word	0x00000360
        /*02d8*/ 	.word	0x000000ff
        /*02dc*/ 	.word	0x00031c40
        /*02e0*/ 	.short	0x0100
        /*02e2*/ 	.byte	0x08
	.zero		1


	//   ....[4]....
        /*02e4*/ 	.word	0x00000370
        /*02e8*/ 	.word	0x000000ff
        /*02ec*/ 	.word	0x00031c38
        /*02f0*/ 	.short	0x0100
        /*02f2*/ 	.byte	0x08
	.zero		1


	//   ....[5]....
        /*02f4*/ 	.word	0x00000380
        /*02f8*/ 	.word	0x000000ff
        /*02fc*/ 	.word	0x00031c48
        /*0300*/ 	.short	0x0100
        /*0302*/ 	.byte	0x08
	.zero		1


	//   ....[6]....
        /*0304*/ 	.word	0x000004b0
        /*0308*/ 	.word	0x000000ff
        /*030c*/ 	.word	0x00031c50
        /*0310*/ 	.short	0x0100
        /*0312*/ 	.byte	0x08
	.zero		1


	//   ....[7]....
        /*0314*/ 	.word	0x000004c0
        /*0318*/ 	.word	0x000000ff
        /*031c*/ 	.word	0x00031c60
        /*0320*/ 	.short	0x0100
        /*0322*/ 	.byte	0x08
	.zero		1


	//   ....[8]....
        /*0324*/ 	.word	0x000004d0
        /*0328*/ 	.word	0x000000ff
        /*032c*/ 	.word	0x00031c58
        /*0330*/ 	.short	0x0100
        /*0332*/ 	.byte	0x08
	.zero		1


	//   ....[9]....
        /*0334*/ 	.word	0x000004e0
        /*0338*/ 	.word	0x000000ff
        /*033c*/ 	.word	0x00031c68
        /*0340*/ 	.short	0x0100
        /*0342*/ 	.byte	0x08
	.zero		1


	//   ....[10]....
        /*0344*/ 	.word	0x000005d0
        /*0348*/ 	.word	0x000000ff
        /*034c*/ 	.word	0x00031c70
        /*0350*/ 	.short	0x0100
        /*0352*/ 	.byte	0x06
	.zero		1


	//   ....[11]....
        /*0354*/ 	.word	0x000005e0
        /*0358*/ 	.word	0x000000ff
        /*035c*/ 	.word	0x00031c80
        /*0360*/ 	.short	0x0100
        /*0362*/ 	.byte	0x06
	.zero		1


	//   ....[12]....
        /*0364*/ 	.word	0x000005f0
        /*0368*/ 	.word	0x000000ff
        /*036c*/ 	.word	0x00031c78
        /*0370*/ 	.short	0x0100
        /*0372*/ 	.byte	0x06
	.zero		1


	//   ....[13]....
        /*0374*/ 	.word	0x00000600
        /*0378*/ 	.word	0x000000ff
        /*037c*/ 	.word	0x00031c88
        /*0380*/ 	.short	0x0100
        /*0382*/ 	.byte	0x06
	.zero		1


	//   ....[14]....
        /*0384*/ 	.word	0x00000730
        /*0388*/ 	.word	0x000000ff
        /*038c*/ 	.word	0x00031c90
        /*0390*/ 	.short	0x0100
        /*0392*/ 	.byte	0x08
	.zero		1


	//   ....[15]....
        /*0394*/ 	.word	0x00000740
        /*0398*/ 	.word	0x000000ff
        /*039c*/ 	.word	0x00031ca0
        /*03a0*/ 	.short	0x0100
        /*03a2*/ 	.byte	0x08
	.zero		1


	//   ....[16]....
        /*03a4*/ 	.word	0x00000750
        /*03a8*/ 	.word	0x000000ff
        /*03ac*/ 	.word	0x00031c98
        /*03b0*/ 	.short	0x0100
        /*03b2*/ 	.byte	0x08
	.zero		1


	//   ....[17]....
        /*03b4*/ 	.word	0x00000760
        /*03b8*/ 	.word	0x000000ff
        /*03bc*/ 	.word	0x00031ca8
        /*03c0*/ 	.short	0x0100
        /*03c2*/ 	.byte	0x08
	.zero		1


	//   ....[18]....
        /*03c4*/ 	.word	0x00000890
        /*03c8*/ 	.word	0x000000ff
        /*03cc*/ 	.word	0x00031cb0
        /*03d0*/ 	.short	0x0100
        /*03d2*/ 	.byte	0x08
	.zero		1


	//   ....[19]....
        /*03d4*/ 	.word	0x000008a0
        /*03d8*/ 	.word	0x000000ff
        /*03dc*/ 	.word	0x00031cc0
        /*03e0*/ 	.short	0x0100
        /*03e2*/ 	.byte	0x08
	.zero		1


	//   ....[20]....
        /*03e4*/ 	.word	0x000008b0
        /*03e8*/ 	.word	0x000000ff
        /*03ec*/ 	.word	0x00031cb8
        /*03f0*/ 	.short	0x0100
        /*03f2*/ 	.byte	0x08
	.zero		1


	//   ....[21]....
        /*03f4*/ 	.word	0x000008c0
        /*03f8*/ 	.word	0x000000ff
        /*03fc*/ 	.word	0x00031cc8
        /*0400*/ 	.short	0x0100
        /*0402*/ 	.byte	0x08
	.zero		1


	//   ....[22]....
        /*0404*/ 	.word	0x00001360
        /*0408*/ 	.word	0x000000ff
        /*040c*/ 	.word	0x00031c00
        /*0410*/ 	.short	0x010a
        /*0412*/ 	.byte	0x3c
	.zero		1


	//   ....[23]....
        /*0414*/ 	.word	0x000013b0
        /*0418*/ 	.word	0x000000ff
        /*041c*/ 	.word	0x00031c30
        /*0420*/ 	.short	0x010a
        /*0422*/ 	.byte	0x3c
	.zero		1


	//   ....[24]....
        /*0424*/ 	.word	0x00001420
        /*0428*/ 	.word	0x000000ff
        /*042c*/ 	.word	0x00031c30
        /*0430*/ 	.short	0x010a
        /*0432*/ 	.byte	0x3c
	.zero		1


	//   ....[25]....
        /*0434*/ 	.word	0x00004b00
        /*0438*/ 	.word	0x00000000
        /*043c*/ 	.word	0x00000000
        /*0440*/ 	.short	0x0101
        /*0442*/ 	.byte	0x3f
	.zero		1


	//   ....[26]....
        /*0444*/ 	.word	0x000059b0
        /*0448*/ 	.word	0x000000ff
        /*044c*/ 	.word	0x00031c30
        /*0450*/ 	.short	0x010a
        /*0452*/ 	.byte	0x07
	.zero		1


	//   ....[27]....
        /*0454*/ 	.word	0x000059f0
        /*0458*/ 	.word	0x000000ff
        /*045c*/ 	.word	0x00031c30
        /*0460*/ 	.short	0x010a
        /*0462*/ 	.byte	0x07
	.zero		1


	//   ....[28]....
        /*0464*/ 	.word	0x00007070
        /*0468*/ 	.word	0x000000ff
        /*046c*/ 	.word	0x00031c50
        /*0470*/ 	.short	0x010a
        /*0472*/ 	.byte	0x07
	.zero		1


	//   ....[29]....
        /*0474*/ 	.word	0x000070b0
        /*0478*/ 	.word	0x000000ff
        /*047c*/ 	.word	0x00031c50
        /*0480*/ 	.short	0x010a
        /*0482*/ 	.byte	0x07
	.zero		1


	//   ....[30]....
        /*0484*/ 	.word	0x00009600
        /*0488*/ 	.word	0x0000004f
        /*048c*/ 	.word	0x00000000
        /*0490*/ 	.short	0x0101
        /*0492*/ 	.byte	0x3f
	.zero		1


	//   ....[31]....
        /*0494*/ 	.word	0x00009690
        /*0498*/ 	.word	0x00000069
        /*049c*/ 	.word	0x00000000
        /*04a0*/ 	.short	0x0101
        /*04a2*/ 	.byte	0x3f
	.zero		1


	//   ....[32]....
        /*04a4*/ 	.word	0x0000a6d0
        /*04a8*/ 	.word	0x000000ff
        /*04ac*/ 	.word	0x00031c30
        /*04b0*/ 	.short	0x010a
        /*04b2*/ 	.byte	0x06
	.zero		1


	//   ....[33]....
        /*04b4*/ 	.word	0x0000a710
        /*04b8*/ 	.word	0x000000ff
        /*04bc*/ 	.word	0x00031c30
        /*04c0*/ 	.short	0x010a
        /*04c2*/ 	.byte	0x06
	.zero		1


	//   ....[34]....
        /*04c4*/ 	.word	0x0000bde0
        /*04c8*/ 	.word	0x000000ff
        /*04cc*/ 	.word	0x00031c50
        /*04d0*/ 	.short	0x010a
        /*04d2*/ 	.byte	0x06
	.zero		1


	//   ....[35]....
        /*04d4*/ 	.word	0x0000be20
        /*04d8*/ 	.word	0x000000ff
        /*04dc*/ 	.word	0x00031c50
        /*04e0*/ 	.short	0x010a
        /*04e2*/ 	.byte	0x06
	.zero		1


	//   ....[36]....
        /*04e4*/ 	.word	0x0000d8f0
        /*04e8*/ 	.word	0x00000077
        /*04ec*/ 	.word	0x00000000
        /*04f0*/ 	.short	0x0101
        /*04f2*/ 	.byte	0x3f
	.zero		1


	//   ....[37]....
        /*04f4*/ 	.word	0x0000d9b0
        /*04f8*/ 	.word	0x00000077
        /*04fc*/ 	.word	0x00000000
        /*0500*/ 	.short	0x0101
        /*0502*/ 	.byte	0x3f
	.zero		1


	//   ....[38]....
        /*0504*/ 	.word	0x0000e660
        /*0508*/ 	.word	0x000000ff
        /*050c*/ 	.word	0x00031c50
        /*0510*/ 	.short	0x010a
        /*0512*/ 	.byte	0x0a
	.zero		1


	//   ....[39]....
        /*0514*/ 	.word	0x0000e6a0
        /*0518*/ 	.word	0x000000ff
        /*051c*/ 	.word	0x00031c50
        /*0520*/ 	.short	0x010a
        /*0522*/ 	.byte	0x0a
	.zero		1


	//   ....[40]....
        /*0524*/ 	.word	0x0000ece0
        /*0528*/ 	.word	0x00000009
        /*052c*/ 	.word	0x00000000
        /*0530*/ 	.short	0x0101
        /*0532*/ 	.byte	0x3f
	.zero		1


	//   ....[41]....
        /*0534*/ 	.word	0x0000f870
        /*0538*/ 	.word	0x000000ff
        /*053c*/ 	.word	0x00000000
        /*0540*/ 	.short	0x0101
        /*0542*/ 	.byte	0x04
	.zero		1


	//   ....[42]....
        /*0544*/ 	.word	0x00011300
        /*0548*/ 	.word	0x000000ff
        /*054c*/ 	.word	0x00031c40
        /*0550*/ 	.short	0x010a
        /*0552*/ 	.byte	0x26
	.zero		1


	//   ....[43]....
        /*0554*/ 	.word	0x000120d0
        /*0558*/ 	.word	0x000000ff
        /*055c*/ 	.word	0x00031c00
        /*0560*/ 	.short	0x0107
        /*0562*/ 	.byte	0x26
	.zero		1


	//   ....[44]....
        /*0564*/ 	.word	0x00012120
        /*0568*/ 	.word	0x000000ff
        /*056c*/ 	.word	0x00031c00
        /*0570*/ 	.short	0x0101
        /*0572*/ 	.byte	0x26
	.zero		1


	//   ....[45]....
        /*0574*/ 	.word	0x00012150
        /*0578*/ 	.word	0x000000ff
        /*057c*/ 	.word	0x00031c20
        /*0580*/ 	.short	0x010a
        /*0582*/ 	.byte	0x26
	.zero		1


	//   ....[46]....
        /*0584*/ 	.word	0x000124a0
        /*0588*/ 	.word	0x000000ff
        /*058c*/ 	.word	0x00031c48
        /*0590*/ 	.short	0x010a
        /*0592*/ 	.byte	0x26
	.zero		1


	//   ....[47]....
        /*0594*/ 	.word	0x00012870
        /*0598*/ 	.word	0x000000ff
        /*059c*/ 	.word	0x00031c60
        /*05a0*/ 	.short	0x010a
        /*05a2*/ 	.byte	0x26
	.zero		1


	//   ....[48]....
        /*05a4*/ 	.word	0x00012e00
        /*05a8*/ 	.word	0x000000ff
        /*05ac*/ 	.word	0x00031c40
        /*05b0*/ 	.short	0x010a
        /*05b2*/ 	.byte	0x26
	.zero		1


	//   ....[49]....
        /*05b4*/ 	.word	0x000131e0
        /*05b8*/ 	.word	0x000000ff
        /*05bc*/ 	.word	0x00031c68
        /*05c0*/ 	.short	0x010a
        /*05c2*/ 	.byte	0x26
	.zero		1


	//   ....[50]....
        /*05c4*/ 	.word	0x000137b0
        /*05c8*/ 	.word	0x000000ff
        /*05cc*/ 	.word	0x00031c48
        /*05d0*/ 	.short	0x010a
        /*05d2*/ 	.byte	0x26
	.zero		1


	//   ....[51]....
        /*05d4*/ 	.word	0x00013b70
        /*05d8*/ 	.word	0x000000ff
        /*05dc*/ 	.word	0x00031c60
        /*05e0*/ 	.short	0x010a
        /*05e2*/ 	.byte	0x26
	.zero		1


	//   ....[52]....
        /*05e4*/ 	.word	0x00013fb0
        /*05e8*/ 	.word	0x00000003
        /*05ec*/ 	.word	0x00031c60
        /*05f0*/ 	.short	0x010a
        /*05f2*/ 	.byte	0x3f
	.zero		1


	//   ....[53]....
        /*05f4*/ 	.word	0x00014410
        /*05f8*/ 	.word	0x00000007
        /*05fc*/ 	.word	0x00031c20
        /*0600*/ 	.short	0x010a
        /*0602*/ 	.byte	0x3f
	.zero		1


	//   ....[54]....
        /*0604*/ 	.word	0x00014580
        /*0608*/ 	.word	0x00000005
        /*060c*/ 	.word	0x00000000
        /*0610*/ 	.short	0x010a
        /*0612*/ 	.byte	0x3f
	.zero		1


	//   ....[55]....
        /*0614*/ 	.word	0x000145f0
        /*0618*/ 	.word	0x00000003
        /*061c*/ 	.word	0x00000000
        /*0620*/ 	.short	0x010a
        /*0622*/ 	.byte	0x3f
	.zero		1


	//   ....[56]....
        /*0624*/ 	.word	0x00014650
        /*0628*/ 	.word	0x00000005
        /*062c*/ 	.word	0x00000000
        /*0630*/ 	.short	0x010a
        /*0632*/ 	.byte	0x3f
	.zero		1


	//   ....[57]....
        /*0634*/ 	.word	0x00014680
        /*0638*/ 	.word	0x00000003
        /*063c*/ 	.word	0x00000000
        /*0640*/ 	.short	0x010a
        /*0642*/ 	.byte	0x3f
	.zero		1


	//   ....[58]....
        /*0644*/ 	.word	0x000146f0
        /*0648*/ 	.word	0x00000003
        /*064c*/ 	.word	0x00031c00
        /*0650*/ 	.short	0x010a
        /*0652*/ 	.byte	0x3f
	.zero		1


	//   ....[59]....
        /*0654*/ 	.word	0x00014750
        /*0658*/ 	.word	0x00000005
        /*065c*/ 	.word	0x00031c30
        /*0660*/ 	.short	0x010a
        /*0662*/ 	.byte	0x3f
	.zero		1


	//   ....[60]....
        /*0664*/ 	.word	0x000147b0
        /*0668*/ 	.word	0x0000000f
        /*066c*/ 	.word	0x00031c30
        /*0670*/ 	.short	0x010a
        /*0672*/ 	.byte	0x3f
	.zero		1


	//   ....[61]....
        /*0674*/ 	.word	0x00014810
        /*0678*/ 	.word	0x0000000e
        /*067c*/ 	.word	0x00031c50
        /*0680*/ 	.short	0x010a
        /*0682*/ 	.byte	0x3f
	.zero		1


	//   ....[62]....
        /*0684*/ 	.word	0x00014870
        /*0688*/ 	.word	0x0000000c
        /*068c*/ 	.word	0x00031c30
        /*0690*/ 	.short	0x010a
        /*0692*/ 	.byte	0x3f
	.zero		1


	//   ....[63]....
        /*0694*/ 	.word	0x000148d0
        /*0698*/ 	.word	0x0000000b
        /*069c*/ 	.word	0x00031c50
        /*06a0*/ 	.short	0x010a
        /*06a2*/ 	.byte	0x3f
	.zero		1


	//   ....[64]....
        /*06a4*/ 	.word	0x00014930
        /*06a8*/ 	.word	0x00000003
        /*06ac*/ 	.word	0x00031c50
        /*06b0*/ 	.short	0x010a
        /*06b2*/ 	.byte	0x3f
	.zero		1


	//   ....[65]....
        /*06b4*/ 	.word	0x00014a90
        /*06b8*/ 	.word	0x00000003
        /*06bc*/ 	.word	0x00031c40
        /*06c0*/ 	.short	0x010a
        /*06c2*/ 	.byte	0x3f
	.zero		1


	//   ....[66]....
        /*06c4*/ 	.word	0x00015320
        /*06c8*/ 	.word	0x00000003
        /*06cc*/ 	.word	0x00031c20
        /*06d0*/ 	.short	0x010a
        /*06d2*/ 	.byte	0x3f
	.zero		1


	//   ....[67]....
        /*06d4*/ 	.word	0x00015380
        /*06d8*/ 	.word	0x00000003
        /*06dc*/ 	.word	0x00031c48
        /*06e0*/ 	.short	0x010a
        /*06e2*/ 	.byte	0x3f
	.zero		1


	//   ....[68]....
        /*06e4*/ 	.word	0x000153e0
        /*06e8*/ 	.word	0x00000003
        /*06ec*/ 	.word	0x00031c60
        /*06f0*/ 	.short	0x010a
        /*06f2*/ 	.byte	0x3f
	.zero		1


	//   ....[69]....
        /*06f4*/ 	.word	0x00015440
        /*06f8*/ 	.word	0x00000003
        /*06fc*/ 	.word	0x00031c40
        /*0700*/ 	.short	0x010a
        /*0702*/ 	.byte	0x3f
	.zero		1


	//   ....[70]....
        /*0704*/ 	.word	0x000154a0
        /*0708*/ 	.word	0x00000003
        /*070c*/ 	.word	0x00031c68
        /*0710*/ 	.short	0x010a
        /*0712*/ 	.byte	0x3f
	.zero		1


	//   ....[71]....
        /*0714*/ 	.word	0x00015500
        /*0718*/ 	.word	0x00000002
        /*071c*/ 	.word	0x00031c48
        /*0720*/ 	.short	0x010a
        /*0722*/ 	.byte	0x3f
	.zero		1


	//   ....[72]....
        /*0724*/ 	.word	0x00015560
        /*0728*/ 	.word	0x00000002
        /*072c*/ 	.word	0x00031c60
        /*0730*/ 	.short	0x010a
        /*0732*/ 	.byte	0x3f
	.zero		1


	//   ....[73]....
        /*0734*/ 	.word	0x000155b0
        /*0738*/ 	.word	0x00000003
        /*073c*/ 	.word	0x00031c60
        /*0740*/ 	.short	0x010a
        /*0742*/ 	.byte	0x3f
	.zero		1


	//   ....[74]....
        /*0744*/ 	.word	0x00015600
        /*0748*/ 	.word	0x00000007
        /*074c*/ 	.word	0x00031c20
        /*0750*/ 	.short	0x010a
        /*0752*/ 	.byte	0x3f
	.zero		1


	//   ....[75]....
        /*0754*/ 	.word	0x000157a0
        /*0758*/ 	.word	0x00000005
        /*075c*/ 	.word	0x00000000
        /*0760*/ 	.short	0x010a
        /*0762*/ 	.byte	0x3f
	.zero		1


	//   ....[76]....
        /*0764*/ 	.word	0x000157f0
        /*0768*/ 	.word	0x00000003
        /*076c*/ 	.word	0x00000000
        /*0770*/ 	.short	0x010a
        /*0772*/ 	.byte	0x3f
	.zero		1


	//   ....[77]....
        /*0774*/ 	.word	0x00015840
        /*0778*/ 	.word	0x00000005
        /*077c*/ 	.word	0x00000000
        /*0780*/ 	.short	0x010a
        /*0782*/ 	.byte	0x3f
	.zero		1


	//----- nvinfo : EIATTR_NUM_MBARRIERS
	.align		4
.L_265:
        /*0784*/ 	.byte	0x03, 0x38
        /*0786*/ 	.short	0x0016


	//----- nvinfo : EIATTR_EXIT_INSTR_OFFSETS
	.align		4
        /*0788*/ 	.byte	0x04, 0x1c
        /*078a*/ 	.short	(.L_267 - .L_266)


	//   ....[0]....
.L_266:
        /*078c*/ 	.word	0x000146d0


	//----- nvinfo : EIATTR_MAX_THREADS
	.align		4
.L_267:
        /*0790*/ 	.byte	0x04, 0x05
        /*0792*/ 	.short	(.L_269 - .L_268)
.L_268:
        /*0794*/ 	.word	0x00000200
        /*0798*/ 	.word	0x00000001
        /*079c*/ 	.word	0x00000001


	//----- nvinfo : EIATTR_CRS_STACK_SIZE
	.align		4
.L_269:
        /*07a0*/ 	.byte	0x04, 0x1e
        /*07a2*/ 	.short	(.L_271 - .L_270)
.L_270:
        /*07a4*/ 	.word	0x00000000


	//----- nvinfo : EIATTR_CBANK_PARAM_SIZE
	.align		4
.L_271:
        /*07a8*/ 	.byte	0x03, 0x19
        /*07aa*/ 	.short	0x0a70


	//----- nvinfo : EIATTR_PARAM_CBANK
	.align		4
        /*07ac*/ 	.byte	0x04, 0x0a
        /*07ae*/ 	.short	(.L_273 - .L_272)
	.align		4
.L_272:
        /*07b0*/ 	.word	index@(.nv.constant0._ZN7cutlass13device_kernelIN5flash11enable_sm90INS1_16FlashAttnFwdSm90INS1_25CollectiveMainloopFwdSm90ILi2EN4cute5tupleIJNS5_1CILi1EEES8_S8_EEENS6_IJNS7_ILi192EEENS7_ILi144EEENS7_ILi96EEEEEELi96ENS_10bfloat16_tEfNS_4arch4Sm90ELb1ELb0ELb1ELb0ELb0ELb0ELb0ELb0ELb1ELb1ELb1ELb0EEENS1_21CollectiveEpilogueFwdINS6_IJSA_SC_SB_EEES9_SE_SG_Li384ELb0ELb1ELb1ELb0EEENS1_19SingleTileSchedulerILb0ELb1ELb1ELi192EEEEEEEEEvNT_6ParamsE)
        /*07b4*/ 	.short	0x0210
        /*07b6*/ 	.short	0x0a70


	//----- nvinfo : EIATTR_SW_WAR
	.align		4
.L_273:
        /*07b8*/ 	.byte	0x04, 0x36
        /*07ba*/ 	.short	(.L_275 - .L_274)
.L_274:
        /*07bc*/ 	.word	0x00000008
.L_275:


//--------------------- .nv.info._ZN7cutlass13device_kernelIN5flash11enable_sm90INS1_16FlashAttnFwdSm90INS1_25CollectiveMainloopFwdSm90ILi2EN4cute5tupleIJNS5_1CILi1EEES8_S8_EEENS6_IJNS7_ILi192EEENS7_ILi144EEENS7_ILi96EEEEEELi96ENS_10bfloat16_tEfNS_4arch4Sm90ELb1ELb0ELb1ELb1ELb0ELb0ELb0ELb0ELb1ELb1ELb1ELb0EEENS1_21CollectiveEpilogueFwdINS6_IJSA_SC_SB_EEES9_SE_SG_Li384ELb1ELb1ELb1ELb0EEENS1_36VarlenDynamicPersistentTileSchedulerILi192ELi144ELi384ELi128ELb1ELb1ELb1ELb1ELb1ELb1EEEEEEEEEvNT_6ParamsE --------------------------
	.section	.nv.info._ZN7cutlass13device_kernelIN5flash11enable_sm90INS1_16FlashAttnFwdSm90INS1_25CollectiveMainloopFwdSm90ILi2EN4cute5tupleIJNS5_1CILi1EEES8_S8_EEENS6_IJNS7_ILi192EEENS7_ILi144EEENS7_ILi96EEEEEELi96ENS_10bfloat16_tEfNS_4arch4Sm90ELb1ELb0ELb1ELb1ELb0ELb0ELb0ELb0ELb1ELb1ELb1ELb0EEENS1_21CollectiveEpilogueFwdINS6_IJSA_SC_SB_EEES9_SE_SG_Li384ELb1ELb1ELb1ELb0EEENS1_36VarlenDynamicPersistentTileSchedulerILi192ELi144ELi384ELi128ELb1ELb1ELb1ELb1ELb1ELb1EEEEEEEEEvNT_6ParamsE,"",@"SHT_CUDA_INFO"
	.sectionflags	@""
	.align	4


	//----- nvinfo : EIATTR_CUDA_API_VERSION
	.align		4
        /*0000*/ 	.byte	0x04, 0x37
        /*0002*/ 	.short	(.L_277 - .L_276)
.L_276:
        /*0004*/ 	.word	0x00000082


	//----- nvinfo : EIATTR_KPARAM_INFO
	.align		4
.L_277:
        /*0008*/ 	.byte	0x04, 0x17
        /*000a*/ 	.short	(.L_279 - .L_278)
.L_278:
        /*000c*/ 	.word	0x00000000
        /*0010*/ 	.short	0x0000
        /*0012*/ 	.short	0x0070
        /*0014*/ 	.byte	0x00, 0xf0, 0x01, 0x2a


	//----- nvinfo : EIATTR_SPARSE_MMA_MASK
	.align		4
.L_279:
        /*0018*/ 	.byte	0x03, 0x50
        /*001a*/ 	.short	0x0000


	//----- nvinfo : EIATTR_MAXREG_COUNT
	.align		4
        /*001c*/ 	.byte	0x03, 0x1b
        /*001e*/ 	.short	0x0080


	//----- nvinfo : EIATTR_NUM_BARRIERS
	.align		4
        /*0020*/ 	.byte	0x02, 0x4c
        /*0022*/ 	.byte	0x10
	.zero		1


	//----- nvinfo : EIATTR_EXTERNS
	.align		4
        /*0024*/ 	.byte	0x04, 0x0f
        /*0026*/ 	.short	(.L_281 - .L_280)


	//   ....[0]....
	.align		4
.L_280:
        /*0028*/ 	.word	index@(__assertfail)


	//----- nvinfo : EIATTR_ANNOTATIONS
	.align		4
.L_281:
        /*002c*/ 	.byte	0x04, 0x55
        /*002e*/ 	.short	(.L_283 - .L_282)


	//   ....[0]....
.L_282:
        /* <DEDUP_REMOVED lines=33> */


	//----- nvinfo : EIATTR_MERCURY_ISA_VERSION
	.align		4
.L_283:
        /*0228*/ 	.byte	0x03, 0x5f
        /*022a*/ 	.short	0x0101


	//----- nvinfo : EIATTR_UNUSED_LOAD_BYTE_OFFSET
	.align		4
        /*022c*/ 	.byte	0x04, 0x44
        /*022e*/ 	.short	(.L_285 - .L_284)


	//   ....[0]....
.L_284:
        /*0230*/ 	.word	0x00000a60
        /*0234*/ 	.word	0x0000fff0


	//   ....[1]....
        /*0238*/ 	.word	0x0000fad0
        /*023c*/ 	.word	0x0000fff0


	//----- nvinfo : EIATTR_INT_WARP_WIDE_INSTR_OFFSETS
	.align		4
.L_285:
        /*0240*/ 	.byte	0x04, 0x31
        /*0242*/ 	.short	(.L_287 - .L_286)


	//   ....[0]....
.L_286:
        /*0244*/ 	.word	0x00000130


	//   ....[1]....
        /*0248*/ 	.word	0x00000170


	//   ....[2]....
        /*024c*/ 	.word	0x000001e0


	//   ....[3]....
        /*0250*/ 	.word	0x00014290


	//   ....[4]....
        /*0254*/ 	.word	0x00014330


	//   ....[5]....
        /*0258*/ 	.word	0x00017e60


	//   ....[6]....
        /*025c*/ 	.word	0x00017f00


	//----- nvinfo : EIATTR_COOP_GROUP_MASK_REGIDS
	.align		4
.L_287:
        /*0260*/ 	.byte	0x04, 0x29
        /*0262*/ 	.short	(.L_289 - .L_288)


	//   ....[0]....
.L_288:
        /*0264*/ 	.word	0xffffffff


	//   ....[1]....
        /*0268*/ 	.word	0xffffffff


	//   ....[2]....
        /*026c*/ 	.word	0xffffffff


	//   ....[3]....
        /*0270*/ 	.word	0xffffffff


	//   ....[4]....
        /*0274*/ 	.word	0xffffffff


	//   ....[5]....
        /*0278*/ 	.word	0xffffffff


	//   ....[6]....
        /*027c*/ 	.word	0xffffffff


	//   ....[7]....
        /*0280*/ 	.word	0xffffffff


	//   ....[8]....
        /*0284*/ 	.word	0xffffffff


	//   ....[9]....
        /*0288*/ 	.word	0xffffffff


	//   ....[10]....
        /*028c*/ 	.word	0xffffffff


	//   ....[11]....
        /*0290*/ 	.word	0xffffffff


	//   ....[12]....
        /*0294*/ 	.word	0xffffffff


	//   ....[13]....
        /*0298*/ 	.word	0xffffffff


	//   ....[14]....
        /*029c*/ 	.word	0xffffffff


	//   ....[15]....
        /*02a0*/ 	.word	0xffffffff


	//   ....[16]....
        /*02a4*/ 	.word	0xffffffff


	//   ....[17]....
        /*02a8*/ 	.word	0xffffffff


	//   ....[18]....
        /*02ac*/ 	.word	0xffffffff


	//   ....[19]....
        /*02b0*/ 	.word	0xffffffff


	//   ....[20]....
        /*02b4*/ 	.word	0xffffffff


	//   ....[21]....
        /*02b8*/ 	.word	0xffffffff


	//   ....[22]....
        /*02bc*/ 	.word	0xffffffff


	//   ....[23]....
        /*02c0*/ 	.word	0xffffffff


	//   ....[24]....
        /*02c4*/ 	.word	0xffffffff


	//   ....[25]....
        /*02c8*/ 	.word	0xffffffff


	//   ....[26]....
        /*02cc*/ 	.word	0xffffffff


	//   ....[27]....
        /*02d0*/ 	.word	0xffffffff


	//   ....[28]....
        /*02d4*/ 	.word	0xffffffff


	//   ....[29]....
        /*02d8*/ 	.word	0xffffffff


	//   ....[30]....
        /*02dc*/ 	.word	0xffffffff


	//   ....[31]....
        /*02e0*/ 	.word	0xffffffff


	//   ....[32]....
        /*02e4*/ 	.word	0xffffffff


	//   ....[33]....
        /*02e8*/ 	.word	0xffffffff


	//   ....[34]....
        /*02ec*/ 	.word	0xffffffff


	//   ....[35]....
        /*02f0*/ 	.word	0xffffffff


	//   ....[36]....
        /*02f4*/ 	.word	0xffffffff


	//   ....[37]....
        /*02f8*/ 	.word	0xffffffff


	//   ....[38]....
        /*02fc*/ 	.word	0xffffffff


	//   ....[39]....
        /*0300*/ 	.word	0xffffffff


	//   ....[40]....
        /*0304*/ 	.word	0xffffffff


	//   ....[41]....
        /*0308*/ 	.word	0xffffffff


	//   ....[42]....
        /*030c*/ 	.word	0xffffffff


	//   ....[43]....
        /*0310*/ 	.word	0xffffffff


	//   ....[44]....
        /*0314*/ 	.word	0xffffffff


	//   ....[45]....
        /*0318*/ 	.word	0xffffffff


	//   ....[46]....
        /*031c*/ 	.word	0xffffffff


	//   ....[47]....
        /*0320*/ 	.word	0xffffffff


	//   ....[48]....
        /*0324*/ 	.word	0xffffffff


	//   ....[49]....
        /*0328*/ 	.word	0xffffffff


	//   ....[50]....
        /*032c*/ 	.word	0xffffffff


	//   ....[51]....
        /*0330*/ 	.word	0xffffffff


	//   ....[52]....
        /*0334*/ 	.word	0xffffffff


	//   ....[53]....
        /*0338*/ 	.word	0xffffffff


	//   ....[54]....
        /*033c*/ 	.word	0xffffffff


	//   ....[55]....
        /*0340*/ 	.word	0xffffffff


	//   ....[56]....
        /*0344*/ 	.word	0xffffffff


	//   ....[57]....
        /*0348*/ 	.word	0xffffffff


	//   ....[58]....
        /*034c*/ 	.word	0xffffffff


	//   ....[59]....
        /*0350*/ 	.word	0xffffffff


	//   ....[60]....
        /*0354*/ 	.word	0xffffffff


	//   ....[61]....
        /*0358*/ 	.word	0xffffffff


	//   ....[62]....
        /*035c*/ 	.word	0xffffffff


	//   ....[63]....
        /*0360*/ 	.word	0xffffffff


	//   ....[64]....
        /*0364*/ 	.word	0xffffffff


	//   ....[65]....
        /*0368*/ 	.word	0xffffffff


	//   ....[66]....
        /*036c*/ 	.word	0xffffffff


	//   ....[67]....
        /*0370*/ 	.word	0xffffffff


	//   ....[68]....
        /*0374*/ 	.word	0xffffffff


	//   ....[69]....
        /*0378*/ 	.word	0xffffffff


	//   ....[70]....
        /*037c*/ 	.word	0xffffffff


	//   ....[71]....
        /*0380*/ 	.word	0xffffffff


	//   ....[72]....
        /*0384*/ 	.word	0xffffffff


	//   ....[73]....
        /*0388*/ 	.word	0xffffffff


	//   ....[74]....
        /*038c*/ 	.word	0xffffffff


	//   ....[75]....
        /*0390*/ 	.word	0xffffffff


	//   ....[76]....
        /*0394*/ 	.word	0xffffffff


	//   ....[77]....
        /*0398*/ 	.word	0xffffffff


	//   ....[78]....
        /*039c*/ 	.word	0xffffffff


	//   ....[79]....
        /*03a0*/ 	.word	0xffffffff


	//   ....[80]....
        /*03a4*/ 	.word	0xffffffff


	//   ....[81]....
        /*03a8*/ 	.word	0xffffffff


	//   ....[82]....
        /*03ac*/ 	.word	0xffffffff


	//   ....[83]....
        /*03b0*/ 	.word	0xffffffff


	//   ....[84]....
        /*03b4*/ 	.word	0xffffffff


	//   ....[85]....
        /*03b8*/ 	.word	0xffffffff


	//   ....[86]....
        /*03bc*/ 	.word	0xffffffff


	//   ....[87]....
        /*03c0*/ 	.word	0xffffffff


	//   ....[88]....
        /*03c4*/ 	.word	0xffffffff


	//   ....[89]....
        /*03c8*/ 	.word	0xffffffff


	//   ....[90]....
        /*03cc*/ 	.word	0xffffffff


	//   ....[91]....
        /*03d0*/ 	.word	0xffffffff


	//   ....[92]....
        /*03d4*/ 	.word	0xffffffff


	//   ....[93]....
        /*03d8*/ 	.word	0xffffffff


	//   ....[94]....
        /*03dc*/ 	.word	0xffffffff


	//   ....[95]....
        /*03e0*/ 	.word	0xffffffff


	//   ....[96]....
        /*03e4*/ 	.word	0x0500000f


	//   ....[97]....
        /*03e8*/ 	.word	0x0500000f


	//   ....[98]....
        /*03ec*/ 	.word	0x0500000f


	//   ....[99]....
        /*03f0*/ 	.word	0x0500000f


	//   ....[100]....
        /*03f4*/ 	.word	0x0500000f


	//   ....[101]....
        /*03f8*/ 	.word	0x0500000f


	//   ....[102]....
        /*03fc*/ 	.word	0x0500000f


	//   ....[103]....
        /*0400*/ 	.word	0x0500000f


	//   ....[104]....
        /*0404*/ 	.word	0x0500000f


	//   ....[105]....
        /*0408*/ 	.word	0x0500000f


	//   ....[106]....
        /*040c*/ 	.word	0x0500000f


	//   ....[107]....
        /*0410*/ 	.word	0x0500000f


	//   ....[108]....
        /*0414*/ 	.word	0x0500000f


	//   ....[109]....
        /*0418*/ 	.word	0x0500000f


	//   ....[110]....
        /*041c*/ 	.word	0x0500000f


	//   ....[111]....
        /*0420*/ 	.word	0x0500000f


	//   ....[112]....
        /*0424*/ 	.word	0x0500000f


	//   ....[113]....
        /*0428*/ 	.word	0x0500000f


	//   ....[114]....
        /*042c*/ 	.word	0x0500000f


	//   ....[115]....
        /*0430*/ 	.word	0x0500000f


	//   ....[116]....
        /*0434*/ 	.word	0x0500000f


	//   ....[117]....
        /*0438*/ 	.word	0x0500000f


	//   ....[118]....
        /*043c*/ 	.word	0x0500000f


	//   ....[119]....
        /*0440*/ 	.word	0x0500000f


	//   ....[120]....
        /*0444*/ 	.word	0x0500000f


	//   ....[121]....
        /*0448*/ 	.word	0x0500000f


	//   ....[122]....
        /*044c*/ 	.word	0x0500000f


	//   ....[123]....
        /*0450*/ 	.word	0x0500000f


	//   ....[124]....
        /*0454*/ 	.word	0x0500000f


	//   ....[125]....
        /*0458*/ 	.word	0x0500000f


	//   ....[126]....
        /*045c*/ 	.word	0x0500000f


	//   ....[127]....
        /*0460*/ 	.word	0x0500000f


	//----- nvinfo : EIATTR_COOP_GROUP_INSTR_OFFSETS
	.align		4
.L_289:
        /*0464*/ 	.byte	0x04, 0x28
        /*0466*/ 	.short	(.L_291 - .L_290)


	//   ....[0]....
.L_290:
        /*0468*/ 	.word	0x00000070


	//   ....[1]....
        /*046c*/ 	.word	0x00000140


	//   ....[2]....
        /*0470*/ 	.word	0x00000190


	//   ....[3]....
        /*0474*/ 	.word	0x000003c0


	//   ....[4]....
        /*0478*/ 	.word	0x00000520


	//   ....[5]....
        /*047c*/ 	.word	0x00000640


	//   ....[6]....
        /*0480*/ 	.word	0x000007a0


	//   ....[7]....
        /*0484*/ 	.word	0x00001d70


	//   ....[8]....
        /*0488*/ 	.word	0x00003be0


	//   ....[9]....
        /*048c*/ 	.word	0x00003c40


	//   ....[10]....
        /*0490*/ 	.word	0x00004870


	//   ....[11]....
        /*0494*/ 	.word	0x00004900


	//   ....[12]....
        /*0498*/ 	.word	0x000053c0


	//   ....[13]....
        /*049c*/ 	.word	0x00005470


	//   ....[14]....
        /*04a0*/ 	.word	0x00006340


	//   ....[15]....
        /*04a4*/ 	.word	0x00007e10


	//   ....[16]....
        /*04a8*/ 	.word	0x00007fb0


	//   ....[17]....
        /*04ac*/ 	.word	0x00009460


	//   ....[18]....
        /*04b0*/ 	.word	0x000094f0


	//   ....[19]....
        /*04b4*/ 	.word	0x00009da0


	//   ....[20]....
        /*04b8*/ 	.word	0x00009df0


	//   ....[21]....
        /*04bc*/ 	.word	0x0000aec0


	//   ....[22]....
        /*04c0*/ 	.word	0x0000d2b0


	//   ....[23]....
        /*04c4*/ 	.word	0x0000d310


	//   ....[24]....
        /*04c8*/ 	.word	0x0000dc40


	//   ....[25]....
        /*04cc*/ 	.word	0x0000dd10


	//   ....[26]....
        /*04d0*/ 	.word	0x0000efc0


	//   ....[27]....
        /*04d4*/ 	.word	0x0000f0f0


	//   ....[28]....
        /*04d8*/ 	.word	0x0000f320


	//   ....[29]....
        /*04dc*/ 	.word	0x0000f360


	//   ....[30]....
        /*04e0*/ 	.word	0x0000f370


	//   ....[31]....
        /*04e4*/ 	.word	0x000105a0


	//   ....[32]....
        /*04e8*/ 	.word	0x000105b0


	//   ....[33]....
        /*04ec*/ 	.word	0x000105c0


	//   ....[34]....
        /*04f0*/ 	.word	0x00010610


	//   ....[35]....
        /*04f4*/ 	.word	0x00010d10


	//   ....[36]....
        /*04f8*/ 	.word	0x00010d40


	//   ....[37]....
        /*04fc*/ 	.word	0x00010e70


	//   ....[38]....
        /*0500*/ 	.word	0x00010e90


	//   ....[39]....
        /*0504*/ 	.word	0x000113d0


	//   ....[40]....
        /*0508*/ 	.word	0x000113f0


	//   ....[41]....
        /*050c*/ 	.word	0x00011740


	//   ....[42]....
        /*0510*/ 	.word	0x00011750


	//   ....[43]....
        /*0514*/ 	.word	0x00012510


	//   ....[44]....
        /*0518*/ 	.word	0x00012520


	//   ....[45]....
        /*051c*/ 	.word	0x00012630


	//   ....[46]....
        /*0520*/ 	.word	0x00012650


	//   ....[47]....
        /*0524*/ 	.word	0x000127e0


	//   ....[48]....
        /*0528*/ 	.word	0x000129f0


	//   ....[49]....
        /*052c*/ 	.word	0x00012a20


	//   ....[50]....
        /*0530*/ 	.word	0x00012a50


	//   ....[51]....
        /*0534*/ 	.word	0x00012a80


	//   ....[52]....
        /*0538*/ 	.word	0x00012ab0


	//   ....[53]....
        /*053c*/ 	.word	0x00012ae0


	//   ....[54]....
        /*0540*/ 	.word	0x00012c80


	//   ....[55]....
        /*0544*/ 	.word	0x00012cb0


	//   ....[56]....
        /*0548*/ 	.word	0x00012ce0


	//   ....[57]....
        /*054c*/ 	.word	0x00012d10


	//   ....[58]....
        /*0550*/ 	.word	0x00012d40


	//   ....[59]....
        /*0554*/ 	.word	0x00012d70


	//   ....[60]....
        /*0558*/ 	.word	0x00012e00


	//   ....[61]....
        /*055c*/ 	.word	0x00012e30


	//   ....[62]....
        /*0560*/ 	.word	0x00012e40


	//   ....[63]....
        /*0564*/ 	.word	0x00012e80


	//   ....[64]....
        /*0568*/ 	.word	0x00014850


	//   ....[65]....
        /*056c*/ 	.word	0x000154f0


	//   ....[66]....
        /*0570*/ 	.word	0x00015510


	//   ....[67]....
        /*0574*/ 	.word	0x000155d0


	//   ....[68]....
        /*0578*/ 	.word	0x000155f0


	//   ....[69]....
        /*057c*/ 	.word	0x00015690


	//   ....[70]....
        /*0580*/ 	.word	0x000156b0


	//   ....[71]....
        /*0584*/ 	.word	0x000156c0


	//   ....[72]....
        /*0588*/ 	.word	0x00015750


	//   ....[73]....
        /*058c*/ 	.word	0x000157a0


	//   ....[74]....
        /*0590*/ 	.word	0x000157b0


	//   ....[75]....
        /*0594*/ 	.word	0x000157e0


	//   ....[76]....
        /*0598*/ 	.word	0x00015890


	//   ....[77]....
        /*059c*/ 	.word	0x000185e0


	//   ....[78]....
        /*05a0*/ 	.word	0x00018610


	//   ....[79]....
        /*05a4*/ 	.word	0x00018670


	//   ....[80]....
        /*05a8*/ 	.word	0x000186a0


	//   ....[81]....
        /*05ac*/ 	.word	0x000186d0


	//   ....[82]....
        /*05b0*/ 	.word	0x00018700


	//   ....[83]....
        /*05b4*/ 	.word	0x00018730


	//   ....[84]....
        /*05b8*/ 	.word	0x00018760


	//   ....[85]....
        /*05bc*/ 	.word	0x00018910


	//   ....[86]....
        /*05c0*/ 	.word	0x00018940


	//   ....[87]....
        /*05c4*/ 	.word	0x00018970


	//   ....[88]....
        /*05c8*/ 	.word	0x000189a0


	//   ....[89]....
        /*05cc*/ 	.word	0x000189d0


	//   ....[90]....
        /*05d0*/ 	.word	0x00018a00


	//   ....[91]....
        /*05d4*/ 	.word	0x00018ac0


	//   ....[92]....
        /*05d8*/ 	.word	0x00018ae0


	//   ....[93]....
        /*05dc*/ 	.word	0x00018b00


	//   ....[94]....
        /*05e0*/ 	.word	0x00018b60


	//   ....[95]....
        /*05e4*/ 	.word	0x00019590


	//   ....[96]....
        /*05e8*/ 	.word	0x00019b50


	//   ....[97]....
        /*05ec*/ 	.word	0x00019d00


	//   ....[98]....
        /*05f0*/ 	.word	0x00019d50


	//   ....[99]....
        /*05f4*/ 	.word	0x00019e80


	//   ....[100]....
        /*05f8*/ 	.word	0x00019ed0


	//   ....[101]....
        /*05fc*/ 	.word	0x00019ff0


	//   ....[102]....
        /*0600*/ 	.word	0x0001a060


	//   ....[103]....
        /*0604*/ 	.word	0x0001a180


	//   ....[104]....
        /*0608*/ 	.word	0x0001a1f0


	//   ....[105]....
        /*060c*/ 	.word	0x0001a2e0


	//   ....[106]....
        /*0610*/ 	.word	0x0001a350


	//   ....[107]....
        /*0614*/ 	.word	0x0001a460


	//   ....[108]....
        /*0618*/ 	.word	0x0001a4b0


	//   ....[109]....
        /*061c*/ 	.word	0x0001a7d0


	//   ....[110]....
        /*0620*/ 	.word	0x0001a870


	//   ....[111]....
        /*0624*/ 	.word	0x0001a9f0


	//   ....[112]....
        /*0628*/ 	.word	0x0001aa60


	//   ....[113]....
        /*062c*/ 	.word	0x0001aad0


	//   ....[114]....
        /*0630*/ 	.word	0x0001ab40


	//   ....[115]....
        /*0634*/ 	.word	0x0001abb0


	//   ....[116]....
        /*0638*/ 	.word	0x0001ac30


	//   ....[117]....
        /*063c*/ 	.word	0x0001acb0


	//   ....[118]....
        /*0640*/ 	.word	0x0001ad40


	//   ....[119]....
        /*0644*/ 	.word	0x0001adb0


	//   ....[120]....
        /*0648*/ 	.word	0x0001ae20


	//   ....[121]....
        /*064c*/ 	.word	0x0001ae90


	//   ....[122]....
        /*0650*/ 	.word	0x0001af10


	//   ....[123]....
        /*0654*/ 	.word	0x0001af80


	//   ....[124]....
        /*0658*/ 	.word	0x0001b030


	//   ....[125]....
        /*065c*/ 	.word	0x0001b080


	//   ....[126]....
        /*0660*/ 	.word	0x0001b110


	//   ....[127]....
        /*0664*/ 	.word	0x0001b240


	//----- nvinfo : EIATTR_REG_RECONFIG
	.align		4
.L_291:
        /*0668*/ 	.byte	0x01, 0x54
	.zero		2


	//----- nvinfo : EIATTR_SYSCALL_OFFSETS
	.align		4
        /*066c*/ 	.byte	0x04, 0x46
        /*066e*/ 	.short	(.L_293 - .L_292)


	//   ....[0]....
.L_292:
        /*0670*/ 	.word	0x00001f40


	//   ....[1]....
        /*0674*/ 	.word	0x00014490


	//   ....[2]....
        /*0678*/ 	.word	0x000145e0


	//   ....[3]....
        /*067c*/ 	.word	0x000146e0


	//   ....[4]....
        /*0680*/ 	.word	0x00014fa0


	//----- nvinfo : EIATTR_MBARRIER_INSTR_OFFSETS
	.align		4
.L_293:
        /*0684*/ 	.byte	0x04, 0x39
        /*0686*/ 	.short	(.L_295 - .L_294)


	//   ....[0]....
.L_294:
        /*0688*/ 	.word	0x00000270
        /*068c*/ 	.word	0x000000ff
        /*0690*/ 	.word	0x00031c00
        /*0694*/ 	.short	0x0100
        /*0696*/ 	.byte	0x08
	.zero		1


	//   ....[1]....
        /*0698*/ 	.word	0x00000280
        /*069c*/ 	.word	0x000000ff
        /*06a0*/ 	.word	0x00031c20
        /*06a4*/ 	.short	0x0100
        /*06a6*/ 	.byte	0x08
	.zero		1


	//   ....[2]....
        /*06a8*/ 	.word	0x00000370
        /*06ac*/ 	.word	0x000000ff
        /*06b0*/ 	.word	0x00031c30
        /*06b4*/ 	.short	0x0100
        /*06b6*/ 	.byte	0x08
	.zero		1


	//   ....[3]....
        /*06b8*/ 	.word	0x00000380
        /*06bc*/ 	.word	0x000000ff
        /*06c0*/ 	.word	0x00031c40
        /*06c4*/ 	.short	0x0100
        /*06c6*/ 	.byte	0x08
	.zero		1


	//   ....[4]....
        /*06c8*/ 	.word	0x00000390
        /*06cc*/ 	.word	0x000000ff
        /*06d0*/ 	.word	0x00031c38
        /*06d4*/ 	.short	0x0100
        /*06d6*/ 	.byte	0x08
	.zero		1


	//   ....[5]....
        /*06d8*/ 	.word	0x000003a0
        /*06dc*/ 	.word	0x000000ff
        /*06e0*/ 	.word	0x00031c48
        /*06e4*/ 	.short	0x0100
        /*06e6*/ 	.byte	0x08
	.zero		1


	//   ....[6]....
        /*06e8*/ 	.word	0x000004d0
        /*06ec*/ 	.word	0x000000ff
        /*06f0*/ 	.word	0x00031c50
        /*06f4*/ 	.short	0x0100
        /*06f6*/ 	.byte	0x08
	.zero		1


	//   ....[7]....
        /*06f8*/ 	.word	0x000004e0
        /*06fc*/ 	.word	0x000000ff
        /*0700*/ 	.word	0x00031c60
        /*0704*/ 	.short	0x0100
        /*0706*/ 	.byte	0x08
	.zero		1


	//   ....[8]....
        /*0708*/ 	.word	0x000004f0
        /*070c*/ 	.word	0x000000ff
        /*0710*/ 	.word	0x00031c58
        /*0714*/ 	.short	0x0100
        /*0716*/ 	.byte	0x08
	.zero		1


	//   ....[9]....
        /*0718*/ 	.word	0x00000500
        /*071c*/ 	.word	0x000000ff
        /*0720*/ 	.word	0x00031c68
        /*0724*/ 	.short	0x0100
        /*0726*/ 	.byte	0x08
	.zero		1


	//   ....[10]....
        /*0728*/ 	.word	0x000005f0
        /*072c*/ 	.word	0x000000ff
        /*0730*/ 	.word	0x00031c70
        /*0734*/ 	.short	0x0100
        /*0736*/ 	.byte	0x06
	.zero		1


	//   ....[11]....
        /*0738*/ 	.word	0x00000600
        /*073c*/ 	.word	0x000000ff
        /*0740*/ 	.word	0x00031c80
        /*0744*/ 	.short	0x0100
        /*0746*/ 	.byte	0x06
	.zero		1


	//   ....[12]....
        /*0748*/ 	.word	0x00000610
        /*074c*/ 	.word	0x000000ff
        /*0750*/ 	.word	0x00031c78
        /*0754*/ 	.short	0x0100
        /*0756*/ 	.byte	0x06
	.zero		1


	//   ....[13]....
        /*0758*/ 	.word	0x00000620
        /*075c*/ 	.word	0x000000ff
        /*0760*/ 	.word	0x00031c88
        /*0764*/ 	.short	0x0100
        /*0766*/ 	.byte	0x06
	.zero		1


	//   ....[14]....
        /*0768*/ 	.word	0x00000750
        /*076c*/ 	.word	0x000000ff
        /*0770*/ 	.word	0x00031c90
        /*0774*/ 	.short	0x0100
        /*0776*/ 	.byte	0x08
	.zero		1


	//   ....[15]....
        /*0778*/ 	.word	0x00000760
        /*077c*/ 	.word	0x000000ff
        /*0780*/ 	.word	0x00031ca0
        /*0784*/ 	.short	0x0100
        /*0786*/ 	.byte	0x08
	.zero		1


	//   ....[16]....
        /*0788*/ 	.word	0x00000770
        /*078c*/ 	.word	0x000000ff
        /*0790*/ 	.word	0x00031c98
        /*0794*/ 	.short	0x0100
        /*0796*/ 	.byte	0x08
	.zero		1


	//   ....[17]....
        /*0798*/ 	.word	0x00000780
        /*079c*/ 	.word	0x000000ff
        /*07a0*/ 	.word	0x00031ca8
        /*07a4*/ 	.short	0x0100
        /*07a6*/ 	.byte	0x08
	.zero		1


	//   ....[18]....
        /*07a8*/ 	.word	0x000008b0
        /*07ac*/ 	.word	0x000000ff
        /*07b0*/ 	.word	0x00031cb0
        /*07b4*/ 	.short	0x0100
        /*07b6*/ 	.byte	0x08
	.zero		1


	//   ....[19]....
        /*07b8*/ 	.word	0x000008c0
        /*07bc*/ 	.word	0x000000ff
        /*07c0*/ 	.word	0x00031cc0
        /*07c4*/ 	.short	0x0100
        /*07c6*/ 	.byte	0x08
	.zero		1


	//   ....[20]....
        /*07c8*/ 	.word	0x000008d0
        /*07cc*/ 	.word	0x000000ff
        /*07d0*/ 	.word	0x00031cb8
        /*07d4*/ 	.short	0x0100
        /*07d6*/ 	.byte	0x08
	.zero		1


	//   ....[21]....
        /*07d8*/ 	.word	0x000008e0
        /*07dc*/ 	.word	0x000000ff
        /*07e0*/ 	.word	0x00031cc8
        /*07e4*/ 	.short	0x0100
        /*07e6*/ 	.byte	0x08
	.zero		1


	//   ....[22]....
        /*07e8*/ 	.word	0x00002000
        /*07ec*/ 	.word	0x000000ff
        /*07f0*/ 	.word	0x00031c00
        /*07f4*/ 	.short	0x010a
        /*07f6*/ 	.byte	0x25
	.zero		1


	//   ....[23]....
        /*07f8*/ 	.word	0x00002080
        /*07fc*/ 	.word	0x00000000
        /*0800*/ 	.word	0x00031c30
        /*0804*/ 	.short	0x010a
        /*0806*/ 	.byte	0x3f
	.zero		1


	//   ....[24]....
        /*0808*/ 	.word	0x000020e0
        /*080c*/ 	.word	0x00000000
        /*0810*/ 	.word	0x00031c30
        /*0814*/ 	.short	0x010a
        /*0816*/ 	.byte	0x3f
	.zero		1


	//   ....[25]....
        /*0818*/ 	.word	0x00005620
        /*081c*/ 	.word	0x00000004
        /*0820*/ 	.word	0x00000000
        /*0824*/ 	.short	0x0101
        /*0826*/ 	.byte	0x3f
	.zero		1


	//   ....[26]....
        /*0828*/ 	.word	0x00006490
        /*082c*/ 	.word	0x000000ff
        /*0830*/ 	.word	0x00031c30
        /*0834*/ 	.short	0x010a
        /*0836*/ 	.byte	0x04
	.zero		1


	//   ....[27]....
        /*0838*/ 	.word	0x000064d0
        /*083c*/ 	.word	0x000000ff
        /*0840*/ 	.word	0x00031c30
        /*0844*/ 	.short	0x010a
        /*0846*/ 	.byte	0x04
	.zero		1


	//   ....[28]....
        /*0848*/ 	.word	0x00007b70
        /*084c*/ 	.word	0x000000ff
        /*0850*/ 	.word	0x00031c50
        /*0854*/ 	.short	0x010a
        /*0856*/ 	.byte	0x04
	.zero		1


	//   ....[29]....
        /*0858*/ 	.word	0x00007bb0
        /*085c*/ 	.word	0x000000ff
        /*0860*/ 	.word	0x00031c50
        /*0864*/ 	.short	0x010a
        /*0866*/ 	.byte	0x04
	.zero		1


	//   ....[30]....
        /*0868*/ 	.word	0x0000a0e0
        /*086c*/ 	.word	0x00000050
        /*0870*/ 	.word	0x00000000
        /*0874*/ 	.short	0x0101
        /*0876*/ 	.byte	0x3f
	.zero		1


	//   ....[31]....
        /*0878*/ 	.word	0x0000a2b0
        /*087c*/ 	.word	0x00000050
        /*0880*/ 	.word	0x00000000
        /*0884*/ 	.short	0x0101
        /*0886*/ 	.byte	0x3f
	.zero		1


	//   ....[32]....
        /*0888*/ 	.word	0x0000b050
        /*088c*/ 	.word	0x000000ff
        /*0890*/ 	.word	0x00031c30
        /*0894*/ 	.short	0x010a
        /*0896*/ 	.byte	0x04
	.zero		1


	//   ....[33]....
        /*0898*/ 	.word	0x0000b090
        /*089c*/ 	.word	0x000000ff
        /*08a0*/ 	.word	0x00031c30
        /*08a4*/ 	.short	0x010a
        /*08a6*/ 	.byte	0x04
	.zero		1


	//   ....[34]....
        /*08a8*/ 	.word	0x0000c730
        /*08ac*/ 	.word	0x000000ff
        /*08b0*/ 	.word	0x00031c50
        /*08b4*/ 	.short	0x010a
        /*08b6*/ 	.byte	0x04
	.zero		1


	//   ....[35]....
        /*08b8*/ 	.word	0x0000c770
        /*08bc*/ 	.word	0x000000ff
        /*08c0*/ 	.word	0x00031c50
        /*08c4*/ 	.short	0x010a
        /*08c6*/ 	.byte	0x04
	.zero		1


	//   ....[36]....
        /*08c8*/ 	.word	0x0000e4f0
        /*08cc*/ 	.word	0x00000007
        /*08d0*/ 	.word	0x00000000
        /*08d4*/ 	.short	0x0101
        /*08d6*/ 	.byte	0x3f
	.zero		1


	//   ....[37]....
        /*08d8*/ 	.word	0x0000e6a0
        /*08dc*/ 	.word	0x00000007
        /*08e0*/ 	.word	0x00000000
        /*08e4*/ 	.short	0x0101
        /*08e6*/ 	.byte	0x3f
	.zero		1


	//   ....[38]....
        /*08e8*/ 	.word	0x0000f040
        /*08ec*/ 	.word	0x000000ff
        /*08f0*/ 	.word	0x00031c50
        /*08f4*/ 	.short	0x010a
        /*08f6*/ 	.byte	0x06
	.zero		1


	//   ....[39]....
        /*08f8*/ 	.word	0x0000f080
        /*08fc*/ 	.word	0x000000ff
        /*0900*/ 	.word	0x00031c50
        /*0904*/ 	.short	0x010a
        /*0906*/ 	.byte	0x06
	.zero		1


	//   ....[40]....
        /*0908*/ 	.word	0x0000f770
        /*090c*/ 	.word	0x00000006
        /*0910*/ 	.word	0x00000000
        /*0914*/ 	.short	0x0101
        /*0916*/ 	.byte	0x3f
	.zero		1


	//   ....[41]....
        /*0918*/ 	.word	0x00010d30
        /*091c*/ 	.word	0x000000ff
        /*0920*/ 	.word	0x00000000
        /*0924*/ 	.short	0x0101
        /*0926*/ 	.byte	0x04
	.zero		1


	//   ....[42]....
        /*0928*/ 	.word	0x00011380
        /*092c*/ 	.word	0x000000ff
        /*0930*/ 	.word	0x00000000
        /*0934*/ 	.short	0x0101
        /*0936*/ 	.byte	0x04
	.zero		1


	//   ....[43]....
        /*0938*/ 	.word	0x00014a70
        /*093c*/ 	.word	0x00000000
        /*0940*/ 	.word	0x00031c40
        /*0944*/ 	.short	0x010a
        /*0946*/ 	.byte	0x3f
	.zero		1


	//   ....[44]....
        /*0948*/ 	.word	0x00015970
        /*094c*/ 	.word	0x00000011
        /*0950*/ 	.word	0x00031c00
        /*0954*/ 	.short	0x0107
        /*0956*/ 	.byte	0x3f
	.zero		1


	//   ....[45]....
        /*0958*/ 	.word	0x00015a60
        /*095c*/ 	.word	0x00000011
        /*0960*/ 	.word	0x00031c00
        /*0964*/ 	.short	0x0101
        /*0966*/ 	.byte	0x3f
	.zero		1


	//   ....[46]....
        /*0968*/ 	.word	0x00015a80
        /*096c*/ 	.word	0x00000011
        /*0970*/ 	.word	0x00031c20
        /*0974*/ 	.short	0x010a
        /*0976*/ 	.byte	0x3f
	.zero		1


	//   ....[47]....
        /*0978*/ 	.word	0x00015e20
        /*097c*/ 	.word	0x00000003
        /*0980*/ 	.word	0x00031c40
        /*0984*/ 	.short	0x010a
        /*0986*/ 	.byte	0x3f
	.zero		1


	//   ....[48]....
        /*0988*/ 	.word	0x000162a0
        /*098c*/ 	.word	0x00000003
        /*0990*/ 	.word	0x00000060
        /*0994*/ 	.short	0x010a
        /*0996*/ 	.byte	0x3f
	.zero		1


	//   ....[49]....
        /*0998*/ 	.word	0x000169e0
        /*099c*/ 	.word	0x00000003
        /*09a0*/ 	.word	0x00031c40
        /*09a4*/ 	.short	0x010a
        /*09a6*/ 	.byte	0x3f
	.zero		1


	//   ....[50]....
        /*09a8*/ 	.word	0x00016e60
        /*09ac*/ 	.word	0x0000000c
        /*09b0*/ 	.word	0x00000060
        /*09b4*/ 	.short	0x010a
        /*09b6*/ 	.byte	0x3f
	.zero		1


	//   ....[51]....
        /*09b8*/ 	.word	0x000174e0
        /*09bc*/ 	.word	0x00000002
        /*09c0*/ 	.word	0x00031c40
        /*09c4*/ 	.short	0x010a
        /*09c6*/ 	.byte	0x3f
	.zero		1


	//   ....[52]....
        /*09c8*/ 	.word	0x00017970
        /*09cc*/ 	.word	0x00000007
        /*09d0*/ 	.word	0x00000060
        /*09d4*/ 	.short	0x010a
        /*09d6*/ 	.byte	0x3f
	.zero		1


	//   ....[53]....
        /*09d8*/ 	.word	0x00017fa0
        /*09dc*/ 	.word	0x00000003
        /*09e0*/ 	.word	0x00031c60
        /*09e4*/ 	.short	0x010a
        /*09e6*/ 	.byte	0x3f
	.zero		1


	//   ....[54]....
        /*09e8*/ 	.word	0x00019510
        /*09ec*/ 	.word	0x00000009
        /*09f0*/ 	.word	0x00031c20
        /*09f4*/ 	.short	0x010a
        /*09f6*/ 	.byte	0x3f
	.zero		1


	//   ....[55]....
        /*09f8*/ 	.word	0x000196d0
        /*09fc*/ 	.word	0x00000007
        /*0a00*/ 	.word	0x00000000
        /*0a04*/ 	.short	0x010a
        /*0a06*/ 	.byte	0x3f
	.zero		1


	//   ....[56]....
        /*0a08*/ 	.word	0x00019740
        /*0a0c*/ 	.word	0x00000003
        /*0a10*/ 	.word	0x00000000
        /*0a14*/ 	.short	0x010a
        /*0a16*/ 	.byte	0x3f
	.zero		1


	//   ....[57]....
        /*0a18*/ 	.word	0x000197a0
        /*0a1c*/ 	.word	0x00000005
        /*0a20*/ 	.word	0x00000000
        /*0a24*/ 	.short	0x010a
        /*0a26*/ 	.byte	0x3f
	.zero		1


	//   ....[58]....
        /*0a28*/ 	.word	0x000197d0
        /*0a2c*/ 	.word	0x00000003
        /*0a30*/ 	.word	0x00000000
        /*0a34*/ 	.short	0x010a
        /*0a36*/ 	.byte	0x3f
	.zero		1


	//   ....[59]....
        /*0a38*/ 	.word	0x00019840
        /*0a3c*/ 	.word	0x00000003
        /*0a40*/ 	.word	0x00031c00
        /*0a44*/ 	.short	0x010a
        /*0a46*/ 	.byte	0x3f
	.zero		1


	//   ....[60]....
        /*0a48*/ 	.word	0x00019890
        /*0a4c*/ 	.word	0x00000000
        /*0a50*/ 	.word	0x00031c30
        /*0a54*/ 	.short	0x010a
        /*0a56*/ 	.byte	0x3f
	.zero		1


	//   ....[61]....
        /*0a58*/ 	.word	0x000198f0
        /*0a5c*/ 	.word	0x00000008
        /*0a60*/ 	.word	0x00031c30
        /*0a64*/ 	.short	0x010a
        /*0a66*/ 	.byte	0x3f
	.zero		1


	//   ....[62]....
        /*0a68*/ 	.word	0x00019950
        /*0a6c*/ 	.word	0x00000008
        /*0a70*/ 	.word	0x00031c50
        /*0a74*/ 	.short	0x010a
        /*0a76*/ 	.byte	0x3f
	.zero		1


	//   ....[63]....
        /*0a78*/ 	.word	0x000199b0
        /*0a7c*/ 	.word	0x00000007
        /*0a80*/ 	.word	0x00031c30
        /*0a84*/ 	.short	0x010a
        /*0a86*/ 	.byte	0x3f
	.zero		1


	//   ....[64]....
        /*0a88*/ 	.word	0x00019a10
        /*0a8c*/ 	.word	0x00000007
        /*0a90*/ 	.word	0x00031c50
        /*0a94*/ 	.short	0x010a
        /*0a96*/ 	.byte	0x3f
	.zero		1


	//   ....[65]....
        /*0a98*/ 	.word	0x00019a70
        /*0a9c*/ 	.word	0x00000005
        /*0aa0*/ 	.word	0x00031c50
        /*0aa4*/ 	.short	0x010a
        /*0aa6*/ 	.byte	0x3f
	.zero		1


	//   ....[66]....
        /*0aa8*/ 	.word	0x00019c10
        /*0aac*/ 	.word	0x00000000
        /*0ab0*/ 	.word	0x00031c40
        /*0ab4*/ 	.short	0x010a
        /*0ab6*/ 	.byte	0x3f
	.zero		1


	//   ....[67]....
        /*0ab8*/ 	.word	0x0001a4f0
        /*0abc*/ 	.word	0x00000011
        /*0ac0*/ 	.word	0x00031c20
        /*0ac4*/ 	.short	0x010a
        /*0ac6*/ 	.byte	0x3f
	.zero		1


	//   ....[68]....
        /*0ac8*/ 	.word	0x0001a540
        /*0acc*/ 	.word	0x00000003
        /*0ad0*/ 	.word	0x00031c40
        /*0ad4*/ 	.short	0x010a
        /*0ad6*/ 	.byte	0x3f
	.zero		1


	//   ....[69]....
        /*0ad8*/ 	.word	0x0001a590
        /*0adc*/ 	.word	0x00000003
        /*0ae0*/ 	.word	0x00000060
        /*0ae4*/ 	.short	0x010a
        /*0ae6*/ 	.byte	0x3f
	.zero		1


	//   ....[70]....
        /*0ae8*/ 	.word	0x0001a5e0
        /*0aec*/ 	.word	0x00000003
        /*0af0*/ 	.word	0x00031c40
        /*0af4*/ 	.short	0x010a
        /*0af6*/ 	.byte	0x3f
	.zero		1


	//   ....[71]....
        /*0af8*/ 	.word	0x0001a630
        /*0afc*/ 	.word	0x0000000c
        /*0b00*/ 	.word	0x00000060
        /*0b04*/ 	.short	0x010a
        /*0b06*/ 	.byte	0x3f
	.zero		1


	//   ....[72]....
        /*0b08*/ 	.word	0x0001a680
        /*0b0c*/ 	.word	0x00000002
        /*0b10*/ 	.word	0x00031c40
        /*0b14*/ 	.short	0x010a
        /*0b16*/ 	.byte	0x3f
	.zero		1


	//   ....[73]....
        /*0b18*/ 	.word	0x0001a6d0
        /*0b1c*/ 	.word	0x00000007
        /*0b20*/ 	.word	0x00000060
        /*0b24*/ 	.short	0x010a
        /*0b26*/ 	.byte	0x3f
	.zero		1


	//   ....[74]....
        /*0b28*/ 	.word	0x0001a720
        /*0b2c*/ 	.word	0x00000003
        /*0b30*/ 	.word	0x00031c60
        /*0b34*/ 	.short	0x010a
        /*0b36*/ 	.byte	0x3f
	.zero		1


	//   ....[75]....
        /*0b38*/ 	.word	0x0001b160
        /*0b3c*/ 	.word	0x00000009
        /*0b40*/ 	.word	0x00031c20
        /*0b44*/ 	.short	0x010a
        /*0b46*/ 	.byte	0x3f
	.zero		1


	//   ....[76]....
        /*0b48*/ 	.word	0x0001b300
        /*0b4c*/ 	.word	0x00000007
        /*0b50*/ 	.word	0x00000000
        /*0b54*/ 	.short	0x010a
        /*0b56*/ 	.byte	0x3f
	.zero		1


	//   ....[77]....
        /*0b58*/ 	.word	0x0001b350
        /*0b5c*/ 	.word	0x00000003
        /*0b60*/ 	.word	0x00000000
        /*0b64*/ 	.short	0x010a
        /*0b66*/ 	.byte	0x3f
	.zero		1


	//   ....[78]....
        /*0b68*/ 	.word	0x0001b3a0
        /*0b6c*/ 	.word	0x00000005
        /*0b70*/ 	.word	0x00000000
        /*0b74*/ 	.short	0x010a
        /*0b76*/ 	.byte	0x3f
	.zero		1


	//----- nvinfo : EIATTR_NUM_MBARRIERS
	.align		4
.L_295:
        /*0b78*/ 	.byte	0x03, 0x38
        /*0b7a*/ 	.short	0x0016


	//----- nvinfo : EIATTR_EXIT_INSTR_OFFSETS
	.align		4
        /*0b7c*/ 	.byte	0x04, 0x1c
        /*0b7e*/ 	.short	(.L_297 - .L_296)


	//   ....[0]....
.L_296:
        /*0b80*/ 	.word	0x00000a90


	//   ....[1]....
        /*0b84*/ 	.word	0x00012780


	//   ....[2]....
        /*0b88*/ 	.word	0x00019820


	//----- nvinfo : EIATTR_MAX_THREADS
	.align		4
.L_297:
        /*0b8c*/ 	.byte	0x04, 0x05
        /*0b8e*/ 	.short	(.L_299 - .L_298)
.L_298:
        /*0b90*/ 	.word	0x00000200
        /*0b94*/ 	.word	0x00000001
        /*0b98*/ 	.word	0x00000001


	//----- nvinfo : EIATTR_CRS_STACK_SIZE
	.align		4
.L_299:
        /*0b9c*/ 	.byte	0x04, 0x1e
        /*0b9e*/ 	.short	(.L_301 - .L_300)
.L_300:
        /*0ba0*/ 	.word	0x00000000


	//----- nvinfo : EIATTR_CBANK_PARAM_SIZE
	.align		4
.L_301:
        /*0ba4*/ 	.byte	0x03, 0x19
        /*0ba6*/ 	.short	0x0af0


	//----- nvinfo : EIATTR_PARAM_CBANK
	.align		4
        /*0ba8*/ 	.byte	0x04, 0x0a
        /*0baa*/ 	.short	(.L_303 - .L_302)
	.align		4
.L_302:
        /*0bac*/ 	.word	index@(.nv.constant0._ZN7cutlass13device_kernelIN5flash11enable_sm90INS1_16FlashAttnFwdSm90INS1_25CollectiveMainloopFwdSm90ILi2EN4cute5tupleIJNS5_1CILi1EEES8_S8_EEENS6_IJNS7_ILi192EEENS7_ILi144EEENS7_ILi96EEEEEELi96ENS_10bfloat16_tEfNS_4arch4Sm90ELb1ELb0ELb1ELb1ELb0ELb0ELb0ELb0ELb1ELb1ELb1ELb0EEENS1_21CollectiveEpilogueFwdINS6_IJSA_SC_SB_EEES9_SE_SG_Li384ELb1ELb1ELb1ELb0EEENS1_36VarlenDynamicPersistentTileSchedulerILi192ELi144ELi384ELi128ELb1ELb1ELb1ELb1ELb1ELb1EEEEEEEEEvNT_6ParamsE)
        /*0bb0*/ 	.short	0x0210
        /*0bb2*/ 	.short	0x0af0


	//----- nvinfo : EIATTR_SW_WAR
	.align		4
.L_303:
        /*0bb4*/ 	.byte	0x04, 0x36
        /*0bb6*/ 	.short	(.L_305 - .L_304)
.L_304:
        /*0bb8*/ 	.word	0x00000008
.L_305:


//--------------------- .nv.info._ZN7cutlass13device_kernelIN5flash11enable_sm90INS1_16FlashAttnFwdSm90INS1_25CollectiveMainloopFwdSm90ILi2EN4cute5tupleIJNS5_1CILi1EEES8_S8_EEENS6_IJNS7_ILi192EEENS7_ILi144EEENS7_ILi96EEEEEELi96ENS_10bfloat16_tEfNS_4arch4Sm90ELb1ELb0ELb1ELb1ELb0ELb1ELb0ELb0ELb1ELb1ELb1ELb0EEENS1_21CollectiveEpilogueFwdINS6_IJSA_SC_SB_EEES9_SE_SG_Li384ELb1ELb1ELb1ELb0EEENS1_36VarlenDynamicPersistentTileSchedulerILi192ELi144ELi384ELi128ELb1ELb1ELb1ELb1ELb1ELb1EEEEEEEEEvNT_6ParamsE --------------------------
	.section	.nv.info._ZN7cutlass13device_kernelIN5flash11enable_sm90INS1_16FlashAttnFwdSm90INS1_25CollectiveMainloopFwdSm90ILi2EN4cute5tupleIJNS5_1CILi1EEES8_S8_EEENS6_IJNS7_ILi192EEENS7_ILi144EEENS7_ILi96EEEEEELi96ENS_10bfloat16_tEfNS_4arch4Sm90ELb1ELb0ELb1ELb1ELb0ELb1ELb0ELb0ELb1ELb1ELb1ELb0EEENS1_21CollectiveEpilogueFwdINS6_IJSA_SC_SB_EEES9_SE_SG_Li384ELb1ELb1ELb1ELb0EEENS1_36VarlenDynamicPersistentTileSchedulerILi192ELi144ELi384ELi128ELb1ELb1ELb1ELb1ELb1ELb1EEEEEEEEEvNT_6ParamsE,"",@"SHT_CUDA_INFO"
	.sectionflags	@""
	.align	4


	//----- nvinfo : EIATTR_CUDA_API_VERSION
	.align		4
        /*0000*/ 	.byte	0x04, 0x37
        /*0002*/ 	.short	(.L_307 - .L_306)
.L_306:
        /*0004*/ 	.word	0x00000082


	//----- nvinfo : EIATTR_KPARAM_INFO
	.align		4
.L_307:
        /*0008*/ 	.byte	0x04, 0x17
        /*000a*/ 	.short	(.L_309 - .L_308)
.L_308:
        /*000c*/ 	.word	0x00000000
        /*0010*/ 	.short	0x0000
        /*0012*/ 	.short	0x0070
        /*0014*/ 	.byte	0x00, 0xf0, 0x01, 0x2a


	//----- nvinfo : EIATTR_SPARSE_MMA_MASK
	.align		4
.L_309:
        /*0018*/ 	.byte	0x03, 0x50
        /*001a*/ 	.short	0x0000


	//----- nvinfo : EIATTR_MAXREG_COUNT
	.align		4
        /*001c*/ 	.byte	0x03, 0x1b
        /*001e*/ 	.short	0x0080


	//----- nvinfo : EIATTR_NUM_BARRIERS
	.align		4
        /*0020*/ 	.byte	0x02, 0x4c
        /*0022*/ 	.byte	0x10
	.zero		1


	//----- nvinfo : EIATTR_EXTERNS
	.align		4
        /*0024*/ 	.byte	0x04, 0x0f
        /*0026*/ 	.short	(.L_311 - .L_310)


	//   ....[0]....
	.align		4
.L_310:
        /*0028*/ 	.word	index@(__assertfail)


	//----- nvinfo : EIATTR_ANNOTATIONS
	.align		4
.L_311:
        /*002c*/ 	.byte	0x04, 0x55
        /*002e*/ 	.short	(.L_313 - .L_312)


	//   ....[0]....
.L_312:
        /* <DEDUP_REMOVED lines=157> */


	//----- nvinfo : EIATTR_MERCURY_ISA_VERSION
	.align		4
.L_313:
        /*09e8*/ 	.byte	0x03, 0x5f
        /*09ea*/ 	.short	0x0101


	//----- nvinfo : EIATTR_UNUSED_LOAD_BYTE_OFFSET
	.align		4
        /*09ec*/ 	.byte	0x04, 0x44
        /*09ee*/ 	.short	(.L_315 - .L_314)


	//   ....[0]....
.L_314:
        /*09f0*/ 	.word	0x00000ac0
        /*09f4*/ 	.word	0x0000fff0


	//   ....[1]....
        /*09f8*/ 	.word	0x0001c7c0
        /*09fc*/ 	.word	0x0000fff0


	//----- nvinfo : EIATTR_INT_WARP_WIDE_INSTR_OFFSETS
	.align		4
.L_315:
        /*0a00*/ 	.byte	0x04, 0x31
        /*0a02*/ 	.short	(.L_317 - .L_316)


	//   ....[0]....
.L_316:
        /*0a04*/ 	.word	0x00000180


	//   ....[1]....
        /*0a08*/ 	.word	0x00000220


	//   ....[2]....
        /*0a0c*/ 	.word	0x00000290


	//   ....[3]....
        /*0a10*/ 	.word	0x00022900


	//   ....[4]....
        /*0a14*/ 	.word	0x000229a0


	//   ....[5]....
        /*0a18*/ 	.word	0x00026510


	//   ....[6]....
        /*0a1c*/ 	.word	0x000265b0


	//----- nvinfo : EIATTR_COOP_GROUP_MASK_REGIDS
	.align		4
.L_317:
        /*0a20*/ 	.byte	0x04, 0x29
        /*0a22*/ 	.short	(.L_319 - .L_318)


	//   ....[0]....
.L_318:
        /*0a24*/ 	.word	0xffffffff


	//   ....[1]....
        /*0a28*/ 	.word	0xffffffff


	//   ....[2]....
        /*0a2c*/ 	.word	0xffffffff


	//   ....[3]....
        /*0a30*/ 	.word	0xffffffff


	//   ....[4]....
        /*0a34*/ 	.word	0xffffffff


	//   ....[5]....
        /*0a38*/ 	.word	0xffffffff


	//   ....[6]....
        /*0a3c*/ 	.word	0xffffffff


	//   ....[7]....
        /*0a40*/ 	.word	0xffffffff


	//   ....[8]....
        /*0a44*/ 	.word	0xffffffff


	//   ....[9]....
        /*0a48*/ 	.word	0xffffffff


	//   ....[10]....
        /*0a4c*/ 	.word	0xffffffff


	//   ....[11]....
        /*0a50*/ 	.word	0xffffffff


	//   ....[12]....
        /*0a54*/ 	.word	0xffffffff


	//   ....[13]....
        /*0a58*/ 	.word	0xffffffff


	//   ....[14]....
        /*0a5c*/ 	.word	0xffffffff


	//   ....[15]....
        /*0a60*/ 	.word	0xffffffff


	//   ....[16]....
        /*0a64*/ 	.word	0xffffffff


	//   ....[17]....
        /*0a68*/ 	.word	0xffffffff


	//   ....[18]....
        /*0a6c*/ 	.word	0xffffffff


	//   ....[19]....
        /*0a70*/ 	.word	0xffffffff


	//   ....[20]....
        /*0a74*/ 	.word	0xffffffff


	//   ....[21]....
        /*0a78*/ 	.word	0xffffffff


	//   ....[22]....
        /*0a7c*/ 	.word	0xffffffff


	//   ....[23]....
        /*0a80*/ 	.word	0xffffffff


	//   ....[24]....
        /*0a84*/ 	.word	0xffffffff


	//   ....[25]....
        /*0a88*/ 	.word	0xffffffff


	//   ....[26]....
        /*0a8c*/ 	.word	0xffffffff


	//   ....[27]....
        /*0a90*/ 	.word	0xffffffff


	//   ....[28]....
        /*0a94*/ 	.word	0xffffffff


	//   ....[29]....
        /*0a98*/ 	.word	0xffffffff


	//   ....[30]....
        /*0a9c*/ 	.word	0xffffffff


	//   ....[31]....
        /*0aa0*/ 	.word	0xffffffff


	//   ....[32]....
        /*0aa4*/ 	.word	0xffffffff


	//   ....[33]....
        /*0aa8*/ 	.word	0xffffffff


	//   ....[34]....
        /*0aac*/ 	.word	0xffffffff


	//   ....[35]....
        /*0ab0*/ 	.word	0xffffffff


	//   ....[36]....
        /*0ab4*/ 	.word	0xffffffff


	//   ....[37]....
        /*0ab8*/ 	.word	0xffffffff


	//   ....[38]....
        /*0abc*/ 	.word	0xffffffff


	//   ....[39]....
        /*0ac0*/ 	.word	0xffffffff


	//   ....[40]....
        /*0ac4*/ 	.word	0xffffffff


	//   ....[41]....
        /*0ac8*/ 	.word	0xffffffff


	//   ....[42]....
        /*0acc*/ 	.word	0xffffffff


	//   ....[43]....
        /*0ad0*/ 	.word	0xffffffff


	//   ....[44]....
        /*0ad4*/ 	.word	0xffffffff


	//   ....[45]....
        /*0ad8*/ 	.word	0xffffffff


	//   ....[46]....
        /*0adc*/ 	.word	0xffffffff


	//   ....[47]....
        /*0ae0*/ 	.word	0xffffffff


	//   ....[48]....
        /*0ae4*/ 	.word	0xffffffff


	//   ....[49]....
        /*0ae8*/ 	.word	0xffffffff


	//   ....[50]....
        /*0aec*/ 	.word	0xffffffff


	//   ....[51]....
        /*0af0*/ 	.word	0xffffffff


	//   ....[52]....
        /*0af4*/ 	.word	0xffffffff


	//   ....[53]....
        /*0af8*/ 	.word	0xffffffff


	//   ....[54]....
        /*0afc*/ 	.word	0xffffffff


	//   ....[55]....
        /*0b00*/ 	.word	0xffffffff


	//   ....[56]....
        /*0b04*/ 	.word	0xffffffff


	//   ....[57]....
        /*0b08*/ 	.word	0xffffffff


	//   ....[58]....
        /*0b0c*/ 	.word	0xffffffff


	//   ....[59]....
        /*0b10*/ 	.word	0xffffffff


	//   ....[60]....
        /*0b14*/ 	.word	0xffffffff


	//   ....[61]....
        /*0b18*/ 	.word	0xffffffff


	//   ....[62]....
        /*0b1c*/ 	.word	0xffffffff


	//   ....[63]....
        /*0b20*/ 	.word	0xffffffff


	//   ....[64]....
        /*0b24*/ 	.word	0xffffffff


	//   ....[65]....
        /*0b28*/ 	.word	0xffffffff


	//   ....[66]....
        /*0b2c*/ 	.word	0xffffffff


	//   ....[67]....
        /*0b30*/ 	.word	0xffffffff


	//   ....[68]....
        /*0b34*/ 	.word	0xffffffff


	//   ....[69]....
        /*0b38*/ 	.word	0xffffffff


	//   ....[70]....
        /*0b3c*/ 	.word	0xffffffff


	//   ....[71]....
        /*0b40*/ 	.word	0xffffffff


	//   ....[72]....
        /*0b44*/ 	.word	0xffffffff


	//   ....[73]....
        /*0b48*/ 	.word	0xffffffff


	//   ....[74]....
        /*0b4c*/ 	.word	0xffffffff


	//   ....[75]....
        /*0b50*/ 	.word	0xffffffff


	//   ....[76]....
        /*0b54*/ 	.word	0xffffffff


	//   ....[77]....
        /*0b58*/ 	.word	0xffffffff


	//   ....[78]....
        /*0b5c*/ 	.word	0xffffffff


	//   ....[79]....
        /*0b60*/ 	.word	0xffffffff


	//   ....[80]....
        /*0b64*/ 	.word	0xffffffff


	//   ....[81]....
        /*0b68*/ 	.word	0xffffffff


	//   ....[82]....
        /*0b6c*/ 	.word	0xffffffff


	//   ....[83]....
        /*0b70*/ 	.word	0xffffffff


	//   ....[84]....
        /*0b74*/ 	.word	0xffffffff


	//   ....[85]....
        /*0b78*/ 	.word	0xffffffff


	//   ....[86]....
        /*0b7c*/ 	.word	0xffffffff


	//   ....[87]....
        /*0b80*/ 	.word	0xffffffff


	//   ....[88]....
        /*0b84*/ 	.word	0xffffffff


	//   ....[89]....
        /*0b88*/ 	.word	0xffffffff


	//   ....[90]....
        /*0b8c*/ 	.word	0xffffffff


	//   ....[91]....
        /*0b90*/ 	.word	0xffffffff


	//   ....[92]....
        /*0b94*/ 	.word	0xffffffff


	//   ....[93]....
        /*0b98*/ 	.word	0xffffffff


	//   ....[94]....
        /*0b9c*/ 	.word	0xffffffff


	//   ....[95]....
        /*0ba0*/ 	.word	0xffffffff


	//   ....[96]....
        /*0ba4*/ 	.word	0xffffffff


	//   ....[97]....
        /*0ba8*/ 	.word	0xffffffff


	//   ....[98]....
        /*0bac*/ 	.word	0xffffffff


	//   ....[99]....
        /*0bb0*/ 	.word	0xffffffff


	//   ....[100]....
        /*0bb4*/ 	.word	0xffffffff


	//   ....[101]....
        /*0bb8*/ 	.word	0xffffffff


	//   ....[102]....
        /*0bbc*/ 	.word	0xffffffff


	//   ....[103]....
        /*0bc0*/ 	.word	0xffffffff


	//   ....[104]....
        /*0bc4*/ 	.word	0xffffffff


	//   ....[105]....
        /*0bc8*/ 	.word	0x0500000f


	//   ....[106]....
        /*0bcc*/ 	.word	0x0500000f


	//   ....[107]....
        /*0bd0*/ 	.word	0x0500000f


	//   ....[108]....
        /*0bd4*/ 	.word	0x0500000f


	//   ....[109]....
        /*0bd8*/ 	.word	0x0500000f


	//   ....[110]....
        /*0bdc*/ 	.word	0x0500000f


	//   ....[111]....
        /*0be0*/ 	.word	0x0500000f


	//   ....[112]....
        /*0be4*/ 	.word	0x0500000f


	//   ....[113]....
        /*0be8*/ 	.word	0x0500000f


	//   ....[114]....
        /*0bec*/ 	.word	0x0500000f


	//   ....[115]....
        /*0bf0*/ 	.word	0x0500000f


	//   ....[116]....
        /*0bf4*/ 	.word	0x0500000f


	//   ....[117]....
        /*0bf8*/ 	.word	0x0500000f


	//   ....[118]....
        /*0bfc*/ 	.word	0x0500000f


	//   ....[119]....
        /*0c00*/ 	.word	0x0500000f


	//   ....[120]....
        /*0c04*/ 	.word	0x0500000f


	//   ....[121]....
        /*0c08*/ 	.word	0x0500000f


	//   ....[122]....
        /*0c0c*/ 	.word	0x0500000f


	//   ....[123]....
        /*0c10*/ 	.word	0x0500000f


	//   ....[124]....
        /*0c14*/ 	.word	0x0500000f


	//   ....[125]....
        /*0c18*/ 	.word	0x0500000f


	//   ....[126]....
        /*0c1c*/ 	.word	0x0500000f


	//   ....[127]....
        /*0c20*/ 	.word	0x0500000f


	//   ....[128]....
        /*0c24*/ 	.word	0x0500000f


	//   ....[129]....
        /*0c28*/ 	.word	0x0500000f


	//   ....[130]....
        /*0c2c*/ 	.word	0x0500000f


	//   ....[131]....
        /*0c30*/ 	.word	0x0500000f


	//   ....[132]....
        /*0c34*/ 	.word	0x0500000f


	//   ....[133]....
        /*0c38*/ 	.word	0x0500000f


	//   ....[134]....
        /*0c3c*/ 	.word	0x0500000f


	//   ....[135]....
        /*0c40*/ 	.word	0x0500000f


	//   ....[136]....
        /*0c44*/ 	.word	0x0500000f


	//   ....[137]....
        /*0c48*/ 	.word	0x0500000f


	//   ....[138]....
        /*0c4c*/ 	.word	0x0500000f


	//   ....[139]....
        /*0c50*/ 	.word	0x0500000f


	//   ....[140]....
        /*0c54*/ 	.word	0x0500000f


	//   ....[141]....
        /*0c58*/ 	.word	0x0500000f


	//   ....[142]....
        /*0c5c*/ 	.word	0x0500000f


	//   ....[143]....
        /*0c60*/ 	.word	0x0500000f


	//   ....[144]....
        /*0c64*/ 	.word	0x0500000f


	//   ....[145]....
        /*0c68*/ 	.word	0x0500000f


	//   ....[146]....
        /*0c6c*/ 	.word	0x0500000f


	//   ....[147]....
        /*0c70*/ 	.word	0x0500000f


	//   ....[148]....
        /*0c74*/ 	.word	0x0500000f


	//   ....[149]....
        /*0c78*/ 	.word	0x0500000f


	//   ....[150]....
        /*0c7c*/ 	.word	0x0500000f


	//   ....[151]....
        /*0c80*/ 	.word	0x0500000f


	//   ....[152]....
        /*0c84*/ 	.word	0x0500000f


	//   ....[153]....
        /*0c88*/ 	.word	0x0500000f


	//   ....[154]....
        /*0c8c*/ 	.word	0x0500000f


	//   ....[155]....
        /*0c90*/ 	.word	0x0500000f


	//   ....[156]....
        /*0c94*/ 	.word	0x0500000f


	//   ....[157]....
        /*0c98*/ 	.word	0x0500000f


	//   ....[158]....
        /*0c9c*/ 	.word	0x0500000f


	//----- nvinfo : EIATTR_COOP_GROUP_INSTR_OFFSETS
	.align		4
.L_319:
        /*0ca0*/ 	.byte	0x04, 0x28
        /*0ca2*/ 	.short	(.L_321 - .L_320)


	//   ....[0]....
.L_320:
        /*0ca4*/ 	.word	0x00000060


	//   ....[1]....
        /*0ca8*/ 	.word	0x00000190


	//   ....[2]....
        /*0cac*/ 	.word	0x00000240


	//   ....[3]....
        /*0cb0*/ 	.word	0x00000400


	//   ....[4]....
        /*0cb4*/ 	.word	0x00000560


	//   ....[5]....
        /*0cb8*/ 	.word	0x00000680


	//   ....[6]....
        /*0cbc*/ 	.word	0x000007e0


	//   ....[7]....
        /*0cc0*/ 	.word	0x000078d0


	//   ....[8]....
        /*0cc4*/ 	.word	0x00008050


	//   ....[9]....
        /*0cc8*/ 	.word	0x00008060


	//   ....[10]....
        /*0ccc*/ 	.word	0x00008070


	//   ....[11]....
        /*0cd0*/ 	.word	0x00008080


	//   ....[12]....
        /*0cd4*/ 	.word	0x0000a000


	//   ....[13]....
        /*0cd8*/ 	.word	0x0000a010


	//   ....[14]....
        /*0cdc*/ 	.word	0x0000a020


	//   ....[15]....
        /*0ce0*/ 	.word	0x0000a030


	//   ....[16]....
        /*0ce4*/ 	.word	0x0000e3d0


	//   ....[17]....
        /*0ce8*/ 	.word	0x0000eec0


	//   ....[18]....
        /*0cec*/ 	.word	0x0000eed0


	//   ....[19]....
        /*0cf0*/ 	.word	0x0000eef0


	//   ....[20]....
        /*0cf4*/ 	.word	0x0000f950


	//   ....[21]....
        /*0cf8*/ 	.word	0x0000f9a0


	//   ....[22]....
        /*0cfc*/ 	.word	0x00010ba0


	//   ....[23]....
        /*0d00*/ 	.word	0x00013750


	//   ....[24]....
        /*0d04*/ 	.word	0x00013bf0


	//   ....[25]....
        /*0d08*/ 	.word	0x00014860


	//   ....[26]....
        /*0d0c*/ 	.word	0x00014880


	//   ....[27]....
        /*0d10*/ 	.word	0x00014f10


	//   ....[28]....
        /*0d14*/ 	.word	0x00014f30


	//   ....[29]....
        /*0d18*/ 	.word	0x00016810


	//   ....[30]....
        /*0d1c*/ 	.word	0x000196d0


	//   ....[31]....
        /*0d20*/ 	.word	0x00019750


	//   ....[32]....
        /*0d24*/ 	.word	0x0001a130


	//   ....[33]....
        /*0d28*/ 	.word	0x0001a150


	//   ....[34]....
        /*0d2c*/ 	.word	0x0001ba50


	//   ....[35]....
        /*0d30*/ 	.word	0x0001c1b0


	//   ....[36]....
        /*0d34*/ 	.word	0x0001c1e0


	//   ....[37]....
        /*0d38*/ 	.word	0x0001c220


	//   ....[38]....
        /*0d3c*/ 	.word	0x0001c230


	//   ....[39]....
        /*0d40*/ 	.word	0x0001d1b0


	//   ....[40]....
        /*0d44*/ 	.word	0x0001d1d0


	//   ....[41]....
        /*0d48*/ 	.word	0x0001d1e0


	//   ....[42]....
        /*0d4c*/ 	.word	0x0001d1f0


	//   ....[43]....
        /*0d50*/ 	.word	0x0001d8b0


	//   ....[44]....
        /*0d54*/ 	.word	0x0001d8c0


	//   ....[45]....
        /*0d58*/ 	.word	0x0001da20


	//   ....[46]....
        /*0d5c*/ 	.word	0x0001da30


	//   ....[47]....
        /*0d60*/ 	.word	0x0001de40


	//   ....[48]....
        /*0d64*/ 	.word	0x0001de50


	//   ....[49]....
        /*0d68*/ 	.word	0x0001e350


	//   ....[50]....
        /*0d6c*/ 	.word	0x0001e360


	//   ....[51]....
        /*0d70*/ 	.word	0x0001f170


	//   ....[52]....
        /*0d74*/ 	.word	0x0001f180


	//   ....[53]....
        /*0d78*/ 	.word	0x0001f2f0


	//   ....[54]....
        /*0d7c*/ 	.word	0x0001f300


	//   ....[55]....
        /*0d80*/ 	.word	0x0001f4c0


	//   ....[56]....
        /*0d84*/ 	.word	0x0001f6f0


	//   ....[57]....
        /*0d88*/ 	.word	0x0001f720


	//   ....[58]....
        /*0d8c*/ 	.word	0x0001f750


	//   ....[59]....
        /*0d90*/ 	.word	0x0001f780


	//   ....[60]....
        /*0d94*/ 	.word	0x0001f7b0


	//   ....[61]....
        /*0d98*/ 	.word	0x0001f7e0


	//   ....[62]....
        /*0d9c*/ 	.word	0x0001f980


	//   ....[63]....
        /*0da0*/ 	.word	0x0001f9b0


	//   ....[64]....
        /*0da4*/ 	.word	0x0001f9e0


	//   ....[65]....
        /*0da8*/ 	.word	0x0001fa10


	//   ....[66]....
        /*0dac*/ 	.word	0x0001fa40


	//   ....[67]....
        /*0db0*/ 	.word	0x0001fa70


	//   ....[68]....
        /*0db4*/ 	.word	0x0001fb00


	//   ....[69]....
        /*0db8*/ 	.word	0x0001fb30


	//   ....[70]....
        /*0dbc*/ 	.word	0x0001fb40


	//   ....[71]....
        /*0dc0*/ 	.word	0x0001fb80


	//   ....[72]....
        /*0dc4*/ 	.word	0x000210f0


	//   ....[73]....
        /*0dc8*/ 	.word	0x00022ec0


	//   ....[74]....
        /*0dcc*/ 	.word	0x00023ba0


	//   ....[75]....
        /*0dd0*/ 	.word	0x00023bc0


	//   ....[76]....
        /*0dd4*/ 	.word	0x00023c50


	//   ....[77]....
        /*0dd8*/ 	.word	0x00023c70


	//   ....[78]....
        /*0ddc*/ 	.word	0x00023d10


	//   ....[79]....
        /*0de0*/ 	.word	0x00023d30


	//   ....[80]....
        /*0de4*/ 	.word	0x00023d40


	//   ....[81]....
        /*0de8*/ 	.word	0x00023dd0


	//   ....[82]....
        /*0dec*/ 	.word	0x00023df0


	//   ....[83]....
        /*0df0*/ 	.word	0x00023e60


	//   ....[84]....
        /*0df4*/ 	.word	0x00023ea0


	//   ....[85]....
        /*0df8*/ 	.word	0x00023f10


	//   ....[86]....
        /*0dfc*/ 	.word	0x00026cb0


	//   ....[87]....
        /*0e00*/ 	.word	0x00026ce0


	//   ....[88]....
        /*0e04*/ 	.word	0x00026d40


	//   ....[89]....
        /*0e08*/ 	.word	0x00026d70


	//   ....[90]....
        /*0e0c*/ 	.word	0x00026da0


	//   ....[91]....
        /*0e10*/ 	.word	0x00026dd0


	//   ....[92]....
        /*0e14*/ 	.word	0x00026e00


	//   ....[93]....
        /*0e18*/ 	.word	0x00026e30


	//   ....[94]....
        /*0e1c*/ 	.word	0x00026fe0


	//   ....[95]....
        /*0e20*/ 	.word	0x00027010


	//   ....[96]....
        /*0e24*/ 	.word	0x00027040


	//   ....[97]....
        /*0e28*/ 	.word	0x00027070


	//   ....[98]....
        /*0e2c*/ 	.word	0x000270a0


	//   ....[99]....
        /*0e30*/ 	.word	0x000270d0


	//   ....[100]....
        /*0e34*/ 	.word	0x00027190


	//   ....[101]....
        /*0e38*/ 	.word	0x000271b0


	//   ....[102]....
        /*0e3c*/ 	.word	0x000271d0


	//   ....[103]....
        /*0e40*/ 	.word	0x00027230


	//   ....[104]....
        /*0e44*/ 	.word	0x00027c60


	//   ....[105]....
        /*0e48*/ 	.word	0x00028060


	//   ....[106]....
        /*0e4c*/ 	.word	0x00028100


	//   ....[107]....
        /*0e50*/ 	.word	0x00028190


	//   ....[108]....
        /*0e54*/ 	.word	0x000281e0


	//   ....[109]....
        /*0e58*/ 	.word	0x00028230


	//   ....[110]....
        /*0e5c*/ 	.word	0x00028310


	//   ....[111]....
        /*0e60*/ 	.word	0x000283a0


	//   ....[112]....
        /*0e64*/ 	.word	0x00028400


	//   ....[113]....
        /*0e68*/ 	.word	0x00028460


	//   ....[114]....
        /*0e6c*/ 	.word	0x00028710


	//   ....[115]....
        /*0e70*/ 	.word	0x00028760


	//   ....[116]....
        /*0e74*/ 	.word	0x000287f0


	//   ....[117]....
        /*0e78*/ 	.word	0x00028880


	//   ....[118]....
        /*0e7c*/ 	.word	0x00028900


	//   ....[119]....
        /*0e80*/ 	.word	0x00028950


	//   ....[120]....
        /*0e84*/ 	.word	0x000289e0


	//   ....[121]....
        /*0e88*/ 	.word	0x00028a70


	//   ....[122]....
        /*0e8c*/ 	.word	0x00028af0


	//   ....[123]....
        /*0e90*/ 	.word	0x00028b40


	//   ....[124]....
        /*0e94*/ 	.word	0x00028bd0


	//   ....[125]....
        /*0e98*/ 	.word	0x00028c60


	//   ....[126]....
        /*0e9c*/ 	.word	0x00028d20


	//   ....[127]....
        /*0ea0*/ 	.word	0x00029000


	//   ....[128]....
        /*0ea4*/ 	.word	0x000291b0


	//   ....[129]....
        /*0ea8*/ 	.word	0x00029200


	//   ....[130]....
        /*0eac*/ 	.word	0x00029300


	//   ....[131]....
        /*0eb0*/ 	.word	0x00029350


	//   ....[132]....
        /*0eb4*/ 	.word	0x00029470


	//   ....[133]....
        /*0eb8*/ 	.word	0x000294e0


	//   ....[134]....
        /*0ebc*/ 	.word	0x00029600


	//   ....[135]....
        /*0ec0*/ 	.word	0x00029670


	//   ....[136]....
        /*0ec4*/ 	.word	0x00029760


	//   ....[137]....
        /*0ec8*/ 	.word	0x000297d0


	//   ....[138]....
        /*0ecc*/ 	.word	0x000298e0


	//   ....[139]....
        /*0ed0*/ 	.word	0x00029930


	//   ....[140]....
        /*0ed4*/ 	.word	0x00029c50


	//   ....[141]....
        /*0ed8*/ 	.word	0x00029cf0


	//   ....[142]....
        /*0edc*/ 	.word	0x00029e70


	//   ....[143]....
        /*0ee0*/ 	.word	0x00029ee0


	//   ....[144]....
        /*0ee4*/ 	.word	0x00029f50


	//   ....[145]....
        /*0ee8*/ 	.word	0x00029fc0


	//   ....[146]....
        /*0eec*/ 	.word	0x0002a030


	//   ....[147]....
        /*0ef0*/ 	.word	0x0002a0b0


	//   ....[148]....
        /*0ef4*/ 	.word	0x0002a130


	//   ....[149]....
        /*0ef8*/ 	.word	0x0002a1c0


	//   ....[150]....
        /*0efc*/ 	.word	0x0002a230


	//   ....[151]....
        /*0f00*/ 	.word	0x0002a2a0


	//   ....[152]....
        /*0f04*/ 	.word	0x0002a310


	//   ....[153]....
        /*0f08*/ 	.word	0x0002a390


	//   ....[154]....
        /*0f0c*/ 	.word	0x0002a400


	//   ....[155]....
        /*0f10*/ 	.word	0x0002a4b0


	//   ....[156]....
        /*0f14*/ 	.word	0x0002a500


	//   ....[157]....
        /*0f18*/ 	.word	0x0002a590


	//   ....[158]....
        /*0f1c*/ 	.word	0x0002a6c0


	//----- nvinfo : EIATTR_REG_RECONFIG
	.align		4
.L_321:
        /*0f20*/ 	.byte	0x01, 0x54
	.zero		2


	//----- nvinfo : EIATTR_SYSCALL_OFFSETS
	.align		4
        /*0f24*/ 	.byte	0x04, 0x46
        /*0f26*/ 	.short	(.L_323 - .L_322)


	//   ....[0]....
.L_322:
        /*0f28*/ 	.word	0x00001f40


	//   ....[1]....
        /*0f2c*/ 	.word	0x00002090


	//   ....[2]....
        /*0f30*/ 	.word	0x00007ae0


	//   ....[3]....
        /*0f34*/ 	.word	0x00007e00


	//   ....[4]....
        /*0f38*/ 	.word	0x00022b00


	//   ....[5]....
        /*0f3c*/ 	.word	0x00022c50


	//   ....[6]....
        /*0f40*/ 	.word	0x00022d50


	//   ....[7]....
        /*0f44*/ 	.word	0x00023650


	//----- nvinfo : EIATTR_MBARRIER_INSTR_OFFSETS
	.align		4
.L_323:
        /*0f48*/ 	.byte	0x04, 0x39
        /*0f4a*/ 	.short	(.L_325 - .L_324)


	//   ....[0]....
.L_324:
        /*0f4c*/ 	.word	0x000002b0
        /*0f50*/ 	.word	0x000000ff
        /*0f54*/ 	.word	0x00031c00
        /*0f58*/ 	.short	0x0100
        /*0f5a*/ 	.byte	0x08
	.zero		1


	//   ....[1]....
        /*0f5c*/ 	.word	0x000002c0
        /*0f60*/ 	.word	0x000000ff
        /*0f64*/ 	.word	0x00031c20
        /*0f68*/ 	.short	0x0100
        /*0f6a*/ 	.byte	0x08
	.zero		1


	//   ....[2]....
        /*0f6c*/ 	.word	0x000003b0
        /*0f70*/ 	.word	0x000000ff
        /*0f74*/ 	.word	0x00031c30
        /*0f78*/ 	.short	0x0100
        /*0f7a*/ 	.byte	0x08
	.zero		1


	//   ....[3]....
        /*0f7c*/ 	.word	0x000003c0
        /*0f80*/ 	.word	0x000000ff
        /*0f84*/ 	.word	0x00031c40
        /*0f88*/ 	.short	0x0100
        /*0f8a*/ 	.byte	0x08
	.zero		1


	//   ....[4]....
        /*0f8c*/ 	.word	0x000003d0
        /*0f90*/ 	.word	0x000000ff
        /*0f94*/ 	.word	0x00031c38
        /*0f98*/ 	.short	0x0100
        /*0f9a*/ 	.byte	0x08
	.zero		1


	//   ....[5]....
        /*0f9c*/ 	.word	0x000003e0
        /*0fa0*/ 	.word	0x000000ff
        /*0fa4*/ 	.word	0x00031c48
        /*0fa8*/ 	.short	0x0100
        /*0faa*/ 	.byte	0x08
	.zero		1


	//   ....[6]....
        /*0fac*/ 	.word	0x00000510
        /*0fb0*/ 	.word	0x000000ff
        /*0fb4*/ 	.word	0x00031c50
        /*0fb8*/ 	.short	0x0100
        /*0fba*/ 	.byte	0x08
	.zero		1


	//   ....[7]....
        /*0fbc*/ 	.word	0x00000520
        /*0fc0*/ 	.word	0x000000ff
        /*0fc4*/ 	.word	0x00031c60
        /*0fc8*/ 	.short	0x0100
        /*0fca*/ 	.byte	0x08
	.zero		1


	//   ....[8]....
        /*0fcc*/ 	.word	0x00000530
        /*0fd0*/ 	.word	0x000000ff
        /*0fd4*/ 	.word	0x00031c58
        /*0fd8*/ 	.short	0x0100
        /*0fda*/ 	.byte	0x08
	.zero		1


	//   ....[9]....
        /*0fdc*/ 	.word	0x00000540
        /*0fe0*/ 	.word	0x000000ff
        /*0fe4*/ 	.word	0x00031c68
        /*0fe8*/ 	.short	0x0100
        /*0fea*/ 	.byte	0x08
	.zero		1


	//   ....[10]....
        /*0fec*/ 	.word	0x00000630
        /*0ff0*/ 	.word	0x000000ff
        /*0ff4*/ 	.word	0x00031c70
        /*0ff8*/ 	.short	0x0100
        /*0ffa*/ 	.byte	0x06
	.zero		1


	//   ....[11]....
        /*0ffc*/ 	.word	0x00000640
        /*1000*/ 	.word	0x000000ff
        /*1004*/ 	.word	0x00031c80
        /*1008*/ 	.short	0x0100
        /*100a*/ 	.byte	0x06
	.zero		1


	//   ....[12]....
        /*100c*/ 	.word	0x00000650
        /*1010*/ 	.word	0x000000ff
        /*1014*/ 	.word	0x00031c78
        /*1018*/ 	.short	0x0100
        /*101a*/ 	.byte	0x06
	.zero		1


	//   ....[13]....
        /*101c*/ 	.word	0x00000660
        /*1020*/ 	.word	0x000000ff
        /*1024*/ 	.word	0x00031c88
        /*1028*/ 	.short	0x0100
        /*102a*/ 	.byte	0x06
	.zero		1


	//   ....[14]....
        /*102c*/ 	.word	0x00000790
        /*1030*/ 	.word	0x000000ff
        /*1034*/ 	.word	0x00031c90
        /*1038*/ 	.short	0x0100
        /*103a*/ 	.byte	0x08
	.zero		1


	//   ....[15]....
        /*103c*/ 	.word	0x000007a0
        /*1040*/ 	.word	0x000000ff
        /*1044*/ 	.word	0x00031ca0
        /*1048*/ 	.short	0x0100
        /*104a*/ 	.byte	0x08
	.zero		1


	//   ....[16]....
        /*104c*/ 	.word	0x000007b0
        /*1050*/ 	.word	0x000000ff
        /*1054*/ 	.word	0x00031c98
        /*1058*/ 	.short	0x0100
        /*105a*/ 	.byte	0x08
	.zero		1


	//   ....[17]....
        /*105c*/ 	.word	0x000007c0
        /*1060*/ 	.word	0x000000ff
        /*1064*/ 	.word	0x00031ca8
        /*1068*/ 	.short	0x0100
        /*106a*/ 	.byte	0x08
	.zero		1


	//   ....[18]....
        /*106c*/ 	.word	0x000008f0
        /*1070*/ 	.word	0x000000ff
        /*1074*/ 	.word	0x00031cb0
        /*1078*/ 	.short	0x0100
        /*107a*/ 	.byte	0x08
	.zero		1


	//   ....[19]....
        /*107c*/ 	.word	0x00000900
        /*1080*/ 	.word	0x000000ff
        /*1084*/ 	.word	0x00031cc0
        /*1088*/ 	.short	0x0100
        /*108a*/ 	.byte	0x08
	.zero		1


	//   ....[20]....
        /*108c*/ 	.word	0x00000910
        /*1090*/ 	.word	0x000000ff
        /*1094*/ 	.word	0x00031cb8
        /*1098*/ 	.short	0x0100
        /*109a*/ 	.byte	0x08
	.zero		1


	//   ....[21]....
        /*109c*/ 	.word	0x00000920
        /*10a0*/ 	.word	0x000000ff
        /*10a4*/ 	.word	0x00031cc8
        /*10a8*/ 	.short	0x0100
        /*10aa*/ 	.byte	0x08
	.zero		1


	//   ....[22]....
        /*10ac*/ 	.word	0x000035d0
        /*10b0*/ 	.word	0x0000001a
        /*10b4*/ 	.word	0x00031c90
        /*10b8*/ 	.short	0x010a
        /*10ba*/ 	.byte	0x3f
	.zero		1


	//   ....[23]....
        /*10bc*/ 	.word	0x00005130
        /*10c0*/ 	.word	0x0000001a
        /*10c4*/ 	.word	0x00031c90
        /*10c8*/ 	.short	0x010a
        /*10ca*/ 	.byte	0x3f
	.zero		1


	//   ....[24]....
        /*10cc*/ 	.word	0x00006c40
        /*10d0*/ 	.word	0x0000001a
        /*10d4*/ 	.word	0x00031c90
        /*10d8*/ 	.short	0x010a
        /*10da*/ 	.byte	0x3f
	.zero		1


	//   ....[25]....
        /*10dc*/ 	.word	0x00006eb0
        /*10e0*/ 	.word	0x00000024
        /*10e4*/ 	.word	0x00000000
        /*10e8*/ 	.short	0x0101
        /*10ea*/ 	.byte	0x3f
	.zero		1


	//   ....[26]....
        /*10ec*/ 	.word	0x00006ef0
        /*10f0*/ 	.word	0x0000001a
        /*10f4*/ 	.word	0x00031cb0
        /*10f8*/ 	.short	0x010a
        /*10fa*/ 	.byte	0x3f
	.zero		1


	//   ....[27]....
        /*10fc*/ 	.word	0x00007230
        /*1100*/ 	.word	0x0000001a
        /*1104*/ 	.word	0x00000000
        /*1108*/ 	.short	0x0101
        /*110a*/ 	.byte	0x3f
	.zero		1


	//   ....[28]....
        /*110c*/ 	.word	0x00007b80
        /*1110*/ 	.word	0x00000010
        /*1114*/ 	.word	0x00031c00
        /*1118*/ 	.short	0x010a
        /*111a*/ 	.byte	0x3f
	.zero		1


	//   ....[29]....
        /*111c*/ 	.word	0x00007bd0
        /*1120*/ 	.word	0x00000010
        /*1124*/ 	.word	0x00031c00
        /*1128*/ 	.short	0x010a
        /*112a*/ 	.byte	0x3f
	.zero		1


	//   ....[30]....
        /*112c*/ 	.word	0x000087c0
        /*1130*/ 	.word	0x00000010
        /*1134*/ 	.word	0x00031c00
        /*1138*/ 	.short	0x010a
        /*113a*/ 	.byte	0x3f
	.zero		1


	//   ....[31]....
        /*113c*/ 	.word	0x0000a580
        /*1140*/ 	.word	0x00000010
        /*1144*/ 	.word	0x00031c00
        /*1148*/ 	.short	0x010a
        /*114a*/ 	.byte	0x3f
	.zero		1


	//   ....[32]....
        /*114c*/ 	.word	0x0000bf60
        /*1150*/ 	.word	0x00000000
        /*1154*/ 	.word	0x00031c30
        /*1158*/ 	.short	0x010a
        /*115a*/ 	.byte	0x3f
	.zero		1


	//   ....[33]....
        /*115c*/ 	.word	0x0000bfd0
        /*1160*/ 	.word	0x00000000
        /*1164*/ 	.word	0x00031c30
        /*1168*/ 	.short	0x010a
        /*116a*/ 	.byte	0x3f
	.zero		1


	//   ....[34]....
        /*116c*/ 	.word	0x0000fca0
        /*1170*/ 	.word	0x00000018
        /*1174*/ 	.word	0x00000000
        /*1178*/ 	.short	0x0101
        /*117a*/ 	.byte	0x3f
	.zero		1


	//   ....[35]....
        /*117c*/ 	.word	0x00010cf0
        /*1180*/ 	.word	0x00000014
        /*1184*/ 	.word	0x00031c30
        /*1188*/ 	.short	0x010a
        /*118a*/ 	.byte	0x3f
	.zero		1


	//   ....[36]....
        /*118c*/ 	.word	0x00010d40
        /*1190*/ 	.word	0x00000014
        /*1194*/ 	.word	0x00031c30
        /*1198*/ 	.short	0x010a
        /*119a*/ 	.byte	0x3f
	.zero		1


	//   ....[37]....
        /*119c*/ 	.word	0x000131a0
        /*11a0*/ 	.word	0x00000015
        /*11a4*/ 	.word	0x00031c50
        /*11a8*/ 	.short	0x010a
        /*11aa*/ 	.byte	0x3f
	.zero		1


	//   ....[38]....
        /*11ac*/ 	.word	0x000131f0
        /*11b0*/ 	.word	0x00000015
        /*11b4*/ 	.word	0x00031c50
        /*11b8*/ 	.short	0x010a
        /*11ba*/ 	.byte	0x3f
	.zero		1


	//   ....[39]....
        /*11bc*/ 	.word	0x00015c40
        /*11c0*/ 	.word	0x00000071
        /*11c4*/ 	.word	0x00000000
        /*11c8*/ 	.short	0x0101
        /*11ca*/ 	.byte	0x3f
	.zero		1


	//   ....[40]....
        /*11cc*/ 	.word	0x00015c80
        /*11d0*/ 	.word	0x00000070
        /*11d4*/ 	.word	0x00000000
        /*11d8*/ 	.short	0x0101
        /*11da*/ 	.byte	0x3f
	.zero		1


	//   ....[41]....
        /*11dc*/ 	.word	0x000169a0
        /*11e0*/ 	.word	0x00000014
        /*11e4*/ 	.word	0x00031c30
        /*11e8*/ 	.short	0x010a
        /*11ea*/ 	.byte	0x3f
	.zero		1


	//   ....[42]....
        /*11ec*/ 	.word	0x000169f0
        /*11f0*/ 	.word	0x00000014
        /*11f4*/ 	.word	0x00031c30
        /*11f8*/ 	.short	0x010a
        /*11fa*/ 	.byte	0x3f
	.zero		1


	//   ....[43]....
        /*11fc*/ 	.word	0x00018e30
        /*1200*/ 	.word	0x00000015
        /*1204*/ 	.word	0x00031c50
        /*1208*/ 	.short	0x010a
        /*120a*/ 	.byte	0x3f
	.zero		1


	//   ....[44]....
        /*120c*/ 	.word	0x00018e80
        /*1210*/ 	.word	0x00000015
        /*1214*/ 	.word	0x00031c50
        /*1218*/ 	.short	0x010a
        /*121a*/ 	.byte	0x3f
	.zero		1


	//   ....[45]....
        /*121c*/ 	.word	0x0001aaf0
        /*1220*/ 	.word	0x00000070
        /*1224*/ 	.word	0x00000000
        /*1228*/ 	.short	0x0101
        /*122a*/ 	.byte	0x3f
	.zero		1


	//   ....[46]....
        /*122c*/ 	.word	0x0001ab00
        /*1230*/ 	.word	0x0000006e
        /*1234*/ 	.word	0x00000000
        /*1238*/ 	.short	0x0101
        /*123a*/ 	.byte	0x3f
	.zero		1


	//   ....[47]....
        /*123c*/ 	.word	0x0001bae0
        /*1240*/ 	.word	0x00000000
        /*1244*/ 	.word	0x00031c50
        /*1248*/ 	.short	0x010a
        /*124a*/ 	.byte	0x3f
	.zero		1


	//   ....[48]....
        /*124c*/ 	.word	0x0001bb90
        /*1250*/ 	.word	0x00000000
        /*1254*/ 	.word	0x00031c50
        /*1258*/ 	.short	0x010a
        /*125a*/ 	.byte	0x3f
	.zero		1


	//   ....[49]....
        /*125c*/ 	.word	0x0001c410
        /*1260*/ 	.word	0x00000004
        /*1264*/ 	.word	0x00000000
        /*1268*/ 	.short	0x0101
        /*126a*/ 	.byte	0x3f
	.zero		1


	//   ....[50]....
        /*126c*/ 	.word	0x0001d7f0
        /*1270*/ 	.word	0x00000000
        /*1274*/ 	.word	0x00000000
        /*1278*/ 	.short	0x0101
        /*127a*/ 	.byte	0x3f
	.zero		1


	//   ....[51]....
        /*127c*/ 	.word	0x0001dd40
        /*1280*/ 	.word	0x00000004
        /*1284*/ 	.word	0x00000000
        /*1288*/ 	.short	0x0101
        /*128a*/ 	.byte	0x3f
	.zero		1


	//   ....[52]....
        /*128c*/ 	.word	0x000211d0
        /*1290*/ 	.word	0x00000010
        /*1294*/ 	.word	0x00031c20
        /*1298*/ 	.short	0x010a
        /*129a*/ 	.byte	0x3f
	.zero		1


	//   ....[53]....
        /*129c*/ 	.word	0x00021290
        /*12a0*/ 	.word	0x00000009
        /*12a4*/ 	.word	0x00031ca0
        /*12a8*/ 	.short	0x010a
        /*12aa*/ 	.byte	0x3f
	.zero		1


	//   ....[54]....
        /*12ac*/ 	.word	0x000216c0
        /*12b0*/ 	.word	0x00000009
        /*12b4*/ 	.word	0x00031cc0
        /*12b8*/ 	.short	0x010a
        /*12ba*/ 	.byte	0x3f
	.zero		1


	//   ....[55]....
        /*12bc*/ 	.word	0x00021c20
        /*12c0*/ 	.word	0x00000009
        /*12c4*/ 	.word	0x00031ca0
        /*12c8*/ 	.short	0x010a
        /*12ca*/ 	.byte	0x3f
	.zero		1


	//   ....[56]....
        /*12cc*/ 	.word	0x00022040
        /*12d0*/ 	.word	0x00000009
        /*12d4*/ 	.word	0x00031cc0
        /*12d8*/ 	.short	0x010a
        /*12da*/ 	.byte	0x3f
	.zero		1


	//   ....[57]....
        /*12dc*/ 	.word	0x00023100
        /*12e0*/ 	.word	0x00000000
        /*12e4*/ 	.word	0x00031c40
        /*12e8*/ 	.short	0x010a
        /*12ea*/ 	.byte	0x3f
	.zero		1


	//   ....[58]....
        /*12ec*/ 	.word	0x00023fe0
        /*12f0*/ 	.word	0x00000010
        /*12f4*/ 	.word	0x00031c00
        /*12f8*/ 	.short	0x0107
        /*12fa*/ 	.byte	0x3f
	.zero		1


	//   ....[59]....
        /*12fc*/ 	.word	0x000240e0
        /*1300*/ 	.word	0x00000010
        /*1304*/ 	.word	0x00031c00
        /*1308*/ 	.short	0x0101
        /*130a*/ 	.byte	0x3f
	.zero		1


	//   ....[60]....
        /*130c*/ 	.word	0x00024100
        /*1310*/ 	.word	0x00000010
        /*1314*/ 	.word	0x00031c20
        /*1318*/ 	.short	0x010a
        /*131a*/ 	.byte	0x3f
	.zero		1


	//   ....[61]....
        /*131c*/ 	.word	0x000244b0
        /*1320*/ 	.word	0x00000003
        /*1324*/ 	.word	0x00031c40
        /*1328*/ 	.short	0x010a
        /*132a*/ 	.byte	0x3f
	.zero		1


	//   ....[62]....
        /*132c*/ 	.word	0x00024930
        /*1330*/ 	.word	0x00000003
        /*1334*/ 	.word	0x00000060
        /*1338*/ 	.short	0x010a
        /*133a*/ 	.byte	0x3f
	.zero		1


	//   ....[63]....
        /*133c*/ 	.word	0x00025080
        /*1340*/ 	.word	0x00000003
        /*1344*/ 	.word	0x00031c40
        /*1348*/ 	.short	0x010a
        /*134a*/ 	.byte	0x3f
	.zero		1


	//   ....[64]....
        /*134c*/ 	.word	0x00025500
        /*1350*/ 	.word	0x0000000b
        /*1354*/ 	.word	0x00000060
        /*1358*/ 	.short	0x010a
        /*135a*/ 	.byte	0x3f
	.zero		1


	//   ....[65]....
        /*135c*/ 	.word	0x00025b90
        /*1360*/ 	.word	0x00000002
        /*1364*/ 	.word	0x00031c40
        /*1368*/ 	.short	0x010a
        /*136a*/ 	.byte	0x3f
	.zero		1


	//   ....[66]....
        /*136c*/ 	.word	0x00026020
        /*1370*/ 	.word	0x00000007
        /*1374*/ 	.word	0x00000060
        /*1378*/ 	.short	0x010a
        /*137a*/ 	.byte	0x3f
	.zero		1


	//   ....[67]....
        /*137c*/ 	.word	0x00026660
        /*1380*/ 	.word	0x00000003
        /*1384*/ 	.word	0x00031c60
        /*1388*/ 	.short	0x010a
        /*138a*/ 	.byte	0x3f
	.zero		1


	//   ....[68]....
        /*138c*/ 	.word	0x00027be0
        /*1390*/ 	.word	0x00000009
        /*1394*/ 	.word	0x00031c20
        /*1398*/ 	.short	0x010a
        /*139a*/ 	.byte	0x3f
	.zero		1


	//   ....[69]....
        /*139c*/ 	.word	0x00027d70
        /*13a0*/ 	.word	0x00000007
        /*13a4*/ 	.word	0x00000000
        /*13a8*/ 	.short	0x010a
        /*13aa*/ 	.byte	0x3f
	.zero		1


	//   ....[70]....
        /*13ac*/ 	.word	0x00027de0
        /*13b0*/ 	.word	0x00000003
        /*13b4*/ 	.word	0x00000000
        /*13b8*/ 	.short	0x010a
        /*13ba*/ 	.byte	0x3f
	.zero		1


	//   ....[71]....
        /*13bc*/ 	.word	0x00027e40
        /*13c0*/ 	.word	0x00000005
        /*13c4*/ 	.word	0x00000000
        /*13c8*/ 	.short	0x010a
        /*13ca*/ 	.byte	0x3f
	.zero		1


	//   ....[72]....
        /*13cc*/ 	.word	0x00027e70
        /*13d0*/ 	.word	0x00000003
        /*13d4*/ 	.word	0x00000000
        /*13d8*/ 	.short	0x010a
        /*13da*/ 	.byte	0x3f
	.zero		1


	//   ....[73]....
        /*13dc*/ 	.word	0x00027ed0
        /*13e0*/ 	.word	0x0000001a
        /*13e4*/ 	.word	0x00031c90
        /*13e8*/ 	.short	0x010a
        /*13ea*/ 	.byte	0x3f
	.zero		1


	//   ....[74]....
        /*13ec*/ 	.word	0x00027f20
        /*13f0*/ 	.word	0x0000001a
        /*13f4*/ 	.word	0x00031c90
        /*13f8*/ 	.short	0x010a
        /*13fa*/ 	.byte	0x3f
	.zero		1


	//   ....[75]....
        /*13fc*/ 	.word	0x00027f70
        /*1400*/ 	.word	0x0000001a
        /*1404*/ 	.word	0x00031c90
        /*1408*/ 	.short	0x010a
        /*140a*/ 	.byte	0x3f
	.zero		1


	//   ....[76]....
        /*140c*/ 	.word	0x00027fc0
        /*1410*/ 	.word	0x0000001a
        /*1414*/ 	.word	0x00031cb0
        /*1418*/ 	.short	0x010a
        /*141a*/ 	.byte	0x3f
	.zero		1


	//   ....[77]....
        /*141c*/ 	.word	0x00028270
        /*1420*/ 	.word	0x00000010
        /*1424*/ 	.word	0x00031c00
        /*1428*/ 	.short	0x010a
        /*142a*/ 	.byte	0x3f
	.zero		1


	//   ....[78]....
        /*142c*/ 	.word	0x00028490
        /*1430*/ 	.word	0x00000010
        /*1434*/ 	.word	0x00031c00
        /*1438*/ 	.short	0x010a
        /*143a*/ 	.byte	0x3f
	.zero		1


	//   ....[79]....
        /*143c*/ 	.word	0x000284e0
        /*1440*/ 	.word	0x00000000
        /*1444*/ 	.word	0x00031c30
        /*1448*/ 	.short	0x010a
        /*144a*/ 	.byte	0x3f
	.zero		1


	//   ....[80]....
        /*144c*/ 	.word	0x00028530
        /*1450*/ 	.word	0x00000014
        /*1454*/ 	.word	0x00031c30
        /*1458*/ 	.short	0x010a
        /*145a*/ 	.byte	0x3f
	.zero		1


	//   ....[81]....
        /*145c*/ 	.word	0x00028580
        /*1460*/ 	.word	0x00000015
        /*1464*/ 	.word	0x00031c50
        /*1468*/ 	.short	0x010a
        /*146a*/ 	.byte	0x3f
	.zero		1


	//   ....[82]....
        /*146c*/ 	.word	0x000285d0
        /*1470*/ 	.word	0x00000014
        /*1474*/ 	.word	0x00031c30
        /*1478*/ 	.short	0x010a
        /*147a*/ 	.byte	0x3f
	.zero		1


	//   ....[83]....
        /*147c*/ 	.word	0x00028620
        /*1480*/ 	.word	0x00000015
        /*1484*/ 	.word	0x00031c50
        /*1488*/ 	.short	0x010a
        /*148a*/ 	.byte	0x3f
	.zero		1


	//   ....[84]....
        /*148c*/ 	.word	0x00028670
        /*1490*/ 	.word	0x00000000
        /*1494*/ 	.word	0x00031c50
        /*1498*/ 	.short	0x010a
        /*149a*/ 	.byte	0x3f
	.zero		1


	//   ....[85]....
        /*149c*/ 	.word	0x00028de0
        /*14a0*/ 	.word	0x00000010
        /*14a4*/ 	.word	0x00031c20
        /*14a8*/ 	.short	0x010a
        /*14aa*/ 	.byte	0x3f
	.zero		1


	//   ....[86]....
        /*14ac*/ 	.word	0x00028e30
        /*14b0*/ 	.word	0x00000009
        /*14b4*/ 	.word	0x00031ca0
        /*14b8*/ 	.short	0x010a
        /*14ba*/ 	.byte	0x3f
	.zero		1


	//   ....[87]....
        /*14bc*/ 	.word	0x00028e80
        /*14c0*/ 	.word	0x00000009
        /*14c4*/ 	.word	0x00031cc0
        /*14c8*/ 	.short	0x010a
        /*14ca*/ 	.byte	0x3f
	.zero		1


	//   ....[88]....
        /*14cc*/ 	.word	0x00028ed0
        /*14d0*/ 	.word	0x00000009
        /*14d4*/ 	.word	0x00031ca0
        /*14d8*/ 	.short	0x010a
        /*14da*/ 	.byte	0x3f
	.zero		1


	//   ....[89]....
        /*14dc*/ 	.word	0x00028f20
        /*14e0*/ 	.word	0x00000009
        /*14e4*/ 	.word	0x00031cc0
        /*14e8*/ 	.short	0x010a
        /*14ea*/ 	.byte	0x3f
	.zero		1


	//   ....[90]....
        /*14ec*/ 	.word	0x000290c0
        /*14f0*/ 	.word	0x00000000
        /*14f4*/ 	.word	0x00031c40
        /*14f8*/ 	.short	0x010a
        /*14fa*/ 	.byte	0x3f
	.zero		1


	//   ....[91]....
        /*14fc*/ 	.word	0x00029970
        /*1500*/ 	.word	0x00000010
        /*1504*/ 	.word	0x00031c20
        /*1508*/ 	.short	0x010a
        /*150a*/ 	.byte	0x3f
	.zero		1


	//   ....[92]....
        /*150c*/ 	.word	0x000299c0
        /*1510*/ 	.word	0x00000003
        /*1514*/ 	.word	0x00031c40
        /*1518*/ 	.short	0x010a
        /*151a*/ 	.byte	0x3f
	.zero		1


	//   ....[93]....
        /*151c*/ 	.word	0x00029a10
        /*1520*/ 	.word	0x00000003
        /*1524*/ 	.word	0x00000060
        /*1528*/ 	.short	0x010a
        /*152a*/ 	.byte	0x3f
	.zero		1


	//   ....[94]....
        /*152c*/ 	.word	0x00029a60
        /*1530*/ 	.word	0x00000003
        /*1534*/ 	.word	0x00031c40
        /*1538*/ 	.short	0x010a
        /*153a*/ 	.byte	0x3f
	.zero		1


	//   ....[95]....
        /*153c*/ 	.word	0x00029ab0
        /*1540*/ 	.word	0x0000000b
        /*1544*/ 	.word	0x00000060
        /*1548*/ 	.short	0x010a
        /*154a*/ 	.byte	0x3f
	.zero		1


	//   ....[96]....
        /*154c*/ 	.word	0x00029b00
        /*1550*/ 	.word	0x00000002
        /*1554*/ 	.word	0x00031c40
        /*1558*/ 	.short	0x010a
        /*155a*/ 	.byte	0x3f
	.zero		1


	//   ....[97]....
        /*155c*/ 	.word	0x00029b50
        /*1560*/ 	.word	0x00000007
        /*1564*/ 	.word	0x00000060
        /*1568*/ 	.short	0x010a
        /*156a*/ 	.byte	0x3f
	.zero		1


	//   ....[98]....
        /*156c*/ 	.word	0x00029ba0
        /*1570*/ 	.word	0x00000003
        /*1574*/ 	.word	0x00031c60
        /*1578*/ 	.short	0x010a
        /*157a*/ 	.byte	0x3f
	.zero		1


	//   ....[99]....
        /*157c*/ 	.word	0x0002a5e0
        /*1580*/ 	.word	0x00000009
        /*1584*/ 	.word	0x00031c20
        /*1588*/ 	.short	0x010a
        /*158a*/ 	.byte	0x3f
	.zero		1


	//   ....[100]....
        /*158c*/ 	.word	0x0002a780
        /*1590*/ 	.word	0x00000007
        /*1594*/ 	.word	0x00000000
        /*1598*/ 	.short	0x010a
        /*159a*/ 	.byte	0x3f
	.zero		1


	//   ....[101]....
        /*159c*/ 	.word	0x0002a7d0
        /*15a0*/ 	.word	0x00000003
        /*15a4*/ 	.word	0x00000000
        /*15a8*/ 	.short	0x010a
        /*15aa*/ 	.byte	0x3f
	.zero		1


	//   ....[102]....
        /*15ac*/ 	.word	0x0002a820
        /*15b0*/ 	.word	0x00000005
        /*15b4*/ 	.word	0x00000000
        /*15b8*/ 	.short	0x010a
        /*15ba*/ 	.byte	0x3f
	.zero		1


	//----- nvinfo : EIATTR_NUM_MBARRIERS
	.align		4
.L_325:
        /*15bc*/ 	.byte	0x03, 0x38
        /*15be*/ 	.short	0x0016


	//----- nvinfo : EIATTR_EXIT_INSTR_OFFSETS
	.align		4
        /*15c0*/ 	.byte	0x04, 0x1c
        /*15c2*/ 	.short	(.L_327 - .L_326)


	//   ....[0]....
.L_326:
        /*15c4*/ 	.word	0x00027ec0


	//----- nvinfo : EIATTR_MAX_THREADS
	.align		4
.L_327:
        /*15c8*/ 	.byte	0x04, 0x05
        /*15ca*/ 	.short	(.L_329 - .L_328)
.L_328:
        /*15cc*/ 	.word	0x00000200
        /*15d0*/ 	.word	0x00000001
        /*15d4*/ 	.word	0x00000001


	//----- nvinfo : EIATTR_CRS_STACK_SIZE
	.align		4
.L_329:
        /*15d8*/ 	.byte	0x04, 0x1e
        /*15da*/ 	.short	(.L_331 - .L_330)
.L_330:
        /*15dc*/ 	.word	0x00000000


	//----- nvinfo : EIATTR_CBANK_PARAM_SIZE
	.align		4
.L_331:
        /*15e0*/ 	.byte	0x03, 0x19
        /*15e2*/ 	.short	0x0af0


	//----- nvinfo : EIATTR_PARAM_CBANK
	.align		4
        /*15e4*/ 	.byte	0x04, 0x0a
        /*15e6*/ 	.short	(.L_333 - .L_332)
	.align		4
.L_332:
        /*15e8*/ 	.word	index@(.nv.constant0._ZN7cutlass13device_kernelIN5flash11enable_sm90INS1_16FlashAttnFwdSm90INS1_25CollectiveMainloopFwdSm90ILi2EN4cute5tupleIJNS5_1CILi1EEES8_S8_EEENS6_IJNS7_ILi192EEENS7_ILi144EEENS7_ILi96EEEEEELi96ENS_10bfloat16_tEfNS_4arch4Sm90ELb1ELb0ELb1ELb1ELb0ELb1ELb0ELb0ELb1ELb1ELb1ELb0EEENS1_21CollectiveEpilogueFwdINS6_IJSA_SC_SB_EEES9_SE_SG_Li384ELb1ELb1ELb1ELb0EEENS1_36VarlenDynamicPersistentTileSchedulerILi192ELi144ELi384ELi128ELb1ELb1ELb1ELb1ELb1ELb1EEEEEEEEEvNT_6ParamsE)
        /*15ec*/ 	.short	0x0210
        /*15ee*/ 	.short	0x0af0


	//----- nvinfo : EIATTR_SW_WAR
	.align		4
.L_333:
        /*15f0*/ 	.byte	0x04, 0x36
        /*15f2*/ 	.short	(.L_335 - .L_334)
.L_334:
        /*15f4*/ 	.word	0x00000008
.L_335:


//--------------------- .nv.callgraph             --------------------------
	.section	.nv.callgraph,"",@"SHT_CUDA_CALLGRAPH"
	.align	4
	.sectionentsize	8
	.align		4
        /*0000*/ 	.word	0x00000000
	.align		4
        /*0004*/ 	.word	0xffffffff
	.align		4
        /*0008*/ 	.word	index@(_ZN7cutlass13device_kernelIN5flash11enable_sm90INS1_16FlashAttnFwdSm90INS1_25CollectiveMainloopFwdSm90ILi2EN4cute5tupleIJNS5_1CILi1EEES8_S8_EEENS6_IJNS7_ILi192EEENS7_ILi144EEENS7_ILi96EEEEEELi96ENS_10bfloat16_tEfNS_4arch4Sm90ELb0ELb0ELb1ELb0ELb0ELb0ELb0ELb0ELb1ELb1ELb1ELb0EEENS1_21CollectiveEpilogueFwdINS6_IJSA_SC_SB_EEES9_SE_SG_Li384ELb0ELb1ELb1ELb0EEENS1_19SingleTileSchedulerILb0ELb1ELb1ELi192EEEEEEEEEvNT_6ParamsE)
	.align		4
        /*000c*/ 	.word	index@(__assertfail)
	.align		4
        /*0010*/ 	.word	index@(_ZN7cutlass13device_kernelIN5flash11enable_sm90INS1_16FlashAttnFwdSm90INS1_25CollectiveMainloopFwdSm90ILi2EN4cute5tupleIJNS5_1CILi1EEES8_S8_EEENS6_IJNS7_ILi192EEENS7_ILi144EEENS7_ILi96EEEEEELi96ENS_10bfloat16_tEfNS_4arch4Sm90ELb0ELb0ELb1ELb1ELb0ELb0ELb0ELb0ELb1ELb1ELb1ELb0EEENS1_21CollectiveEpilogueFwdINS6_IJSA_SC_SB_EEES9_SE_SG_Li384ELb1ELb1ELb1ELb0EEENS1_36VarlenDynamicPersistentTileSchedulerILi192ELi144ELi384ELi128ELb1ELb1ELb1ELb0ELb1ELb1EEEEEEEEEvNT_6ParamsE)
	.align		4
        /*0014*/ 	.word	index@(__assertfail)
	.align		4
        /*0018*/ 	.word	index@(_ZN7cutlass13device_kernelIN5flash11enable_sm90INS1_16FlashAttnFwdSm90INS1_25CollectiveMainloopFwdSm90ILi2EN4cute5tupleIJNS5_1CILi1EEES8_S8_EEENS6_IJNS7_ILi192EEENS7_ILi144EEENS7_ILi96EEEEEELi96ENS_10bfloat16_tEfNS_4arch4Sm90ELb0ELb0ELb1ELb1ELb0ELb1ELb0ELb0ELb1ELb1ELb1ELb0EEENS1_21CollectiveEpilogueFwdINS6_IJSA_SC_SB_EEES9_SE_SG_Li384ELb1ELb1ELb1ELb0EEENS1_36VarlenDynamicPersistentTileSchedulerILi192ELi144ELi384ELi128ELb1ELb1ELb1ELb0ELb1ELb1EEEEEEEEEvNT_6ParamsE)
	.align		4
        /*001c*/ 	.word	index@(__assertfail)
	.align		4
        /*0020*/ 	.word	index@(_ZN7cutlass13device_kernelIN5flash11enable_sm90INS1_16FlashAttnFwdSm90INS1_25CollectiveMainloopFwdSm90ILi2EN4cute5tupleIJNS5_1CILi1EEES8_S8_EEENS6_IJNS7_ILi192EEENS7_ILi128EEENS7_ILi96EEEEEELi96ENS_10bfloat16_tEfNS_4arch4Sm90ELb0ELb1ELb1ELb0ELb0ELb0ELb0ELb0ELb1ELb1ELb1ELb0EEENS1_21CollectiveEpilogueFwdINS6_IJSA_SC_SB_EEES9_SE_SG_Li384ELb0ELb1ELb1ELb0EEENS1_19SingleTileSchedulerILb0ELb1ELb1ELi192EEEEEEEEEvNT_6ParamsE)
	.align		4
        /*0024*/ 	.word	index@(__assertfail)
	.align		4
        /*0028*/ 	.word	index@(_ZN7cutlass13device_kernelIN5flash11enable_sm90INS1_16FlashAttnFwdSm90INS1_25CollectiveMainloopFwdSm90ILi2EN4cute5tupleIJNS5_1CILi1EEES8_S8_EEENS6_IJNS7_ILi192EEENS7_ILi128EEENS7_ILi96EEEEEELi96ENS_10bfloat16_tEfNS_4arch4Sm90ELb0ELb1ELb1ELb1ELb0ELb0ELb0ELb0ELb1ELb1ELb1ELb0EEENS1_21CollectiveEpilogueFwdINS6_IJSA_SC_SB_EEES9_SE_SG_Li384ELb1ELb1ELb1ELb0EEENS1_36VarlenDynamicPersistentTileSchedulerILi192ELi128ELi384ELi128ELb1ELb1ELb1ELb1ELb0ELb1EEEEEEEEEvNT_6ParamsE)
	.align		4
        /*002c*/ 	.word	index@(__assertfail)
	.align		4
        /*0030*/ 	.word	index@(_ZN7cutlass13device_kernelIN5flash11enable_sm90INS1_16FlashAttnFwdSm90INS1_25CollectiveMainloopFwdSm90ILi2EN4cute5tupleIJNS5_1CILi1EEES8_S8_EEENS6_IJNS7_ILi192EEENS7_ILi128EEENS7_ILi96EEEEEELi96ENS_10bfloat16_tEfNS_4arch4Sm90ELb0ELb1ELb1ELb1ELb0ELb1ELb0ELb0ELb1ELb1ELb1ELb0EEENS1_21CollectiveEpilogueFwdINS6_IJSA_SC_SB_EEES9_SE_SG_Li384ELb1ELb1ELb1ELb0EEENS1_36VarlenDynamicPersistentTileSchedulerILi192ELi128ELi384ELi128ELb1ELb1ELb1ELb1ELb0ELb1EEEEEEEEEvNT_6ParamsE)
	.align		4
        /*0034*/ 	.word	index@(__assertfail)
	.align		4
        /*0038*/ 	.word	index@(_ZN7cutlass13device_kernelIN5flash11enable_sm90INS1_16FlashAttnFwdSm90INS1_25CollectiveMainloopFwdSm90ILi2EN4cute5tupleIJNS5_1CILi1EEES8_S8_EEENS6_IJNS7_ILi192EEENS7_ILi144EEENS7_ILi96EEEEEELi96ENS_10bfloat16_tEfNS_4arch4Sm90ELb1ELb0ELb1ELb0ELb0ELb0ELb0ELb0ELb1ELb1ELb1ELb0EEENS1_21CollectiveEpilogueFwdINS6_IJSA_SC_SB_EEES9_SE_SG_Li384ELb0ELb1ELb1ELb0EEENS1_19SingleTileSchedulerILb0ELb1ELb1ELi192EEEEEEEEEvNT_6ParamsE)
	.align		4
        /*003c*/ 	.word	index@(__assertfail)
	.align		4
        /*0040*/ 	.word	index@(_ZN7cutlass13device_kernelIN5flash11enable_sm90INS1_16FlashAttnFwdSm90INS1_25CollectiveMainloopFwdSm90ILi2EN4cute5tupleIJNS5_1CILi1EEES8_S8_EEENS6_IJNS7_ILi192EEENS7_ILi144EEENS7_ILi96EEEEEELi96ENS_10bfloat16_tEfNS_4arch4Sm90ELb1ELb0ELb1ELb1ELb0ELb0ELb0ELb0ELb1ELb1ELb1ELb0EEENS1_21CollectiveEpilogueFwdINS6_IJSA_SC_SB_EEES9_SE_SG_Li384ELb1ELb1ELb1ELb0EEENS1_36VarlenDynamicPersistentTileSchedulerILi192ELi144ELi384ELi128ELb1ELb1ELb1ELb1ELb1ELb1EEEEEEEEEvNT_6ParamsE)
	.align		4
        /*0044*/ 	.word	index@(__assertfail)
	.align		4
        /*0048*/ 	.word	index@(_ZN7cutlass13device_kernelIN5flash11enable_sm90INS1_16FlashAttnFwdSm90INS1_25CollectiveMainloopFwdSm90ILi2EN4cute5tupleIJNS5_1CILi1EEES8_S8_EEENS6_IJNS7_ILi192EEENS7_ILi144EEENS7_ILi96EEEEEELi96ENS_10bfloat16_tEfNS_4arch4Sm90ELb1ELb0ELb1ELb1ELb0ELb1ELb0ELb0ELb1ELb1ELb1ELb0EEENS1_21CollectiveEpilogueFwdINS6_IJSA_SC_SB_EEES9_SE_SG_Li384ELb1ELb1ELb1ELb0EEENS1_36VarlenDynamicPersistentTileSchedulerILi192ELi144ELi384ELi128ELb1ELb1ELb1ELb1ELb1ELb1EEEEEEEEEvNT_6ParamsE)
	.align		4
        /*004c*/ 	.word	index@(__assertfail)
	.align		4
        /*0050*/ 	.word	0x00000000
	.align		4
        /*0054*/ 	.word	0xfffffffe
	.align		4
        /*0058*/ 	.word	0x00000000
	.align		4
        /*005c*/ 	.word	0xfffffffd
	.align		4
        /*0060*/ 	.word	0x00000000
	.align		4
        /*0064*/ 	.word	0xfffffffc


//--------------------- .nv.constant4             --------------------------
	.section	.nv.constant4,"a",@progbits
	.align	8
	.align		8
.nv.constant4:
        /*0000*/ 	.dword	__assertfail
	.align		8
        /*0008*/ 	.dword	__unnamed_1
	.align		8
        /*0010*/ 	.dword	__unnamed_2
	.align		8
        /*0018*/ 	.dword	__unnamed_3
	.align		8
        /*0020*/ 	.dword	__unnamed_4
	.align		8
        /*0028*/ 	.dword	__unnamed_5
	.align		8
        /*0030*/ 	.dword	__unnamed_6
	.align		8
        /*0038*/ 	.dword	__unnamed_7
	.align		8
        /*0040*/ 	.dword	__unnamed_8
	.align		8
        /*0048*/ 	.dword	__unnamed_9
	.align		8
        /*0050*/ 	.dword	_ZN79_INTERNAL_d38fdc33_43_flash_fwd_hdim96_bf16_split_softcap_sm90_cu_a7f3af4d_49844cuda3std3__45__cpo5beginE
	.align		8
        /*0058*/ 	.dword	_ZN79_INTERNAL_d38fdc33_43_flash_fwd_hdim96_bf16_split_softcap_sm90_cu_a7f3af4d_49844cuda3std3__45__cpo3endE
	.align		8
        /*0060*/ 	.dword	_ZN79_INTERNAL_d38fdc33_43_flash_fwd_hdim96_bf16_split_softcap_sm90_cu_a7f3af4d_49844cuda3std3__45__cpo6cbeginE
	.align		8
        /*0068*/ 	.dword	_ZN79_INTERNAL_d38fdc33_43_flash_fwd_hdim96_bf16_split_softcap_sm90_cu_a7f3af4d_49844cuda3std3__45__cpo4cendE
	.align		8
        /*0070*/ 	.dword	_ZN79_INTERNAL_d38fdc33_43_flash_fwd_hdim96_bf16_split_softcap_sm90_cu_a7f3af4d_49844cuda3std3__481_GLOBAL__N__d38fdc33_43_flash_fwd_hdim96_bf16_split_softcap_sm90_cu_a7f3af4d_49846ignoreE
	.align		8
        /*0078*/ 	.dword	_ZN79_INTERNAL_d38fdc33_43_flash_fwd_hdim96_bf16_split_softcap_sm90_cu_a7f3af4d_49844cuda3std3__419piecewise_constructE
	.align		8
        /*0080*/ 	.dword	_ZN79_INTERNAL_d38fdc33_43_flash_fwd_hdim96_bf16_split_softcap_sm90_cu_a7f3af4d_49844cuda3std3__48in_placeE
	.align		8
        /*0088*/ 	.dword	_ZN79_INTERNAL_d38fdc33_43_flash_fwd_hdim96_bf16_split_softcap_sm90_cu_a7f3af4d_49844cuda3std6ranges3__45__cpo4swapE
	.align		8
        /*0090*/ 	.dword	_ZN79_INTERNAL_d38fdc33_43_flash_fwd_hdim96_bf16_split_softcap_sm90_cu_a7f3af4d_49844cuda3std6ranges3__45__cpo9iter_moveE
	.align		8
        /*0098*/ 	.dword	_ZN79_INTERNAL_d38fdc33_43_flash_fwd_hdim96_bf16_split_softcap_sm90_cu_a7f3af4d_49844cute7productE
	.align		8
        /*00a0*/ 	.dword	_ZN79_INTERNAL_d38fdc33_43_flash_fwd_hdim96_bf16_split_softcap_sm90_cu_a7f3af4d_49844cute1_E
	.align		8
        /*00a8*/ 	.dword	$str$20
	.align		8
        /*00b0*/ 	.dword	$str$21


//--------------------- .text._ZN7cutlass13device_kernelIN5flash11enable_sm90INS1_16FlashAttnFwdSm90INS1_25CollectiveMainloopFwdSm90ILi2EN4cute5tupleIJNS5_1CILi1EEES8_S8_EEENS6_IJNS7_ILi192EEENS7_ILi144EEENS7_ILi96EEEEEELi96ENS_10bfloat16_tEfNS_4arch4Sm90ELb0ELb0ELb1ELb0ELb0ELb0ELb0ELb0ELb1ELb1ELb1ELb0EEENS1_21CollectiveEpilogueFwdINS6_IJSA_SC_SB_EEES9_SE_SG_Li384ELb0ELb1ELb1ELb0EEENS1_19SingleTileSchedulerILb0ELb1ELb1ELi192EEEEEEEEEvNT_6ParamsE --------------------------
	.section	.text._ZN7cutlass13device_kernelIN5flash11enable_sm90INS1_16FlashAttnFwdSm90INS1_25CollectiveMainloopFwdSm90ILi2EN4cute5tupleIJNS5_1CILi1EEES8_S8_EEENS6_IJNS7_ILi192EEENS7_ILi144EEENS7_ILi96EEEEEELi96ENS_10bfloat16_tEfNS_4arch4Sm90ELb0ELb0ELb1ELb0ELb0ELb0ELb0ELb0ELb1ELb1ELb1ELb0EEENS1_21CollectiveEpilogueFwdINS6_IJSA_SC_SB_EEES9_SE_SG_Li384ELb0ELb1ELb1ELb0EEENS1_19SingleTileSchedulerILb0ELb1ELb1ELi192EEEEEEEEEvNT_6ParamsE,"ax",@progbits
	.align	128
.text._ZN7cutlass13device_kernelIN5flash11enable_sm90INS1_16FlashAttnFwdSm90INS1_25CollectiveMainloopFwdSm90ILi2EN4cute5tupleIJNS5_1CILi1EEES8_S8_EEENS6_IJNS7_ILi192EEENS7_ILi144EEENS7_ILi96EEEEEELi96ENS_10bfloat16_tEfNS_4arch4Sm90ELb0ELb0ELb1ELb0ELb0ELb0ELb0ELb0ELb1ELb1ELb1ELb0EEENS1_21CollectiveEpilogueFwdINS6_IJSA_SC_SB_EEES9_SE_SG_Li384ELb0ELb1ELb1ELb0EEENS1_19SingleTileSchedulerILb0ELb1ELb1ELi192EEEEEEEEEvNT_6ParamsE:
        .type           _ZN7cutlass13device_kernelIN5flash11enable_sm90INS1_16FlashAttnFwdSm90INS1_25CollectiveMainloopFwdSm90ILi2EN4cute5tupleIJNS5_1CILi1EEES8_S8_EEENS6_IJNS7_ILi192EEENS7_ILi144EEENS7_ILi96EEEEEELi96ENS_10bfloat16_tEfNS_4arch4Sm90ELb0ELb0ELb1ELb0ELb0ELb0ELb0ELb0ELb1ELb1ELb1ELb0EEENS1_21CollectiveEpilogueFwdINS6_IJSA_SC_SB_EEES9_SE_SG_Li384ELb0ELb1ELb1ELb0EEENS1_19SingleTileSchedulerILb0ELb1ELb1ELi192EEEEEEEEEvNT_6ParamsE,@function
        .size           _ZN7cutlass13device_kernelIN5flash11enable_sm90INS1_16FlashAttnFwdSm90INS1_25CollectiveMainloopFwdSm90ILi2EN4cute5tupleIJNS5_1CILi1EEES8_S8_EEENS6_IJNS7_ILi192EEENS7_ILi144EEENS7_ILi96EEEEEELi96ENS_10bfloat16_tEfNS_4arch4Sm90ELb0ELb0ELb1ELb0ELb0ELb0ELb0ELb0ELb1ELb1ELb1ELb0EEENS1_21CollectiveEpilogueFwdINS6_IJSA_SC_SB_EEES9_SE_SG_Li384ELb0ELb1ELb1ELb0EEENS1_19SingleTileSchedulerILb0ELb1ELb1ELi192EEEEEEEEEvNT_6ParamsE,(.L_x_2776 - _ZN7cutlass13device_kernelIN5flash11enable_sm90INS1_16FlashAttnFwdSm90INS1_25CollectiveMainloopFwdSm90ILi2EN4cute5tupleIJNS5_1CILi1EEES8_S8_EEENS6_IJNS7_ILi192EEENS7_ILi144EEENS7_ILi96EEEEEELi96ENS_10bfloat16_tEfNS_4arch4Sm90ELb0ELb0ELb1ELb0ELb0ELb0ELb0ELb0ELb1ELb1ELb1ELb0EEENS1_21CollectiveEpilogueFwdINS6_IJSA_SC_SB_EEES9_SE_SG_Li384ELb0ELb1ELb1ELb0EEENS1_19SingleTileSchedulerILb0ELb1ELb1ELi192EEEEEEEEEvNT_6ParamsE)
        .other          _ZN7cutlass13device_kernelIN5flash11enable_sm90INS1_16FlashAttnFwdSm90INS1_25CollectiveMainloopFwdSm90ILi2EN4cute5tupleIJNS5_1CILi1EEES8_S8_EEENS6_IJNS7_ILi192EEENS7_ILi144EEENS7_ILi96EEEEEELi96ENS_10bfloat16_tEfNS_4arch4Sm90ELb0ELb0ELb1ELb0ELb0ELb0ELb0ELb0ELb1ELb1ELb1ELb0EEENS1_21CollectiveEpilogueFwdINS6_IJSA_SC_SB_EEES9_SE_SG_Li384ELb0ELb1ELb1ELb0EEENS1_19SingleTileSchedulerILb0ELb1ELb1ELi192EEEEEEEEEvNT_6ParamsE,@"STO_CUDA_ENTRY STV_DEFAULT"
_ZN7cutlass13device_kernelIN5flash11enable_sm90INS1_16FlashAttnFwdSm90INS1_25CollectiveMainloopFwdSm90ILi2EN4cute5tupleIJNS5_1CILi1EEES8_S8_EEENS6_IJNS7_ILi192EEENS7_ILi144EEENS7_ILi96EEEEEELi96ENS_10bfloat16_tEfNS_4arch4Sm90ELb0ELb0ELb1ELb0ELb0ELb0ELb0ELb0ELb1ELb1ELb1ELb0EEENS1_21CollectiveEpilogueFwdINS6_IJSA_SC_SB_EEES9_SE_SG_Li384ELb0ELb1ELb1ELb0EEENS1_19SingleTileSchedulerILb0ELb1ELb1ELi192EEEEEEEEEvNT_6ParamsE:
[----:B------:R-:W0:Y:S01]  /*0000*/  LDC R1, c[0x0][0x28] ;  /* 0x00000a00ff017b82 */ /* 0x000e220000000800 */
[----:B------:R-:W1:Y:S01]  /*0010*/  S2R R4, SR_TID.X ;  /* 0x0000000000047919 */ /* 0x000e620000002100 */
[----:B------:R-:W-:Y:S01]  /*0020*/  ELECT P0, URZ, PT ;  /* 0x00000000003f782f */ /* 0x000fe20003800000 */
[----:B------:R-:W-:Y:S01]  /*0030*/  BSSY B0, `(.L_x_0) ;  /* 0x000000d000007945 */ /* 0x000fe20003800000 */
[----:B-1----:R-:W-:-:S05]  /*0040*/  SHF.R.U32.HI R0, RZ, 0x5, R4 ;  /* 0x00000005ff007819 */ /* 0x002fca0000011604 */
[----:B------:R-:W1:Y:S02]  /*0050*/  SHFL.IDX PT, R2, R0, RZ, 0x1f ;  /* 0x00001fff00027589 */ /* 0x000e6400000e0000 */
[----:B-1----:R-:W-:-:S13]  /*0060*/  ISETP.EQ.AND P0, PT, R2, RZ, P0 ;  /* 0x000000ff0200720c */ /* 0x002fda0000702270 */
[----:B0-----:R-:W-:Y:S05]  /*0070*/  @!P0 BRA `(.L_x_1) ;  /* 0x0000000000208947 */ /* 0x001fea0003800000 */
[----:B------:R-:W-:Y:S02]  /*0080*/  ULDC.64 UR4, c[0x0][0x198] ;  /* 0x0000660000047ab9 */ /* 0x000fe40000000a00 */
[----:B------:R-:W-:Y:S02]  /*0090*/  UIADD3 UR6, UP0, UR4, 0x370, URZ ;  /* 0x0000037004067890 */ /* 0x000fe4000ff1e03f */
[----:B------:R-:W-:Y:S02]  /*00a0*/  UIADD3 UR4, UP1, UR4, 0x470, URZ ;  /* 0x0000047004047890 */ /* 0x000fe4000ff3e03f */
[----:B------:R-:W-:Y:S02]  /*00b0*/  UIADD3.X UR7, URZ, UR5, URZ, UP0, !UPT ;  /* 0x000000053f077290 */ /* 0x000fe400087fe43f */
[----:B------:R-:W-:-:S07]  /*00c0*/  UIADD3.X UR5, URZ, UR5, URZ, UP1, !UPT ;  /* 0x000000053f057290 */ /* 0x000fce0008ffe43f */
[----:B------:R0:W-:Y:S02]  /*00d0*/  UTMACCTL.PF [UR6] ;  /* 0x00000000060079b9 */ /* 0x0001e40008040000 */
[----:B------:R0:W-:Y:S02]  /*00e0*/  UTMACCTL.PF [UR4] ;  /* 0x00000000040079b9 */ /* 0x0001e40008040000 */
[----:B0-----:R-:W-:Y:S01]  /*00f0*/  NOP ;  /* 0x0000000000007918 */ /* 0x001fe20000000000 */
.L_x_1:
[----:B------:R-:W-:Y:S05]  /*0100*/  BSYNC B0 ;  /* 0x0000000000007941 */ /* 0x000fea0003800000 */
.L_x_0:
[----:B------:R-:W-:Y:S01]  /*0110*/  VOTEU.ANY UP0, P0 ;  /* 0x00000000003f7886 */ /* 0x000fe20000000100 */
[----:B------:R-:W0:Y:S01]  /*0120*/  SHFL.IDX PT, R2, R0, RZ, 0x1f ;  /* 0x00001fff00027589 */ /* 0x000e2200000e0000 */
[----:B------:R-:W-:Y:S01]  /*0130*/  UMOV UR4, 0x80 ;  /* 0x0000008000047882 */ /* 0x000fe20000000000 */
[----:B------:R-:W-:Y:S01]  /*0140*/  UMOV UR7, 0x180 ;  /* 0x0000018000077882 */ /* 0x000fe20000000000 */
[----:B------:R-:W-:Y:S01]  /*0150*/  SHF.R.U32.HI R3, RZ, 0x7, R4 ;  /* 0x00000007ff037819 */ /* 0x000fe20000011604 */
[----:B------:R-:W1:Y:S01]  /*0160*/  @UP0 S2UR UR8, SR_CgaCtaId ;  /* 0x00000000000809c3 */ /* 0x000e620000008800 */
[----:B------:R-:W-:Y:S01]  /*0170*/  @UP0 UMOV UR6, 0x400 ;  /* 0x0000040000060882 */ /* 0x000fe20000000000 */
[----:B------:R-:W-:-:S04]  /*0180*/  @UP0 UIADD3 UR4, -UR4, 0x100000, URZ ;  /* 0x0010000004040890 */ /* 0x000fc8000fffe13f */
[----:B------:R-:W-:Y:S02]  /*0190*/  @UP0 USHF.L.U32 UR5, UR4, 0xb, URZ ;  /* 0x0000000b04050899 */ /* 0x000fe4000800063f */
[----:B------:R-:W-:Y:S01]  /*01a0*/  @UP0 USHF.L.U32 UR4, UR4, 0x1, URZ ;  /* 0x0000000104040899 */ /* 0x000fe2000800063f */
[----:B------:R-:W-:Y:S01]  /*01b0*/  VOTEU.ANY UP1, P0 ;  /* 0x00000000003f7886 */ /* 0x000fe20000020100 */
[----:B0-----:R-:W-:Y:S02]  /*01c0*/  ISETP.NE.AND P1, PT, R2, RZ, PT ;  /* 0x000000ff0200720c */ /* 0x001fe40003f25270 */
[----:B------:R0:W2:Y:S01]  /*01d0*/  SHFL.IDX PT, R2, R3, RZ, 0x1f ;  /* 0x00001fff03027589 */ /* 0x0000a200000e0000 */
[----:B-1----:R-:W-:Y:S02]  /*01e0*/  @UP0 ULEA UR8, UR8, UR6, 0x18 ;  /* 0x0000000608080291 */ /* 0x002fe4000f8ec03f */
[----:B------:R-:W-:-:S04]  /*01f0*/  @UP0 UIADD3 UR6, -UR7, 0x100000, URZ ;  /* 0x0010000007060890 */ /* 0x000fc8000fffe13f */
[----:B------:R-:W-:Y:S02]  /*0200*/  @UP0 USHF.L.U32 UR7, UR6, 0xb, URZ ;  /* 0x0000000b06070899 */ /* 0x000fe4000800063f */
[----:B------:R-:W-:Y:S01]  /*0210*/  @UP0 USHF.L.U32 UR6, UR6, 0x1, URZ ;  /* 0x0000000106060899 */ /* 0x000fe2000800063f */
[----:B------:R-:W-:Y:S01]  /*0220*/  VOTEU.ANY UP0, P0 ;  /* 0x00000000003f7886 */ /* 0x000fe20000000100 */
[----:B------:R-:W1:Y:S04]  /*0230*/  FENCE.VIEW.ASYNC.S ;  /* 0x00000000000073c6 */ /* 0x000e680000000000 */
[----:B-1----:R0:W1:Y:S06]  /*0240*/  @UP0 SYNCS.EXCH.64 URZ, [UR8+0x31c00], UR4 ;  /* 0x031c0004083f05b2 */ /* 0x00206c0008000100 */
[----:B------:R0:W3:Y:S02]  /*0250*/  @UP1 SYNCS.EXCH.64 URZ, [UR8+0x31c20], UR6 ;  /* 0x031c2006083f15b2 */ /* 0x0000e40008000100 */
[----:B0-----:R-:W-:Y:S05]  /*0260*/  @P1 BRA `(.L_x_2) ;  /* 0x0000000000481947 */ /* 0x001fea0003800000 */
[----:B------:R-:W0:Y:S01]  /*0270*/  S2UR UR5, SR_CgaCtaId ;  /* 0x00000000000579c3 */ /* 0x000e220000008800 */
[----:B------:R-:W-:Y:S01]  /*0280*/  UMOV UR4, 0x400 ;  /* 0x0000040000047882 */ /* 0x000fe20000000000 */
[----:B------:R-:W-:Y:S01]  /*0290*/  UMOV UR6, 0x1 ;  /* 0x0000000100067882 */ /* 0x000fe20000000000 */
[----:B------:R-:W-:Y:S01]  /*02a0*/  UMOV UR7, 0x3 ;  /* 0x0000000300077882 */ /* 0x000fe20000000000 */
[----:B------:R-:W-:Y:S01]  /*02b0*/  ELECT P0, URZ, PT ;  /* 0x00000000003f782f */ /* 0x000fe20003800000 */
[----:B0-----:R-:W-:Y:S02]  /*02c0*/  ULEA UR8, UR5, UR4, 0x18 ;  /* 0x0000000405087291 */ /* 0x001fe4000f8ec03f */
[----:B------:R-:W-:-:S04]  /*02d0*/  UIADD3 UR4, -UR6, 0x100000, URZ ;  /* 0x0010000006047890 */ /* 0x000fc8000fffe13f */
[----:B------:R-:W-:Y:S02]  /*02e0*/  USHF.L.U32 UR5, UR4, 0xb, URZ ;  /* 0x0000000b04057899 */ /* 0x000fe4000800063f */
[----:B------:R-:W-:Y:S02]  /*02f0*/  USHF.L.U32 UR4, UR4, 0x1, URZ ;  /* 0x0000000104047899 */ /* 0x000fe4000800063f */
[----:B------:R-:W-:-:S04]  /*0300*/  UIADD3 UR6, -UR7, 0x100000, URZ ;  /* 0x0010000007067890 */ /* 0x000fc8000fffe13f */
[----:B------:R-:W-:Y:S02]  /*0310*/  USHF.L.U32 UR7, UR6, 0xb, URZ ;  /* 0x0000000b06077899 */ /* 0x000fe4000800063f */
[----:B------:R-:W-:Y:S01]  /*0320*/  USHF.L.U32 UR6, UR6, 0x1, URZ ;  /* 0x0000000106067899 */ /* 0x000fe2000800063f */
[----:B------:R-:W0:Y:S03]  /*0330*/  FENCE.VIEW.ASYNC.S ;  /* 0x00000000000073c6 */ /* 0x000e260000000000 */
[----:B0-----:R0:W4:Y:S08]  /*0340*/  SYNCS.EXCH.64 URZ, [UR8+0x31c30], UR4 ;  /* 0x031c3004083f75b2 */ /* 0x0011300008000100 */
[----:B------:R0:W0:Y:S01]  /*0350*/  SYNCS.EXCH.64 URZ, [UR8+0x31c40], UR6 ;  /* 0x031c4006083f75b2 */ /* 0x0000220008000100 */
[----:B------:R0:W0:Y:S01]  /*0360*/  SYNCS.EXCH.64 URZ, [UR8+0x31c38], UR4 ;  /* 0x031c3804083f75b2 */ /* 0x0000220008000100 */
[----:B------:R0:W0:Y:S01]  /*0370*/  SYNCS.EXCH.64 URZ, [UR8+0x31c48], UR6 ;  /* 0x031c4806083f75b2 */ /* 0x0000220008000100 */
[----:B------:R-:W-:Y:S01]  /*0380*/  NOP ;  /* 0x0000000000007918 */ /* 0x000fe20000000000 */
.L_x_2:
[----:B------:R-:W5:Y:S01]  /*0390*/  SHFL.IDX PT, R3, R0, RZ, 0x1f ;  /* 0x00001fff00037589 */ /* 0x000f6200000e0000 */
[----:B------:R-:W-:Y:S01]  /*03a0*/  NOP ;  /* 0x0000000000007918 */ /* 0x000fe20000000000 */
[----:B-----5:R-:W-:-:S13]  /*03b0*/  ISETP.NE.AND P0, PT, R3, RZ, PT ;  /* 0x000000ff0300720c */ /* 0x020fda0003f05270 */
[----:B------:R-:W-:Y:S05]  /*03c0*/  @P0 BRA `(.L_x_3) ;  /* 0x0000000000480947 */ /* 0x000fea0003800000 */
[----:B0-----:R-:W0:Y:S01]  /*03d0*/  S2UR UR5, SR_CgaCtaId ;  /* 0x00000000000579c3 */ /* 0x001e220000008800 */
        /* <DEDUP_REMOVED lines=12> */
[----:B0-----:R0:W0:Y:S08]  /*04a0*/  SYNCS.EXCH.64 URZ, [UR8+0x31c50], UR4 ;  /* 0x031c5004083f75b2 */ /* 0x0010300008000100 */
[----:B------:R0:W0:Y:S01]  /*04b0*/  SYNCS.EXCH.64 URZ, [UR8+0x31c60], UR6 ;  /* 0x031c6006083f75b2 */ /* 0x0000220008000100 */
[----:B------:R0:W0:Y:S01]  /*04c0*/  SYNCS.EXCH.64 URZ, [UR8+0x31c58], UR4 ;  /* 0x031c5804083f75b2 */ /* 0x0000220008000100 */
[----:B------:R0:W0:Y:S01]  /*04d0*/  SYNCS.EXCH.64 URZ, [UR8+0x31c68], UR6 ;  /* 0x031c6806083f75b2 */ /* 0x0000220008000100 */
[----:B------:R-:W-:Y:S01]  /*04e0*/  NOP ;  /* 0x0000000000007918 */ /* 0x000fe20000000000 */
.L_x_3:
[----:B------:R-:W5:Y:S01]  /*04f0*/  SHFL.IDX PT, R3, R0, RZ, 0x1f ;  /* 0x00001fff00037589 */ /* 0x000f6200000e0000 */
[----:B------:R-:W-:Y:S01]  /*0500*/  NOP ;  /* 0x0000000000007918 */ /* 0x000fe20000000000 */
[----:B-----5:R-:W-:-:S13]  /*0510*/  ISETP.NE.AND P0, PT, R3, RZ, PT ;  /* 0x000000ff0300720c */ /* 0x020fda0003f05270 */
[----:B------:R-:W-:Y:S05]  /*0520*/  @P0 BRA `(.L_x_4) ;  /* 0x0000000000380947 */ /* 0x000fea0003800000 */
[----:B0-----:R-:W0:Y:S01]  /*0530*/  S2UR UR5, SR_CgaCtaId ;  /* 0x00000000000579c3 */ /* 0x001e220000008800 */
[----:B------:R-:W-:Y:S01]  /*0540*/  UMOV UR4, 0x400 ;  /* 0x0000040000047882 */ /* 0x000fe20000000000 */
[----:B------:R-:W-:Y:S01]  /*0550*/  UMOV UR7, 0x1 ;  /* 0x0000000100077882 */ /* 0x000fe20000000000 */
[----:B------:R-:W-:Y:S01]  /*0560*/  ELECT P0, URZ, PT ;  /* 0x00000000003f782f */ /* 0x000fe20003800000 */
[----:B0-----:R-:W-:Y:S02]  /*0570*/  ULEA UR6, UR5, UR4, 0x18 ;  /* 0x0000000405067291 */ /* 0x001fe4000f8ec03f */
[----:B------:R-:W-:-:S04]  /*0580*/  UIADD3 UR4, -UR7, 0x100000, URZ ;  /* 0x0010000007047890 */ /* 0x000fc8000fffe13f */
[----:B------:R-:W-:Y:S02]  /*0590*/  USHF.L.U32 UR5, UR4, 0xb, URZ ;  /* 0x0000000b04057899 */ /* 0x000fe4000800063f */
[----:B------:R-:W-:Y:S01]  /*05a0*/  USHF.L.U32 UR4, UR4, 0x1, URZ ;  /* 0x0000000104047899 */ /* 0x000fe2000800063f */
[----:B------:R-:W0:Y:S11]  /*05b0*/  FENCE.VIEW.ASYNC.S ;  /* 0x00000000000073c6 */ /* 0x000e360000000000 */
[----:B0-----:R0:W0:Y:S01]  /*05c0*/  SYNCS.EXCH.64 URZ, [UR6+0x31c70], UR4 ;  /* 0x031c7004063f75b2 */ /* 0x0010220008000100 */
[----:B------:R0:W0:Y:S01]  /*05d0*/  SYNCS.EXCH.64 URZ, [UR6+0x31c80], UR4 ;  /* 0x031c8004063f75b2 */ /* 0x0000220008000100 */
[----:B------:R0:W0:Y:S01]  /*05e0*/  SYNCS.EXCH.64 URZ, [UR6+0x31c78], UR4 ;  /* 0x031c7804063f75b2 */ /* 0x0000220008000100 */
[----:B------:R0:W0:Y:S01]  /*05f0*/  SYNCS.EXCH.64 URZ, [UR6+0x31c88], UR4 ;  /* 0x031c8804063f75b2 */ /* 0x0000220008000100 */
[----:B------:R-:W-:Y:S01]  /*0600*/  NOP ;  /* 0x0000000000007918 */ /* 0x000fe20000000000 */
.L_x_4:
        /* <DEDUP_REMOVED lines=22> */
.L_x_5:
        /* <DEDUP_REMOVED lines=22> */
.L_x_6:
[----:B--2---:R-:W-:Y:S01]  /*08d0*/  ISETP.NE.AND P0, PT, R2, RZ, PT ;  /* 0x000000ff0200720c */ /* 0x004fe20003f05270 */
[----:B------:R-:W-:Y:S01]  /*08e0*/  IMAD.MOV.U32 R27, RZ, RZ, 0x1 ;  /* 0x00000001ff1b7424 */ /* 0x000fe200078e00ff */
[----:B------:R-:W-:Y:S01]  /*08f0*/  NOP ;  /* 0x0000000000007918 */ /* 0x000fe20000000000 */
[----:B------:R-:W-:Y:S01]  /*0900*/  ULDC.64 UR38, c[0x0][0x208] ;  /* 0x0000820000267ab9 */ /* 0x000fe20000000a00 */
[----:B------:R-:W-:Y:S01]  /*0910*/  BSSY B6, `(.L_x_7) ;  /* 0x0000ec9000067945 */ /* 0x000fe20003800000 */
[----:B------:R-:W-:Y:S02]  /*0920*/  LOP3.LUT R28, R4, 0x7f, RZ, 0xc0, !PT ;  /* 0x0000007f041c7812 */ /* 0x000fe400078ec0ff */
[----:B------:R-:W-:Y:S01]  /*0930*/  SEL R27, R27, 0x2, !P0 ;  /* 0x000000021b1b7807 */ /* 0x000fe20004000000 */
[----:B01-34-:R-:W-:Y:S06]  /*0940*/  BAR.SYNC.DEFER_BLOCKING 0x0 ;  /* 0x0000000000007b1d */ /* 0x01bfec0000010000 */
[----:B------:R-:W-:Y:S05]  /*0950*/  @!P0 BRA `(.L_x_8) ;  /* 0x000000ac00388947 */ /* 0x000fea0003800000 */
.L_x_9:
[----:B------:R-:W-:-:S08]  /*0960*/  NOP ;  /* 0x0000000000007918 */ /* 0x000fd00000000000 */
[----:B------:R-:W0:Y:S02]  /*0970*/  USETMAXREG.TRY_ALLOC.CTAPOOL UP0, 0xa0 ;  /* 0x000000a0000079c8 */ /* 0x000e240008000600 */
[----:B0-----:R-:W-:-:S13]  /*0980*/  PLOP3.LUT P0, PT, PT, PT, UP0, 0x80, 0x0 ;  /* 0x000000000000781c */ /* 0x001fda0003f0f008 */
[----:B------:R-:W-:Y:S05]  /*0990*/  @!P0 BRA `(.L_x_9) ;  /* 0xfffffffc00f08947 */ /* 0x000fea000383ffff */
[----:B------:R-:W0:Y:S01]  /*09a0*/  LDC R2, c[0x0][0xc50] ;  /* 0x00031400ff027b82 */ /* 0x000e220000000800 */
[----:B------:R-:W1:Y:S07]  /*09b0*/  S2R R10, SR_TID.X ;  /* 0x00000000000a7919 */ /* 0x000e6e0000002100 */
[----:B------:R-:W2:Y:S08]  /*09c0*/  S2UR UR4, SR_CTAID.Y ;  /* 0x00000000000479c3 */ /* 0x000eb00000002600 */
[----:B------:R-:W3:Y:S08]  /*09d0*/  S2UR UR5, SR_CTAID.Z ;  /* 0x00000000000579c3 */ /* 0x000ef00000002700 */
[----:B------:R-:W-:Y:S06]  /*09e0*/  BAR.ARV 0x8, 0x200 ;  /* 0x0208000000007b1d */ /* 0x000fec0000002000 */
[----:B0-----:R-:W-:Y:S01]  /*09f0*/  ISETP.NE.AND P1, PT, R2, 0x1, PT ;  /* 0x000000010200780c */ /* 0x001fe20003f25270 */
[----:B--2---:R-:W-:Y:S01]  /*0a00*/  IMAD.U32 R145, RZ, RZ, UR4 ;  /* 0x00000004ff917e24 */ /* 0x004fe2000f8e00ff */
[----:B-1----:R-:W-:-:S11]  /*0a10*/  LOP3.LUT R4, R10, 0xffffff80, RZ, 0xc0, !PT ;  /* 0xffffff800a047812 */ /* 0x002fd600078ec0ff */
[----:B------:R-:W0:Y:S01]  /*0a20*/  @P1 LDC R0, c[0x0][0xc54] ;  /* 0x00031500ff001b82 */ /* 0x000e220000000800 */
[----:B------:R-:W-:-:S07]  /*0a30*/  ISETP.NE.AND P0, PT, R4, 0x80, PT ;  /* 0x000000800400780c */ /* 0x000fce0003f05270 */
[----:B------:R-:W1:Y:S08]  /*0a40*/  @P1 LDC R3, c[0x0][0xc58] ;  /* 0x00031600ff031b82 */ /* 0x000e700000000800 */
[----:B------:R-:W-:Y:S06]  /*0a50*/  @!P0 BAR.ARV 0x9, 0x100 ;  /* 0x0244000000008b1d */ /* 0x000fec0000002000 */
[----:B---3--:R-:W-:Y:S01]  /*0a60*/  ISETP.LE.AND P0, PT, RZ, UR5, PT ;  /* 0x00000005ff007c0c */ /* 0x008fe2000bf03270 */
[----:B0-----:R-:W-:-:S05]  /*0a70*/  @P1 IMAD.HI.U32 R0, R0, UR4, RZ ;  /* 0x0000000400001c27 */ /* 0x001fca000f8e00ff */
[----:B-1----:R-:W-:-:S05]  /*0a80*/  @P1 SHF.R.U32.HI R145, RZ, R3, R0 ;  /* 0x00000003ff911219 */ /* 0x002fca0000011600 */
[----:B------:R-:W-:-:S04]  /*0a90*/  IMAD.MOV R3, RZ, RZ, -R145 ;  /* 0x000000ffff037224 */ /* 0x000fc800078e0a91 */
[----:B------:R-:W-:Y:S01]  /*0aa0*/  IMAD R2, R2, R3, UR4 ;  /* 0x0000000402027e24 */ /* 0x000fe2000f8e0203 */
[----:B------:R-:W-:Y:S06]  /*0ab0*/  @!P0 BRA `(.L_x_10) ;  /* 0x000000e800b88947 */ /* 0x000fec0003800000 */
[----:B------:R-:W0:Y:S01]  /*0ac0*/  LDC.64 R4, c[0x0][0x418] ;  /* 0x00010600ff047b82 */ /* 0x000e220000000a00 */
[----:B------:R-:W-:-:S07]  /*0ad0*/  LOP3.LUT R7, R2, 0xffff, RZ, 0xc0, !PT ;  /* 0x0000ffff02077812 */ /* 0x000fce00078ec0ff */
[----:B------:R-:W1:Y:S08]  /*0ae0*/  LDC R18, c[0x0][0x424] ;  /* 0x00010900ff127b82 */ /* 0x000e700000000800 */
[----:B------:R-:W2:Y:S01]  /*0af0*/  LDC R3, c[0x0][0x2f0] ;  /* 0x0000bc00ff037b82 */ /* 0x000ea20000000800 */
[----:B0-----:R-:W-:-:S04]  /*0b00*/  ISETP.NE.U32.AND P0, PT, R4, RZ, PT ;  /* 0x000000ff0400720c */ /* 0x001fc80003f05070 */
[----:B------:R-:W-:-:S04]  /*0b10*/  ISETP.NE.AND.EX P0, PT, R5, RZ, PT, P0 ;  /* 0x000000ff0500720c */ /* 0x000fc80003f05300 */
[----:B-1----:R-:W-:-:S05]  /*0b20*/  SEL R18, R18, 0x1, P0 ;  /* 0x0000000112127807 */ /* 0x002fca0000000000 */
[----:B--2---:R-:W-:-:S04]  /*0b30*/  IMAD R18, R18, R3, RZ ;  /* 0x0000000312127224 */ /* 0x004fc800078e02ff */
[C---:B------:R-:W-:Y:S01]  /*0b40*/  VIADD R0, R18.reuse, 0x8f ;  /* 0x0000008f12007836 */ /* 0x040fe20000000000 */
[----:B------:R-:W-:-:S03]  /*0b50*/  ISETP.GE.AND P0, PT, R18, 0x1, PT ;  /* 0x000000011200780c */ /* 0x000fc60003f06270 */
[----:B------:R-:W-:-:S05]  /*0b60*/  IMAD.HI R0, R0, 0x38e38e39, RZ ;  /* 0x38e38e3900007827 */ /* 0x000fca00078e02ff */
[----:B------:R-:W-:-:S04]  /*0b70*/  SHF.R.U32.HI R3, RZ, 0x1f, R0 ;  /* 0x0000001fff037819 */ /* 0x000fc80000011600 */
[----:B------:R-:W-:Y:S01]  /*0b80*/  LEA.HI.SX32 R17, R0, R3, 0x1b ;  /* 0x0000000300117211 */ /* 0x000fe200078fdaff */
[----:B------:R-:W-:Y:S01]  /*0b90*/  IMAD.MOV.U32 R0, RZ, RZ, RZ ;  /* 0x000000ffff007224 */ /* 0x000fe200078e00ff */
[----:B------:R-:W-:Y:S06]  /*0ba0*/  @!P0 BRA `(.L_x_11) ;  /* 0x0000000000788947 */ /* 0x000fec0003800000 */
[----:B------:R-:W-:-:S04]  /*0bb0*/  SHF.R.U32.HI R0, RZ, 0x10, R2 ;  /* 0x00000010ff007819 */ /* 0x000fc80000011602 */
[----:B------:R-:W-:-:S13]  /*0bc0*/  ISETP.NE.AND P0, PT, R0, RZ, PT ;  /* 0x000000ff0000720c */ /* 0x000fda0003f05270 */
[----:B------:R-:W0:Y:S02]  /*0bd0*/  @!P0 LDC R0, c[0x0][0x9f0] ;  /* 0x00027c00ff008b82 */ /* 0x000e240000000800 */
[-C--:B0-----:R-:W-:Y:S02]  /*0be0*/  IABS R9, R0.reuse ;  /* 0x0000000000097213 */ /* 0x081fe40000000000 */
[----:B------:R-:W-:Y:S02]  /*0bf0*/  IADD3 R5, R17, -0x1, R0 ;  /* 0xffffffff11057810 */ /* 0x000fe40007ffe000 */
[----:B------:R-:W0:Y:S01]  /*0c00*/  I2F.RP R4, R9 ;  /* 0x0000000900047306 */ /* 0x000e220000209400 */
[----:B------:R-:W-:-:S05]  /*0c10*/  IABS R8, R0 ;  /* 0x0000000000087213 */ /* 0x000fca0000000000 */
[----:B------:R-:W-:Y:S02]  /*0c20*/  IMAD.MOV R8, RZ, RZ, -R8 ;  /* 0x000000ffff087224 */ /* 0x000fe400078e0a08 */
[----:B0-----:R-:W0:Y:S02]  /*0c30*/  MUFU.RCP R4, R4 ;  /* 0x0000000400047308 */ /* 0x001e240000001000 */
[----:B0-----:R-:W-:Y:S01]  /*0c40*/  VIADD R2, R4, 0xffffffe ;  /* 0x0ffffffe04027836 */ /* 0x001fe20000000000 */
[----:B------:R-:W-:Y:S02]  /*0c50*/  IABS R4, R5 ;  /* 0x0000000500047213 */ /* 0x000fe40000000000 */
[----:B------:R-:W-:-:S03]  /*0c60*/  LOP3.LUT R5, R5, R0, RZ, 0x3c, !PT ;  /* 0x0000000005057212 */ /* 0x000fc600078e3cff */
[----:B------:R0:W1:Y:S01]  /*0c70*/  F2I.FTZ.U32.TRUNC.NTZ R3, R2 ;  /* 0x0000000200037305 */ /* 0x000062000021f000 */
[----:B------:R-:W-:Y:S01]  /*0c80*/  ISETP.GE.AND P2, PT, R5, RZ, PT ;  /* 0x000000ff0500720c */ /* 0x000fe20003f46270 */
[----:B0-----:R-:W-:Y:S01]  /*0c90*/  IMAD.MOV.U32 R2, RZ, RZ, RZ ;  /* 0x000000ffff027224 */ /* 0x001fe200078e00ff */
[----:B-1----:R-:W-:-:S05]  /*0ca0*/  IADD3 R6, RZ, -R3, RZ ;  /* 0x80000003ff067210 */ /* 0x002fca0007ffe0ff */
[----:B------:R-:W-:-:S04]  /*0cb0*/  IMAD R11, R6, R9, RZ ;  /* 0x00000009060b7224 */ /* 0x000fc800078e02ff */
[----:B------:R-:W-:-:S04]  /*0cc0*/  IMAD.HI.U32 R3, R3, R11, R2 ;  /* 0x0000000b03037227 */ /* 0x000fc800078e0002 */
[----:B------:R-:W-:Y:S02]  /*0cd0*/  IMAD.MOV.U32 R2, RZ, RZ, R8 ;  /* 0x000000ffff027224 */ /* 0x000fe400078e0008 */
[----:B------:R-:W-:-:S04]  /*0ce0*/  IMAD.HI.U32 R3, R3, R4, RZ ;  /* 0x0000000403037227 */ /* 0x000fc800078e00ff */
[----:B------:R-:W-:-:S05]  /*0cf0*/  IMAD R2, R3, R2, R4 ;  /* 0x0000000203027224 */ /* 0x000fca00078e0204 */
[----:B------:R-:W-:-:S13]  /*0d00*/  ISETP.GT.U32.AND P1, PT, R9, R2, PT ;  /* 0x000000020900720c */ /* 0x000fda0003f24070 */
[----:B------:R-:W-:Y:S02]  /*0d10*/  @!P1 IMAD.IADD R2, R2, 0x1, -R9 ;  /* 0x0000000102029824 */ /* 0x000fe400078e0a09 */
[----:B------:R-:W-:Y:S01]  /*0d20*/  @!P1 VIADD R3, R3, 0x1 ;  /* 0x0000000103039836 */ /* 0x000fe20000000000 */
[----:B------:R-:W-:Y:S02]  /*0d30*/  ISETP.NE.AND P1, PT, R0, RZ, PT ;  /* 0x000000ff0000720c */ /* 0x000fe40003f25270 */
[----:B------:R-:W-:-:S13]  /*0d40*/  ISETP.GE.U32.AND P0, PT, R2, R9, PT ;  /* 0x000000090200720c */ /* 0x000fda0003f06070 */
[----:B------:R-:W-:-:S05]  /*0d50*/  @P0 VIADD R3, R3, 0x1 ;  /* 0x0000000103030836 */ /* 0x000fca0000000000 */
[----:B------:R-:W-:Y:S02]  /*0d60*/  @!P2 IADD3 R3, -R3, RZ, RZ ;  /* 0x000000ff0303a210 */ /* 0x000fe40007ffe1ff */
[----:B------:R-:W-:-:S05]  /*0d70*/  @!P1 LOP3.LUT R3, RZ, R0, RZ, 0x33, !PT ;  /* 0x00000000ff039212 */ /* 0x000fca00078e33ff */
[----:B------:R-:W-:-:S07]  /*0d80*/  IMAD.MOV.U32 R0, RZ, RZ, R3 ;  /* 0x000000ffff007224 */ /* 0x000fce00078e0003 */
.L_x_11:
[-C--:B------:R-:W-:Y:S01]  /*0d90*/  IMAD R144, R7, R0.reuse, RZ ;  /* 0x0000000007907224 */ /* 0x080fe200078e02ff */
[----:B------:R-:W-:Y:S01]  /*0da0*/  PLOP3.LUT P0, PT, PT, PT, PT, 0x80, 0x0 ;  /* 0x000000000000781c */ /* 0x000fe20003f0f070 */
[----:B------:R-:W-:Y:S01]  /*0db0*/  VIADD R16, R10, 0xffffff80 ;  /* 0xffffff800a107836 */ /* 0x000fe20000000000 */
[----:B------:R-:W-:Y:S01]  /*0dc0*/  CS2R R70, SRZ ;  /* 0x0000000000467805 */ /* 0x000fe2000001ff00 */
[----:B------:R-:W-:Y:S01]  /*0dd0*/  IMAD.MOV.U32 R19, RZ, RZ, RZ ;  /* 0x000000ffff137224 */ /* 0x000fe200078e00ff */
[----:B------:R-:W-:Y:S01]  /*0de0*/  VIADDMNMX R17, R144, R0, R17, PT ;  /* 0x0000000090117246 */ /* 0x000fe20003800111 */
[----:B------:R-:W-:Y:S01]  /*0df0*/  IMAD.MOV.U32 R0, RZ, RZ, RZ ;  /* 0x000000ffff007224 */ /* 0x000fe200078e00ff */
[----:B------:R-:W-:Y:S02]  /*0e00*/  CS2R R44, SRZ ;  /* 0x00000000002c7805 */ /* 0x000fe4000001ff00 */
[----:B------:R-:W-:Y:S02]  /*0e10*/  CS2R R38, SRZ ;  /* 0x0000000000267805 */ /* 0x000fe4000001ff00 */
[----:B------:R-:W-:-:S02]  /*0e20*/  ISETP.GT.AND P1, PT, R17, R144, PT ;  /* 0x000000901100720c */ /* 0x000fc40003f24270 */
[----:B------:R-:W-:Y:S02]  /*0e30*/  CS2R R32, SRZ ;  /* 0x0000000000207805 */ /* 0x000fe4000001ff00 */
[----:B------:R-:W-:Y:S02]  /*0e40*/  CS2R R34, SRZ ;  /* 0x0000000000227805 */ /* 0x000fe4000001ff00 */
[----:B------:R-:W-:Y:S02]  /*0e50*/  CS2R R20, SRZ ;  /* 0x0000000000147805 */ /* 0x000fe4000001ff00 */
[----:B------:R-:W-:Y:S02]  /*0e60*/  CS2R R22, SRZ ;  /* 0x0000000000167805 */ /* 0x000fe4000001ff00 */
[----:B------:R-:W-:Y:S02]  /*0e70*/  CS2R R10, SRZ ;  /* 0x00000000000a7805 */ /* 0x000fe4000001ff00 */
[----:B------:R-:W-:-:S02]  /*0e80*/  CS2R R12, SRZ ;  /* 0x00000000000c7805 */ /* 0x000fc4000001ff00 */
        /* <DEDUP_REMOVED lines=14> */
[----:B------:R-:W-:Y:S01]  /*0f70*/  CS2R R74, SRZ ;  /* 0x00000000004a7805 */ /* 0x000fe2000001ff00 */
[----:B------:R-:W-:Y:S06]  /*0f80*/  @!P1 BRA `(.L_x_12) ;  /* 0x0000009000509947 */ /* 0x000fec0003800000 */
[----:B------:R-:W-:Y:S01]  /*0f90*/  SHF.R.S32.HI R19, RZ, 0x1f, R16 ;  /* 0x0000001fff137819 */ /* 0x000fe20000011410 */
[----:B------:R-:W0:Y:S01]  /*0fa0*/  S2UR UR6, SR_CgaCtaId ;  /* 0x00000000000679c3 */ /* 0x000e220000008800 */
[----:B------:R-:W-:Y:S02]  /*0fb0*/  UMOV UR37, 0x400 ;  /* 0x0000040000257882 */ /* 0x000fe40000000000 */
[----:B------:R-:W-:-:S04]  /*0fc0*/  LEA.HI R22, R19, R16, RZ, 0x7 ;  /* 0x0000001013167211 */ /* 0x000fc800078f38ff */
[----:B------:R-:W-:-:S06]  /*0fd0*/  SHF.R.S32.HI R0, RZ, 0x7, R22 ;  /* 0x00000007ff007819 */ /* 0x000fcc0000011416 */
[----:B------:R-:W1:Y:S01]  /*0fe0*/  SHFL.IDX PT, R0, R0, RZ, 0x1f ;  /* 0x00001fff00007589 */ /* 0x000e6200000e0000 */
[----:B0-----:R-:W-:-:S04]  /*0ff0*/  ULEA UR37, UR6, UR37, 0x18 ;  /* 0x0000002506257291 */ /* 0x001fc8000f8ec03f */
[----:B------:R-:W-:-:S04]  /*1000*/  UIADD3 UR6, UR37, 0x24300, URZ ;  /* 0x0002430025067890 */ /* 0x000fc8000fffe03f */
[----:B------:R-:W-:Y:S01]  /*1010*/  ULOP3.LUT UP0, URZ, UR6, 0x9f, URZ, 0xc0, !UPT ;  /* 0x0000009f063f7892 */ /* 0x000fe2000f80c03f */
[----:B-1----:R-:W-:-:S05]  /*1020*/  R2UR UR36, R0 ;  /* 0x00000000002472ca */ /* 0x002fca00000e0000 */
[----:B------:R-:W-:-:S08]  /*1030*/  PLOP3.LUT P0, PT, PT, PT, UP0, 0x80, 0x0 ;  /* 0x000000000000781c */ /* 0x000fd00003f0f008 */
[----:B------:R-:W-:-:S04]  /*1040*/  UIMAD.WIDE UR4, UR36, 0x55555556, URZ ;  /* 0x55555556240478a5 */ /* 0x000fc8000f8e023f */
[----:B------:R-:W-:-:S04]  /*1050*/  ULEA.HI UR5, UR5, UR5, URZ, 0x1 ;  /* 0x0000000505057291 */ /* 0x000fc8000f8f083f */
[----:B------:R-:W-:-:S04]  /*1060*/  UIMAD UR41, UR5, -0x3, UR36 ;  /* 0xfffffffd052978a4 */ /* 0x000fc8000f8e0224 */
[----:B------:R-:W-:-:S04]  /*1070*/  ULEA UR4, UR41, UR6, 0xb ;  /* 0x0000000629047291 */ /* 0x000fc8000f8e583f */
[----:B------:R-:W-:-:S04]  /*1080*/  USHF.R.U32.HI UR4, URZ, 0x4, UR4 ;  /* 0x000000043f047899 */ /* 0x000fc80008011604 */
[----:B------:R-:W-:Y:S01]  /*1090*/  ULOP3.LUT UR40, UR4, 0x3fff, URZ, 0xc0, !UPT ;  /* 0x00003fff04287892 */ /* 0x000fe2000f8ec03f */
[----:B------:R-:W-:Y:S11]  /*10a0*/  @!P0 BRA `(.L_x_13) ;  /* 0x0000000000408947 */ /* 0x000ff60003800000 */
[----:B------:R-:W-:Y:S01]  /*10b0*/  MOV R0, 0x0 ;  /* 0x0000000000007802 */ /* 0x000fe20000000f00 */
[----:B------:R-:W-:Y:S01]  /*10c0*/  ULDC.64 UR4, c[0x4][0xa8] ;  /* 0x01002a0000047ab9 */ /* 0x000fe20000000a00 */
[----:B------:R-:W-:Y:S01]  /*10d0*/  ULDC.64 UR6, c[0x4][0x28] ;  /* 0x01000a0000067ab9 */ /* 0x000fe20000000a00 */
[----:B------:R-:W-:Y:S01]  /*10e0*/  IMAD.U32 R4, RZ, RZ, UR4 ;  /* 0x00000004ff047e24 */ /* 0x000fe2000f8e00ff */
[----:B------:R0:W1:Y:S01]  /*10f0*/  LDC.64 R2, c[0x4][R0] ;  /* 0x0100000000027b82 */ /* 0x0000620000000a00 */
[----:B------:R-:W-:Y:S01]  /*1100*/  IMAD.U32 R5, RZ, RZ, UR5 ;  /* 0x00000005ff057e24 */ /* 0x000fe2000f8e00ff */
[----:B------:R-:W-:Y:S01]  /*1110*/  ULDC.64 UR4, c[0x4][0xb0] ;  /* 0x01002c0000047ab9 */ /* 0x000fe20000000a00 */
[----:B------:R-:W-:Y:S01]  /*1120*/  IMAD.U32 R10, RZ, RZ, UR6 ;  /* 0x00000006ff0a7e24 */ /* 0x000fe2000f8e00ff */
[----:B------:R-:W-:Y:S01]  /*1130*/  MOV R6, UR4 ;  /* 0x0000000400067c02 */ /* 0x000fe20008000f00 */
[----:B------:R-:W-:Y:S02]  /*1140*/  IMAD.U32 R7, RZ, RZ, UR5 ;  /* 0x00000005ff077e24 */ /* 0x000fe4000f8e00ff */
[----:B------:R-:W-:-:S02]  /*1150*/  IMAD.U32 R11, RZ, RZ, UR7 ;  /* 0x00000007ff0b7e24 */ /* 0x000fc4000f8e00ff */
[----:B------:R-:W-:Y:S02]  /*1160*/  IMAD.MOV.U32 R8, RZ, RZ, 0x70 ;  /* 0x00000070ff087424 */ /* 0x000fe400078e00ff */
[----:B------:R-:W-:Y:S02]  /*1170*/  IMAD.MOV.U32 R12, RZ, RZ, 0x1 ;  /* 0x00000001ff0c7424 */ /* 0x000fe400078e00ff */
[----:B0-----:R-:W-:-:S07]  /*1180*/  IMAD.MOV.U32 R13, RZ, RZ, RZ ;  /* 0x000000ffff0d7224 */ /* 0x001fce00078e00ff */
[----:B------:R-:W-:-:S07]  /*1190*/  LEPC R20, `(.L_x_13) ;  /* 0x000000001014794e */ /* 0x000fce0000000000 */
[----:B-1----:R-:W-:Y:S05]  /*11a0*/  CALL.ABS.NOINC R2 ;  /* 0x0000000002007343 */ /* 0x002fea0003c00000 */
.L_x_13:
[----:B------:R-:W-:Y:S02]  /*11b0*/  SHF.L.U32 R0, RZ, 0x1f, RZ ;  /* 0x0000001fff007819 */ /* 0x000fe400000006ff */
[----:B------:R-:W-:Y:S02]  /*11c0*/  LOP3.LUT R27, R27, 0x1, RZ, 0xfc, !PT ;  /* 0x000000011b1b7812 */ /* 0x000fe400078efcff */
[----:B------:R-:W0:Y:S02]  /*11d0*/  SYNCS.PHASECHK.TRANS64.TRYWAIT P1, [UR37+0x31c00], R0 ;  /* 0x031c0000ff0075a7 */ /* 0x000e240008020165 */
[----:B------:R-:W-:Y:S01]  /*11e0*/  ISETP.NE.AND P0, PT, R27, 0x3, PT ;  /* 0x000000031b00780c */ /* 0x000fe20003f05270 */
[----:B0-----:R-:W-:-:S12]  /*11f0*/  @!P1 BRA `(.L_x_14) ;  /* 0x000000e000f09947 */ /* 0x001fd80003800000 */
.L_x_125:
[----:B------:R-:W-:Y:S05]  /*1200*/  @!P0 BRA `(.L_x_15) ;  /* 0x0000000000048947 */ /* 0x000fea0003800000 */
[----:B------:R-:W-:Y:S01]  /*1210*/  BPT.TRAP 0x1 ;  /* 0x000000040000795c */ /* 0x000fe20000300000 */
.L_x_15:
[----:B------:R1:W2:Y:S01]  /*1220*/  SYNCS.PHASECHK.TRANS64.TRYWAIT P1, [UR37+0x31c30], R0 ;  /* 0x031c3000ff0075a7 */ /* 0x0002a20008020165 */
[----:B------:R-:W-:Y:S05]  /*1230*/  @!P0 BRA `(.L_x_16) ;  /* 0x0000000000048947 */ /* 0x000fea0003800000 */
[----:B------:R-:W-:Y:S01]  /*1240*/  BPT.TRAP 0x1 ;  /* 0x000000040000795c */ /* 0x000fe20000300000 */
.L_x_16:
[----:B--2---:R-:W-:Y:S05]  /*1250*/  @P1 BRA `(.L_x_17) ;  /* 0x0000000000081947 */ /* 0x004fea0003800000 */
[----:B------:R-:W2:Y:S02]  /*1260*/  SYNCS.PHASECHK.TRANS64.TRYWAIT P1, [UR37+0x31c30], R0 ;  /* 0x031c3000ff0075a7 */ /* 0x000ea40008020165 */
[----:B--2---:R-:W-:Y:S05]  /*1270*/  @!P1 BRA `(.L_x_18) ;  /* 0x000000e000e89947 */ /* 0x004fea0003800000 */
.L_x_17:
[----:B------:R-:W-:Y:S01]  /*1280*/  ULEA UR4, UR41, UR37, 0xc ;  /* 0x0000002529047291 */ /* 0x000fe2000f8e603f */
[----:B------:R-:W-:Y:S01]  /*1290*/  ISETP.NE.AND P1, PT, R28, RZ, PT ;  /* 0x000000ff1c00720c */ /* 0x000fe20003f25270 */
[----:B01----:R-:W-:Y:S02]  /*12a0*/  IMAD.MOV.U32 R0, RZ, RZ, RZ ;  /* 0x000000ffff007224 */ /* 0x003fe400078e00ff */
[----:B------:R-:W-:Y:S01]  /*12b0*/  UIADD3 UR4, UR4, 0xda00, URZ ;  /* 0x0000da0004047890 */ /* 0x000fe2000fffe03f */
[----:B------:R-:W-:Y:S02]  /*12c0*/  IMAD.MOV.U32 R71, RZ, RZ, RZ ;  /* 0x000000ffff477224 */ /* 0x000fe400078e00ff */
[----:B------:R-:W-:Y:S01]  /*12d0*/  IMAD.MOV.U32 R3, RZ, RZ, -0x7fffffe0 ;  /* 0x80000020ff037424 */ /* 0x000fe200078e00ff */
[----:B------:R-:W-:-:S04]  /*12e0*/  USHF.R.U32.HI UR4, URZ, 0x4, UR4 ;  /* 0x000000043f047899 */ /* 0x000fc80008011604 */
[----:B------:R-:W-:-:S06]  /*12f0*/  ULOP3.LUT UR4, UR4, 0x3fff, URZ, 0xc0, !UPT ;  /* 0x00003fff04047892 */ /* 0x000fcc000f8ec03f */
[----:B------:R-:W-:Y:S01]  /*1300*/  MOV R2, UR4 ;  /* 0x0000000400027c02 */ /* 0x000fe20008000f00 */
[----:B------:R-:W-:Y:S05]  /*1310*/  WARPSYNC.ALL ;  /* 0x0000000000007948 */ /* 0x000fea0003800000 */
[----:B------:R-:W-:Y:S01]  /*1320*/  LOP3.LUT R2, R2, 0x10000, RZ, 0xfc, !PT ;  /* 0x0001000002027812 */ /* 0x000fe200078efcff */
[----:B------:R-:W-:-:S03]  /*1330*/  UIADD3 UR4, UR37, 0x16a00, URZ ;  /* 0x00016a0025047890 */ /* 0x000fc6000fffe03f */
[C---:B------:R-:W-:Y:S01]  /*1340*/  R2UR UR8, R2.reuse ;  /* 0x00000000020872ca */ /* 0x040fe200000e0000 */
[----:B------:R-:W-:Y:S01]  /*1350*/  WARPGROUP.ARRIVE ;  /* 0x00000000000079c5 */ /* 0x000fe20000000000 */
[C---:B------:R-:W-:Y:S01]  /*1360*/  R2UR UR9, R3.reuse ;  /* 0x00000000030972ca */ /* 0x040fe200000e0000 */
[----:B------:R-:W-:Y:S01]  /*1370*/  USHF.R.U32.HI UR4, URZ, 0x4, UR4 ;  /* 0x000000043f047899 */ /* 0x000fe20008011604 */
[C---:B------:R-:W-:Y:S01]  /*1380*/  R2UR UR16, R2.reuse ;  /* 0x00000000021072ca */ /* 0x040fe200000e0000 */
[----:B------:R-:W-:Y:S01]  /*1390*/  UMOV UR11, 0x80000020 ;  /* 0x80000020000b7882 */ /* 0x000fe20000000000 */
[C---:B------:R-:W-:Y:S01]  /*13a0*/  R2UR UR17, R3.reuse ;  /* 0x00000000031172ca */ /* 0x040fe200000e0000 */
[----:B------:R-:W-:Y:S01]  /*13b0*/  ULOP3.LUT UR4, UR4, 0x3fff, URZ, 0xc0, !UPT ;  /* 0x00003fff04047892 */ /* 0x000fe2000f8ec03f */
[C---:B------:R-:W-:Y:S01]  /*13c0*/  R2UR UR24, R2.reuse ;  /* 0x00000000021872ca */ /* 0x040fe200000e0000 */
[----:B------:R-:W-:Y:S01]  /*13d0*/  UMOV UR19, 0x80000020 ;  /* 0x8000002000137882 */ /* 0x000fe20000000000 */
[C---:B------:R-:W-:Y:S01]  /*13e0*/  R2UR UR25, R3.reuse ;  /* 0x00000000031972ca */ /* 0x040fe200000e0000 */
[----:B------:R-:W-:Y:S01]  /*13f0*/  ULOP3.LUT UR42, UR4, 0x10000, URZ, 0xfc, !UPT ;  /* 0x00010000042a7892 */ /* 0x000fe2000f8efc3f */
[C---:B------:R-:W-:Y:S01]  /*1400*/  R2UR UR20, R2.reuse ;  /* 0x00000000021472ca */ /* 0x040fe200000e0000 */
[----:B------:R-:W-:Y:S01]  /*1410*/  UMOV UR27, 0x80000020 ;  /* 0x80000020001b7882 */ /* 0x000fe20000000000 */
[C---:B------:R-:W-:Y:S01]  /*1420*/  R2UR UR21, R3.reuse ;  /* 0x00000000031572ca */ /* 0x040fe200000e0000 */
[----:B------:R-:W-:Y:S01]  /*1430*/  UIADD3 UR4, UR42, 0x40, URZ ;  /* 0x000000402a047890 */ /* 0x000fe2000fffe03f */
[C---:B------:R-:W-:Y:S01]  /*1440*/  R2UR UR12, R2.reuse ;  /* 0x00000000020c72ca */ /* 0x040fe200000e0000 */
[----:B------:R-:W-:Y:S01]  /*1450*/  UMOV UR23, 0x80000020 ;  /* 0x8000002000177882 */ /* 0x000fe20000000000 */
[----:B------:R-:W-:Y:S01]  /*1460*/  UMOV UR10, UR42 ;  /* 0x0000002a000a7c82 */ /* 0x000fe20008000000 */
[----:B------:R-:W-:Y:S01]  /*1470*/  R2UR UR13, R3 ;  /* 0x00000000030d72ca */ /* 0x000fe200000e0000 */
[----:B------:R-:W-:Y:S01]  /*1480*/  HGMMA.64x16x16.F32.BF16 R96, gdesc[UR8], RZ, !UPT, gsb0 ;  /* 0x00200000086079f0 */ /* 0x000fe2000c0018ff */
[----:B------:R-:W-:Y:S01]  /*1490*/  UIADD3 UR8, UR42, 0x80, URZ ;  /* 0x000000802a087890 */ /* 0x000fe2000fffe03f */
[----:B------:R-:W-:Y:S01]  /*14a0*/  R2UR UR6, R2 ;  /* 0x00000000020672ca */ /* 0x000fe200000e0000 */
[----:B------:R-:W-:Y:S01]  /*14b0*/  UMOV UR18, UR4 ;  /* 0x0000000400127c82 */ /* 0x000fe20008000000 */
[----:B------:R-:W-:Y:S01]  /*14c0*/  UIADD3 UR10, UR42, 0xc0, URZ ;  /* 0x000000c02a0a7890 */ /* 0x000fe2000fffe03f */
[----:B------:R-:W-:Y:S01]  /*14d0*/  P2R R104, PR, RZ, 0x1 ;  /* 0x00000001ff687803 */ /* 0x000fe20000000000 */
[----:B------:R-:W-:-:S02]  /*14e0*/  UIADD3 UR4, UR42, 0x100, URZ ;  /* 0x000001002a047890 */ /* 0x000fc4000fffe03f */
[----:B------:R-:W-:Y:S01]  /*14f0*/  UMOV UR26, UR8 ;  /* 0x00000008001a7c82 */ /* 0x000fe20008000000 */
[----:B------:R-:W-:Y:S01]  /*1500*/  UMOV UR15, 0x80000020 ;  /* 0x80000020000f7882 */ /* 0x000fe20000000000 */
[----:B------:R-:W-:Y:S01]  /*1510*/  UIADD3 UR8, UR42, 0x140, URZ ;  /* 0x000001402a087890 */ /* 0x000fe2000fffe03f */
[----:B------:R-:W-:Y:S02]  /*1520*/  UMOV UR22, UR10 ;  /* 0x0000000a00167c82 */ /* 0x000fe40008000000 */
[----:B------:R-:W-:Y:S01]  /*1530*/  UMOV UR14, UR4 ;  /* 0x00000004000e7c82 */ /* 0x000fe20008000000 */
[----:B------:R-:W-:Y:S02]  /*1540*/  UIADD3 UR10, UR42, 0x180, URZ ;  /* 0x000001802a0a7890 */ /* 0x000fe4000fffe03f */
[----:B------:R-:W-:Y:S02]  /*1550*/  UIADD3 UR4, UR42, 0x1c0, URZ ;  /* 0x000001c02a047890 */ /* 0x000fe4000fffe03f */
[----:B------:R-:W-:Y:S01]  /*1560*/  UIADD3 UR7, UR6, 0x2, URZ ;  /* 0x0000000206077890 */ /* 0x000fe2000fffe03f */
[----:B------:R-:W-:Y:S01]  /*1570*/  UMOV UR5, 0x80000020 ;  /* 0x8000002000057882 */ /* 0x000fe20000000000 */
[----:B------:R-:W-:Y:S01]  /*1580*/  UMOV UR11, 0x80000020 ;  /* 0x80000020000b7882 */ /* 0x000fe20000000000 */
[----:B------:R-:W-:Y:S01]  /*1590*/  UMOV UR9, UR5 ;  /* 0x0000000500097c82 */ /* 0x000fe20008000000 */
[----:B------:R-:W-:-:S02]  /*15a0*/  WARPGROUP.DEPBAR.LE gsb0, 0x0 ;  /* 0x00008000000079c5 */ /* 0x000fc40000010000 */
[----:B------:R-:W-:-:S06]  /*15b0*/  WARPGROUP.ARRIVE ;  /* 0x00000000000079c5 */ /* 0x000fcc0000000000 */
[----:B------:R-:W-:Y:S01]  /*15c0*/  HGMMA.64x16x16.F32.BF16 R88, gdesc[UR16], RZ, !UPT, gsb0 ;  /* 0x00200000105879f0 */ /* 0x000fe2000c0018ff */
[----:B------:R-:W-:Y:S01]  /*15d0*/  R2UR UR16, R2 ;  /* 0x00000000021072ca */ /* 0x000fe200000e0000 */
[----:B------:R-:W-:Y:S01]  /*15e0*/  UMOV UR18, UR8 ;  /* 0x0000000800127c82 */ /* 0x000fe20008000000 */
[----:B------:R-:W-:Y:S01]  /*15f0*/  R2UR UR17, R3 ;  /* 0x00000000031172ca */ /* 0x000fe200000e0000 */
[----:B------:R-:W-:Y:S01]  /*1600*/  UMOV UR19, 0x80000020 ;  /* 0x8000002000137882 */ /* 0x000fe20000000000 */
[----:B------:R-:W-:Y:S01]  /*1610*/  UIADD3 UR8, UR42, 0x200, URZ ;  /* 0x000002002a087890 */ /* 0x000fe2000fffe03f */
[----:B------:R-:W-:Y:S02]  /*1620*/  WARPGROUP.DEPBAR.LE gsb0, 0x0 ;  /* 0x00008000000079c5 */ /* 0x000fe40000010000 */
        /* <DEDUP_REMOVED lines=14> */
[----:B------:R-:W-:Y:S01]  /*1710*/  UMOV UR4, UR7 ;  /* 0x0000000700047c82 */ /* 0x000fe20008000000 */
        /* <DEDUP_REMOVED lines=9> */
[----:B------:R-:W-:Y:S02]  /*17b0*/  WARPGROUP.DEPBAR.LE gsb0, 0x0 ;  /* 0x00008000000079c5 */ /* 0x000fe40000010000 */
[----:B------:R-:W-:-:S06]  /*17c0*/  WARPGROUP.ARRIVE ;  /* 0x00000000000079c5 */ /* 0x000fcc0000000000 */
[----:B------:R-:W-:Y:S01]  /*17d0*/  HGMMA.64x16x16.F32.BF16 R48, gdesc[UR16], RZ, !UPT, gsb0 ;  /* 0x00200000103079f0 */ /* 0x000fe2000c0018ff */
[----:B------:R-:W-:Y:S02]  /*17e0*/  UIADD3 UR16, UR42, 0x242, URZ ;  /* 0x000002422a107890 */ /* 0x000fe4000fffe03f */
[----:B------:R-:W-:Y:S01]  /*17f0*/  UIADD3 UR18, UR42, 0x480, URZ ;  /* 0x000004802a127890 */ /* 0x000fe2000fffe03f */
[----:B------:R-:W-:Y:S01]  /*1800*/  UMOV UR17, 0x80000020 ;  /* 0x8000002000117882 */ /* 0x000fe20000000000 */
[----:B------:R-:W-:Y:S01]  /*1810*/  UMOV UR19, 0x80000020 ;  /* 0x8000002000137882 */ /* 0x000fe20000000000 */
[----:B------:R-:W-:Y:S02]  /*1820*/  WARPGROUP.DEPBAR.LE gsb0, 0x0 ;  /* 0x00008000000079c5 */ /* 0x000fe40000010000 */
[----:B------:R-:W-:-:S06]  /*1830*/  WARPGROUP.ARRIVE ;  /* 0x00000000000079c5 */ /* 0x000fcc0000000000 */
[----:B------:R-:W-:Y:S01]  /*1840*/  HGMMA.64x16x16.F32.BF16 R40, gdesc[UR24], RZ, !UPT, gsb0 ;  /* 0x00200000182879f0 */ /* 0x000fe2000c0018ff */
[----:B------:R-:W-:Y:S01]  /*1850*/  UIADD3 UR26, UR42, 0x682, URZ ;  /* 0x000006822a1a7890 */ /* 0x000fe2000fffe03f */
[----:B------:R-:W-:Y:S01]  /*1860*/  UMOV UR27, 0x80000020 ;  /* 0x80000020001b7882 */ /* 0x000fe20000000000 */
[----:B------:R-:W-:Y:S02]  /*1870*/  WARPGROUP.DEPBAR.LE gsb0, 0x0 ;  /* 0x00008000000079c5 */ /* 0x000fe40000010000 */
[----:B------:R-:W-:-:S06]  /*1880*/  WARPGROUP.ARRIVE ;  /* 0x00000000000079c5 */ /* 0x000fcc0000000000 */
[----:B------:R-:W-:Y:S01]  /*1890*/  HGMMA.64x16x16.F32.BF16 R32, gdesc[UR20], RZ, !UPT, gsb0 ;  /* 0x00200000142079f0 */ /* 0x000fe2000c0018ff */
[----:B------:R-:W-:Y:S02]  /*18a0*/  UIADD3 UR20, UR6, 0x602, URZ ;  /* 0x0000060206147890 */ /* 0x000fe4000fffe03f */
[----:B------:R-:W-:Y:S01]  /*18b0*/  UIADD3 UR22, UR42, 0x482, URZ ;  /* 0x000004822a167890 */ /* 0x000fe2000fffe03f */
[----:B------:R-:W-:Y:S01]  /*18c0*/  UMOV UR21, 0x80000020 ;  /* 0x8000002000157882 */ /* 0x000fe20000000000 */
[----:B------:R-:W-:Y:S01]  /*18d0*/  UMOV UR23, 0x80000020 ;  /* 0x8000002000177882 */ /* 0x000fe20000000000 */
[----:B------:R-:W-:Y:S02]  /*18e0*/  UMOV UR25, UR21 ;  /* 0x0000001500197c82 */ /* 0x000fe40008000000 */
[----:B------:R-:W-:Y:S01]  /*18f0*/  UMOV UR24, UR20 ;  /* 0x0000001400187c82 */ /* 0x000fe20008000000 */
[----:B------:R-:W-:Y:S02]  /*1900*/  WARPGROUP.DEPBAR.LE gsb0, 0x0 ;  /* 0x00008000000079c5 */ /* 0x000fe40000010000 */
[----:B------:R-:W-:-:S06]  /*1910*/  WARPGROUP.ARRIVE ;  /* 0x00000000000079c5 */ /* 0x000fcc0000000000 */
[----:B------:R-:W-:Y:S01]  /*1920*/  HGMMA.64x16x16.F32.BF16 R24, gdesc[UR12], RZ, !UPT, gsb0 ;  /* 0x002000000c1879f0 */ /* 0x000fe2000c0018ff */
[----:B------:R-:W-:Y:S02]  /*1930*/  UIADD3 UR12, UR42, 0xc2, URZ ;  /* 0x000000c22a0c7890 */ /* 0x000fe4000fffe03f */
[----:B------:R-:W-:Y:S02]  /*1940*/  UIADD3 UR13, UR6, 0x300, URZ ;  /* 0x00000300060d7890 */ /* 0x000fe4000fffe03f */
[----:B------:R-:W-:Y:S01]  /*1950*/  UIADD3 UR14, UR6, 0x302, URZ ;  /* 0x00000302060e7890 */ /* 0x000fe2000fffe03f */
[----:B------:R-:W-:Y:S01]  /*1960*/  UMOV UR15, 0x80000020 ;  /* 0x80000020000f7882 */ /* 0x000fe20000000000 */
[----:B------:R-:W-:Y:S02]  /*1970*/  WARPGROUP.DEPBAR.LE gsb0, 0x0 ;  /* 0x00008000000079c5 */ /* 0x000fe40000010000 */
[----:B------:R-:W-:-:S06]  /*1980*/  WARPGROUP.ARRIVE ;  /* 0x00000000000079c5 */ /* 0x000fcc0000000000 */
[----:B------:R-:W-:Y:S01]  /*1990*/  HGMMA.64x16x16.F32.BF16 R96, gdesc[UR8], R96, gsb0 ;  /* 0x00200000086079f0 */ /* 0x000fe20008001860 */
[----:B------:R-:W-:Y:S01]  /*19a0*/  UIADD3 UR10, UR42, 0x42, URZ ;  /* 0x000000422a0a7890 */ /* 0x000fe2000fffe03f */
[----:B------:R-:W-:Y:S01]  /*19b0*/  UMOV UR8, UR4 ;  /* 0x0000000400087c82 */ /* 0x000fe20008000000 */
[----:B------:R-:W-:Y:S01]  /*19c0*/  UMOV UR9, UR5 ;  /* 0x0000000500097c82 */ /* 0x000fe20008000000 */
[----:B------:R-:W-:Y:S01]  /*19d0*/  UMOV UR11, 0x80000020 ;  /* 0x80000020000b7882 */ /* 0x000fe20000000000 */
[----:B------:R-:W-:Y:S02]  /*19e0*/  WARPGROUP.DEPBAR.LE gsb0, 0x0 ;  /* 0x00008000000079c5 */ /* 0x000fe40000010000 */
[----:B------:R-:W-:-:S06]  /*19f0*/  WARPGROUP.ARRIVE ;  /* 0x00000000000079c5 */ /* 0x000fcc0000000000 */
[----:B------:R-:W-:Y:S01]  /*1a00*/  HGMMA.64x16x16.F32.BF16 R88, gdesc[UR8], R88, gsb0 ;  /* 0x00200000085879f0 */ /* 0x000fe20008001858 */
[----:B------:R-:W-:Y:S01]  /*1a10*/  UMOV UR8, UR4 ;  /* 0x0000000400087c82 */ /* 0x000fe20008000000 */
[----:B------:R-:W-:Y:S01]  /*1a20*/  UMOV UR9, UR5 ;  /* 0x0000000500097c82 */ /* 0x000fe20008000000 */
[----:B------:R-:W-:Y:S01]  /*1a30*/  UMOV UR10, UR7 ;  /* 0x00000007000a7c82 */ /* 0x000fe20008000000 */
[----:B------:R-:W-:Y:S01]  /*1a40*/  UMOV UR11, 0x80000020 ;  /* 0x80000020000b7882 */ /* 0x000fe20000000000 */
[----:B------:R-:W-:Y:S01]  /*1a50*/  UIADD3 UR7, UR42, 0x102, URZ ;  /* 0x000001022a077890 */ /* 0x000fe2000fffe03f */
        /* <DEDUP_REMOVED lines=52> */
[----:B------:R-:W-:Y:S01]  /*1da0*/  UMOV UR9, 0x80000020 ;  /* 0x8000002000097882 */ /* 0x000fe20000000000 */
[----:B------:R-:W-:Y:S01]  /*1db0*/  UMOV UR10, UR12 ;  /* 0x0000000c000a7c82 */ /* 0x000fe20008000000 */
[----:B------:R-:W-:Y:S01]  /*1dc0*/  UMOV UR11, 0x80000020 ;  /* 0x80000020000b7882 */ /* 0x000fe20000000000 */
[----:B------:R-:W-:Y:S01]  /*1dd0*/  UIADD3 UR12, UR42, 0x300, URZ ;  /* 0x000003002a0c7890 */ /* 0x000fe2000fffe03f */
[----:B------:R-:W-:Y:S01]  /*1de0*/  UMOV UR13, 0x80000020 ;  /* 0x80000020000d7882 */ /* 0x000fe20000000000 */
[----:B------:R-:W-:Y:S02]  /*1df0*/  WARPGROUP.DEPBAR.LE gsb0, 0x0 ;  /* 0x00008000000079c5 */ /* 0x000fe40000010000 */
[----:B------:R-:W-:-:S06]  /*1e00*/  WARPGROUP.ARRIVE ;  /* 0x00000000000079c5 */ /* 0x000fcc0000000000 */
[----:B------:R-:W-:Y:S01]  /*1e10*/  HGMMA.64x16x16.F32.BF16 R96, gdesc[UR8], R96, gsb0 ;  /* 0x00200000086079f0 */ /* 0x000fe20008001860 */
[----:B------:R-:W-:Y:S01]  /*1e20*/  UIADD3 UR10, UR42, 0x280, URZ ;  /* 0x000002802a0a7890 */ /* 0x000fe2000fffe03f */
[----:B------:R-:W-:Y:S01]  /*1e30*/  UMOV UR11, 0x80000020 ;  /* 0x80000020000b7882 */ /* 0x000fe20000000000 */
[----:B------:R-:W-:Y:S02]  /*1e40*/  WARPGROUP.DEPBAR.LE gsb0, 0x0 ;  /* 0x00008000000079c5 */ /* 0x000fe40000010000 */
[----:B------:R-:W-:-:S06]  /*1e50*/  WARPGROUP.ARRIVE ;  /* 0x00000000000079c5 */ /* 0x000fcc0000000000 */
[----:B------:R-:W-:Y:S01]  /*1e60*/  HGMMA.64x16x16.F32.BF16 R88, gdesc[UR8], R88, gsb0 ;  /* 0x00200000085879f0 */ /* 0x000fe20008001858 */
        /* <DEDUP_REMOVED lines=33> */
[----:B------:R-:W-:Y:S01]  /*2080*/  UMOV UR14, UR16 ;  /* 0x00000010000e7c82 */ /* 0x000fe20008000000 */
[----:B------:R-:W-:Y:S02]  /*2090*/  UIADD3 UR16, UR6, 0x600, URZ ;  /* 0x0000060006107890 */ /* 0x000fe4000fffe03f */
        /* <DEDUP_REMOVED lines=10> */
[----:B------:R-:W-:Y:S02]  /*2140*/  UIADD3 UR10, UR42, 0x302, URZ ;  /* 0x000003022a0a7890 */ /* 0x000fe4000fffe03f */
        /* <DEDUP_REMOVED lines=48> */
[----:B------:R-:W-:Y:S03]  /*2450*/  HGMMA.64x16x16.F32.BF16 R24, gdesc[UR12], R24, gsb0 ;  /* 0x002000000c1879f0 */ /* 0x000fe60008001818 */
        /* <DEDUP_REMOVED lines=40> */
[----:B------:R-:W-:Y:S01]  /*26e0*/  ULDC UR7, c[0x0][0x988] ;  /* 0x0002620000077ab9 */ /* 0x000fe20000000800 */
        /* <DEDUP_REMOVED lines=15> */
[----:B------:R-:W-:Y:S01]  /*27e0*/  WARPGROUP.ARRIVE ;  /* 0x00000000000079c5 */ /* 0x000fe20000000000 */
[----:B------:R-:W-:Y:S01]  /*27f0*/  FMUL.FTZ R5, R96, UR6 ;  /* 0x0000000660057c20 */ /* 0x000fe20008410000 */
[----:B------:R-:W-:Y:S01]  /*2800*/  FMUL.FTZ R8, R98, UR6 ;  /* 0x0000000662087c20 */ /* 0x000fe20008410000 */
[----:B------:R-:W-:Y:S01]  /*2810*/  FMUL.FTZ R6, R99, UR6 ;  /* 0x0000000663067c20 */ /* 0x000fe20008410000 */
[----:B------:R-:W-:Y:S01]  /*2820*/  FMUL.FTZ R12, R102, UR6 ;  /* 0x00000006660c7c20 */ /* 0x000fe20008410000 */
[----:B------:R-:W-:Y:S01]  /*2830*/  FMUL.FTZ R10, R103, UR6 ;  /* 0x00000006670a7c20 */ /* 0x000fe20008410000 */
[----:B------:R-:W-:Y:S01]  /*2840*/  HGMMA.64x16x16.F32.BF16 R88, gdesc[UR20], R88, gsb0 ;  /* 0x00200000145879f0 */ /* 0x000fe20008001858 */
[----:B------:R-:W-:Y:S01]  /*2850*/  UIADD3 UR22, UR42, 0x502, URZ ;  /* 0x000005022a167890 */ /* 0x000fe2000fffe03f */
[----:B------:R-:W-:Y:S01]  /*2860*/  MUFU.TANH R5, R5 ;  /* 0x0000000500057308 */ /* 0x000fe20000002400 */
[----:B------:R-:W-:Y:S01]  /*2870*/  UMOV UR23, 0x80000020 ;  /* 0x8000002000177882 */ /* 0x000fe20000000000 */
[----:B------:R-:W-:Y:S01]  /*2880*/  FMUL.FTZ R4, R97, UR6 ;  /* 0x0000000661047c20 */ /* 0x000fe20008410000 */
[----:B------:R-:W-:Y:S01]  /*2890*/  FMUL.FTZ R7, R100, UR6 ;  /* 0x0000000664077c20 */ /* 0x000fe20008410000 */
[----:B------:R-:W-:-:S04]  /*28a0*/  FMUL.FTZ R9, R101, UR6 ;  /* 0x0000000665097c20 */ /* 0x000fc80008410000 */
[----:B------:R-:W0:Y:S08]  /*28b0*/  MUFU.TANH R8, R8 ;  /* 0x0000000800087308 */ /* 0x000e300000002400 */
[----:B------:R-:W1:Y:S08]  /*28c0*/  MUFU.TANH R6, R6 ;  /* 0x0000000600067308 */ /* 0x000e700000002400 */
[----:B------:R-:W-:Y:S08]  /*28d0*/  MUFU.TANH R12, R12 ;  /* 0x0000000c000c7308 */ /* 0x000ff00000002400 */
[----:B------:R-:W-:Y:S08]  /*28e0*/  MUFU.TANH R10, R10 ;  /* 0x0000000a000a7308 */ /* 0x000ff00000002400 */
[----:B------:R-:W-:Y:S08]  /*28f0*/  MUFU.TANH R4, R4 ;  /* 0x0000000400047308 */ /* 0x000ff00000002400 */
[----:B------:R-:W-:Y:S01]  /*2900*/  MUFU.TANH R7, R7 ;  /* 0x0000000700077308 */ /* 0x000fe20000002400 */
[----:B------:R-:W-:-:S02]  /*2910*/  WARPGROUP.DEPBAR.LE gsb0, 0x0 ;  /* 0x00008000000079c5 */ /* 0x000fc40000010000 */
        /* <DEDUP_REMOVED lines=8> */
[----:B------:R-:W2:Y:S01]  /*29a0*/  MUFU.TANH R14, R14 ;  /* 0x0000000e000e7308 */ /* 0x000ea20000002400 */
[----:B------:R-:W-:Y:S01]  /*29b0*/  UMOV UR23, 0x80000020 ;  /* 0x8000002000177882 */ /* 0x000fe20000000000 */
[----:B------:R-:W-:Y:S01]  /*29c0*/  FMUL.FTZ R13, R89, UR6 ;  /* 0x00000006590d7c20 */ /* 0x000fe20008410000 */
[----:B------:R-:W-:Y:S01]  /*29d0*/  FMUL.FTZ R21, R93, UR6 ;  /* 0x000000065d157c20 */ /* 0x000fe20008410000 */
[----:B------:R-:W-:-:S04]  /*29e0*/  FMUL.FTZ R15, R92, UR6 ;  /* 0x000000065c0f7c20 */ /* 0x000fc80008410000 */
[----:B------:R-:W3:Y:S08]  /*29f0*/  MUFU.TANH R20, R20 ;  /* 0x0000001400147308 */ /* 0x000ef00000002400 */
[----:B------:R-:W4:Y:S08]  /*2a00*/  MUFU.TANH R66, R66 ;  /* 0x0000004200427308 */ /* 0x000f300000002400 */
[----:B------:R-:W5:Y:S08]  /*2a10*/  MUFU.TANH R9, R9 ;  /* 0x0000000900097308 */ /* 0x000f700000002400 */
[----:B------:R-:W5:Y:S08]  /*2a20*/  MUFU.TANH R23, R23 ;  /* 0x0000001700177308 */ /* 0x000f700000002400 */
[----:B------:R-:W5:Y:S08]  /*2a30*/  MUFU.TANH R11, R11 ;  /* 0x0000000b000b7308 */ /* 0x000f700000002400 */
        /* <DEDUP_REMOVED lines=10> */
[----:B------:R-:W-:Y:S01]  /*2ae0*/  FMUL.FTZ R80, R87, UR6 ;  /* 0x0000000657507c20 */ /* 0x000fe20008410000 */
[----:B------:R-:W-:Y:S01]  /*2af0*/  UMOV UR23, 0x80000020 ;  /* 0x8000002000177882 */ /* 0x000fe20000000000 */
[----:B------:R-:W5:Y:S01]  /*2b00*/  MUFU.TANH R67, R67 ;  /* 0x0000004300437308 */ /* 0x000f620000002400 */
[----:B------:R-:W-:Y:S01]  /*2b10*/  FMUL.FTZ R64, R81, UR6 ;  /* 0x0000000651407c20 */ /* 0x000fe20008410000 */
[----:B------:R-:W-:-:S06]  /*2b20*/  FMUL.FTZ R81, R86, UR6 ;  /* 0x0000000656517c20 */ /* 0x000fcc0008410000 */
[----:B------:R-:W5:Y:S08]  /*2b30*/  MUFU.TANH R69, R69 ;  /* 0x0000004500457308 */ /* 0x000f700000002400 */
[----:B------:R-:W5:Y:S08]  /*2b40*/  MUFU.TANH R15, R15 ;  /* 0x0000000f000f7308 */ /* 0x000f700000002400 */
[----:B------:R-:W5:Y:S08]  /*2b50*/  MUFU.TANH R81, R81 ;  /* 0x0000005100517308 */ /* 0x000f700000002400 */
[----:B------:R-:W5:Y:S08]  /*2b60*/  MUFU.TANH R21, R21 ;  /* 0x0000001500157308 */ /* 0x000f700000002400 */
[----:B------:R-:W5:Y:S01]  /*2b70*/  MUFU.TANH R80, R80 ;  /* 0x0000005000507308 */ /* 0x000f620000002400 */
        /* <DEDUP_REMOVED lines=9> */
[----:B------:R-:W5:Y:S01]  /*2c10*/  MUFU.TANH R65, R65 ;  /* 0x0000004100417308 */ /* 0x000f620000002400 */
[----:B------:R-:W-:Y:S01]  /*2c20*/  UMOV UR23, 0x80000020 ;  /* 0x8000002000177882 */ /* 0x000fe20000000000 */
[----:B------:R-:W-:Y:S01]  /*2c30*/  FMUL.FTZ R78, R78, UR6 ;  /* 0x000000064e4e7c20 */ /* 0x000fe20008410000 */
[----:B------:R-:W-:Y:S01]  /*2c40*/  FMUL.FTZ R79, R79, UR6 ;  /* 0x000000064f4f7c20 */ /* 0x000fe20008410000 */
[----:B------:R-:W-:-:S04]  /*2c50*/  FMUL.FTZ R76, R76, UR6 ;  /* 0x000000064c4c7c20 */ /* 0x000fc80008410000 */
[----:B------:R-:W5:Y:S08]  /*2c60*/  MUFU.TANH R74, R74 ;  /* 0x0000004a004a7308 */ /* 0x000f700000002400 */
        /* <DEDUP_REMOVED lines=16> */
[----:B------:R-:W-:Y:S01]  /*2d70*/  LOP3.LUT R63, R22, 0xffffff80, RZ, 0xc0, !PT ;  /* 0xffffff80163f7812 */ /* 0x000fe200078ec0ff */
[----:B------:R-:W-:Y:S01]  /*2d80*/  FMUL.FTZ R58, R58, UR6 ;  /* 0x000000063a3a7c20 */ /* 0x000fe20008410000 */
[----:B------:R-:W5:Y:S01]  /*2d90*/  MUFU.TANH R79, R79 ;  /* 0x0000004f004f7308 */ /* 0x000f620000002400 */
[----:B------:R-:W-:-:S02]  /*2da0*/  FMUL.FTZ R62, R62, UR6 ;  /* 0x000000063e3e7c20 */ /* 0x000fc40008410000 */
[----:B------:R-:W-:-:S05]  /*2db0*/  IMAD.IADD R77, R16, 0x1, -R63 ;  /* 0x00000001104d7824 */ /* 0x000fca00078e0a3f */
[----:B------:R-:W-:Y:S01]  /*2dc0*/  SHF.R.S32.HI R84, RZ, 0x1f, R77 ;  /* 0x0000001fff547819 */ /* 0x000fe2000001144d */
[----:B------:R-:W5:Y:S03]  /*2dd0*/  MUFU.TANH R82, R82 ;  /* 0x0000005200527308 */ /* 0x000f660000002400 */
[----:B------:R-:W-:-:S04]  /*2de0*/  LEA.HI R84, R84, R77, RZ, 0x2 ;  /* 0x0000004d54547211 */ /* 0x000fc800078f10ff */
[----:B------:R-:W-:Y:S01]  /*2df0*/  LOP3.LUT R84, R84, 0x7ffffffc, RZ, 0xc0, !PT ;  /* 0x7ffffffc54547812 */ /* 0x000fe200078ec0ff */
[----:B------:R-:W5:Y:S04]  /*2e00*/  MUFU.TANH R58, R58 ;  /* 0x0000003a003a7308 */ /* 0x000f680000002400 */
[----:B------:R-:W-:-:S04]  /*2e10*/  IMAD.IADD R84, R77, 0x1, -R84 ;  /* 0x000000014d547824 */ /* 0x000fc800078e0a54 */
[----:B------:R-:W5:Y:S08]  /*2e20*/  MUFU.TANH R72, R72 ;  /* 0x0000004800487308 */ /* 0x000f700000002400 */
[----:B------:R-:W5:Y:S08]  /*2e30*/  MUFU.TANH R57, R57 ;  /* 0x0000003900397308 */ /* 0x000f700000002400 */
[----:B------:R-:W5:Y:S01]  /*2e40*/  MUFU.TANH R76, R76 ;  /* 0x0000004c004c7308 */ /* 0x000f620000002400 */
[----:B------:R-:W-:-:S02]  /*2e50*/  WARPGROUP.DEPBAR.LE gsb0, 0x0 ;  /* 0x00008000000079c5 */ /* 0x000fc40000010000 */
[----:B------:R-:W-:Y:S01]  /*2e60*/  WARPGROUP.ARRIVE ;  /* 0x00000000000079c5 */ /* 0x000fe20000000000 */
[----:B------:R-:W-:Y:S01]  /*2e70*/  FMUL.FTZ R22, R49, UR6 ;  /* 0x0000000631167c20 */ /* 0x000fe20008410000 */
[----:B------:R-:W-:-:S03]  /*2e80*/  IMAD.MOV.U32 R49, RZ, RZ, -0x2 ;  /* 0xfffffffeff317424 */ /* 0x000fc600078e00ff */
[----:B------:R-:W5:Y:S01]  /*2e90*/  MUFU.TANH R62, R62 ;  /* 0x0000003e003e7308 */ /* 0x000f620000002400 */
[----:B------:R-:W-:Y:S01]  /*2ea0*/  FMUL.FTZ R63, R50, UR6 ;  /* 0x00000006323f7c20 */ /* 0x000fe20008410000 */
[----:B------:R-:W-:Y:S01]  /*2eb0*/  FMUL.FTZ R50, R51, UR6 ;  /* 0x0000000633327c20 */ /* 0x000fe20008410000 */
[----:B------:R-:W-:Y:S01]  /*2ec0*/  HGMMA.64x16x16.F32.BF16 R40, gdesc[UR20], R40, gsb0 ;  /* 0x00200000142879f0 */ /* 0x000fe20008001828 */
[----:B------:R-:W-:Y:S01]  /*2ed0*/  IMAD R49, R84, R49, 0x90 ;  /* 0x0000009054317424 */ /* 0x000fe200078e0231 */
[----:B------:R-:W-:Y:S01]  /*2ee0*/  UIADD3 UR22, UR42, 0x642, URZ ;  /* 0x000006422a167890 */ /* 0x000fe2000fffe03f */
[----:B------:R-:W-:Y:S01]  /*2ef0*/  FMUL.FTZ R127, R55, UR6 ;  /* 0x00000006377f7c20 */ /* 0x000fe20008410000 */
[----:B------:R-:W-:Y:S01]  /*2f00*/  UMOV UR23, 0x80000020 ;  /* 0x8000002000177882 */ /* 0x000fe20000000000 */
[----:B------:R-:W5:Y:S01]  /*2f10*/  MUFU.TANH R75, R75 ;  /* 0x0000004b004b7308 */ /* 0x000f620000002400 */
[----:B------:R-:W-:Y:S01]  /*2f20*/  IADD3 R18, R18, R49, RZ ;  /* 0x0000003112127210 */ /* 0x000fe20007ffe0ff */
[----:B------:R-:W-:Y:S01]  /*2f30*/  FMUL.FTZ R125, R54, UR6 ;  /* 0x00000006367d7c20 */ /* 0x000fe20008410000 */
[----:B------:R-:W-:Y:S01]  /*2f40*/  FMUL.FTZ R53, R53, UR6 ;  /* 0x0000000635357c20 */ /* 0x000fe20008410000 */
[----:B------:R-:W-:Y:S01]  /*2f50*/  FMUL.FTZ R48, R48, UR6 ;  /* 0x0000000630307c20 */ /* 0x000fe20008410000 */
[----:B------:R-:W-:Y:S01]  /*2f60*/  FMUL.FTZ R52, R52, UR6 ;  /* 0x0000000634347c20 */ /* 0x000fe20008410000 */
[----:B------:R-:W-:-:S02]  /*2f70*/  IMAD R18, R17, -0x90, R18 ;  /* 0xffffff7011127824 */ /* 0x000fc400078e0212 */
[----:B------:R-:W5:Y:S03]  /*2f80*/  MUFU.TANH R61, R61 ;  /* 0x0000003d003d7308 */ /* 0x000f660000002400 */
[C---:B------:R-:W-:Y:S02]  /*2f90*/  ISETP.GT.AND P3, PT, R18.reuse, RZ, PT ;  /* 0x000000ff1200720c */ /* 0x040fe40003f64270 */
[----:B------:R-:W-:Y:S02]  /*2fa0*/  ISETP.GT.AND P6, PT, R18, 0x1, PT ;  /* 0x000000011200780c */ /* 0x000fe40003fc4270 */
[----:B0-----:R-:W-:Y:S01]  /*2fb0*/  FSEL R77, R8, -INF , P3 ;  /* 0xff800000084d7808 */ /* 0x001fe20001800000 */
[----:B------:R-:W0:Y:S01]  /*2fc0*/  MUFU.TANH R83, R83 ;  /* 0x0000005300537308 */ /* 0x000e220000002400 */
[----:B------:R-:W-:Y:S02]  /*2fd0*/  FSEL R5, R5, -INF , P3 ;  /* 0xff80000005057808 */ /* 0x000fe40001800000 */
[----:B------:R-:W-:-:S02]  /*2fe0*/  ISETP.GT.AND P3, PT, R18, 0x11, PT ;  /* 0x000000111200780c */ /* 0x000fc40003f64270 */
[----:B------:R-:W-:Y:S02]  /*2ff0*/  ISETP.GT.AND P5, PT, R18, 0x8, PT ;  /* 0x000000081200780c */ /* 0x000fe40003fa4270 */
[----:B-1----:R-:W-:Y:S01]  /*3000*/  FSEL R6, R6, -INF , P6 ;  /* 0xff80000006067808 */ /* 0x002fe20003000000 */
[----:B------:R-:W1:Y:S01]  /*3010*/  MUFU.TANH R63, R63 ;  /* 0x0000003f003f7308 */ /* 0x000e620000002400 */
[----:B--2---:R-:W-:Y:S02]  /*3020*/  FSEL R95, R14, -INF , P3 ;  /* 0xff8000000e5f7808 */ /* 0x004fe40001800000 */
[----:B------:R-:W-:Y:S02]  /*3030*/  ISETP.GT.AND P4, PT, R18, 0x9, PT ;  /* 0x000000091200780c */ /* 0x000fe40003f84270 */
[----:B------:R-:W-:Y:S02]  /*3040*/  FSEL R85, R12, -INF , P5 ;  /* 0xff8000000c557808 */ /* 0x000fe40002800000 */
[----:B------:R-:W-:Y:S01]  /*3050*/  FMNMX.FTZ R14, R77, R6, !PT ;  /* 0x000000064d0e7209 */ /* 0x000fe20007810000 */
[----:B------:R-:W2:Y:S01]  /*3060*/  MUFU.TANH R56, R56 ;  /* 0x0000003800387308 */ /* 0x000ea20000002400 */
[----:B------:R-:W-:-:S02]  /*3070*/  ISETP.GT.AND P2, PT, R18, 0x10, PT ;  /* 0x000000101200780c */ /* 0x000fc40003f44270 */
[----:B------:R-:W-:Y:S02]  /*3080*/  FSEL R87, R10, -INF , P4 ;  /* 0xff8000000a577808 */ /* 0x000fe40002000000 */
[----:B------:R-:W-:Y:S02]  /*3090*/  FMNMX.FTZ R14, R85, R14, !PT ;  /* 0x0000000e550e7209 */ /* 0x000fe40007810000 */
[----:B---3--:R-:W-:Y:S01]  /*30a0*/  FSEL R93, R20, -INF , P2 ;  /* 0xff800000145d7808 */ /* 0x008fe20001000000 */
[----:B------:R-:W3:Y:S01]  /*30b0*/  MUFU.TANH R50, R50 ;  /* 0x0000003200327308 */ /* 0x000ee20000002400 */
[----:B------:R-:W-:Y:S02]  /*30c0*/  FMNMX.FTZ R20, R87, R14, !PT ;  /* 0x0000000e57147209 */ /* 0x000fe40007810000 */
[----:B------:R-:W-:Y:S02]  /*30d0*/  FSEL R4, R4, -INF , P6 ;  /* 0xff80000004047808 */ /* 0x000fe40003000000 */
[----:B------:R-:W-:Y:S01]  /*30e0*/  ISETP.GT.AND P6, PT, R18, 0x18, PT ;  /* 0x000000181200780c */ /* 0x000fe20003fc4270 */
[----:B------:R-:W-:-:S02]  /*30f0*/  WARPGROUP.DEPBAR.LE gsb0, 0x0 ;  /* 0x00008000000079c5 */ /* 0x000fc40000010000 */
[----:B------:R-:W-:Y:S01]  /*3100*/  WARPGROUP.ARRIVE ;  /* 0x00000000000079c5 */ /* 0x000fe20000000000 */
[----:B------:R-:W-:Y:S01]  /*3110*/  FMNMX.FTZ R20, R93, R20, !PT ;  /* 0x000000145d147209 */ /* 0x000fe20007810000 */
[----:B------:R-:W-:Y:S01]  /*3120*/  FMUL.FTZ R40, R40, UR6 ;  /* 0x0000000628287c20 */ /* 0x000fe20008410000 */
[----:B------:R-:W-:Y:S01]  /*3130*/  FSEL R7, R7, -INF , P5 ;  /* 0xff80000007077808 */ /* 0x000fe20002800000 */
[----:B------:R-:W-:Y:S01]  /*3140*/  FMUL.FTZ R41, R41, UR6 ;  /* 0x0000000629297c20 */ /* 0x000fe20008410000 */
[----:B------:R-:W-:Y:S01]  /*3150*/  ISETP.GT.AND P5, PT, R18, 0x19, PT ;  /* 0x000000191200780c */ /* 0x000fe20003fa4270 */
[----:B------:R-:W-:Y:S01]  /*3160*/  HGMMA.64x16x16.F32.BF16 R32, gdesc[UR20], R32, gsb0 ;  /* 0x00200000142079f0 */ /* 0x000fe20008001820 */
[----:B----4-:R-:W-:Y:S01]  /*3170*/  FSEL R97, R66, -INF , P6 ;  /* 0xff80000042617808 */ /* 0x010fe20003000000 */
[----:B------:R4:W-:Y:S01]  /*3180*/  MUFU.TANH R8, R40 ;  /* 0x0000002800087308 */ /* 0x0009e20000002400 */
[----:B------:R-:W-:Y:S01]  /*3190*/  FMNMX.FTZ R20, R95, R20, !PT ;  /* 0x000000145f147209 */ /* 0x000fe20007810000 */
[----:B------:R-:W-:Y:S01]  /*31a0*/  FMUL.FTZ R129, R42, UR6 ;  /* 0x000000062a817c20 */ /* 0x000fe20008410000 */
[----:B-----5:R-:W-:Y:S01]  /*31b0*/  FSEL R9, R9, -INF , P4 ;  /* 0xff80000009097808 */ /* 0x020fe20002000000 */
[----:B------:R-:W-:Y:S01]  /*31c0*/  FMUL.FTZ R131, R43, UR6 ;  /* 0x000000062b837c20 */ /* 0x000fe20008410000 */
[----:B------:R-:W-:Y:S01]  /*31d0*/  ISETP.GT.AND P4, PT, R18, 0x20, PT ;  /* 0x000000201200780c */ /* 0x000fe20003f84270 */
[----:B------:R-:W-:Y:S01]  /*31e0*/  FMUL.FTZ R42, R45, UR6 ;  /* 0x000000062d2a7c20 */ /* 0x000fe20008410000 */
[----:B------:R-:W-:Y:S01]  /*31f0*/  FSEL R99, R23, -INF , P5 ;  /* 0xff80000017637808 */ /* 0x000fe20002800000 */
[----:B------:R5:W-:Y:S01]  /*3200*/  MUFU.TANH R12, R41 ;  /* 0x00000029000c7308 */ /* 0x000be20000002400 */
[----:B------:R-:W-:Y:S01]  /*3210*/  FMNMX.FTZ R20, R97, R20, !PT ;  /* 0x0000001461147209 */ /* 0x000fe20007810000 */
[----:B------:R-:W-:Y:S01]  /*3220*/  FMUL.FTZ R55, R47, UR6 ;  /* 0x000000062f377c20 */ /* 0x000fe20008410000 */
[----:B------:R-:W-:Y:S01]  /*3230*/  FSEL R11, R11, -INF , P2 ;  /* 0xff8000000b0b7808 */ /* 0x000fe20001000000 */
[----:B------:R-:W-:Y:S01]  /*3240*/  FMUL.FTZ R46, R46, UR6 ;  /* 0x000000062e2e7c20 */ /* 0x000fe20008410000 */
[----:B------:R-:W-:Y:S01]  /*3250*/  ISETP.GT.AND P2, PT, R18, 0x21, PT ;  /* 0x000000211200780c */ /* 0x000fe20003f44270 */
[----:B------:R-:W-:Y:S01]  /*3260*/  FMUL.FTZ R44, R44, UR6 ;  /* 0x000000062c2c7c20 */ /* 0x000fe20008410000 */
[----:B------:R-:W-:Y:S01]  /*3270*/  FSEL R101, R67, -INF , P4 ;  /* 0xff80000043657808 */ /* 0x000fe20002000000 */
[----:B------:R0:W-:Y:S01]  /*3280*/  MUFU.TANH R14, R42 ;  /* 0x0000002a000e7308 */ /* 0x0001e20000002400 */
[----:B------:R-:W-:Y:S01]  /*3290*/  FMNMX.FTZ R20, R99, R20, !PT ;  /* 0x0000001463147209 */ /* 0x000fe20007810000 */
[----:B------:R-:W-:Y:S01]  /*32a0*/  IMAD.MOV.U32 R66, RZ, RZ, R71 ;  /* 0x000000ffff427224 */ /* 0x000fe200078e0047 */
[----:B------:R-:W-:-:S02]  /*32b0*/  FSEL R13, R13, -INF , P3 ;  /* 0xff8000000d0d7808 */ /* 0x000fc40001800000 */
[C---:B------:R-:W-:Y:S02]  /*32c0*/  ISETP.GT.AND P3, PT, R18.reuse, 0x28, PT ;  /* 0x000000281200780c */ /* 0x040fe40003f64270 */
[----:B------:R-:W-:Y:S01]  /*32d0*/  FSEL R103, R69, -INF , P2 ;  /* 0xff80000045677808 */ /* 0x000fe20001000000 */
[----:B------:R-:W3:Y:S01]  /*32e0*/  MUFU.TANH R59, R59 ;  /* 0x0000003b003b7308 */ /* 0x000ee20000002400 */
[----:B------:R-:W-:Y:S02]  /*32f0*/  FMNMX.FTZ R20, R101, R20, !PT ;  /* 0x0000001465147209 */ /* 0x000fe40007810000 */
[----:B------:R-:W-:Y:S02]  /*3300*/  FSEL R15, R15, -INF , P6 ;  /* 0xff8000000f0f7808 */ /* 0x000fe40003000000 */
[----:B------:R-:W-:Y:S02]  /*3310*/  ISETP.GT.AND P6, PT, R18, 0x29, PT ;  /* 0x000000291200780c */ /* 0x000fe40003fc4270 */
[----:B------:R-:W-:Y:S01]  /*3320*/  FSEL R81, R81, -INF , P3 ;  /* 0xff80000051517808 */ /* 0x000fe20001800000 */
[----:B------:R-:W3:Y:S01]  /*3330*/  MUFU.TANH R125, R125 ;  /* 0x0000007d007d7308 */ /* 0x000ee20000002400 */
[----:B------:R-:W-:-:S02]  /*3340*/  FMNMX.FTZ R20, R103, R20, !PT ;  /* 0x0000001467147209 */ /* 0x000fc40007810000 */
[----:B------:R-:W-:Y:S02]  /*3350*/  FSEL R21, R21, -INF , P5 ;  /* 0xff80000015157808 */ /* 0x000fe40002800000 */
[----:B------:R-:W-:Y:S02]  /*3360*/  ISETP.GT.AND P5, PT, R18, 0x30, PT ;  /* 0x000000301200780c */ /* 0x000fe40003fa4270 */
[----:B------:R-:W-:Y:S01]  /*3370*/  FSEL R105, R80, -INF , P6 ;  /* 0xff80000050697808 */ /* 0x000fe20003000000 */
[----:B------:R-:W3:Y:S01]  /*3380*/  MUFU.TANH R60, R60 ;  /* 0x0000003c003c7308 */ /* 0x000ee20000002400 */
[----:B----4-:R-:W-:Y:S02]  /*3390*/  FMNMX.FTZ R40, R81, R20, !PT ;  /* 0x0000001451287209 */ /* 0x010fe40007810000 */
[----:B------:R-:W-:Y:S02]  /*33a0*/  FSEL R23, R65, -INF , P4 ;  /* 0xff80000041177808 */ /* 0x000fe40002000000 */
[----:B------:R-:W-:-:S02]  /*33b0*/  ISETP.GT.AND P4, PT, R18, 0x31, PT ;  /* 0x000000311200780c */ /* 0x000fc40003f84270 */
[----:B------:R-:W-:Y:S01]  /*33c0*/  FSEL R107, R74, -INF , P5 ;  /* 0xff8000004a6b7808 */ /* 0x000fe20002800000 */
[----:B------:R4:W-:Y:S01]  /*33d0*/  MUFU.TANH R54, R53 ;  /* 0x0000003500367308 */ /* 0x0009e20000002400 */
[----:B------:R-:W-:Y:S01]  /*33e0*/  FMNMX.FTZ R40, R105, R40, !PT ;  /* 0x0000002869287209 */ /* 0x000fe20007810000 */
[----:B------:R-:W-:Y:S02]  /*33f0*/  WARPGROUP.DEPBAR.LE gsb0, 0x0 ;  /* 0x00008000000079c5 */ /* 0x000fe40000010000 */
[----:B------:R-:W-:Y:S01]  /*3400*/  WARPGROUP.ARRIVE ;  /* 0x00000000000079c5 */ /* 0x000fe20000000000 */
[----:B-----5:R-:W-:Y:S01]  /*3410*/  FSEL R41, R64, -INF , P2 ;  /* 0xff80000040297808 */ /* 0x020fe20001000000 */
[----:B------:R-:W-:Y:S01]  /*3420*/  FMUL.FTZ R20, R33, UR6 ;  /* 0x0000000621147c20 */ /* 0x000fe20008410000 */
[----:B------:R-:W-:Y:S01]  /*3430*/  ISETP.GT.AND P2, PT, R18, 0x38, PT ;  /* 0x000000381200780c */ /* 0x000fe20003f44270 */
[----:B------:R-:W5:Y:S01]  /*3440*/  MUFU.TANH R127, R127 ;  /* 0x0000007f007f7308 */ /* 0x000f620000002400 */
[----:B------:R-:W-:Y:S01]  /*3450*/  FSEL R109, R73, -INF , P4 ;  /* 0xff800000496d7808 */ /* 0x000fe20002000000 */
[----:B------:R-:W-:Y:S01]  /*3460*/  HGMMA.64x16x16.F32.BF16 R24, gdesc[UR24], R24, gsb0 ;  /* 0x00200000181879f0 */ /* 0x000fe20008001818 */
[----:B------:R-:W-:Y:S01]  /*3470*/  FMNMX.FTZ R40, R107, R40, !PT ;  /* 0x000000286b287209 */ /* 0x000fe20007810000 */
[----:B------:R-:W-:Y:S01]  /*3480*/  FMUL.FTZ R34, R34, UR6 ;  /* 0x0000000622227c20 */ /* 0x000fe20008410000 */
[----:B------:R-:W-:Y:S01]  /*3490*/  FSEL R43, R70, -INF , P3 ;  /* 0xff800000462b7808 */ /* 0x000fe20001800000 */
[----:B------:R-:W-:Y:S01]  /*34a0*/  FMUL.FTZ R38, R38, UR6 ;  /* 0x0000000626267c20 */ /* 0x000fe20008410000 */
[----:B------:R-:W-:Y:S01]  /*34b0*/  ISETP.GT.AND P3, PT, R18, 0x39, PT ;  /* 0x000000391200780c */ /* 0x000fe20003f64270 */
[----:B------:R-:W5:Y:S01]  /*34c0*/  MUFU.TANH R48, R48 ;  /* 0x0000003000307308 */ /* 0x000f620000002400 */
[----:B------:R-:W-:Y:S01]  /*34d0*/  FSEL R111, R78, -INF , P2 ;  /* 0xff8000004e6f7808 */ /* 0x000fe20001000000 */
[----:B------:R-:W-:Y:S01]  /*34e0*/  FMUL.FTZ R32, R32, UR6 ;  /* 0x0000000620207c20 */ /* 0x000fe20008410000 */
[----:B------:R-:W-:Y:S01]  /*34f0*/  FMNMX.FTZ R40, R109, R40, !PT ;  /* 0x000000286d287209 */ /* 0x000fe20007810000 */
[----:B------:R-:W-:Y:S01]  /*3500*/  FMUL.FTZ R36, R36, UR6 ;  /* 0x0000000624247c20 */ /* 0x000fe20008410000 */
[----:B------:R-:W-:Y:S01]  /*3510*/  FSEL R45, R68, -INF , P6 ;  /* 0xff800000442d7808 */ /* 0x000fe20003000000 */
[----:B------:R-:W-:Y:S01]  /*3520*/  IMAD.U32 R74, RZ, RZ, UR7 ;  /* 0x00000007ff4a7e24 */ /* 0x000fe2000f8e00ff */
[----:B------:R-:W-:Y:S01]  /*3530*/  ISETP.GT.AND P6, PT, R18, 0x40, PT ;  /* 0x000000401200780c */ /* 0x000fe20003fc4270 */
[----:B------:R1:W-:Y:S01]  /*3540*/  MUFU.TANH R135, R55 ;  /* 0x0000003700877308 */ /* 0x0003e20000002400 */
[----:B------:R-:W-:Y:S01]  /*3550*/  FSEL R79, R79, -INF , P3 ;  /* 0xff8000004f4f7808 */ /* 0x000fe20001800000 */
[--C-:B------:R-:W-:Y:S01]  /*3560*/  IMAD.MOV.U32 R70, RZ, RZ, R71.reuse ;  /* 0x000000ffff467224 */ /* 0x100fe200078e0047 */
[----:B0-----:R-:W-:Y:S01]  /*3570*/  FMNMX.FTZ R42, R111, R40, !PT ;  /* 0x000000286f2a7209 */ /* 0x001fe20007810000 */
[----:B------:R-:W-:Y:S01]  /*3580*/  FMUL.FTZ R40, R35, UR6 ;  /* 0x0000000623287c20 */ /* 0x000fe20008410000 */
[----:B------:R-:W-:Y:S01]  /*3590*/  FSEL R47, R82, -INF , P5 ;  /* 0xff800000522f7808 */ /* 0x000fe20002800000 */
[----:B------:R-:W-:Y:S01]  /*35a0*/  IMAD.MOV.U32 R68, RZ, RZ, R71 ;  /* 0x000000ffff447224 */ /* 0x000fe200078e0047 */
[----:B------:R-:W-:Y:S01]  /*35b0*/  ISETP.GT.AND P5, PT, R18, 0x41, PT ;  /* 0x000000411200780c */ /* 0x000fe20003fa4270 */
[----:B------:R-:W0:Y:S01]  /*35c0*/  MUFU.TANH R129, R129 ;  /* 0x0000008100817308 */ /* 0x000e220000002400 */
[----:B------:R-:W-:-:S02]  /*35d0*/  FSEL R113, R58, -INF , P6 ;  /* 0xff8000003a717808 */ /* 0x000fc40003000000 */
[----:B------:R-:W-:Y:S02]  /*35e0*/  FMNMX.FTZ R42, R79, R42, !PT ;  /* 0x0000002a4f2a7209 */ /* 0x000fe40007810000 */
[----:B------:R-:W-:Y:S02]  /*35f0*/  FSEL R49, R72, -INF , P4 ;  /* 0xff80000048317808 */ /* 0x000fe40002000000 */
[----:B------:R-:W-:Y:S01]  /*3600*/  ISETP.GT.AND P4, PT, R18, 0x48, PT ;  /* 0x000000481200780c */ /* 0x000fe20003f84270 */
[----:B------:R-:W0:Y:S01]  /*3610*/  MUFU.TANH R22, R22 ;  /* 0x0000001600167308 */ /* 0x000e220000002400 */
[----:B------:R-:W-:Y:S02]  /*3620*/  FSEL R115, R57, -INF , P5 ;  /* 0xff80000039737808 */ /* 0x000fe40002800000 */
[----:B------:R-:W-:Y:S02]  /*3630*/  FMNMX.FTZ R42, R113, R42, !PT ;  /* 0x0000002a712a7209 */ /* 0x000fe40007810000 */
[----:B------:R-:W-:-:S02]  /*3640*/  FSEL R51, R76, -INF , P2 ;  /* 0xff8000004c337808 */ /* 0x000fc40001000000 */
[----:B------:R-:W-:Y:S01]  /*3650*/  ISETP.GT.AND P2, PT, R18, 0x49, PT ;  /* 0x000000491200780c */ /* 0x000fe20003f44270 */
[----:B------:R-:W0:Y:S01]  /*3660*/  MUFU.TANH R131, R131 ;  /* 0x0000008300837308 */ /* 0x000e220000002400 */
[----:B------:R-:W-:Y:S02]  /*3670*/  FSEL R117, R62, -INF , P4 ;  /* 0xff8000003e757808 */ /* 0x000fe40002000000 */
[----:B------:R-:W-:Y:S02]  /*3680*/  FMNMX.FTZ R42, R115, R42, !PT ;  /* 0x0000002a732a7209 */ /* 0x000fe40007810000 */
[----:B----4-:R-:W-:Y:S02]  /*3690*/  FSEL R53, R75, -INF , P3 ;  /* 0xff8000004b357808 */ /* 0x010fe40001800000 */
[----:B------:R-:W-:Y:S01]  /*36a0*/  ISETP.GT.AND P3, PT, R18, 0x50, PT ;  /* 0x000000501200780c */ /* 0x000fe20003f64270 */
[----:B------:R-:W4:Y:S01]  /*36b0*/  MUFU.TANH R52, R52 ;  /* 0x0000003400347308 */ /* 0x000f220000002400 */
[----:B------:R-:W-:-:S02]  /*36c0*/  FSEL R119, R61, -INF , P2 ;  /* 0xff8000003d777808 */ /* 0x000fc40001000000 */
[----:B------:R-:W-:Y:S02]  /*36d0*/  FMNMX.FTZ R42, R117, R42, !PT ;  /* 0x0000002a752a7209 */ /* 0x000fe40007810000 */
[----:B-1----:R-:W-:Y:S01]  /*36e0*/  FSEL R55, R83, -INF , P6 ;  /* 0xff80000053377808 */ /* 0x002fe20003000000 */
[----:B------:R-:W-:Y:S02]  /*36f0*/  WARPGROUP.DEPBAR.LE gsb0, 0x0 ;  /* 0x00008000000079c5 */ /* 0x000fe40000010000 */
[----:B------:R-:W-:Y:S01]  /*3700*/  ISETP.GT.AND P6, PT, R18, 0x51, PT ;  /* 0x000000511200780c */ /* 0x000fe20003fc4270 */
[----:B------:R-:W1:Y:S01]  /*3710*/  MUFU.TANH R46, R46 ;  /* 0x0000002e002e7308 */ /* 0x000e620000002400 */
[----:B------:R-:W-:Y:S01]  /*3720*/  FSEL R121, R63, -INF , P3 ;  /* 0xff8000003f797808 */ /* 0x000fe20001800000 */
[----:B------:R-:W-:Y:S01]  /*3730*/  FMUL.FTZ R26, R26, UR6 ;  /* 0x000000061a1a7c20 */ /* 0x000fe20008410000 */
[----:B------:R-:W-:Y:S01]  /*3740*/  FMNMX.FTZ R42, R119, R42, !PT ;  /* 0x0000002a772a7209 */ /* 0x000fe20007810000 */
[----:B------:R-:W-:Y:S01]  /*3750*/  FMUL.FTZ R30, R30, UR6 ;  /* 0x000000061e1e7c20 */ /* 0x000fe20008410000 */
[----:B--2---:R-:W-:-:S02]  /*3760*/  FSEL R33, R56, -INF , P5 ;  /* 0xff80000038217808 */ /* 0x004fc40002800000 */
[----:B------:R-:W-:Y:S01]  /*3770*/  ISETP.GT.AND P5, PT, R18, 0x58, PT ;  /* 0x000000581200780c */ /* 0x000fe20003fa4270 */
[----:B------:R-:W2:Y:S01]  /*3780*/  MUFU.TANH R34, R34 ;  /* 0x0000002200227308 */ /* 0x000ea20000002400 */
[----:B---3--:R-:W-:Y:S02]  /*3790*/  FSEL R123, R50, -INF , P6 ;  /* 0xff800000327b7808 */ /* 0x008fe40003000000 */
[----:B------:R-:W-:Y:S02]  /*37a0*/  FMNMX.FTZ R42, R121, R42, !PT ;  /* 0x0000002a792a7209 */ /* 0x000fe40007810000 */
[----:B------:R-:W-:Y:S02]  /*37b0*/  FSEL R57, R59, -INF , P4 ;  /* 0xff8000003b397808 */ /* 0x000fe40002000000 */
[----:B------:R-:W-:Y:S01]  /*37c0*/  ISETP.GT.AND P4, PT, R18, 0x59, PT ;  /* 0x000000591200780c */ /* 0x000fe20003f84270 */
[----:B------:R-:W3:Y:S01]  /*37d0*/  MUFU.TANH R10, R44 ;  /* 0x0000002c000a7308 */ /* 0x000ee20000002400 */
[----:B------:R-:W-:-:S02]  /*37e0*/  FSEL R125, R125, -INF , P5 ;  /* 0xff8000007d7d7808 */ /* 0x000fc40002800000 */
[----:B------:R-:W-:Y:S02]  /*37f0*/  FMNMX.FTZ R42, R123, R42, !PT ;  /* 0x0000002a7b2a7209 */ /* 0x000fe40007810000 */
[----:B------:R-:W-:Y:S02]  /*3800*/  FSEL R35, R60, -INF , P2 ;  /* 0xff8000003c237808 */ /* 0x000fe40001000000 */
[----:B------:R-:W-:Y:S01]  /*3810*/  ISETP.GT.AND P2, PT, R18, 0x60, PT ;  /* 0x000000601200780c */ /* 0x000fe20003f44270 */
[----:B------:R-:W3:Y:S01]  /*3820*/  MUFU.TANH R40, R40 ;  /* 0x0000002800287308 */ /* 0x000ee20000002400 */
[----:B-----5:R-:W-:Y:S02]  /*3830*/  FSEL R127, R127, -INF , P4 ;  /* 0xff8000007f7f7808 */ /* 0x020fe40002000000 */
[----:B------:R-:W-:Y:S02]  /*3840*/  FMNMX.FTZ R42, R125, R42, !PT ;  /* 0x0000002a7d2a7209 */ /* 0x000fe40007810000 */
[----:B------:R-:W-:-:S02]  /*3850*/  FSEL R59, R48, -INF , P3 ;  /* 0xff800000303b7808 */ /* 0x000fc40001800000 */
[----:B------:R-:W-:Y:S01]  /*3860*/  ISETP.GT.AND P3, PT, R18, 0x61, PT ;  /* 0x000000611200780c */ /* 0x000fe20003f64270 */
[----:B------:R-:W5:Y:S01]  /*3870*/  MUFU.TANH R38, R38 ;  /* 0x0000002600267308 */ /* 0x000f620000002400 */
[----:B0-----:R-:W-:Y:S02]  /*3880*/  FSEL R129, R129, -INF , P2 ;  /* 0xff80000081817808 */ /* 0x001fe40001000000 */
[----:B------:R-:W-:Y:S02]  /*3890*/  FMNMX.FTZ R42, R127, R42, !PT ;  /* 0x0000002a7f2a7209 */ /* 0x000fe40007810000 */
[----:B------:R-:W-:Y:S01]  /*38a0*/  FSEL R61, R22, -INF , P6 ;  /* 0xff800000163d7808 */ /* 0x000fe20003000000 */
[----:B------:R-:W-:Y:S01]  /*38b0*/  FMUL.FTZ R22, R39, UR6 ;  /* 0x0000000627167c20 */ /* 0x000fe20008410000 */
[----:B------:R-:W-:Y:S01]  /*38c0*/  ISETP.GT.AND P6, PT, R18, 0x68, PT ;  /* 0x000000681200780c */ /* 0x000fe20003fc4270 */
[----:B------:R-:W-:Y:S01]  /*38d0*/  MUFU.TANH R32, R32 ;  /* 0x0000002000207308 */ /* 0x000fe20000002400 */
[----:B------:R-:W-:-:S02]  /*38e0*/  FSEL R131, R131, -INF , P3 ;  /* 0xff80000083837808 */ /* 0x000fc40001800000 */
[----:B------:R-:W-:Y:S02]  /*38f0*/  FMNMX.FTZ R42, R129, R42, !PT ;  /* 0x0000002a812a7209 */ /* 0x000fe40007810000 */
[----:B----4-:R-:W-:Y:S02]  /*3900*/  FSEL R63, R52, -INF , P5 ;  /* 0xff800000343f7808 */ /* 0x010fe40002800000 */
[----:B------:R-:W-:Y:S01]  /*3910*/  ISETP.GT.AND P5, PT, R18, 0x69, PT ;  /* 0x000000691200780c */ /* 0x000fe20003fa4270 */
[----:B------:R-:W0:Y:S01]  /*3920*/  MUFU.TANH R22, R22 ;  /* 0x0000001600167308 */ /* 0x000e220000002400 */
[----:B-1----:R-:W-:Y:S02]  /*3930*/  FSEL R133, R46, -INF , P6 ;  /* 0xff8000002e857808 */ /* 0x002fe40003000000 */
[----:B------:R-:W-:Y:S02]  /*3940*/  FMNMX.FTZ R42, R131, R42, !PT ;  /* 0x0000002a832a7209 */ /* 0x000fe40007810000 */
[----:B------:R-:W-:-:S02]  /*3950*/  FSEL R65, R54, -INF , P4 ;  /* 0xff80000036417808 */ /* 0x000fc40002000000 */
[----:B------:R-:W-:Y:S01]  /*3960*/  ISETP.GT.AND P4, PT, R18, 0x70, PT ;  /* 0x000000701200780c */ /* 0x000fe20003f84270 */
[----:B------:R-:W1:Y:S01]  /*3970*/  MUFU.TANH R26, R26 ;  /* 0x0000001a001a7308 */ /* 0x000e620000002400 */
[----:B------:R-:W-:Y:S01]  /*3980*/  FSEL R39, R8, -INF , P2 ;  /* 0xff80000008277808 */ /* 0x000fe20001000000 */
[----:B------:R-:W-:Y:S01]  /*3990*/  FMUL.FTZ R8, R27, UR6 ;  /* 0x000000061b087c20 */ /* 0x000fe20008410000 */
[----:B------:R-:W-:Y:S02]  /*39a0*/  FSEL R135, R135, -INF , P5 ;  /* 0xff80000087877808 */ /* 0x000fe40002800000 */
[----:B------:R-:W-:Y:S02]  /*39b0*/  FMNMX.FTZ R42, R133, R42, !PT ;  /* 0x0000002a852a7209 */ /* 0x000fe40007810000 */
[----:B------:R-:W-:Y:S01]  /*39c0*/  FSEL R67, R12, -INF , P3 ;  /* 0xff8000000c437808 */ /* 0x000fe20001800000 */
[----:B------:R-:W4:Y:S01]  /*39d0*/  MUFU.TANH R20, R20 ;  /* 0x0000001400147308 */ /* 0x000f220000002400 */
[----:B------:R-:W-:-:S02]  /*39e0*/  ISETP.GT.AND P3, PT, R18, 0x71, PT ;  /* 0x000000711200780c */ /* 0x000fc40003f64270 */
[----:B--2---:R-:W-:Y:S01]  /*39f0*/  FSEL R137, R34, -INF , P4 ;  /* 0xff80000022897808 */ /* 0x004fe20002000000 */
[----:B------:R-:W-:Y:S01]  /*3a00*/  FMUL.FTZ R34, R28, UR6 ;  /* 0x000000061c227c20 */ /* 0x000fe20008410000 */
[----:B------:R-:W-:Y:S02]  /*3a10*/  FMNMX.FTZ R42, R135, R42, !PT ;  /* 0x0000002a872a7209 */ /* 0x000fe40007810000 */
[----:B------:R-:W-:Y:S01]  /*3a20*/  ISETP.GT.AND P2, PT, R18, 0x78, PT ;  /* 0x000000781200780c */ /* 0x000fe20003f44270 */
[----:B------:R-:W2:Y:S01]  /*3a30*/  MUFU.TANH R8, R8 ;  /* 0x0000000800087308 */ /* 0x000ea20000002400 */
[----:B---3--:R-:W-:Y:S01]  /*3a40*/  FSEL R27, R10, -INF , P6 ;  /* 0xff8000000a1b7808 */ /* 0x008fe20003000000 */
[----:B------:R-:W-:Y:S01]  /*3a50*/  FMUL.FTZ R10, R31, UR6 ;  /* 0x000000061f0a7c20 */ /* 0x000fe20008410000 */
[----:B------:R-:W-:Y:S02]  /*3a60*/  FSEL R139, R40, -INF , P3 ;  /* 0xff800000288b7808 */ /* 0x000fe40001800000 */
[----:B------:R-:W-:-:S02]  /*3a70*/  FMNMX.FTZ R42, R137, R42, !PT ;  /* 0x0000002a892a7209 */ /* 0x000fc40007810000 */
[----:B------:R-:W-:Y:S01]  /*3a80*/  ISETP.GT.AND P6, PT, R18, 0x79, PT ;  /* 0x000000791200780c */ /* 0x000fe20003fc4270 */
[----:B------:R-:W3:Y:S01]  /*3a90*/  MUFU.TANH R36, R36 ;  /* 0x0000002400247308 */ /* 0x000ee20000002400 */
[----:B-----5:R-:W-:Y:S01]  /*3aa0*/  FSEL R141, R38, -INF , P2 ;  /* 0xff800000268d7808 */ /* 0x020fe20001000000 */
[----:B------:R-:W-:Y:S01]  /*3ab0*/  FMUL.FTZ R38, R37, UR6 ;  /* 0x0000000625267c20 */ /* 0x000fe20008410000 */
[----:B------:R-:W-:Y:S02]  /*3ac0*/  FMNMX.FTZ R42, R139, R42, !PT ;  /* 0x0000002a8b2a7209 */ /* 0x000fe40007810000 */
[----:B------:R-:W-:Y:S02]  /*3ad0*/  FSEL R73, R14, -INF , P5 ;  /* 0xff8000000e497808 */ /* 0x000fe40002800000 */
[----:B------:R-:W-:Y:S01]  /*3ae0*/  ISETP.GT.AND P5, PT, R18, 0x80, PT ;  /* 0x000000801200780c */ /* 0x000fe20003fa4270 */
[----:B------:R-:W5:Y:S01]  /*3af0*/  MUFU.TANH R30, R30 ;  /* 0x0000001e001e7308 */ /* 0x000f620000002400 */
[----:B0-----:R-:W-:-:S02]  /*3b00*/  FSEL R143, R22, -INF , P6 ;  /* 0xff800000168f7808 */ /* 0x001fc40003000000 */
[----:B------:R-:W-:Y:S02]  /*3b10*/  FMNMX.FTZ R42, R141, R42, !PT ;  /* 0x0000002a8d2a7209 */ /* 0x000fe40007810000 */
[----:B------:R-:W-:Y:S01]  /*3b20*/  FSEL R75, R32, -INF , P4 ;  /* 0xff800000204b7808 */ /* 0x000fe20002000000 */
[----:B------:R-:W-:Y:S01]  /*3b30*/  FMUL.FTZ R32, R24, UR6 ;  /* 0x0000000618207c20 */ /* 0x000fe20008410000 */
[----:B------:R-:W-:Y:S01]  /*3b40*/  ISETP.GT.AND P4, PT, R18, 0x81, PT ;  /* 0x000000811200780c */ /* 0x000fe20003f84270 */
[----:B------:R-:W0:Y:S01]  /*3b50*/  MUFU.TANH R10, R10 ;  /* 0x0000000a000a7308 */ /* 0x000e220000002400 */
[----:B-1----:R-:W-:Y:S02]  /*3b60*/  FSEL R147, R26, -INF , P5 ;  /* 0xff8000001a937808 */ /* 0x002fe40002800000 */
[----:B------:R-:W-:Y:S02]  /*3b70*/  FMNMX.FTZ R42, R143, R42, !PT ;  /* 0x0000002a8f2a7209 */ /* 0x000fe40007810000 */
[----:B----4-:R-:W-:-:S02]  /*3b80*/  FSEL R31, R20, -INF , P3 ;  /* 0xff800000141f7808 */ /* 0x010fc40001800000 */
[----:B------:R-:W-:Y:S01]  /*3b90*/  ISETP.GT.AND P3, PT, R18, 0x88, PT ;  /* 0x000000881200780c */ /* 0x000fe20003f64270 */
[----:B------:R-:W1:Y:S01]  /*3ba0*/  MUFU.TANH R38, R38 ;  /* 0x0000002600267308 */ /* 0x000e620000002400 */
[----:B--2---:R-:W-:Y:S02]  /*3bb0*/  FSEL R149, R8, -INF , P4 ;  /* 0xff80000008957808 */ /* 0x004fe40002000000 */
[----:B------:R-:W-:Y:S02]  /*3bc0*/  FMNMX.FTZ R42, R147, R42, !PT ;  /* 0x0000002a932a7209 */ /* 0x000fe40007810000 */
[----:B---3--:R-:W-:Y:S01]  /*3bd0*/  FSEL R69, R36, -INF , P2 ;  /* 0xff80000024457808 */ /* 0x008fe20001000000 */
[----:B------:R-:W-:Y:S01]  /*3be0*/  FMUL.FTZ R36, R25, UR6 ;  /* 0x0000000619247c20 */ /* 0x000fe20008410000 */
[----:B------:R-:W-:Y:S01]  /*3bf0*/  ISETP.GT.AND P2, PT, R18, 0x89, PT ;  /* 0x000000891200780c */ /* 0x000fe20003f44270 */
[----:B------:R-:W2:Y:S01]  /*3c00*/  MUFU.TANH R32, R32 ;  /* 0x0000002000207308 */ /* 0x000ea20000002400 */
[----:B-----5:R-:W-:Y:S01]  /*3c10*/  FSEL R153, R30, -INF , P3 ;  /* 0xff8000001e997808 */ /* 0x020fe20001800000 */
[----:B------:R-:W-:Y:S01]  /*3c20*/  FMUL.FTZ R30, R29, UR6 ;  /* 0x000000061d1e7c20 */ /* 0x000fe20008410000 */
[----:B------:R-:W-:-:S02]  /*3c30*/  FMNMX.FTZ R42, R149, R42, !PT ;  /* 0x0000002a952a7209 */ /* 0x000fc40007810000 */
[----:B0-----:R-:W-:Y:S02]  /*3c40*/  FSEL R151, R10, -INF , P2 ;  /* 0xff8000000a977808 */ /* 0x001fe40001000000 */
[----:B------:R-:W-:Y:S01]  /*3c50*/  FMNMX.FTZ R42, R153, R42, !PT ;  /* 0x0000002a992a7209 */ /* 0x000fe20007810000 */
[----:B------:R-:W0:Y:S03]  /*3c60*/  MUFU.TANH R36, R36 ;  /* 0x0000002400247308 */ /* 0x000e260000002400 */
[----:B------:R-:W-:-:S05]  /*3c70*/  FMNMX.FTZ R42, R151, R42, !PT ;  /* 0x0000002a972a7209 */ /* 0x000fca0007810000 */
[----:B------:R-:W3:Y:S01]  /*3c80*/  SHFL.BFLY PT, R83, R42, 0x2, 0x1f ;  /* 0x0c401f002a537f89 */ /* 0x000ee200000e0000 */
[----:B------:R-:W4:Y:S08]  /*3c90*/  MUFU.TANH R34, R34 ;  /* 0x0000002200227308 */ /* 0x000f300000002400 */
[----:B------:R-:W5:Y:S01]  /*3ca0*/  MUFU.TANH R30, R30 ;  /* 0x0000001e001e7308 */ /* 0x000f620000002400 */
[----:B---3--:R-:W-:-:S05]  /*3cb0*/  FMNMX.FTZ R83, R42, R83, !PT ;  /* 0x000000532a537209 */ /* 0x008fca0007810000 */
[----:B------:R-:W3:Y:S02]  /*3cc0*/  SHFL.BFLY PT, R72, R83, 0x1, 0x1f ;  /* 0x0c201f0053487f89 */ /* 0x000ee400000e0000 */
[----:B---3--:R-:W-:-:S04]  /*3cd0*/  FMNMX.FTZ R72, R83, R72, !PT ;  /* 0x0000004853487209 */ /* 0x008fc80007810000 */
[C---:B------:R-:W-:Y:S01]  /*3ce0*/  FSETP.NEU.FTZ.AND P0, PT, R72.reuse, -INF , PT ;  /* 0xff8000004800780b */ /* 0x040fe20003f1d000 */
[----:B------:R-:W-:-:S05]  /*3cf0*/  FMUL.FTZ R26, R72, R74 ;  /* 0x0000004a481a7220 */ /* 0x000fca0000410000 */
[----:B------:R-:W-:Y:S02]  /*3d00*/  FSEL R26, R26, RZ, P0 ;  /* 0x000000ff1a1a7208 */ /* 0x000fe40000000000 */
[----:B------:R-:W-:-:S03]  /*3d10*/  ISETP.NE.AND P0, PT, R104, RZ, PT ;  /* 0x000000ff6800720c */ /* 0x000fc60003f05270 */
[--C-:B------:R-:W-:Y:S01]  /*3d20*/  FFMA.FTZ R91, R6, R74, -R26.reuse ;  /* 0x0000004a065b7223 */ /* 0x100fe2000001081a */
[----:B------:R-:W-:Y:S01]  /*3d30*/  FMNMX.FTZ R6, R5, R4, !PT ;  /* 0x0000000405067209 */ /* 0x000fe20007810000 */
[-CC-:B------:R-:W-:Y:S01]  /*3d40*/  FFMA.FTZ R12, R97, R74.reuse, -R26.reuse ;  /* 0x0000004a610c7223 */ /* 0x180fe2000001081a */
[----:B-1----:R-:W-:Y:S01]  /*3d50*/  FSEL R97, R38, -INF , P6 ;  /* 0xff80000026617808 */ /* 0x002fe20003000000 */
[--C-:B------:R-:W-:Y:S01]  /*3d60*/  FFMA.FTZ R18, R101, R74, -R26.reuse ;  /* 0x0000004a65127223 */ /* 0x100fe2000001081a */
[----:B------:R-:W-:Y:S01]  /*3d70*/  FMNMX.FTZ R6, R7, R6, !PT ;  /* 0x0000000607067209 */ /* 0x000fe20007810000 */
[-CC-:B------:R-:W-:Y:S01]  /*3d80*/  FFMA.FTZ R22, R107, R74.reuse, -R26.reuse ;  /* 0x0000004a6b167223 */ /* 0x180fe2000001081a */
[----:B--2---:R-:W-:Y:S01]  /*3d90*/  FSEL R101, R32, -INF , P5 ;  /* 0xff80000020657808 */ /* 0x004fe20002800000 */
[--C-:B------:R-:W-:Y:S01]  /*3da0*/  FFMA.FTZ R24, R111, R74, -R26.reuse ;  /* 0x0000004a6f187223 */ /* 0x100fe2000001081a */
[----:B------:R-:W-:Y:S01]  /*3db0*/  FMNMX.FTZ R6, R9, R6, !PT ;  /* 0x0000000609067209 */ /* 0x000fe20007810000 */
[-CC-:B------:R-:W-:Y:S01]  /*3dc0*/  FFMA.FTZ R117, R117, R74.reuse, -R26.reuse ;  /* 0x0000004a75757223 */ /* 0x180fe2000001081a */
[----:B0-----:R-:W-:Y:S01]  /*3dd0*/  FSEL R107, R36, -INF , P4 ;  /* 0xff800000246b7808 */ /* 0x001fe20002000000 */
[--C-:B------:R-:W-:Y:S01]  /*3de0*/  FFMA.FTZ R83, R79, R74, -R26.reuse ;  /* 0x0000004a4f537223 */ /* 0x100fe2000001081a */
[----:B------:R-:W-:Y:S01]  /*3df0*/  FMNMX.FTZ R6, R11, R6, !PT ;  /* 0x000000060b067209 */ /* 0x000fe20007810000 */
[-CC-:B------:R-:W-:Y:S01]  /*3e00*/  FFMA.FTZ R113, R113, R74.reuse, -R26.reuse ;  /* 0x0000004a71717223 */ /* 0x180fe2000001081a */
[----:B----4-:R-:W-:Y:S01]  /*3e10*/  FSEL R111, R34, -INF , P3 ;  /* 0xff800000226f7808 */ /* 0x010fe20001800000 */
[--C-:B------:R-:W-:Y:S01]  /*3e20*/  FFMA.FTZ R14, R93, R74, -R26.reuse ;  /* 0x0000004a5d0e7223 */ /* 0x100fe2000001081a */
[----:B------:R-:W-:Y:S01]  /*3e30*/  FMNMX.FTZ R6, R13, R6, !PT ;  /* 0x000000060d067209 */ /* 0x000fe20007810000 */
[-CC-:B------:R-:W-:Y:S01]  /*3e40*/  FFMA.FTZ R93, R95, R74.reuse, -R26.reuse ;  /* 0x0000004a5f5d7223 */ /* 0x180fe2000001081a */
[-CC-:B------:R-:W-:Y:S01]  /*3e50*/  FFMA.FTZ R20, R81, R74.reuse, -R26.reuse ;  /* 0x0000004a51147223 */ /* 0x180fe2000001081a */
        /* <DEDUP_REMOVED lines=28> */
[----:B------:R-:W-:Y:S01]  /*4020*/  FFMA.FTZ R115, R149, R74, -R26 ;  /* 0x0000004a95737223 */ /* 0x000fe2000001081a */
[----:B------:R-:W-:Y:S01]  /*4030*/  FMNMX.FTZ R6, R49, R6, !PT ;  /* 0x0000000631067209 */ /* 0x000fe20007810000 */
[----:B------:R-:W-:Y:S03]  /*4040*/  MUFU.EX2 R10, R10 ;  /* 0x0000000a000a7308 */ /* 0x000fe60000000800 */
[----:B------:R-:W-:-:S04]  /*4050*/  FMNMX.FTZ R6, R51, R6, !PT ;  /* 0x0000000633067209 */ /* 0x000fc80007810000 */
[----:B------:R-:W-:Y:S01]  /*4060*/  FMNMX.FTZ R6, R53, R6, !PT ;  /* 0x0000000635067209 */ /* 0x000fe20007810000 */
[----:B------:R-:W0:Y:S03]  /*4070*/  MUFU.EX2 R91, R91 ;  /* 0x0000005b005b7308 */ /* 0x000e260000000800 */
[----:B------:R-:W-:-:S04]  /*4080*/  FMNMX.FTZ R6, R55, R6, !PT ;  /* 0x0000000637067209 */ /* 0x000fc80007810000 */
[----:B------:R-:W-:Y:S01]  /*4090*/  FMNMX.FTZ R6, R33, R6, !PT ;  /* 0x0000000621067209 */ /* 0x000fe20007810000 */
[----:B------:R-:W1:Y:S03]  /*40a0*/  MUFU.EX2 R8, R8 ;  /* 0x0000000800087308 */ /* 0x000e660000000800 */
[----:B------:R-:W-:-:S04]  /*40b0*/  FMNMX.FTZ R6, R57, R6, !PT ;  /* 0x0000000639067209 */ /* 0x000fc80007810000 */
[----:B------:R-:W-:Y:S01]  /*40c0*/  FMNMX.FTZ R6, R35, R6, !PT ;  /* 0x0000000623067209 */ /* 0x000fe20007810000 */
[----:B------:R-:W-:Y:S03]  /*40d0*/  MUFU.EX2 R89, R89 ;  /* 0x0000005900597308 */ /* 0x000fe60000000800 */
        /* <DEDUP_REMOVED lines=8> */
[----:B------:R2:W-:Y:S03]  /*4160*/  MUFU.EX2 R6, R113 ;  /* 0x0000007100067308 */ /* 0x0005e60000000800 */
[----:B------:R-:W-:-:S04]  /*4170*/  FMNMX.FTZ R28, R27, R28, !PT ;  /* 0x0000001c1b1c7209 */ /* 0x000fc80007810000 */
[----:B------:R-:W-:Y:S01]  /*4180*/  FMNMX.FTZ R40, R73, R28, !PT ;  /* 0x0000001c49287209 */ /* 0x000fe20007810000 */
[----:B------:R-:W-:Y:S01]  /*4190*/  MUFU.EX2 R12, R12 ;  /* 0x0000000c000c7308 */ /* 0x000fe20000000800 */
[----:B--2---:R-:W-:Y:S02]  /*41a0*/  FFMA.FTZ R113, R151, R74, -R26 ;  /* 0x0000004a97717223 */ /* 0x004fe4000001081a */
[----:B------:R-:W-:-:S04]  /*41b0*/  FMNMX.FTZ R40, R75, R40, !PT ;  /* 0x000000284b287209 */ /* 0x000fc80007810000 */
[----:B------:R-:W-:Y:S01]  /*41c0*/  FMNMX.FTZ R40, R31, R40, !PT ;  /* 0x000000281f287209 */ /* 0x000fe20007810000 */
[----:B------:R5:W-:Y:S03]  /*41d0*/  MUFU.EX2 R28, R117 ;  /* 0x00000075001c7308 */ /* 0x000be60000000800 */
[----:B------:R-:W-:-:S04]  /*41e0*/  FMNMX.FTZ R40, R69, R40, !PT ;  /* 0x0000002845287209 */ /* 0x000fc80007810000 */
[----:B------:R-:W-:Y:S01]  /*41f0*/  FMNMX.FTZ R40, R97, R40, !PT ;  /* 0x0000002861287209 */ /* 0x000fe20007810000 */
[----:B------:R-:W-:Y:S01]  /*4200*/  MUFU.EX2 R95, R95 ;  /* 0x0000005f005f7308 */ /* 0x000fe20000000800 */
[----:B-----5:R-:W-:Y:S01]  /*4210*/  FSEL R117, R30, -INF , P2 ;  /* 0xff8000001e757808 */ /* 0x020fe20001000000 */
[----:B------:R-:W-:Y:S01]  /*4220*/  FFMA.FTZ R30, R129, R74, -R26 ;  /* 0x0000004a811e7223 */ /* 0x000fe2000001081a */
[----:B------:R-:W-:-:S04]  /*4230*/  FMNMX.FTZ R40, R101, R40, !PT ;  /* 0x0000002865287209 */ /* 0x000fc80007810000 */
[----:B------:R-:W-:Y:S01]  /*4240*/  FMNMX.FTZ R40, R107, R40, !PT ;  /* 0x000000286b287209 */ /* 0x000fe20007810000 */
[----:B------:R-:W-:Y:S03]  /*4250*/  MUFU.EX2 R18, R18 ;  /* 0x0000001200127308 */ /* 0x000fe60000000800 */
[----:B------:R-:W-:-:S04]  /*4260*/  FMNMX.FTZ R40, R111, R40, !PT ;  /* 0x000000286f287209 */ /* 0x000fc80007810000 */
[----:B------:R-:W-:Y:S01]  /*4270*/  FMNMX.FTZ R36, R117, R40, !PT ;  /* 0x0000002875247209 */ /* 0x000fe20007810000 */
[----:B------:R-:W-:Y:S04]  /*4280*/  MUFU.EX2 R25, R25 ;  /* 0x0000001900197308 */ /* 0x000fe80000000800 */
[----:B------:R-:W2:Y:S04]  /*4290*/  SHFL.BFLY PT, R79, R36, 0x2, 0x1f ;  /* 0x0c401f00244f7f89 */ /* 0x000ea800000e0000 */
[----:B------:R-:W-:Y:S08]  /*42a0*/  MUFU.EX2 R20, R20 ;  /* 0x0000001400147308 */ /* 0x000ff00000000800 */
[----:B------:R-:W-:Y:S08]  /*42b0*/  MUFU.EX2 R37, R37 ;  /* 0x0000002500257308 */ /* 0x000ff00000000800 */
[----:B------:R-:W-:Y:S01]  /*42c0*/  MUFU.EX2 R22, R22 ;  /* 0x0000001600167308 */ /* 0x000fe20000000800 */
[----:B--2---:R-:W-:Y:S01]  /*42d0*/  FMNMX.FTZ R46, R36, R79, !PT ;  /* 0x0000004f242e7209 */ /* 0x004fe20007810000 */
[----:B------:R-:W-:-:S06]  /*42e0*/  FFMA.FTZ R36, R153, R74, -R26 ;  /* 0x0000004a99247223 */ /* 0x000fcc000001081a */
[----:B------:R-:W-:Y:S01]  /*42f0*/  MUFU.EX2 R81, R81 ;  /* 0x0000005100517308 */ /* 0x000fe20000000800 */
[----:B------:R-:W2:Y:S07]  /*4300*/  SHFL.BFLY PT, R79, R46, 0x1, 0x1f ;  /* 0x0c201f002e4f7f89 */ /* 0x000eae00000e0000 */
[----:B------:R-:W-:Y:S08]  /*4310*/  MUFU.EX2 R24, R24 ;  /* 0x0000001800187308 */ /* 0x000ff00000000800 */
[----:B------:R-:W-:Y:S08]  /*4320*/  MUFU.EX2 R83, R83 ;  /* 0x0000005300537308 */ /* 0x000ff00000000800 */
[----:B------:R-:W-:Y:S01]  /*4330*/  MUFU.EX2 R29, R29 ;  /* 0x0000001d001d7308 */ /* 0x000fe20000000800 */
[----:B--2---:R-:W-:-:S04]  /*4340*/  FMNMX.FTZ R79, R46, R79, !PT ;  /* 0x0000004f2e4f7209 */ /* 0x004fc80007810000 */
[C---:B------:R-:W-:Y:S01]  /*4350*/  FSETP.NEU.FTZ.AND P2, PT, R79.reuse, -INF , PT ;  /* 0xff8000004f00780b */ /* 0x040fe20003f5d000 */
[----:B------:R-:W-:Y:S02]  /*4360*/  FMUL.FTZ R46, R79, R74 ;  /* 0x0000004a4f2e7220 */ /* 0x000fe40000410000 */
[----:B------:R-:W-:Y:S03]  /*4370*/  MUFU.EX2 R77, R77 ;  /* 0x0000004d004d7308 */ /* 0x000fe60000000800 */
[----:B------:R-:W-:-:S05]  /*4380*/  FSEL R26, R46, RZ, P2 ;  /* 0x000000ff2e1a7208 */ /* 0x000fca0001000000 */
[--C-:B------:R-:W-:Y:S01]  /*4390*/  FFMA.FTZ R119, R9, R74, -R26.reuse ;  /* 0x0000004a09777223 */ /* 0x100fe2000001081a */
[----:B------:R-:W-:Y:S01]  /*43a0*/  LEA.HI R9, R19, R16, RZ, 0x4 ;  /* 0x0000001013097211 */ /* 0x000fe200078f20ff */
[--C-:B------:R-:W-:Y:S01]  /*43b0*/  FFMA.FTZ R58, R11, R74, -R26.reuse ;  /* 0x0000004a0b3a7223 */ /* 0x100fe2000001081a */
[----:B------:R-:W-:Y:S01]  /*43c0*/  LEA.HI R19, R19, R16, RZ, 0x5 ;  /* 0x0000001013137211 */ /* 0x000fe200078f28ff */
[-CC-:B------:R-:W-:Y:S01]  /*43d0*/  FFMA.FTZ R121, R13, R74.reuse, -R26.reuse ;  /* 0x0000004a0d797223 */ /* 0x180fe2000001081a */
[----:B------:R-:W-:Y:S01]  /*43e0*/  LOP3.LUT R11, R9, 0xfffffff0, RZ, 0xc0, !PT ;  /* 0xfffffff0090b7812 */ /* 0x000fe200078ec0ff */
[-CC-:B------:R-:W-:Y:S01]  /*43f0*/  FFMA.FTZ R60, R15, R74.reuse, -R26.reuse ;  /* 0x0000004a0f3c7223 */ /* 0x180fe2000001081a */
[----:B------:R-:W-:Y:S01]  /*4400*/  SHF.R.S32.HI R13, RZ, 0x4, R9 ;  /* 0x00000004ff0d7819 */ /* 0x000fe20000011409 */
[----:B------:R-:W-:Y:S02]  /*4410*/  IMAD.SHL.U32 R15, R19, 0x8, RZ ;  /* 0x00000008130f7824 */ /* 0x000fe400078e00ff */
[----:B------:R-:W-:Y:S01]  /*4420*/  FFMA.FTZ R5, R5, R74, -R26 ;  /* 0x0000004a05057223 */ /* 0x000fe2000001081a */
[----:B------:R-:W-:-:S02]  /*4430*/  IMAD.IADD R11, R16, 0x1, -R11 ;  /* 0x00000001100b7824 */ /* 0x000fc400078e0a0b */
[-CC-:B------:R-:W-:Y:S01]  /*4440*/  FFMA.FTZ R56, R4, R74.reuse, -R26.reuse ;  /* 0x0000004a04387223 */ /* 0x180fe2000001081a */
[----:B------:R-:W-:Y:S01]  /*4450*/  IMAD.SHL.U32 R62, R13, 0x8, RZ ;  /* 0x000000080d3e7824 */ /* 0x000fe200078e00ff */
[----:B------:R-:W-:Y:S01]  /*4460*/  LOP3.LUT R64, R15, 0x7fffff00, RZ, 0xc0, !PT ;  /* 0x7fffff000f407812 */ /* 0x000fe200078ec0ff */
[-CC-:B------:R-:W-:Y:S01]  /*4470*/  FFMA.FTZ R54, R7, R74.reuse, -R26.reuse ;  /* 0x0000004a07367223 */ /* 0x180fe2000001081a */
[----:B------:R-:W-:Y:S01]  /*4480*/  SHF.R.S32.HI R52, RZ, 0x1f, R11 ;  /* 0x0000001fff347819 */ /* 0x000fe2000001140b */
[----:B------:R-:W-:Y:S01]  /*4490*/  MUFU.EX2 R5, R5 ;  /* 0x0000000500057308 */ /* 0x000fe20000000800 */
[-CC-:B------:R-:W-:Y:S01]  /*44a0*/  FFMA.FTZ R46, R45, R74.reuse, -R26.reuse ;  /* 0x0000004a2d2e7223 */ /* 0x180fe2000001081a */
[-CC-:B------:R-:W-:Y:S01]  /*44b0*/  FFMA.FTZ R45, R51, R74.reuse, -R26.reuse ;  /* 0x0000004a332d7223 */ /* 0x180fe2000001081a */
[CC--:B------:R-:W-:Y:S01]  /*44c0*/  LEA.HI R9, R52.reuse, R11.reuse, RZ, 0x2 ;  /* 0x0000000b34097211 */ /* 0x0c0fe200078f10ff */
[-CC-:B------:R-:W-:Y:S01]  /*44d0*/  FFMA.FTZ R21, R21, R74.reuse, -R26.reuse ;  /* 0x0000004a15157223 */ /* 0x180fe2000001081a */
[----:B------:R-:W-:Y:S01]  /*44e0*/  LEA.HI R52, R52, R11, RZ, 0x3 ;  /* 0x0000000b34347211 */ /* 0x000fe200078f18ff */
[-CC-:B------:R-:W-:Y:S01]  /*44f0*/  FFMA.FTZ R4, R23, R74.reuse, -R26.reuse ;  /* 0x0000004a17047223 */ /* 0x180fe2000001081a */
[----:B------:R-:W-:Y:S01]  /*4500*/  SHF.R.S32.HI R13, RZ, 0x2, R9 ;  /* 0x00000002ff0d7819 */ /* 0x000fe20000011409 */
[----:B------:R-:W2:Y:S01]  /*4510*/  MUFU.EX2 R56, R56 ;  /* 0x0000003800387308 */ /* 0x000ea20000000800 */
[----:B------:R-:W-:Y:S01]  /*4520*/  FFMA.FTZ R7, R41, R74, -R26 ;  /* 0x0000004a29077223 */ /* 0x000fe2000001081a */
[----:B------:R-:W-:Y:S01]  /*4530*/  IMAD.SHL.U32 R15, R52, 0x10, RZ ;  /* 0x00000010340f7824 */ /* 0x000fe200078e00ff */
[----:B------:R-:W-:Y:S01]  /*4540*/  LOP3.LUT R52, R9, 0x7fffffc, RZ, 0xc0, !PT ;  /* 0x07fffffc09347812 */ /* 0x000fe200078ec0ff */
[----:B------:R-:W-:-:S02]  /*4550*/  IMAD.SHL.U32 R13, R13, 0x40, RZ ;  /* 0x000000400d0d7824 */ /* 0x000fc400078e00ff */
[----:B------:R-:W-:Y:S01]  /*4560*/  FFMA.FTZ R41, R43, R74, -R26 ;  /* 0x0000004a2b297223 */ /* 0x000fe2000001081a */
[----:B------:R-:W-:Y:S01]  /*4570*/  IMAD.U32 R9, RZ, RZ, UR37 ;  /* 0x00000025ff097e24 */ /* 0x000fe2000f8e00ff */
[----:B------:R-:W-:Y:S01]  /*4580*/  LOP3.LUT R15, R15, 0x7fffff80, RZ, 0xc0, !PT ;  /* 0x7fffff800f0f7812 */ /* 0x000fe200078ec0ff */
[----:B------:R-:W3:Y:S01]  /*4590*/  MUFU.EX2 R54, R54 ;  /* 0x0000003600367308 */ /* 0x000ee20000000800 */
[----:B------:R-:W-:Y:S01]  /*45a0*/  LOP3.LUT R13, R13, 0x40, RZ, 0xc0, !PT ;  /* 0x000000400d0d7812 */ /* 0x000fe200078ec0ff */
[----:B------:R-:W-:Y:S01]  /*45b0*/  @!P1 VIADD R9, R9, 0x31c40 ;  /* 0x00031c4009099836 */ /* 0x000fe20000000000 */
[----:B------:R-:W-:Y:S01]  /*45c0*/  IADD3 R11, R11, -R52, RZ ;  /* 0x800000340b0b7210 */ /* 0x000fe20007ffe0ff */
[----:B------:R-:W-:Y:S01]  /*45d0*/  IMAD.IADD R64, R15, 0x1, R64 ;  /* 0x000000010f407824 */ /* 0x000fe200078e0240 */
[----:B------:R-:W-:Y:S01]  /*45e0*/  LOP3.LUT R62, R13, 0x8, R62, 0xf8, !PT ;  /* 0x000000080d3e7812 */ /* 0x000fe200078ef83e */
[----:B------:R-:W-:Y:S01]  /*45f0*/  FFMA.FTZ R48, R49, R74, -R26 ;  /* 0x0000004a31307223 */ /* 0x000fe2000001081a */
[----:B------:R-:W-:Y:S01]  /*4600*/  SHF.R.U32.HI R13, RZ, 0x3, R13 ;  /* 0x00000003ff0d7819 */ /* 0x000fe2000001160d */
[----:B------:R-:W4:Y:S01]  /*4610*/  MUFU.EX2 R119, R119 ;  /* 0x0000007700777308 */ /* 0x000f220000000800 */
[----:B------:R-:W-:-:S02]  /*4620*/  IMAD R64, R11, 0x10, R64 ;  /* 0x000000100b407824 */ /* 0x000fc400078e0240 */
[----:B0-----:R-:W-:Y:S01]  /*4630*/  FADD.FTZ R11, R10, R91 ;  /* 0x0000005b0a0b7221 */ /* 0x001fe20000010000 */
[----:B------:R-:W-:Y:S01]  /*4640*/  LOP3.LUT R13, R62, R13, RZ, 0x3c, !PT ;  /* 0x0000000d3e0d7212 */ /* 0x000fe200078e3cff */
[----:B------:R-:W-:Y:S01]  /*4650*/  FFMA.FTZ R43, R47, R74, -R26 ;  /* 0x0000004a2f2b7223 */ /* 0x000fe2000001081a */
[----:B------:R-:W-:Y:S01]  /*4660*/  @!P1 PRMT R9, RZ, 0x654, R9 ;  /* 0x00000654ff099816 */ /* 0x000fe20000000009 */
[----:B-1----:R-:W-:Y:S01]  /*4670*/  FADD.FTZ R62, R8, R11 ;  /* 0x0000000b083e7221 */ /* 0x002fe20000010000 */
[----:B--2---:R-:W-:Y:S01]  /*4680*/  FADD.FTZ R11, R5, R56 ;  /* 0x00000038050b7221 */ /* 0x004fe20000010000 */
[----:B------:R-:W0:Y:S01]  /*4690*/  MUFU.EX2 R58, R58 ;  /* 0x0000003a003a7308 */ /* 0x000e220000000800 */
[----:B------:R-:W-:Y:S02]  /*46a0*/  IMAD.IADD R51, R13, 0x1, R64 ;  /* 0x000000010d337824 */ /* 0x000fe400078e0240 */
[C---:B------:R-:W-:Y:S01]  /*46b0*/  FADD.FTZ R13, R89.reuse, R62 ;  /* 0x0000003e590d7221 */ /* 0x040fe20000010000 */
[----:B---3--:R-:W-:Y:S01]  /*46c0*/  FADD.FTZ R62, R54, R11 ;  /* 0x0000000b363e7221 */ /* 0x008fe20000010000 */
[----:B------:R-:W-:Y:S01]  /*46d0*/  F2FP.BF16.F32.PACK_AB R11, R89, R8 ;  /* 0x00000008590b723e */ /* 0x000fe200000010ff */
[----:B------:R1:W-:Y:S01]  /*46e0*/  @!P1 SYNCS.ARRIVE.TRANS64.RED.A1T0 RZ, [R9+URZ], RZ ;  /* 0x000000ff09ff99a7 */ /* 0x0003e2000810043f */
[----:B------:R-:W-:Y:S01]  /*46f0*/  FADD.FTZ R64, R14, R13 ;  /* 0x0000000d0e407221 */ /* 0x000fe20000010000 */
[-C--:B------:R-:W-:Y:S01]  /*4700*/  FFMA.FTZ R50, R53, R74.reuse, -R26 ;  /* 0x0000004a35327223 */ /* 0x080fe2000001081a */
[----:B------:R-:W2:Y:S01]  /*4710*/  MUFU.EX2 R121, R121 ;  /* 0x0000007900797308 */ /* 0x000ea20000000800 */
[----:B----4-:R-:W-:Y:S01]  /*4720*/  FADD.FTZ R13, R119, R62 ;  /* 0x0000003e770d7221 */ /* 0x010fe20000010000 */
[----:B------:R-:W-:Y:S01]  /*4730*/  FADD.FTZ R15, R93, R64 ;  /* 0x000000405d0f7221 */ /* 0x000fe20000010000 */
[-CC-:B------:R-:W-:Y:S01]  /*4740*/  FFMA.FTZ R55, R55, R74.reuse, -R26.reuse ;  /* 0x0000004a37377223 */ /* 0x180fe2000001081a */
[--C-:B------:R-:W-:Y:S01]  /*4750*/  FFMA.FTZ R19, R33, R74, -R26.reuse ;  /* 0x0000004a21137223 */ /* 0x100fe2000001081a */
[----:B-1----:R-:W-:Y:S01]  /*4760*/  F2FP.BF16.F32.PACK_AB R9, R91, R10 ;  /* 0x0000000a5b09723e */ /* 0x002fe200000010ff */
[----:B------:R-:W-:Y:S01]  /*4770*/  FADD.FTZ R10, R12, R15 ;  /* 0x0000000f0c0a7221 */ /* 0x000fe20000010000 */
[----:B------:R-:W-:Y:S01]  /*4780*/  FFMA.FTZ R33, R57, R74, -R26 ;  /* 0x0000004a39217223 */ /* 0x000fe2000001081a */
[----:B------:R-:W1:Y:S01]  /*4790*/  MUFU.EX2 R60, R60 ;  /* 0x0000003c003c7308 */ /* 0x000e620000000800 */
[----:B0-----:R-:W-:Y:S01]  /*47a0*/  FADD.FTZ R8, R58, R13 ;  /* 0x0000000d3a087221 */ /* 0x001fe20000010000 */
[----:B------:R-:W-:Y:S01]  /*47b0*/  FADD.FTZ R49, R95, R10 ;  /* 0x0000000a5f317221 */ /* 0x000fe20000010000 */
[----:B------:R-:W-:Y:S01]  /*47c0*/  F2FP.BF16.F32.PACK_AB R13, R93, R14 ;  /* 0x0000000e5d0d723e */ /* 0x000fe200000010ff */
[--C-:B------:R-:W-:Y:S01]  /*47d0*/  FFMA.FTZ R52, R35, R74, -R26.reuse ;  /* 0x0000004a23347223 */ /* 0x100fe2000001081a */
[----:B------:R-:W-:Y:S01]  /*47e0*/  F2FP.BF16.F32.PACK_AB R10, R119, R54 ;  /* 0x00000036770a723e */ /* 0x000fe200000010ff */
[----:B------:R-:W-:Y:S01]  /*47f0*/  FADD.FTZ R54, R18, R49 ;  /* 0x0000003112367221 */ /* 0x000fe20000010000 */
[-C--:B------:R-:W-:Y:S01]  /*4800*/  FFMA.FTZ R100, R59, R74.reuse, -R26 ;  /* 0x0000004a3b647223 */ /* 0x080fe2000001081a */
[----:B------:R-:W0:Y:S01]  /*4810*/  MUFU.EX2 R21, R21 ;  /* 0x0000001500157308 */ /* 0x000e220000000800 */
[----:B--2---:R-:W-:Y:S01]  /*4820*/  FADD.FTZ R23, R121, R8 ;  /* 0x0000000879177221 */ /* 0x004fe20000010000 */
[----:B------:R-:W-:Y:S01]  /*4830*/  F2FP.BF16.F32.PACK_AB R8, R56, R5 ;  /* 0x000000053808723e */ /* 0x000fe200000010ff */
[-CC-:B------:R-:W-:Y:S01]  /*4840*/  FFMA.FTZ R35, R61, R74.reuse, -R26.reuse ;  /* 0x0000004a3d237223 */ /* 0x180fe2000001081a */
[-CC-:B------:R-:W-:Y:S01]  /*4850*/  FFMA.FTZ R102, R63, R74.reuse, -R26.reuse ;  /* 0x0000004a3f667223 */ /* 0x180fe2000001081a */
[-CC-:B------:R-:W-:Y:S01]  /*4860*/  FFMA.FTZ R47, R65, R74.reuse, -R26.reuse ;  /* 0x0000004a412f7223 */ /* 0x180fe2000001081a */
[-CC-:B------:R-:W-:Y:S01]  /*4870*/  FFMA.FTZ R39, R39, R74.reuse, -R26.reuse ;  /* 0x0000004a27277223 */ /* 0x180fe2000001081a */
[-CC-:B------:R-:W-:Y:S01]  /*4880*/  FFMA.FTZ R84, R67, R74.reuse, -R26.reuse ;  /* 0x0000004a43547223 */ /* 0x180fe2000001081a */
[----:B------:R-:W2:Y:S01]  /*4890*/  MUFU.EX2 R4, R4 ;  /* 0x0000000400047308 */ /* 0x000ea20000000800 */
[----:B-1----:R-:W-:Y:S01]  /*48a0*/  FADD.FTZ R14, R60, R23 ;  /* 0x000000173c0e7221 */ /* 0x002fe20000010000 */
[-CC-:B------:R-:W-:Y:S01]  /*48b0*/  FFMA.FTZ R27, R27, R74.reuse, -R26.reuse ;  /* 0x0000004a1b1b7223 */ /* 0x180fe2000001081a */
[-CC-:B------:R-:W-:Y:S01]  /*48c0*/  FFMA.FTZ R73, R73, R74.reuse, -R26.reuse ;  /* 0x0000004a49497223 */ /* 0x180fe2000001081a */
[-CC-:B------:R-:W-:Y:S01]  /*48d0*/  FFMA.FTZ R75, R75, R74.reuse, -R26.reuse ;  /* 0x0000004a4b4b7223 */ /* 0x180fe2000001081a */
[-CC-:B------:R-:W-:Y:S01]  /*48e0*/  FFMA.FTZ R31, R31, R74.reuse, -R26.reuse ;  /* 0x0000004a1f1f7223 */ /* 0x180fe2000001081a */
[-CC-:B------:R-:W-:Y:S01]  /*48f0*/  FFMA.FTZ R69, R69, R74.reuse, -R26.reuse ;  /* 0x0000004a45457223 */ /* 0x180fe2000001081a */
[----:B------:R-:W-:Y:S01]  /*4900*/  FFMA.FTZ R97, R97, R74, -R26 ;  /* 0x0000004a61617223 */ /* 0x000fe2000001081a */
[----:B------:R-:W1:Y:S01]  /*4910*/  MUFU.EX2 R7, R7 ;  /* 0x0000000700077308 */ /* 0x000e620000000800 */
[C---:B0-----:R-:W-:Y:S01]  /*4920*/  FADD.FTZ R23, R21.reuse, R14 ;  /* 0x0000000e15177221 */ /* 0x041fe20000010000 */
[----:B------:R-:W-:Y:S01]  /*4930*/  F2FP.BF16.F32.PACK_AB R14, R21, R60 ;  /* 0x0000003c150e723e */ /* 0x000fe200000010ff */
[----:B------:R-:W-:Y:S01]  /*4940*/  FADD.FTZ R21, R25, R54 ;  /* 0x0000003619157221 */ /* 0x000fe20000010000 */
[-CC-:B------:R-:W-:Y:S01]  /*4950*/  FFMA.FTZ R49, R101, R74.reuse, -R26.reuse ;  /* 0x0000004a65317223 */ /* 0x180fe2000001081a */
[-CC-:B------:R-:W-:Y:S01]  /*4960*/  FFMA.FTZ R107, R107, R74.reuse, -R26.reuse ;  /* 0x0000004a6b6b7223 */ /* 0x180fe2000001081a */
[-CC-:B------:R-:W-:Y:S01]  /*4970*/  FFMA.FTZ R111, R111, R74.reuse, -R26.reuse ;  /* 0x0000004a6f6f7223 */ /* 0x180fe2000001081a */
[----:B------:R-:W-:Y:S01]  /*4980*/  FADD.FTZ R56, R20, R21 ;  /* 0x0000001514387221 */ /* 0x000fe20000010000 */
[----:B------:R-:W0:Y:S01]  /*4990*/  MUFU.EX2 R41, R41 ;  /* 0x0000002900297308 */ /* 0x000e220000000800 */
[----:B--2---:R-:W-:Y:S01]  /*49a0*/  FADD.FTZ R54, R4, R23 ;  /* 0x0000001704367221 */ /* 0x004fe20000010000 */
[----:B------:R-:W-:Y:S01]  /*49b0*/  FFMA.FTZ R117, R117, R74, -R26 ;  /* 0x0000004a75757223 */ /* 0x000fe2000001081a */
[----:B------:R-:W-:Y:S01]  /*49c0*/  FADD.FTZ R23, R37, R56 ;  /* 0x0000003825177221 */ /* 0x000fe20000010000 */
[----:B------:R-:W-:Y:S01]  /*49d0*/  LEA R5, R51, UR37, 0x1 ;  /* 0x0000002533057c11 */ /* 0x000fe2000f8e08ff */
[----:B------:R-:W-:Y:S01]  /*49e0*/  IMAD.MOV.U32 R67, RZ, RZ, R71 ;  /* 0x000000ffff437224 */ /* 0x000fe200078e0047 */
[----:B------:R-:W-:Y:S01]  /*49f0*/  F2FP.BF16.F32.PACK_AB R15, R95, R12 ;  /* 0x0000000c5f0f723e */ /* 0x000fe200000010ff */
[----:B------:R-:W-:Y:S01]  /*4a00*/  FADD.FTZ R56, R22, R23 ;  /* 0x0000001716387221 */ /* 0x000fe20000010000 */
[----:B------:R-:W2:Y:S01]  /*4a10*/  MUFU.EX2 R46, R46 ;  /* 0x0000002e002e7308 */ /* 0x000ea20000000800 */
[----:B-1----:R-:W-:Y:S01]  /*4a20*/  FADD.FTZ R54, R7, R54 ;  /* 0x0000003607367221 */ /* 0x002fe20000010000 */
[----:B------:R1:W-:Y:S01]  /*4a30*/  STSM.16.M88.4 [R5+0x24300], R8 ;  /* 0x0243000805007844 */ /* 0x0003e20000000200 */
[----:B------:R-:W-:Y:S01]  /*4a40*/  FADD.FTZ R23, R81, R56 ;  /* 0x0000003851177221 */ /* 0x000fe20000010000 */
[----:B------:R-:W-:Y:S01]  /*4a50*/  F2FP.BF16.F32.PACK_AB R12, R121, R58 ;  /* 0x0000003a790c723e */ /* 0x000fe200000010ff */
[----:B------:R-:W-:Y:S01]  /*4a60*/  IMAD.MOV.U32 R65, RZ, RZ, R71 ;  /* 0x000000ffff417224 */ /* 0x000fe200078e0047 */
[-C--:B------:R-:W-:Y:S01]  /*4a70*/  MOV R64, R71.reuse ;  /* 0x0000004700407202 */ /* 0x080fe20000000f00 */
[----:B------:R-:W-:Y:S01]  /*4a80*/  FADD.FTZ R56, R24, R23 ;  /* 0x0000001718387221 */ /* 0x000fe20000010000 */
[----:B------:R-:W3:Y:S01]  /*4a90*/  MUFU.EX2 R43, R43 ;  /* 0x0000002b002b7308 */ /* 0x000ee20000000800 */
[----:B0-----:R-:W-:Y:S01]  /*4aa0*/  FADD.FTZ R21, R41, R54 ;  /* 0x0000003629157221 */ /* 0x001fe20000010000 */
[----:B------:R-:W-:Y:S01]  /*4ab0*/  STSM.16.M88.4 [R5+0x25b00], R12 ;  /* 0x025b000c05007844 */ /* 0x000fe20000000200 */
[----:B------:R-:W-:Y:S01]  /*4ac0*/  FADD.FTZ R23, R83, R56 ;  /* 0x0000003853177221 */ /* 0x000fe20000010000 */
[--C-:B------:R-:W-:Y:S01]  /*4ad0*/  IMAD.MOV.U32 R63, RZ, RZ, R71.reuse ;  /* 0x000000ffff3f7224 */ /* 0x100fe200078e0047 */
[----:B------:R-:W-:Y:S01]  /*4ae0*/  MOV R57, R71 ;  /* 0x0000004700397202 */ /* 0x000fe20000000f00 */
[----:B------:R-:W-:-:S02]  /*4af0*/  IMAD.MOV.U32 R62, RZ, RZ, R71 ;  /* 0x000000ffff3e7224 */ /* 0x000fc400078e0047 */
[----:B------:R-:W-:Y:S01]  /*4b00*/  FADD.FTZ R26, R6, R23 ;  /* 0x00000017061a7221 */ /* 0x000fe20000010000 */
[----:B------:R-:W0:Y:S01]  /*4b10*/  MUFU.EX2 R48, R48 ;  /* 0x0000003000307308 */ /* 0x000e220000000800 */
[----:B--2---:R-:W-:Y:S01]  /*4b20*/  FADD.FTZ R54, R46, R21 ;  /* 0x000000152e367221 */ /* 0x004fe20000010000 */
[--C-:B------:R-:W-:Y:S02]  /*4b30*/  IMAD.MOV.U32 R61, RZ, RZ, R71.reuse ;  /* 0x000000ffff3d7224 */ /* 0x100fe400078e0047 */
[--C-:B------:R-:W-:Y:S02]  /*4b40*/  IMAD.MOV.U32 R60, RZ, RZ, R71.reuse ;  /* 0x000000ffff3c7224 */ /* 0x100fe400078e0047 */
[--C-:B------:R-:W-:Y:S02]  /*4b50*/  IMAD.MOV.U32 R59, RZ, RZ, R71.reuse ;  /* 0x000000ffff3b7224 */ /* 0x100fe400078e0047 */
[----:B------:R-:W2:Y:S01]  /*4b60*/  MUFU.EX2 R45, R45 ;  /* 0x0000002d002d7308 */ /* 0x000ea20000000800 */
[----:B---3--:R-:W-:Y:S01]  /*4b70*/  FADD.FTZ R21, R43, R54 ;  /* 0x000000362b157221 */ /* 0x008fe20000010000 */
[----:B------:R-:W-:-:S02]  /*4b80*/  IMAD.MOV.U32 R58, RZ, RZ, R71 ;  /* 0x000000ffff3a7224 */ /* 0x000fc400078e0047 */
[--C-:B------:R-:W-:Y:S02]  /*4b90*/  IMAD.MOV.U32 R56, RZ, RZ, R71.reuse ;  /* 0x000000ffff387224 */ /* 0x100fe400078e0047 */
[----:B------:R-:W-:Y:S02]  /*4ba0*/  IMAD.MOV.U32 R53, RZ, RZ, R71 ;  /* 0x000000ffff357224 */ /* 0x000fe400078e0047 */
[----:B------:R-:W3:Y:S01]  /*4bb0*/  MUFU.EX2 R50, R50 ;  /* 0x0000003200327308 */ /* 0x000ee20000000800 */
[----:B0-----:R-:W-:Y:S01]  /*4bc0*/  FADD.FTZ R54, R48, R21 ;  /* 0x0000001530367221 */ /* 0x001fe20000010000 */
[----:B------:R-:W-:-:S06]  /*4bd0*/  IMAD.MOV.U32 R51, RZ, RZ, R71 ;  /* 0x000000ffff337224 */ /* 0x000fcc00078e0047 */
[----:B------:R0:W4:Y:S01]  /*4be0*/  MUFU.EX2 R16, R55 ;  /* 0x0000003700107308 */ /* 0x0001220000000800 */
[----:B--2---:R-:W-:Y:S01]  /*4bf0*/  FADD.FTZ R21, R45, R54 ;  /* 0x000000362d157221 */ /* 0x004fe20000010000 */
[----:B------:R-:W-:-:S06]  /*4c00*/  IMAD.MOV.U32 R54, RZ, RZ, R71 ;  /* 0x000000ffff367224 */ /* 0x000fcc00078e0047 */
[----:B------:R-:W2:Y:S01]  /*4c10*/  MUFU.EX2 R19, R19 ;  /* 0x0000001300137308 */ /* 0x000ea20000000800 */
[----:B---3--:R-:W-:Y:S01]  /*4c20*/  FADD.FTZ R23, R50, R21 ;  /* 0x0000001532177221 */ /* 0x008fe20000010000 */
[----:B------:R-:W-:Y:S01]  /*4c30*/  F2FP.BF16.F32.PACK_AB R21, R25, R18 ;  /* 0x000000121915723e */ /* 0x000fe200000010ff */
[--C-:B0-----:R-:W-:Y:S01]  /*4c40*/  IMAD.MOV.U32 R55, RZ, RZ, R71.reuse ;  /* 0x000000ffff377224 */ /* 0x101fe200078e0047 */
[----:B------:R-:W-:Y:S02]  /*4c50*/  F2FP.BF16.F32.PACK_AB R25, R81, R22 ;  /* 0x000000165119723e */ /* 0x000fe400000010ff */
[----:B------:R-:W-:Y:S01]  /*4c60*/  F2FP.BF16.F32.PACK_AB R22, R46, R41 ;  /* 0x000000292e16723e */ /* 0x000fe200000010ff */
[----:B------:R-:W-:Y:S01]  /*4c70*/  IMAD.MOV.U32 R46, RZ, RZ, R71 ;  /* 0x000000ffff2e7224 */ /* 0x000fe200078e0047 */
[----:B------:R-:W1:Y:S01]  /*4c80*/  MUFU.EX2 R33, R33 ;  /* 0x0000002100217308 */ /* 0x000e620000000800 */
[----:B----4-:R-:W-:Y:S01]  /*4c90*/  FADD.FTZ R18, R16, R23 ;  /* 0x0000001710127221 */ /* 0x010fe20000010000 */
[----:B------:R-:W-:Y:S01]  /*4ca0*/  F2FP.BF16.F32.PACK_AB R23, R37, R20 ;  /* 0x000000142517723e */ /* 0x000fe200000010ff */
[--C-:B------:R-:W-:Y:S01]  /*4cb0*/  IMAD.MOV.U32 R41, RZ, RZ, R71.reuse ;  /* 0x000000ffff297224 */ /* 0x100fe200078e0047 */
[----:B------:R-:W-:Y:S01]  /*4cc0*/  F2FP.BF16.F32.PACK_AB R20, R7, R4 ;  /* 0x000000040714723e */ /* 0x000fe200000010ff */
[----:B------:R-:W-:-:S03]  /*4cd0*/  IMAD.MOV.U32 R37, RZ, RZ, R71 ;  /* 0x000000ffff257224 */ /* 0x000fc600078e0047 */
[----:B------:R-:W-:Y:S01]  /*4ce0*/  MUFU.EX2 R32, R32 ;  /* 0x0000002000207308 */ /* 0x000fe20000000800 */
[----:B--2---:R-:W-:Y:S01]  /*4cf0*/  FADD.FTZ R18, R19, R18 ;  /* 0x0000001213127221 */ /* 0x004fe20000010000 */
[----:B------:R-:W-:Y:S06]  /*4d00*/  STSM.16.M88.4 [R5+0x27300], R20 ;  /* 0x0273001405007844 */ /* 0x000fec0000000200 */
[----:B------:R-:W0:Y:S01]  /*4d10*/  MUFU.EX2 R52, R52 ;  /* 0x0000003400347308 */ /* 0x000e220000000800 */
[----:B-1----:R-:W-:-:S07]  /*4d20*/  FADD.FTZ R9, R33, R18 ;  /* 0x0000001221097221 */ /* 0x002fce0000010000 */
[----:B------:R-:W1:Y:S08]  /*4d30*/  MUFU.EX2 R99, R99 ;  /* 0x0000006300637308 */ /* 0x000e700000000800 */
[----:B------:R2:W-:Y:S01]  /*4d40*/  MUFU.EX2 R86, R27 ;  /* 0x0000001b00567308 */ /* 0x0005e20000000800 */
[C---:B0-----:R-:W-:Y:S01]  /*4d50*/  FADD.FTZ R9, R52.reuse, R9 ;  /* 0x0000000934097221 */ /* 0x041fe20000010000 */
[----:B------:R-:W-:Y:S01]  /*4d60*/  F2FP.BF16.F32.PACK_AB R10, R52, R33 ;  /* 0x00000021340a723e */ /* 0x000fe200000010ff */
[----:B------:R-:W-:-:S02]  /*4d70*/  IMAD.MOV.U32 R52, RZ, RZ, R71 ;  /* 0x000000ffff347224 */ /* 0x000fc400078e0047 */
[----:B------:R-:W-:-:S03]  /*4d80*/  IMAD.MOV.U32 R33, RZ, RZ, R71 ;  /* 0x000000ffff217224 */ /* 0x000fc600078e0047 */
[----:B------:R-:W0:Y:S01]  /*4d90*/  MUFU.EX2 R100, R100 ;  /* 0x0000006400647308 */ /* 0x000e220000000800 */
[----:B--2---:R-:W-:Y:S01]  /*4da0*/  FADD.FTZ R27, R29, R26 ;  /* 0x0000001a1d1b7221 */ /* 0x004fe20000010000 */
[----:B-1----:R-:W-:-:S03]  /*4db0*/  F2FP.BF16.F32.PACK_AB R101, R99, R32 ;  /* 0x000000206365723e */ /* 0x002fc600000010ff */
[----:B------:R-:W-:Y:S01]  /*4dc0*/  FADD.FTZ R26, R28, R27 ;  /* 0x0000001b1c1a7221 */ /* 0x000fe20000010000 */
[----:B------:R-:W-:Y:S02]  /*4dd0*/  F2FP.BF16.F32.PACK_AB R27, R83, R24 ;  /* 0x00000018531b723e */ /* 0x000fe400000010ff */
[----:B------:R-:W1:Y:S01]  /*4de0*/  MUFU.EX2 R40, R125 ;  /* 0x0000007d00287308 */ /* 0x000e620000000800 */
[C---:B------:R-:W-:Y:S01]  /*4df0*/  FADD.FTZ R11, R77.reuse, R26 ;  /* 0x0000001a4d0b7221 */ /* 0x040fe20000010000 */
[----:B------:R-:W-:Y:S01]  /*4e00*/  F2FP.BF16.F32.PACK_AB R24, R48, R43 ;  /* 0x0000002b3018723e */ /* 0x000fe200000010ff */
[----:B------:R-:W-:Y:S01]  /*4e10*/  IMAD.MOV.U32 R48, RZ, RZ, R71 ;  /* 0x000000ffff307224 */ /* 0x000fe200078e0047 */
[----:B------:R-:W-:Y:S01]  /*4e20*/  F2FP.BF16.F32.PACK_AB R26, R50, R45 ;  /* 0x0000002d321a723e */ /* 0x000fe200000010ff */
[----:B------:R-:W-:Y:S01]  /*4e30*/  FADD.FTZ R8, R32, R11 ;  /* 0x0000000b20087221 */ /* 0x000fe20000010000 */
[----:B------:R-:W-:Y:S01]  /*4e40*/  F2FP.BF16.F32.PACK_AB R11, R77, R28 ;  /* 0x0000001c4d0b723e */ /* 0x000fe200000010ff */
[----:B------:R-:W-:Y:S01]  /*4e50*/  IMAD.MOV.U32 R45, RZ, RZ, R71 ;  /* 0x000000ffff2d7224 */ /* 0x000fe200078e0047 */
[----:B------:R-:W2:Y:S01]  /*4e60*/  MUFU.EX2 R35, R35 ;  /* 0x0000002300237308 */ /* 0x000ea20000000800 */
[----:B------:R-:W-:Y:S01]  /*4e70*/  FADD.FTZ R7, R99, R8 ;  /* 0x0000000863077221 */ /* 0x000fe20000010000 */
[----:B0-----:R-:W-:Y:S01]  /*4e80*/  FADD.FTZ R4, R100, R9 ;  /* 0x0000000964047221 */ /* 0x001fe20000010000 */
[----:B------:R0:W-:Y:S01]  /*4e90*/  STSM.16.M88.4 [R5+0x28b00], R24 ;  /* 0x028b001805007844 */ /* 0x0001e20000000200 */
[-C--:B------:R-:W-:Y:S01]  /*4ea0*/  MOV R50, R71.reuse ;  /* 0x0000004700327202 */ /* 0x080fe20000000f00 */
[--C-:B------:R-:W-:Y:S01]  /*4eb0*/  IMAD.MOV.U32 R32, RZ, RZ, R71.reuse ;  /* 0x000000ffff207224 */ /* 0x100fe200078e0047 */
[----:B------:R-:W-:Y:S01]  /*4ec0*/  MOV R43, R71 ;  /* 0x00000047002b7202 */ /* 0x000fe20000000f00 */
[----:B------:R-:W-:Y:S01]  /*4ed0*/  IMAD.MOV.U32 R28, RZ, RZ, R71 ;  /* 0x000000ffff1c7224 */ /* 0x000fe200078e0047 */
[----:B------:R-:W3:Y:S01]  /*4ee0*/  MUFU.EX2 R103, R103 ;  /* 0x0000006700677308 */ /* 0x000ee20000000800 */
[----:B-1----:R-:W-:-:S07]  /*4ef0*/  FADD.FTZ R8, R40, R7 ;  /* 0x0000000728087221 */ /* 0x002fce0000010000 */
[----:B------:R-:W1:Y:S01]  /*4f00*/  MUFU.EX2 R102, R102 ;  /* 0x0000006600667308 */ /* 0x000e620000000800 */
[C---:B--2---:R-:W-:Y:S01]  /*4f10*/  FADD.FTZ R7, R35.reuse, R4 ;  /* 0x0000000423077221 */ /* 0x044fe20000010000 */
[----:B------:R-:W-:Y:S01]  /*4f20*/  F2FP.BF16.F32.PACK_AB R100, R35, R100 ;  /* 0x000000642364723e */ /* 0x000fe200000010ff */
[--C-:B------:R-:W-:Y:S02]  /*4f30*/  IMAD.MOV.U32 R35, RZ, RZ, R71.reuse ;  /* 0x000000ffff237224 */ /* 0x100fe400078e0047 */
[--C-:B0-----:R-:W-:Y:S02]  /*4f40*/  IMAD.MOV.U32 R27, RZ, RZ, R71.reuse ;  /* 0x000000ffff1b7224 */ /* 0x101fe400078e0047 */
[--C-:B------:R-:W-:Y:S01]  /*4f50*/  IMAD.MOV.U32 R26, RZ, RZ, R71.reuse ;  /* 0x000000ffff1a7224 */ /* 0x100fe200078e0047 */
[----:B------:R-:W0:Y:S01]  /*4f60*/  MUFU.EX2 R30, R30 ;  /* 0x0000001e001e7308 */ /* 0x000e220000000800 */
[C---:B---3--:R-:W-:Y:S01]  /*4f70*/  FADD.FTZ R9, R103.reuse, R8 ;  /* 0x0000000867097221 */ /* 0x048fe20000010000 */
[----:B------:R-:W-:Y:S01]  /*4f80*/  F2FP.BF16.F32.PACK_AB R103, R103, R40 ;  /* 0x000000286767723e */ /* 0x000fe200000010ff */
[----:B------:R-:W-:-:S02]  /*4f90*/  IMAD.MOV.U32 R40, RZ, RZ, R71 ;  /* 0x000000ffff287224 */ /* 0x000fc400078e0047 */
[--C-:B------:R-:W-:Y:S02]  /*4fa0*/  IMAD.MOV.U32 R25, RZ, RZ, R71.reuse ;  /* 0x000000ffff197224 */ /* 0x100fe400078e0047 */
[----:B------:R-:W-:Y:S01]  /*4fb0*/  IMAD.MOV.U32 R24, RZ, RZ, R71 ;  /* 0x000000ffff187224 */ /* 0x000fe200078e0047 */
[----:B------:R-:W2:Y:S01]  /*4fc0*/  MUFU.EX2 R47, R47 ;  /* 0x0000002f002f7308 */ /* 0x000ea20000000800 */
[----:B-1----:R-:W-:-:S07]  /*4fd0*/  FADD.FTZ R4, R102, R7 ;  /* 0x0000000766047221 */ /* 0x002fce0000010000 */
[----:B------:R-:W1:Y:S01]  /*4fe0*/  MUFU.EX2 R85, R85 ;  /* 0x0000005500557308 */ /* 0x000e620000000800 */
[----:B0-----:R-:W-:Y:S01]  /*4ff0*/  FADD.FTZ R8, R30, R9 ;  /* 0x000000091e087221 */ /* 0x001fe20000010000 */
[----:B------:R-:W-:Y:S02]  /*5000*/  F2FP.BF16.F32.PACK_AB R9, R29, R6 ;  /* 0x000000061d09723e */ /* 0x000fe400000010ff */
[----:B------:R-:W-:-:S04]  /*5010*/  MOV R29, R71 ;  /* 0x00000047001d7202 */ /* 0x000fc80000000f00 */
[----:B------:R-:W0:Y:S01]  /*5020*/  MUFU.EX2 R39, R39 ;  /* 0x0000002700277308 */ /* 0x000e220000000800 */
[C---:B--2---:R-:W-:Y:S01]  /*5030*/  FADD.FTZ R4, R47.reuse, R4 ;  /* 0x000000042f047221 */ /* 0x044fe20000010000 */
[----:B------:R-:W-:Y:S01]  /*5040*/  F2FP.BF16.F32.PACK_AB R102, R47, R102 ;  /* 0x000000662f66723e */ /* 0x000fe200000010ff */
[----:B------:R-:W-:-:S05]  /*5050*/  IMAD.MOV.U32 R47, RZ, RZ, R71 ;  /* 0x000000ffff2f7224 */ /* 0x000fca00078e0047 */
[----:B------:R-:W2:Y:S01]  /*5060*/  MUFU.EX2 R34, R34 ;  /* 0x0000002200227308 */ /* 0x000ea20000000800 */
[----:B-1----:R-:W-:Y:S01]  /*5070*/  FADD.FTZ R13, R85, R8 ;  /* 0x00000008550d7221 */ /* 0x002fe20000010000 */
[----:B------:R-:W-:Y:S02]  /*5080*/  F2FP.BF16.F32.PACK_AB R8, R19, R16 ;  /* 0x000000101308723e */ /* 0x000fe400000010ff */
[----:B------:R-:W-:Y:S01]  /*5090*/  F2FP.BF16.F32.PACK_AB R85, R85, R30 ;  /* 0x0000001e5555723e */ /* 0x000fe200000010ff */
[----:B------:R-:W-:Y:S02]  /*50a0*/  IMAD.MOV.U32 R30, RZ, RZ, R71 ;  /* 0x000000ffff1e7224 */ /* 0x000fe400078e0047 */
[----:B------:R1:W-:Y:S01]  /*50b0*/  STSM.16.M88.4 [R5+0x2a300], R8 ;  /* 0x02a3000805007844 */ /* 0x0003e20000000200 */
[----:B------:R-:W3:Y:S01]  /*50c0*/  MUFU.EX2 R84, R84 ;  /* 0x0000005400547308 */ /* 0x000ee20000000800 */
[----:B0-----:R-:W-:Y:S02]  /*50d0*/  FADD.FTZ R7, R39, R4 ;  /* 0x0000000427077221 */ /* 0x001fe40000010000 */
[----:B------:R0:W-:Y:S05]  /*50e0*/  STSM.16.M88.4 [R5+0x2bb00], R100 ;  /* 0x02bb006405007844 */ /* 0x0001ea0000000200 */
[----:B------:R-:W4:Y:S01]  /*50f0*/  MUFU.EX2 R87, R87 ;  /* 0x0000005700577308 */ /* 0x000f220000000800 */
[----:B--2---:R-:W-:-:S07]  /*5100*/  FADD.FTZ R4, R34, R13 ;  /* 0x0000000d22047221 */ /* 0x004fce0000010000 */
[----:B------:R-:W2:Y:S01]  /*5110*/  MUFU.EX2 R38, R38 ;  /* 0x0000002600267308 */ /* 0x000ea20000000800 */
[C---:B---3--:R-:W-:Y:S01]  /*5120*/  FADD.FTZ R7, R84.reuse, R7 ;  /* 0x0000000754077221 */ /* 0x048fe20000010000 */
[----:B------:R-:W-:Y:S01]  /*5130*/  F2FP.BF16.F32.PACK_AB R84, R84, R39 ;  /* 0x000000275454723e */ /* 0x000fe200000010ff */
[----:B------:R-:W-:Y:S02]  /*5140*/  IMAD.MOV.U32 R39, RZ, RZ, R71 ;  /* 0x000000ffff277224 */ /* 0x000fe400078e0047 */
[----:B------:R-:W-:-:S03]  /*5150*/  FADD.FTZ R6, R86, R7 ;  /* 0x0000000756067221 */ /* 0x000fc60000010000 */
[----:B------:R-:W3:Y:S01]  /*5160*/  MUFU.EX2 R73, R73 ;  /* 0x0000004900497308 */ /* 0x000ee20000000800 */
[C---:B----4-:R-:W-:Y:S01]  /*5170*/  FADD.FTZ R13, R87.reuse, R4 ;  /* 0x00000004570d7221 */ /* 0x050fe20000010000 */
[----:B------:R-:W-:Y:S01]  /*5180*/  F2FP.BF16.F32.PACK_AB R87, R87, R34 ;  /* 0x000000225757723e */ /* 0x000fe200000010ff */
[----:B------:R-:W-:-:S05]  /*5190*/  IMAD.MOV.U32 R34, RZ, RZ, R71 ;  /* 0x000000ffff227224 */ /* 0x000fca00078e0047 */
[----:B------:R-:W4:Y:S01]  /*51a0*/  MUFU.EX2 R105, R105 ;  /* 0x0000006900697308 */ /* 0x000f220000000800 */
[----:B--2---:R-:W-:-:S07]  /*51b0*/  FADD.FTZ R12, R38, R13 ;  /* 0x0000000d260c7221 */ /* 0x004fce0000010000 */
[----:B------:R-:W2:Y:S01]  /*51c0*/  MUFU.EX2 R75, R75 ;  /* 0x0000004b004b7308 */ /* 0x000ea20000000800 */
[C---:B---3--:R-:W-:Y:S01]  /*51d0*/  FADD.FTZ R6, R73.reuse, R6 ;  /* 0x0000000649067221 */ /* 0x048fe20000010000 */
[----:B------:R-:W-:-:S05]  /*51e0*/  F2FP.BF16.F32.PACK_AB R86, R73, R86 ;  /* 0x000000564956723e */ /* 0x000fca00000010ff */
[----:B------:R0:W-:Y:S01]  /*51f0*/  STSM.16.M88.4 [R5+0x2d300], R84 ;  /* 0x02d3005405007844 */ /* 0x0001e20000000200 */
[----:B------:R-:W3:Y:S01]  /*5200*/  MUFU.EX2 R42, R42 ;  /* 0x0000002a002a7308 */ /* 0x000ee20000000800 */
[C---:B----4-:R-:W-:Y:S01]  /*5210*/  FADD.FTZ R13, R105.reuse, R12 ;  /* 0x0000000c690d7221 */ /* 0x050fe20000010000 */
[----:B------:R-:W-:Y:S01]  /*5220*/  F2FP.BF16.F32.PACK_AB R105, R105, R38 ;  /* 0x000000266969723e */ /* 0x000fe200000010ff */
[----:B------:R-:W-:-:S05]  /*5230*/  IMAD.MOV.U32 R38, RZ, RZ, R71 ;  /* 0x000000ffff267224 */ /* 0x000fca00078e0047 */
[----:B------:R-:W4:Y:S01]  /*5240*/  MUFU.EX2 R109, R109 ;  /* 0x0000006d006d7308 */ /* 0x000f220000000800 */
[----:B--2---:R-:W-:-:S07]  /*5250*/  FADD.FTZ R7, R75, R6 ;  /* 0x000000064b077221 */ /* 0x004fce0000010000 */
[----:B------:R2:W5:Y:S01]  /*5260*/  MUFU.EX2 R104, R31 ;  /* 0x0000001f00687308 */ /* 0x0005620000000800 */
[----:B---3--:R-:W-:-:S07]  /*5270*/  FADD.FTZ R6, R42, R13 ;  /* 0x0000000d2a067221 */ /* 0x008fce0000010000 */
[----:B------:R-:W3:Y:S01]  /*5280*/  MUFU.EX2 R69, R69 ;  /* 0x0000004500457308 */ /* 0x000ee20000000800 */
[----:B----4-:R-:W-:Y:S01]  /*5290*/  FADD.FTZ R13, R109, R6 ;  /* 0x000000066d0d7221 */ /* 0x010fe20000010000 */
[----:B--2---:R-:W-:-:S06]  /*52a0*/  IMAD.MOV.U32 R31, RZ, RZ, R71 ;  /* 0x000000ffff1f7224 */ /* 0x004fcc00078e0047 */
[----:B------:R-:W2:Y:S01]  /*52b0*/  MUFU.EX2 R44, R44 ;  /* 0x0000002c002c7308 */ /* 0x000ea20000000800 */
[C---:B-----5:R-:W-:Y:S01]  /*52c0*/  FADD.FTZ R12, R104.reuse, R7 ;  /* 0x00000007680c7221 */ /* 0x060fe20000010000 */
[----:B------:R-:W-:-:S06]  /*52d0*/  F2FP.BF16.F32.PACK_AB R104, R104, R75 ;  /* 0x0000004b6868723e */ /* 0x000fcc00000010ff */
[----:B------:R-:W1:Y:S01]  /*52e0*/  MUFU.EX2 R106, R97 ;  /* 0x00000061006a7308 */ /* 0x000e620000000800 */
[----:B---3--:R-:W-:-:S07]  /*52f0*/  FADD.FTZ R7, R69, R12 ;  /* 0x0000000c45077221 */ /* 0x008fce0000010000 */
[----:B------:R-:W3:Y:S01]  /*5300*/  MUFU.EX2 R115, R115 ;  /* 0x0000007300737308 */ /* 0x000ee20000000800 */
[----:B--2---:R-:W-:-:S07]  /*5310*/  FADD.FTZ R12, R44, R13 ;  /* 0x0000000d2c0c7221 */ /* 0x004fce0000010000 */
[----:B------:R-:W-:Y:S01]  /*5320*/  MUFU.EX2 R36, R36 ;  /* 0x0000002400247308 */ /* 0x000fe20000000800 */
[C---:B-1----:R-:W-:Y:S01]  /*5330*/  FADD.FTZ R8, R106.reuse, R7 ;  /* 0x000000076a087221 */ /* 0x042fe20000010000 */
[----:B------:R-:W-:Y:S01]  /*5340*/  F2FP.BF16.F32.PACK_AB R106, R106, R69 ;  /* 0x000000456a6a723e */ /* 0x000fe200000010ff */
[----:B------:R-:W-:-:S05]  /*5350*/  IMAD.MOV.U32 R69, RZ, RZ, R71 ;  /* 0x000000ffff457224 */ /* 0x000fca00078e0047 */
[----:B------:R-:W1:Y:S01]  /*5360*/  MUFU.EX2 R113, R113 ;  /* 0x0000007100717308 */ /* 0x000e620000000800 */
[C---:B---3--:R-:W-:Y:S01]  /*5370*/  FADD.FTZ R9, R115.reuse, R12 ;  /* 0x0000000c73097221 */ /* 0x048fe20000010000 */
[----:B------:R-:W-:Y:S01]  /*5380*/  F2FP.BF16.F32.PACK_AB R13, R115, R44 ;  /* 0x0000002c730d723e */ /* 0x000fe200000010ff */
[----:B------:R-:W-:-:S05]  /*5390*/  IMAD.MOV.U32 R44, RZ, RZ, R71 ;  /* 0x000000ffff2c7224 */ /* 0x000fca00078e0047 */
[----:B------:R-:W2:Y:S08]  /*53a0*/  MUFU.EX2 R49, R49 ;  /* 0x0000003100317308 */ /* 0x000eb00000000800 */
[----:B------:R3:W4:Y:S01]  /*53b0*/  MUFU.EX2 R4, R107 ;  /* 0x0000006b00047308 */ /* 0x0007220000000800 */
[----:B-1----:R-:W-:Y:S01]  /*53c0*/  F2FP.BF16.F32.PACK_AB R15, R113, R36 ;  /* 0x00000024710f723e */ /* 0x002fe200000010ff */
[----:B------:R-:W-:-:S06]  /*53d0*/  FADD.FTZ R36, R36, R9 ;  /* 0x0000000924247221 */ /* 0x000fcc0000010000 */
[----:B------:R-:W-:Y:S01]  /*53e0*/  MUFU.EX2 R111, R111 ;  /* 0x0000006f006f7308 */ /* 0x000fe20000000800 */
[----:B---3--:R-:W-:Y:S01]  /*53f0*/  F2FP.BF16.F32.PACK_AB R107, R109, R42 ;  /* 0x0000002a6d6b723e */ /* 0x008fe200000010ff */
[----:B--2---:R-:W-:Y:S01]  /*5400*/  FADD.FTZ R7, R49, R8 ;  /* 0x0000000831077221 */ /* 0x004fe20000010000 */
[----:B------:R-:W-:-:S03]  /*5410*/  IMAD.MOV.U32 R42, RZ, RZ, R71 ;  /* 0x000000ffff2a7224 */ /* 0x000fc600078e0047 */
[----:B------:R0:W-:Y:S02]  /*5420*/  STSM.16.M88.4 [R5+0x2eb00], R104 ;  /* 0x02eb006805007844 */ /* 0x0001e40000000200 */
[----:B------:R-:W1:Y:S01]  /*5430*/  MUFU.EX2 R6, R117 ;  /* 0x0000007500067308 */ /* 0x000e620000000800 */
[C---:B----4-:R-:W-:Y:S01]  /*5440*/  F2FP.BF16.F32.PACK_AB R12, R4.reuse, R49 ;  /* 0x00000031040c723e */ /* 0x050fe200000010ff */
[----:B------:R-:W-:Y:S01]  /*5450*/  FADD.FTZ R8, R4, R7 ;  /* 0x0000000704087221 */ /* 0x000fe20000010000 */
[----:B------:R-:W-:Y:S02]  /*5460*/  VIADD R7, R17, 0xfffffffe ;  /* 0xfffffffe11077836 */ /* 0x000fe40000000000 */
[----:B------:R-:W-:-:S03]  /*5470*/  IMAD.MOV.U32 R49, RZ, RZ, R71 ;  /* 0x000000ffff317224 */ /* 0x000fc600078e0047 */
[----:B------:R-:W-:Y:S02]  /*5480*/  ISETP.GE.AND P2, PT, R7, R144, PT ;  /* 0x000000900700720c */ /* 0x000fe40003f46270 */
[C---:B-1----:R-:W-:Y:S01]  /*5490*/  F2FP.BF16.F32.PACK_AB R14, R6.reuse, R111 ;  /* 0x0000006f060e723e */ /* 0x042fe200000010ff */
[----:B------:R-:W-:Y:S01]  /*54a0*/  FADD.FTZ R111, R111, R8 ;  /* 0x000000086f6f7221 */ /* 0x000fe20000010000 */
[----:B------:R-:W-:Y:S01]  /*54b0*/  FADD.FTZ R8, R113, R36 ;  /* 0x0000002471087221 */ /* 0x000fe20000010000 */
[----:B------:R-:W-:Y:S02]  /*54c0*/  MOV R36, R71 ;  /* 0x0000004700247202 */ /* 0x000fe40000000f00 */
[----:B------:R0:W-:Y:S01]  /*54d0*/  STSM.16.M88.4 [R5+0x30300], R12 ;  /* 0x0303000c05007844 */ /* 0x0001e20000000200 */
[----:B------:R-:W-:Y:S01]  /*54e0*/  FADD.FTZ R4, R6, R111 ;  /* 0x0000006f06047221 */ /* 0x000fe20000010000 */
[----:B------:R-:W-:Y:S01]  /*54f0*/  MOV R6, RZ ;  /* 0x000000ff00067202 */ /* 0x000fe20000000f00 */
[----:B------:R1:W-:Y:S06]  /*5500*/  MEMBAR.ALL.CTA ;  /* 0x0000000000007992 */ /* 0x0003ec0000008000 */
[----:B-1----:R-:W1:Y:S02]  /*5510*/  FENCE.VIEW.ASYNC.S ;  /* 0x00000000000073c6 */ /* 0x002e640000000000 */
[----:B-1----:R-:W-:Y:S01]  /*5520*/  NOP ;  /* 0x0000000000007918 */ /* 0x002fe20000000000 */
[----:B------:R-:W-:Y:S05]  /*5530*/  @!P2 BRA `(.L_x_19) ;  /* 0x000000400070a947 */ /* 0x000fea0003800000 */
[----:B------:R-:W-:Y:S01]  /*5540*/  IMAD.MOV.U32 R10, RZ, RZ, R72 ;  /* 0x000000ffff0a7224 */ /* 0x000fe200078e0048 */
[----:B------:R-:W-:Y:S01]  /*5550*/  MOV R9, R79 ;  /* 0x0000004f00097202 */ /* 0x000fe20000000f00 */
[----:B------:R-:W-:Y:S01]  /*5560*/  IMAD.MOV.U32 R11, RZ, RZ, RZ ;  /* 0x000000ffff0b7224 */ /* 0x000fe200078e00ff */
        /* <DEDUP_REMOVED lines=23> */
[----:B------:R-:W-:Y:S01]  /*56e0*/  CS2R R24, SRZ ;  /* 0x0000000000187805 */ /* 0x000fe2000001ff00 */
[----:B------:R-:W-:Y:S01]  /*56f0*/  UMOV UR43, URZ ;  /* 0x0000003f002b7c82 */ /* 0x000fe20008000000 */
[----:B------:R-:W-:-:S05]  /*5700*/  ULDC UR41, c[0x0][0x9d8] ;  /* 0x0002760000297ab9 */ /* 0x000fca0000000800 */
.L_x_28:
[----:B------:R-:W-:Y:S01]  /*5710*/  UIADD3 UR6, UR43, 0x1, URZ ;  /* 0x000000012b067890 */ /* 0x000fe2000fffe03f */
[----:B------:R-:W-:-:S03]  /*5720*/  ISETP.NE.AND P3, PT, RZ, UR36, PT ;  /* 0x00000024ff007c0c */ /* 0x000fc6000bf65270 */
[----:B------:R-:W-:-:S04]  /*5730*/  UISETP.NE.AND UP0, UPT, UR6, 0x2, UPT ;  /* 0x000000020600788c */ /* 0x000fc8000bf05270 */
[----:B------:R-:W-:Y:S02]  /*5740*/  USEL UR7, URZ, 0x1, UP0 ;  /* 0x000000013f077887 */ /* 0x000fe40008000000 */
[----:B------:R-:W-:-:S04]  /*5750*/  USEL UR6, UR6, URZ, UP0 ;  /* 0x0000003f06067287 */ /* 0x000fc80008000000 */
[----:B------:R-:W-:Y:S02]  /*5760*/  LOP3.LUT R6, R11, UR7, RZ, 0x3c, !PT ;  /* 0x000000070b067c12 */ /* 0x000fe4000f8e3cff */
[----:B------:R-:W-:Y:S01]  /*5770*/  IMAD.U32 R0, RZ, RZ, UR6 ;  /* 0x00000006ff007e24 */ /* 0x000fe2000f8e00ff */
[----:B---3--:R-:W-:Y:S06]  /*5780*/  @P3 BRA `(.L_x_20) ;  /* 0x0000000000283947 */ /* 0x008fec0003800000 */
[----:B------:R-:W-:Y:S05]  /*5790*/  @!P0 BRA `(.L_x_21) ;  /* 0x0000000000048947 */ /* 0x000fea0003800000 */
[----:B------:R-:W-:Y:S01]  /*57a0*/  BPT.TRAP 0x1 ;  /* 0x000000040000795c */ /* 0x000fe20000300000 */
.L_x_21:
[----:B0-----:R-:W-:Y:S02]  /*57b0*/  LEA R13, R0, UR37, 0x3 ;  /* 0x00000025000d7c11 */ /* 0x001fe4000f8e18ff */
[----:B------:R-:W-:-:S04]  /*57c0*/  SHF.L.U32 R12, R6, 0x1f, RZ ;  /* 0x0000001f060c7819 */ /* 0x000fc800000006ff */
[----:B------:R0:W1:Y:S01]  /*57d0*/  SYNCS.PHASECHK.TRANS64.TRYWAIT P2, [R13+URZ+0x31c30], R12 ;  /* 0x031c300c0d0075a7 */ /* 0x000062000804017f */
[----:B------:R-:W-:Y:S05]  /*57e0*/  @!P0 BRA `(.L_x_22) ;  /* 0x0000000000048947 */ /* 0x000fea0003800000 */
[----:B------:R-:W-:Y:S01]  /*57f0*/  BPT.TRAP 0x1 ;  /* 0x000000040000795c */ /* 0x000fe20000300000 */
.L_x_22:
[----:B-1----:R-:W-:Y:S05]  /*5800*/  @P2 BRA `(.L_x_20) ;  /* 0x0000000000082947 */ /* 0x002fea0003800000 */
[----:B------:R-:W1:Y:S02]  /*5810*/  SYNCS.PHASECHK.TRANS64.TRYWAIT P2, [R13+URZ+0x31c30], R12 ;  /* 0x031c300c0d0075a7 */ /* 0x000e64000804017f */
[----:B-1----:R-:W-:Y:S05]  /*5820*/  @!P2 BRA `(.L_x_23) ;  /* 0x0000009c0094a947 */ /* 0x002fea0003800000 */
.L_x_20:
[----:B0-----:R-:W0:Y:S01]  /*5830*/  S2R R14, SR_TID.X ;  /* 0x00000000000e7919 */ /* 0x001e220000002100 */
[----:B------:R-:W-:Y:S01]  /*5840*/  R2UR UR52, R0 ;  /* 0x00000000003472ca */ /* 0x000fe200000e0000 */
[----:B------:R-:W-:Y:S01]  /*5850*/  UMOV UR47, 0x80000020 ;  /* 0x80000020002f7882 */ /* 0x000fe20000000000 */
[C---:B------:R-:W-:Y:S01]  /*5860*/  R2UR UR44, R2.reuse ;  /* 0x00000000022c72ca */ /* 0x040fe200000e0000 */
        /* <DEDUP_REMOVED lines=10> */
[----:B------:R-:W-:Y:S01]  /*5910*/  UIMAD UR52, UR52, 0x6c0, UR42 ;  /* 0x000006c0343478a4 */ /* 0x000fe2000f8e022a */
[C---:B------:R-:W-:Y:S01]  /*5920*/  R2UR UR28, R2.reuse ;  /* 0x00000000021c72ca */ /* 0x040fe200000e0000 */
[----:B------:R-:W-:Y:S01]  /*5930*/  UMOV UR11, 0x80000020 ;  /* 0x80000020000b7882 */ /* 0x000fe20000000000 */
[C---:B------:R-:W-:Y:S01]  /*5940*/  R2UR UR29, R3.reuse ;  /* 0x00000000031d72ca */ /* 0x040fe200000e0000 */
[----:B------:R-:W-:Y:S01]  /*5950*/  UIADD3 UR50, UR52, 0x40, URZ ;  /* 0x0000004034327890 */ /* 0x000fe2000fffe03f */
[----:B------:R-:W-:Y:S01]  /*5960*/  R2UR UR32, R2 ;  /* 0x00000000022072ca */ /* 0x000fe200000e0000 */
[----:B------:R-:W-:Y:S01]  /*5970*/  UIADD3 UR26, UR52, 0x80, URZ ;  /* 0x00000080341a7890 */ /* 0x000fe2000fffe03f */
[----:B------:R-:W-:Y:S01]  /*5980*/  R2UR UR33, R3 ;  /* 0x00000000032172ca */ /* 0x000fe200000e0000 */
[----:B------:R-:W-:Y:S01]  /*5990*/  UMOV UR46, UR52 ;  /* 0x00000034002e7c82 */ /* 0x000fe20008000000 */
[----:B------:R-:W-:-:S02]  /*59a0*/  UIADD3 UR30, UR52, 0xc0, URZ ;  /* 0x000000c0341e7890 */ /* 0x000fc4000fffe03f */
[----:B------:R-:W-:Y:S02]  /*59b0*/  UIADD3 UR34, UR52, 0x100, URZ ;  /* 0x0000010034227890 */ /* 0x000fe4000fffe03f */
[----:B------:R-:W-:Y:S02]  /*59c0*/  UIADD3 UR6, UR52, 0x2, URZ ;  /* 0x0000000234067890 */ /* 0x000fe4000fffe03f */
[----:B------:R-:W-:Y:S02]  /*59d0*/  UIADD3 UR10, UR52, 0x42, URZ ;  /* 0x00000042340a7890 */ /* 0x000fe4000fffe03f */
[----:B------:R-:W-:Y:S01]  /*59e0*/  UIADD3 UR14, UR52, 0x242, URZ ;  /* 0x00000242340e7890 */ /* 0x000fe2000fffe03f */
[----:B0-----:R-:W-:Y:S01]  /*59f0*/  SHF.R.U32.HI R14, RZ, 0x7, R14 ;  /* 0x00000007ff0e7819 */ /* 0x001fe2000001160e */
[----:B------:R-:W-:Y:S01]  /*5a00*/  UMOV UR15, 0x80000020 ;  /* 0x80000020000f7882 */ /* 0x000fe20000000000 */
[----:B------:R-:W-:Y:S01]  /*5a10*/  UIADD3 UR18, UR52, 0x480, URZ ;  /* 0x0000048034127890 */ /* 0x000fe2000fffe03f */
[----:B------:R-:W-:-:S02]  /*5a20*/  UMOV UR19, 0x80000020 ;  /* 0x8000002000137882 */ /* 0x000fc40000000000 */
[----:B-1----:R-:W-:Y:S01]  /*5a30*/  VIADD R12, R14, 0x8 ;  /* 0x000000080e0c7836 */ /* 0x002fe20000000000 */
[----:B------:R-:W-:Y:S01]  /*5a40*/  UIADD3 UR22, UR52, 0x482, URZ ;  /* 0x0000048234167890 */ /* 0x000fe2000fffe03f */
[----:B------:R-:W-:-:S03]  /*5a50*/  UMOV UR23, 0x80000020 ;  /* 0x8000002000177882 */ /* 0x000fc60000000000 */
[----:B------:R0:W-:Y:S06]  /*5a60*/  BAR.SYNC.DEFER_BLOCKING R12, 0x100 ;  /* 0x0004000c0000751d */ /* 0x0001ec0000010000 */
[----:B------:R-:W-:-:S06]  /*5a70*/  WARPGROUP.ARRIVE ;  /* 0x00000000000079c5 */ /* 0x000fcc0000000000 */
[----:B------:R-:W-:Y:S01]  /*5a80*/  HGMMA.64x16x16.F32.BF16 R136, gdesc[UR44], RZ, !UPT, gsb0 ;  /* 0x002000002c8879f0 */ /* 0x000fe2000c0018ff */
[----:B------:R-:W-:Y:S01]  /*5a90*/  R2UR UR44, R2 ;  /* 0x00000000022c72ca */ /* 0x000fe200000e0000 */
[----:B------:R-:W-:Y:S01]  /*5aa0*/  UIADD3 UR46, UR52, 0x140, URZ ;  /* 0x00000140342e7890 */ /* 0x000fe2000fffe03f */
[----:B------:R-:W-:Y:S01]  /*5ab0*/  R2UR UR45, R3 ;  /* 0x00000000032d72ca */ /* 0x000fe200000e0000 */
[----:B------:R-:W-:Y:S01]  /*5ac0*/  UMOV UR47, 0x80000020 ;  /* 0x80000020002f7882 */ /* 0x000fe20000000000 */
[----:B------:R-:W-:Y:S02]  /*5ad0*/  WARPGROUP.DEPBAR.LE gsb0, 0x0 ;  /* 0x00008000000079c5 */ /* 0x000fe40000010000 */
        /* <DEDUP_REMOVED lines=23> */
[----:B------:R-:W-:Y:S01]  /*5c50*/  UIADD3 UR34, UR52, 0x102, URZ ;  /* 0x0000010234227890 */ /* 0x000fe2000fffe03f */
[----:B------:R-:W-:Y:S01]  /*5c60*/  UMOV UR32, UR4 ;  /* 0x0000000400207c82 */ /* 0x000fe20008000000 */
[----:B------:R-:W-:Y:S01]  /*5c70*/  UMOV UR33, UR5 ;  /* 0x0000000500217c82 */ /* 0x000fe20008000000 */
        /* <DEDUP_REMOVED lines=258> */
[----:B------:R-:W-:Y:S01]  /*6ca0*/  UIADD3 UR22, UR52, 0x642, URZ ;  /* 0x0000064234167890 */ /* 0x000fe2000fffe03f */
[----:B------:R-:W-:Y:S01]  /*6cb0*/  UMOV UR23, 0x80000020 ;  /* 0x8000002000177882 */ /* 0x000fe20000000000 */
[----:B------:R-:W-:Y:S01]  /*6cc0*/  UIADD3 UR52, UR52, 0x682, URZ ;  /* 0x0000068234347890 */ /* 0x000fe2000fffe03f */
[----:B------:R-:W-:Y:S02]  /*6cd0*/  WARPGROUP.DEPBAR.LE gsb0, 0x0 ;  /* 0x00008000000079c5 */ /* 0x000fe40000010000 */
[----:B------:R-:W-:-:S06]  /*6ce0*/  WARPGROUP.ARRIVE ;  /* 0x00000000000079c5 */ /* 0x000fcc0000000000 */
[----:B------:R-:W-:Y:S03]  /*6cf0*/  HGMMA.64x16x16.F32.BF16 R120, gdesc[UR24], R120, gsb0 ;  /* 0x00200000187879f0 */ /* 0x000fe60008001878 */
        /* <DEDUP_REMOVED lines=19> */
[----:B------:R-:W-:Y:S03]  /*6e30*/  HGMMA.64x16x16.F32.BF16 R72, gdesc[UR20], R72, gsb0 ;  /* 0x00200000144879f0 */ /* 0x000fe60008001848 */
[----:B------:R-:W-:Y:S02]  /*6e40*/  WARPGROUP.DEPBAR.LE gsb0, 0x0 ;  /* 0x00008000000079c5 */ /* 0x000fe40000010000 */
[----:B0-----:R-:W-:Y:S05]  /*6e50*/  @P3 BRA `(.L_x_24) ;  /* 0x0000000000283947 */ /* 0x001fea0003800000 */
[----:B------:R-:W-:Y:S05]  /*6e60*/  @!P0 BRA `(.L_x_25) ;  /* 0x0000000000048947 */ /* 0x000fea0003800000 */
[----:B------:R-:W-:Y:S01]  /*6e70*/  BPT.TRAP 0x1 ;  /* 0x000000040000795c */ /* 0x000fe20000300000 */
.L_x_25:
[----:B------:R-:W-:Y:S01]  /*6e80*/  ULEA UR6, UR43, UR37, 0x3 ;  /* 0x000000252b067291 */ /* 0x000fe2000f8e183f */
[----:B------:R-:W-:-:S08]  /*6e90*/  SHF.L.U32 R11, R11, 0x1f, RZ ;  /* 0x0000001f0b0b7819 */ /* 0x000fd000000006ff */
[----:B------:R0:W1:Y:S01]  /*6ea0*/  SYNCS.PHASECHK.TRANS64.TRYWAIT P2, [UR6+0x31c50], R11 ;  /* 0x031c500bff0075a7 */ /* 0x0000620008040146 */
[----:B------:R-:W-:Y:S05]  /*6eb0*/  @!P0 BRA `(.L_x_26) ;  /* 0x0000000000048947 */ /* 0x000fea0003800000 */
[----:B------:R-:W-:Y:S01]  /*6ec0*/  BPT.TRAP 0x1 ;  /* 0x000000040000795c */ /* 0x000fe20000300000 */
.L_x_26:
[----:B-1----:R-:W-:Y:S05]  /*6ed0*/  @P2 BRA `(.L_x_24) ;  /* 0x0000000000082947 */ /* 0x002fea0003800000 */
[----:B------:R-:W1:Y:S02]  /*6ee0*/  SYNCS.PHASECHK.TRANS64.TRYWAIT P2, [UR6+0x31c50], R11 ;  /* 0x031c500bff0075a7 */ /* 0x000e640008040146 */
[----:B-1----:R-:W-:Y:S05]  /*6ef0*/  @!P2 BRA `(.L_x_27) ;  /* 0x0000008400f4a947 */ /* 0x002fea0003800000 */
.L_x_24:
[----:B------:R-:W-:Y:S01]  /*6f00*/  UIADD3 UR6, UR37, 0x200, URZ ;  /* 0x0000020025067890 */ /* 0x000fe2000fffe03f */
[----:B------:R-:W-:Y:S01]  /*6f10*/  WARPGROUP.ARRIVE ;  /* 0x00000000000079c5 */ /* 0x000fe20000000000 */
[----:B------:R-:W-:Y:S01]  /*6f20*/  ULOP3.LUT UR7, UR40, 0x10000, URZ, 0xfc, !UPT ;  /* 0x0001000028077892 */ /* 0x000fe2000f8efc3f */
[----:B01----:R-:W-:Y:S01]  /*6f30*/  FMUL.FTZ R11, R136, UR41 ;  /* 0x00000029880b7c20 */ /* 0x003fe20008410000 */
[----:B------:R-:W-:Y:S01]  /*6f40*/  USHF.R.U32.HI UR6, URZ, 0x4, UR6 ;  /* 0x000000043f067899 */ /* 0x000fe20008011606 */
[----:B------:R-:W-:Y:S01]  /*6f50*/  FMUL.FTZ R12, R137, UR41 ;  /* 0x00000029890c7c20 */ /* 0x000fe20008410000 */
[----:B------:R-:W-:Y:S01]  /*6f60*/  UMOV UR25, 0xc0000010 ;  /* 0xc000001000197882 */ /* 0x000fe20000000000 */
[----:B------:R-:W-:Y:S01]  /*6f70*/  UMOV UR27, 0x80000020 ;  /* 0x80000020001b7882 */ /* 0x000fe20000000000 */
[----:B------:R-:W-:Y:S01]  /*6f80*/  ULOP3.LUT UR6, UR6, 0x3fff, URZ, 0xc0, !UPT ;  /* 0x00003fff06067892 */ /* 0x000fe2000f8ec03f */
[----:B------:R-:W0:Y:S01]  /*6f90*/  MUFU.TANH R11, R11 ;  /* 0x0000000b000b7308 */ /* 0x000e220000002400 */
[----:B------:R-:W-:Y:S01]  /*6fa0*/  UMOV UR24, UR7 ;  /* 0x0000000700187c82 */ /* 0x000fe20008000000 */
[----:B------:R-:W-:Y:S01]  /*6fb0*/  FMUL.FTZ R15, R140, UR41 ;  /* 0x000000298c0f7c20 */ /* 0x000fe20008410000 */
[----:B------:R-:W-:Y:S01]  /*6fc0*/  ULOP3.LUT UR6, UR6, 0x2400000, URZ, 0xfc, !UPT ;  /* 0x0240000006067892 */ /* 0x000fe2000f8efc3f */
[----:B------:R-:W-:Y:S01]  /*6fd0*/  FMUL.FTZ R16, R141, UR41 ;  /* 0x000000298d107c20 */ /* 0x000fe20008410000 */
[----:B------:R-:W-:Y:S01]  /*6fe0*/  FMUL.FTZ R19, R128, UR41 ;  /* 0x0000002980137c20 */ /* 0x000fe20008410000 */
[----:B------:R-:W-:Y:S01]  /*6ff0*/  FMUL.FTZ R20, R129, UR41 ;  /* 0x0000002981147c20 */ /* 0x000fe20008410000 */
[----:B------:R-:W-:Y:S01]  /*7000*/  UIMAD UR6, UR43, 0x6c0, UR6 ;  /* 0x000006c02b0678a4 */ /* 0x000fe2000f8e0206 */
[----:B------:R-:W1:Y:S01]  /*7010*/  MUFU.TANH R12, R12 ;  /* 0x0000000c000c7308 */ /* 0x000e620000002400 */
[----:B------:R-:W-:Y:S01]  /*7020*/  FMUL.FTZ R22, R131, UR41 ;  /* 0x0000002983167c20 */ /* 0x000fe20008410000 */
[----:B------:R-:W-:Y:S01]  /*7030*/  FMUL.FTZ R23, R132, UR41 ;  /* 0x0000002984177c20 */ /* 0x000fe20008410000 */
[----:B------:R-:W-:Y:S01]  /*7040*/  FMUL.FTZ R128, R133, UR41 ;  /* 0x0000002985807c20 */ /* 0x000fe20008410000 */
[----:B------:R-:W-:Y:S01]  /*7050*/  FMUL.FTZ R120, R120, UR41 ;  /* 0x0000002978787c20 */ /* 0x000fe20008410000 */
[----:B------:R-:W-:Y:S01]  /*7060*/  FMUL.FTZ R121, R121, UR41 ;  /* 0x0000002979797c20 */ /* 0x000fe20008410000 */
[----:B------:R-:W-:Y:S01]  /*7070*/  UMOV UR26, UR6 ;  /* 0x00000006001a7c82 */ /* 0x000fe20008000000 */
[----:B------:R-:W-:Y:S01]  /*7080*/  FMUL.FTZ R124, R124, UR41 ;  /* 0x000000297c7c7c20 */ /* 0x000fe20008410000 */
[----:B------:R-:W-:Y:S01]  /*7090*/  HGMMA.64x96x16.F32.BF16 R24, gdesc[UR24].tnspB, R24, gsb0 ;  /* 0x41600000181879f0 */ /* 0x000fe20008001818 */
[----:B------:R-:W-:Y:S01]  /*70a0*/  UIADD3 UR24, UR7, 0x180, URZ ;  /* 0x0000018007187890 */ /* 0x000fe2000fffe03f */
[----:B------:R-:W2:Y:S01]  /*70b0*/  MUFU.TANH R15, R15 ;  /* 0x0000000f000f7308 */ /* 0x000ea20000002400 */
[----:B------:R-:W-:Y:S01]  /*70c0*/  UIADD3 UR26, UR6, 0x40, URZ ;  /* 0x00000040061a7890 */ /* 0x000fe2000fffe03f */
[----:B0-----:R-:W-:Y:S01]  /*70d0*/  FMNMX.FTZ R131, R11, R9, !PT ;  /* 0x000000090b837209 */ /* 0x001fe20007810000 */
[----:B------:R-:W-:Y:S01]  /*70e0*/  UMOV UR25, 0xc0000010 ;  /* 0xc000001000197882 */ /* 0x000fe20000000000 */
[----:B------:R-:W-:Y:S01]  /*70f0*/  UMOV UR27, 0x80000020 ;  /* 0x80000020001b7882 */ /* 0x000fe20000000000 */
[----:B------:R-:W-:Y:S01]  /*7100*/  FMUL.FTZ R125, R125, UR41 ;  /* 0x000000297d7d7c20 */ /* 0x000fe20008410000 */
[----:B------:R-:W-:Y:S01]  /*7110*/  FMUL.FTZ R112, R112, UR41 ;  /* 0x0000002970707c20 */ /* 0x000fe20008410000 */
[----:B-1----:R-:W-:Y:S01]  /*7120*/  FMNMX.FTZ R132, R12, R131, !PT ;  /* 0x000000830c847209 */ /* 0x002fe20007810000 */
[----:B------:R-:W0:Y:S01]  /*7130*/  MUFU.TANH R16, R16 ;  /* 0x0000001000107308 */ /* 0x000e220000002400 */
[----:B------:R-:W-:Y:S01]  /*7140*/  FMUL.FTZ R113, R113, UR41 ;  /* 0x0000002971717c20 */ /* 0x000fe20008410000 */
[----:B------:R-:W-:Y:S01]  /*7150*/  FMUL.FTZ R116, R116, UR41 ;  /* 0x0000002974747c20 */ /* 0x000fe20008410000 */
[----:B------:R-:W-:Y:S01]  /*7160*/  FMUL.FTZ R117, R117, UR41 ;  /* 0x0000002975757c20 */ /* 0x000fe20008410000 */
[----:B------:R-:W-:Y:S01]  /*7170*/  FMUL.FTZ R104, R104, UR41 ;  /* 0x0000002968687c20 */ /* 0x000fe20008410000 */
[----:B------:R-:W-:Y:S01]  /*7180*/  FMUL.FTZ R105, R105, UR41 ;  /* 0x0000002969697c20 */ /* 0x000fe20008410000 */
[----:B------:R-:W-:Y:S01]  /*7190*/  FMUL.FTZ R108, R108, UR41 ;  /* 0x000000296c6c7c20 */ /* 0x000fe20008410000 */
[----:B------:R-:W-:Y:S01]  /*71a0*/  FMUL.FTZ R109, R109, UR41 ;  /* 0x000000296d6d7c20 */ /* 0x000fe20008410000 */
[----:B------:R-:W1:Y:S01]  /*71b0*/  MUFU.TANH R19, R19 ;  /* 0x0000001300137308 */ /* 0x000e620000002400 */
[----:B--2---:R-:W-:Y:S01]  /*71c0*/  FMNMX.FTZ R131, R15, R132, !PT ;  /* 0x000000840f837209 */ /* 0x004fe20007810000 */
[----:B------:R-:W-:Y:S01]  /*71d0*/  FMUL.FTZ R96, R96, UR41 ;  /* 0x0000002960607c20 */ /* 0x000fe20008410000 */
[----:B------:R-:W-:Y:S01]  /*71e0*/  FMUL.FTZ R97, R97, UR41 ;  /* 0x0000002961617c20 */ /* 0x000fe20008410000 */
[----:B------:R-:W-:Y:S01]  /*71f0*/  FMUL.FTZ R100, R100, UR41 ;  /* 0x0000002964647c20 */ /* 0x000fe20008410000 */
[----:B------:R-:W-:Y:S01]  /*7200*/  FMUL.FTZ R101, R101, UR41 ;  /* 0x0000002965657c20 */ /* 0x000fe20008410000 */
[----:B------:R-:W-:Y:S01]  /*7210*/  FMUL.FTZ R88, R88, UR41 ;  /* 0x0000002958587c20 */ /* 0x000fe20008410000 */
[----:B------:R-:W-:Y:S01]  /*7220*/  FMUL.FTZ R89, R89, UR41 ;  /* 0x0000002959597c20 */ /* 0x000fe20008410000 */
[----:B------:R-:W2:Y:S01]  /*7230*/  MUFU.TANH R20, R20 ;  /* 0x0000001400147308 */ /* 0x000ea20000002400 */
[----:B0-----:R-:W-:Y:S01]  /*7240*/  FMNMX.FTZ R132, R16, R131, !PT ;  /* 0x0000008310847209 */ /* 0x001fe20007810000 */
[----:B------:R-:W-:Y:S01]  /*7250*/  FMUL.FTZ R92, R92, UR41 ;  /* 0x000000295c5c7c20 */ /* 0x000fe20008410000 */
[----:B------:R-:W-:Y:S01]  /*7260*/  FMUL.FTZ R93, R93, UR41 ;  /* 0x000000295d5d7c20 */ /* 0x000fe20008410000 */
[----:B------:R-:W-:Y:S01]  /*7270*/  FMUL.FTZ R80, R80, UR41 ;  /* 0x0000002950507c20 */ /* 0x000fe20008410000 */
[----:B------:R-:W-:Y:S01]  /*7280*/  FMUL.FTZ R81, R81, UR41 ;  /* 0x0000002951517c20 */ /* 0x000fe20008410000 */
[----:B------:R-:W-:Y:S01]  /*7290*/  FMUL.FTZ R84, R84, UR41 ;  /* 0x0000002954547c20 */ /* 0x000fe20008410000 */
[----:B------:R-:W-:Y:S01]  /*72a0*/  FMUL.FTZ R85, R85, UR41 ;  /* 0x0000002955557c20 */ /* 0x000fe20008410000 */
[----:B------:R-:W0:Y:S01]  /*72b0*/  MUFU.TANH R23, R23 ;  /* 0x0000001700177308 */ /* 0x000e220000002400 */
[----:B-1----:R-:W-:Y:S01]  /*72c0*/  FMNMX.FTZ R131, R19, R132, !PT ;  /* 0x0000008413837209 */ /* 0x002fe20007810000 */
        /* <DEDUP_REMOVED lines=49> */
[----:B------:R-:W1:Y:S05]  /*75e0*/  S2R R147, SR_TID.X ;  /* 0x0000000000937919 */ /* 0x000e6a0000002100 */
[----:B------:R-:W3:Y:S01]  /*75f0*/  MUFU.TANH R113, R113 ;  /* 0x0000007100717308 */ /* 0x000ee20000002400 */
[----:B--2---:R-:W-:-:S07]  /*7600*/  FMNMX.FTZ R131, R125, R132, !PT ;  /* 0x000000847d837209 */ /* 0x004fce0007810000 */
[----:B------:R-:W2:Y:S01]  /*7610*/  MUFU.TANH R116, R116 ;  /* 0x0000007400747308 */ /* 0x000ea20000002400 */
[----:B0-----:R-:W-:Y:S01]  /*7620*/  FMNMX.FTZ R132, R112, R131, !PT ;  /* 0x0000008370847209 */ /* 0x001fe20007810000 */
[----:B------:R-:W-:Y:S02]  /*7630*/  WARPGROUP.DEPBAR.LE gsb0, 0x0 ;  /* 0x00008000000079c5 */ /* 0x000fe40000010000 */
[----:B------:R-:W-:-:S04]  /*7640*/  WARPGROUP.ARRIVE ;  /* 0x00000000000079c5 */ /* 0x000fc80000000000 */
[----:B------:R-:W0:Y:S01]  /*7650*/  MUFU.TANH R117, R117 ;  /* 0x0000007500757308 */ /* 0x000e220000002400 */
[----:B---3--:R-:W-:Y:S01]  /*7660*/  FMNMX.FTZ R131, R113, R132, !PT ;  /* 0x0000008471837209 */ /* 0x008fe20007810000 */
[----:B------:R-:W-:Y:S01]  /*7670*/  HGMMA.64x96x16.F32.BF16 R24, gdesc[UR24].tnspB, R24, gsb0 ;  /* 0x41600000181879f0 */ /* 0x000fe20008001818 */
[----:B------:R-:W-:Y:S02]  /*7680*/  UIADD3 UR24, UR7, 0x300, URZ ;  /* 0x0000030007187890 */ /* 0x000fe4000fffe03f */
[----:B------:R-:W-:-:S03]  /*7690*/  UIADD3 UR26, UR6, 0x80, URZ ;  /* 0x00000080061a7890 */ /* 0x000fc6000fffe03f */
[----:B------:R-:W3:Y:S01]  /*76a0*/  MUFU.TANH R104, R104 ;  /* 0x0000006800687308 */ /* 0x000ee20000002400 */
[----:B------:R-:W-:Y:S01]  /*76b0*/  UMOV UR25, 0xc0000010 ;  /* 0xc000001000197882 */ /* 0x000fe20000000000 */
[----:B------:R-:W-:Y:S01]  /*76c0*/  UMOV UR27, 0x80000020 ;  /* 0x80000020001b7882 */ /* 0x000fe20000000000 */
[----:B--2---:R-:W-:Y:S02]  /*76d0*/  FMNMX.FTZ R132, R116, R131, !PT ;  /* 0x0000008374847209 */ /* 0x004fe40007810000 */
[----:B-1----:R-:W-:Y:S02]  /*76e0*/  SHF.R.U32.HI R146, RZ, 0x7, R147 ;  /* 0x00000007ff927819 */ /* 0x002fe40000011693 */
[----:B------:R-:W-:Y:S01]  /*76f0*/  ISETP.GE.U32.AND P2, PT, R147, 0x180, PT ;  /* 0x000001809300780c */ /* 0x000fe20003f46070 */
[----:B------:R-:W1:Y:S01]  /*7700*/  MUFU.TANH R105, R105 ;  /* 0x0000006900697308 */ /* 0x000e620000002400 */
[----:B0-----:R-:W-:-:S07]  /*7710*/  FMNMX.FTZ R131, R117, R132, !PT ;  /* 0x0000008475837209 */ /* 0x001fce0007810000 */
[----:B------:R-:W0:Y:S01]  /*7720*/  MUFU.TANH R108, R108 ;  /* 0x0000006c006c7308 */ /* 0x000e220000002400 */
[----:B---3--:R-:W-:-:S07]  /*7730*/  FMNMX.FTZ R132, R104, R131, !PT ;  /* 0x0000008368847209 */ /* 0x008fce0007810000 */
[----:B------:R-:W2:Y:S01]  /*7740*/  MUFU.TANH R109, R109 ;  /* 0x0000006d006d7308 */ /* 0x000ea20000002400 */
[----:B-1----:R-:W-:-:S07]  /*7750*/  FMNMX.FTZ R131, R105, R132, !PT ;  /* 0x0000008469837209 */ /* 0x002fce0007810000 */
[----:B------:R-:W1:Y:S01]  /*7760*/  MUFU.TANH R96, R96 ;  /* 0x0000006000607308 */ /* 0x000e620000002400 */
[----:B0-----:R-:W-:-:S07]  /*7770*/  FMNMX.FTZ R132, R108, R131, !PT ;  /* 0x000000836c847209 */ /* 0x001fce0007810000 */
[----:B------:R-:W0:Y:S01]  /*7780*/  MUFU.TANH R97, R97 ;  /* 0x0000006100617308 */ /* 0x000e220000002400 */
[----:B--2---:R-:W-:-:S07]  /*7790*/  FMNMX.FTZ R131, R109, R132, !PT ;  /* 0x000000846d837209 */ /* 0x004fce0007810000 */
        /* <DEDUP_REMOVED lines=13> */
[----:B-1----:R-:W-:Y:S01]  /*7870*/  FMNMX.FTZ R132, R92, R131, !PT ;  /* 0x000000835c847209 */ /* 0x002fe20007810000 */
[----:B------:R-:W-:Y:S02]  /*7880*/  WARPGROUP.DEPBAR.LE gsb0, 0x0 ;  /* 0x00008000000079c5 */ /* 0x000fe40000010000 */
[----:B------:R-:W-:-:S04]  /*7890*/  WARPGROUP.ARRIVE ;  /* 0x00000000000079c5 */ /* 0x000fc80000000000 */
[----:B------:R-:W1:Y:S01]  /*78a0*/  MUFU.TANH R81, R81 ;  /* 0x0000005100517308 */ /* 0x000e620000002400 */
[----:B0-----:R-:W-:Y:S01]  /*78b0*/  FMNMX.FTZ R131, R93, R132, !PT ;  /* 0x000000845d837209 */ /* 0x001fe20007810000 */
[----:B------:R-:W-:Y:S01]  /*78c0*/  HGMMA.64x96x16.F32.BF16 R24, gdesc[UR24].tnspB, R24, gsb0 ;  /* 0x41600000181879f0 */ /* 0x000fe20008001818 */
[----:B------:R-:W-:Y:S02]  /*78d0*/  UIADD3 UR24, UR7, 0x480, URZ ;  /* 0x0000048007187890 */ /* 0x000fe4000fffe03f */
[----:B------:R-:W-:Y:S01]  /*78e0*/  UIADD3 UR26, UR6, 0xc0, URZ ;  /* 0x000000c0061a7890 */ /* 0x000fe2000fffe03f */
[----:B------:R-:W-:Y:S01]  /*78f0*/  UMOV UR25, 0xc0000010 ;  /* 0xc000001000197882 */ /* 0x000fe20000000000 */
[----:B------:R-:W-:Y:S01]  /*7900*/  UMOV UR27, 0x80000020 ;  /* 0x80000020001b7882 */ /* 0x000fe20000000000 */
        /* <DEDUP_REMOVED lines=15> */
[----:B-1----:R-:W-:-:S05]  /*7a00*/  FMNMX.FTZ R132, R77, R132, !PT ;  /* 0x000000844d847209 */ /* 0x002fca0007810000 */
[----:B------:R-:W1:Y:S02]  /*7a10*/  SHFL.BFLY PT, R131, R132, 0x2, 0x1f ;  /* 0x0c401f0084837f89 */ /* 0x000e6400000e0000 */
[----:B------:R-:W3:Y:S01]  /*7a20*/  MUFU.TANH R17, R17 ;  /* 0x0000001100117308 */ /* 0x000ee20000002400 */
[----:B0-----:R-:W-:-:S07]  /*7a30*/  FMNMX.FTZ R135, R13, R10, !PT ;  /* 0x0000000a0d877209 */ /* 0x001fce0007810000 */
[----:B------:R-:W0:Y:S01]  /*7a40*/  MUFU.TANH R18, R18 ;  /* 0x0000001200127308 */ /* 0x000e220000002400 */
[----:B--2---:R-:W-:-:S07]  /*7a50*/  FMNMX.FTZ R136, R14, R135, !PT ;  /* 0x000000870e887209 */ /* 0x004fce0007810000 */
[----:B------:R-:W2:Y:S01]  /*7a60*/  MUFU.TANH R21, R21 ;  /* 0x0000001500157308 */ /* 0x000ea20000002400 */
[----:B-1----:R-:W-:Y:S01]  /*7a70*/  FMNMX.FTZ R133, R132, R131, !PT ;  /* 0x0000008384857209 */ /* 0x002fe20007810000 */
[----:B------:R-:W-:Y:S01]  /*7a80*/  FMUL.FTZ R131, R74, UR41 ;  /* 0x000000294a837c20 */ /* 0x000fe20008410000 */
[----:B------:R-:W-:Y:S01]  /*7a90*/  FMUL.FTZ R132, R79, UR41 ;  /* 0x000000294f847c20 */ /* 0x000fe20008410000 */
[----:B------:R-:W1:Y:S04]  /*7aa0*/  LDC R74, c[0x0][0x988] ;  /* 0x00026200ff4a7b82 */ /* 0x000e680000000800 */
[----:B------:R-:W4:Y:S01]  /*7ab0*/  MUFU.TANH R22, R22 ;  /* 0x0000001600167308 */ /* 0x000f220000002400 */
[----:B------:R-:W5:Y:S01]  /*7ac0*/  SHFL.BFLY PT, R134, R133, 0x1, 0x1f ;  /* 0x0c201f0085867f89 */ /* 0x000f6200000e0000 */
[----:B------:R-:W-:-:S02]  /*7ad0*/  WARPGROUP.DEPBAR.LE gsb0, 0x0 ;  /* 0x00008000000079c5 */ /* 0x000fc40000010000 */
[----:B------:R-:W-:-:S04]  /*7ae0*/  WARPGROUP.ARRIVE ;  /* 0x00000000000079c5 */ /* 0x000fc80000000000 */
[----:B------:R-:W4:Y:S02]  /*7af0*/  MUFU.TANH R129, R129 ;  /* 0x0000008100817308 */ /* 0x000f240000002400 */
[----:B------:R-:W-:Y:S01]  /*7b00*/  HGMMA.64x96x16.F32.BF16 R24, gdesc[UR24].tnspB, R24, gsb0 ;  /* 0x41600000181879f0 */ /* 0x000fe20008001818 */
[----:B------:R-:W-:Y:S02]  /*7b10*/  UIADD3 UR24, UR7, 0x600, URZ ;  /* 0x0000060007187890 */ /* 0x000fe4000fffe03f */
[----:B------:R-:W-:-:S03]  /*7b20*/  UIADD3 UR26, UR6, 0x100, URZ ;  /* 0x00000100061a7890 */ /* 0x000fc6000fffe03f */
[----:B------:R-:W4:Y:S01]  /*7b30*/  MUFU.TANH R130, R130 ;  /* 0x0000008200827308 */ /* 0x000f220000002400 */
[----:B------:R-:W-:Y:S01]  /*7b40*/  UMOV UR25, 0xc0000010 ;  /* 0xc000001000197882 */ /* 0x000fe20000000000 */
[----:B------:R-:W-:Y:S01]  /*7b50*/  UMOV UR27, 0x80000020 ;  /* 0x80000020001b7882 */ /* 0x000fe20000000000 */
[----:B-----5:R-:W-:-:S05]  /*7b60*/  FMNMX.FTZ R79, R133, R134, !PT ;  /* 0x00000086854f7209 */ /* 0x020fca0007810000 */
[----:B------:R-:W5:Y:S01]  /*7b70*/  MUFU.TANH R122, R122 ;  /* 0x0000007a007a7308 */ /* 0x000f620000002400 */
[C---:B-1----:R-:W-:Y:S01]  /*7b80*/  FMUL.FTZ R133, R79.reuse, R74 ;  /* 0x0000004a4f857220 */ /* 0x042fe20000410000 */
[----:B------:R-:W-:-:S03]  /*7b90*/  FADD.FTZ R9, -R79, R9 ;  /* 0x000000094f097221 */ /* 0x000fc60000010100 */
[-CC-:B------:R-:W-:Y:S01]  /*7ba0*/  FFMA.FTZ R134, R16, R74.reuse, -R133.reuse ;  /* 0x0000004a10867223 */ /* 0x180fe20000010885 */
[-CC-:B------:R-:W-:Y:S01]  /*7bb0*/  FFMA.FTZ R16, R19, R74.reuse, -R133.reuse ;  /* 0x0000004a13107223 */ /* 0x180fe20000010885 */
[-CC-:B------:R-:W-:Y:S01]  /*7bc0*/  FFMA.FTZ R19, R20, R74.reuse, -R133.reuse ;  /* 0x0000004a14137223 */ /* 0x180fe20000010885 */
[--C-:B------:R-:W-:Y:S01]  /*7bd0*/  FFMA.FTZ R20, R23, R74, -R133.reuse ;  /* 0x0000004a17147223 */ /* 0x100fe20000010885 */
[----:B---3--:R-:W-:Y:S01]  /*7be0*/  FMNMX.FTZ R23, R17, R136, !PT ;  /* 0x0000008811177209 */ /* 0x008fe20007810000 */
[-CC-:B------:R-:W-:Y:S01]  /*7bf0*/  FFMA.FTZ R136, R128, R74.reuse, -R133.reuse ;  /* 0x0000004a80887223 */ /* 0x180fe20000010885 */
[----:B------:R-:W1:Y:S01]  /*7c00*/  MUFU.TANH R123, R123 ;  /* 0x0000007b007b7308 */ /* 0x000e620000002400 */
[-CC-:B------:R-:W-:Y:S01]  /*7c10*/  FFMA.FTZ R11, R11, R74.reuse, -R133.reuse ;  /* 0x0000004a0b0b7223 */ /* 0x180fe20000010885 */
[----:B0-----:R-:W-:Y:S01]  /*7c20*/  FMNMX.FTZ R128, R18, R23, !PT ;  /* 0x0000001712807209 */ /* 0x001fe20007810000 */
[-CC-:B------:R-:W-:Y:S01]  /*7c30*/  FFMA.FTZ R12, R12, R74.reuse, -R133.reuse ;  /* 0x0000004a0c0c7223 */ /* 0x180fe20000010885 */
[-CC-:B------:R-:W-:Y:S01]  /*7c40*/  FFMA.FTZ R15, R15, R74.reuse, -R133.reuse ;  /* 0x0000004a0f0f7223 */ /* 0x180fe20000010885 */
[--C-:B------:R-:W-:Y:S01]  /*7c50*/  FFMA.FTZ R120, R120, R74, -R133.reuse ;  /* 0x0000004a78787223 */ /* 0x100fe20000010885 */
[----:B--2---:R-:W-:Y:S01]  /*7c60*/  FMNMX.FTZ R135, R21, R128, !PT ;  /* 0x0000008015877209 */ /* 0x004fe20007810000 */
[-CC-:B------:R-:W-:Y:S01]  /*7c70*/  FFMA.FTZ R121, R121, R74.reuse, -R133.reuse ;  /* 0x0000004a79797223 */ /* 0x180fe20000010885 */
[----:B------:R-:W0:Y:S01]  /*7c80*/  MUFU.TANH R126, R126 ;  /* 0x0000007e007e7308 */ /* 0x000e220000002400 */
[-CC-:B------:R-:W-:Y:S01]  /*7c90*/  FFMA.FTZ R124, R124, R74.reuse, -R133.reuse ;  /* 0x0000004a7c7c7223 */ /* 0x180fe20000010885 */
[----:B----4-:R-:W-:Y:S01]  /*7ca0*/  FMNMX.FTZ R128, R22, R135, !PT ;  /* 0x0000008716807209 */ /* 0x010fe20007810000 */
[-CC-:B------:R-:W-:Y:S01]  /*7cb0*/  FFMA.FTZ R125, R125, R74.reuse, -R133.reuse ;  /* 0x0000004a7d7d7223 */ /* 0x180fe20000010885 */
[-CC-:B------:R-:W-:Y:S01]  /*7cc0*/  FFMA.FTZ R112, R112, R74.reuse, -R133.reuse ;  /* 0x0000004a70707223 */ /* 0x180fe20000010885 */
[--C-:B------:R-:W-:Y:S01]  /*7cd0*/  FFMA.FTZ R113, R113, R74, -R133.reuse ;  /* 0x0000004a71717223 */ /* 0x100fe20000010885 */
[----:B------:R-:W-:Y:S01]  /*7ce0*/  FMNMX.FTZ R135, R129, R128, !PT ;  /* 0x0000008081877209 */ /* 0x000fe20007810000 */
[-CC-:B------:R-:W-:Y:S01]  /*7cf0*/  FFMA.FTZ R116, R116, R74.reuse, -R133.reuse ;  /* 0x0000004a74747223 */ /* 0x180fe20000010885 */
[----:B------:R-:W2:Y:S01]  /*7d00*/  MUFU.TANH R127, R127 ;  /* 0x0000007f007f7308 */ /* 0x000ea20000002400 */
[-CC-:B------:R-:W-:Y:S01]  /*7d10*/  FFMA.FTZ R117, R117, R74.reuse, -R133.reuse ;  /* 0x0000004a75757223 */ /* 0x180fe20000010885 */
[----:B------:R-:W-:Y:S01]  /*7d20*/  FMNMX.FTZ R135, R130, R135, !PT ;  /* 0x0000008782877209 */ /* 0x000fe20007810000 */
[-CC-:B------:R-:W-:Y:S01]  /*7d30*/  FFMA.FTZ R104, R104, R74.reuse, -R133.reuse ;  /* 0x0000004a68687223 */ /* 0x180fe20000010885 */
[-CC-:B------:R-:W-:Y:S01]  /*7d40*/  FFMA.FTZ R105, R105, R74.reuse, -R133.reuse ;  /* 0x0000004a69697223 */ /* 0x180fe20000010885 */
[-CC-:B------:R-:W-:Y:S01]  /*7d50*/  FFMA.FTZ R108, R108, R74.reuse, -R133.reuse ;  /* 0x0000004a6c6c7223 */ /* 0x180fe20000010885 */
[----:B-----5:R-:W-:Y:S01]  /*7d60*/  FMNMX.FTZ R128, R122, R135, !PT ;  /* 0x000000877a807209 */ /* 0x020fe20007810000 */
[-CC-:B------:R-:W-:Y:S01]  /*7d70*/  FFMA.FTZ R109, R109, R74.reuse, -R133.reuse ;  /* 0x0000004a6d6d7223 */ /* 0x180fe20000010885 */
[----:B------:R-:W3:Y:S01]  /*7d80*/  MUFU.TANH R114, R114 ;  /* 0x0000007200727308 */ /* 0x000ee20000002400 */
[--C-:B------:R-:W-:Y:S01]  /*7d90*/  FFMA.FTZ R96, R96, R74, -R133.reuse ;  /* 0x0000004a60607223 */ /* 0x100fe20000010885 */
[----:B-1----:R-:W-:Y:S01]  /*7da0*/  FMNMX.FTZ R135, R123, R128, !PT ;  /* 0x000000807b877209 */ /* 0x002fe20007810000 */
[-CC-:B------:R-:W-:Y:S01]  /*7db0*/  FFMA.FTZ R97, R97, R74.reuse, -R133.reuse ;  /* 0x0000004a61617223 */ /* 0x180fe20000010885 */
[-CC-:B------:R-:W-:Y:S01]  /*7dc0*/  FFMA.FTZ R100, R100, R74.reuse, -R133.reuse ;  /* 0x0000004a64647223 */ /* 0x180fe20000010885 */
[-CC-:B------:R-:W-:Y:S01]  /*7dd0*/  FFMA.FTZ R101, R101, R74.reuse, -R133.reuse ;  /* 0x0000004a65657223 */ /* 0x180fe20000010885 */
[----:B0-----:R-:W-:Y:S01]  /*7de0*/  FMNMX.FTZ R128, R126, R135, !PT ;  /* 0x000000877e807209 */ /* 0x001fe20007810000 */
[-CC-:B------:R-:W-:Y:S01]  /*7df0*/  FFMA.FTZ R88, R88, R74.reuse, -R133.reuse ;  /* 0x0000004a58587223 */ /* 0x180fe20000010885 */
[----:B------:R-:W0:Y:S01]  /*7e00*/  MUFU.TANH R115, R115 ;  /* 0x0000007300737308 */ /* 0x000e220000002400 */
[--C-:B------:R-:W-:Y:S01]  /*7e10*/  FFMA.FTZ R89, R89, R74, -R133.reuse ;  /* 0x0000004a59597223 */ /* 0x100fe20000010885 */
[----:B--2---:R-:W-:Y:S01]  /*7e20*/  FMNMX.FTZ R135, R127, R128, !PT ;  /* 0x000000807f877209 */ /* 0x004fe20007810000 */
[-CC-:B------:R-:W-:Y:S01]  /*7e30*/  FFMA.FTZ R92, R92, R74.reuse, -R133.reuse ;  /* 0x0000004a5c5c7223 */ /* 0x180fe20000010885 */
[-CC-:B------:R-:W-:Y:S01]  /*7e40*/  FFMA.FTZ R93, R93, R74.reuse, -R133.reuse ;  /* 0x0000004a5d5d7223 */ /* 0x180fe20000010885 */
[-CC-:B------:R-:W-:Y:S01]  /*7e50*/  FFMA.FTZ R80, R80, R74.reuse, -R133.reuse ;  /* 0x0000004a50507223 */ /* 0x180fe20000010885 */
[-CC-:B------:R-:W-:Y:S01]  /*7e60*/  FFMA.FTZ R81, R81, R74.reuse, -R133.reuse ;  /* 0x0000004a51517223 */ /* 0x180fe20000010885 */
[-CC-:B------:R-:W-:Y:S01]  /*7e70*/  FFMA.FTZ R84, R84, R74.reuse, -R133.reuse ;  /* 0x0000004a54547223 */ /* 0x180fe20000010885 */
[----:B------:R-:W1:Y:S01]  /*7e80*/  MUFU.TANH R118, R118 ;  /* 0x0000007600767308 */ /* 0x000e620000002400 */
[----:B---3--:R-:W-:Y:S01]  /*7e90*/  FMNMX.FTZ R128, R114, R135, !PT ;  /* 0x0000008772807209 */ /* 0x008fe20007810000 */
[-CC-:B------:R-:W-:Y:S01]  /*7ea0*/  FFMA.FTZ R85, R85, R74.reuse, -R133.reuse ;  /* 0x0000004a55557223 */ /* 0x180fe20000010885 */
[-CC-:B------:R-:W-:Y:S01]  /*7eb0*/  FFMA.FTZ R73, R73, R74.reuse, -R133.reuse ;  /* 0x0000004a49497223 */ /* 0x180fe20000010885 */
[-C--:B------:R-:W-:Y:S01]  /*7ec0*/  FFMA.FTZ R76, R76, R74.reuse, -R133 ;  /* 0x0000004a4c4c7223 */ /* 0x080fe20000010885 */
[----:B------:R-:W-:-:S03]  /*7ed0*/  FMUL.FTZ R9, R9, R74 ;  /* 0x0000004a09097220 */ /* 0x000fc60000410000 */
[----:B------:R-:W2:Y:S01]  /*7ee0*/  MUFU.TANH R119, R119 ;  /* 0x0000007700777308 */ /* 0x000ea20000002400 */
[----:B0-----:R-:W-:-:S07]  /*7ef0*/  FMNMX.FTZ R135, R115, R128, !PT ;  /* 0x0000008073877209 */ /* 0x001fce0007810000 */
[----:B------:R-:W0:Y:S01]  /*7f00*/  MUFU.TANH R106, R106 ;  /* 0x0000006a006a7308 */ /* 0x000e220000002400 */
[----:B-1----:R-:W-:-:S07]  /*7f10*/  FMNMX.FTZ R128, R118, R135, !PT ;  /* 0x0000008776807209 */ /* 0x002fce0007810000 */
[----:B------:R-:W1:Y:S01]  /*7f20*/  MUFU.TANH R107, R107 ;  /* 0x0000006b006b7308 */ /* 0x000e620000002400 */
[----:B--2---:R-:W-:-:S07]  /*7f30*/  FMNMX.FTZ R135, R119, R128, !PT ;  /* 0x0000008077877209 */ /* 0x004fce0007810000 */
[----:B------:R-:W2:Y:S01]  /*7f40*/  MUFU.TANH R110, R110 ;  /* 0x0000006e006e7308 */ /* 0x000ea20000002400 */
[----:B0-----:R-:W-:Y:S01]  /*7f50*/  FMNMX.FTZ R128, R106, R135, !PT ;  /* 0x000000876a807209 */ /* 0x001fe20007810000 */
[----:B------:R-:W-:Y:S02]  /*7f60*/  WARPGROUP.DEPBAR.LE gsb0, 0x0 ;  /* 0x00008000000079c5 */ /* 0x000fe40000010000 */
[----:B------:R-:W-:-:S04]  /*7f70*/  WARPGROUP.ARRIVE ;  /* 0x00000000000079c5 */ /* 0x000fc80000000000 */
[----:B------:R-:W0:Y:S01]  /*7f80*/  MUFU.TANH R111, R111 ;  /* 0x0000006f006f7308 */ /* 0x000e220000002400 */
[----:B-1----:R-:W-:Y:S01]  /*7f90*/  FMNMX.FTZ R135, R107, R128, !PT ;  /* 0x000000806b877209 */ /* 0x002fe20007810000 */
[----:B------:R-:W-:Y:S01]  /*7fa0*/  HGMMA.64x96x16.F32.BF16 R24, gdesc[UR24].tnspB, R24, gsb0 ;  /* 0x41600000181879f0 */ /* 0x000fe20008001818 */
[----:B------:R-:W-:Y:S02]  /*7fb0*/  UIADD3 UR24, UR7, 0x780, URZ ;  /* 0x0000078007187890 */ /* 0x000fe4000fffe03f */
[----:B------:R-:W-:Y:S01]  /*7fc0*/  UIADD3 UR26, UR6, 0x140, URZ ;  /* 0x00000140061a7890 */ /* 0x000fe2000fffe03f */
[----:B------:R-:W-:Y:S01]  /*7fd0*/  UMOV UR25, 0xc0000010 ;  /* 0xc000001000197882 */ /* 0x000fe20000000000 */
[----:B------:R-:W-:Y:S01]  /*7fe0*/  UMOV UR27, 0x80000020 ;  /* 0x80000020001b7882 */ /* 0x000fe20000000000 */
[----:B------:R-:W1:Y:S01]  /*7ff0*/  MUFU.TANH R98, R98 ;  /* 0x0000006200627308 */ /* 0x000e620000002400 */
[----:B--2---:R-:W-:-:S04]  /*8000*/  FMNMX.FTZ R128, R110, R135, !PT ;  /* 0x000000876e807209 */ /* 0x004fc80007810000 */
[----:B0-----:R-:W-:-:S03]  /*8010*/  FMNMX.FTZ R135, R111, R128, !PT ;  /* 0x000000806f877209 */ /* 0x001fc60007810000 */
[----:B------:R-:W0:Y:S08]  /*8020*/  MUFU.TANH R99, R99 ;  /* 0x0000006300637308 */ /* 0x000e300000002400 */
        /* <DEDUP_REMOVED lines=26> */
[----:B--2---:R-:W-:Y:S01]  /*81d0*/  FMNMX.FTZ R128, R87, R128, !PT ;  /* 0x0000008057807209 */ /* 0x004fe20007810000 */
[----:B------:R-:W-:Y:S02]  /*81e0*/  UIADD3 UR26, UR6, 0x180, URZ ;  /* 0x00000180061a7890 */ /* 0x000fe4000fffe03f */
[----:B------:R-:W0:Y:S01]  /*81f0*/  MUFU.TANH R75, R75 ;  /* 0x0000004b004b7308 */ /* 0x000e220000002400 */
[----:B------:R-:W-:Y:S01]  /*8200*/  UMOV UR25, 0xc0000010 ;  /* 0xc000001000197882 */ /* 0x000fe20000000000 */
[----:B------:R-:W-:-:S06]  /*8210*/  UMOV UR27, 0x80000020 ;  /* 0x80000020001b7882 */ /* 0x000fcc0000000000 */
[----:B------:R-:W2:Y:S01]  /*8220*/  MUFU.TANH R78, R78 ;  /* 0x0000004e004e7308 */ /* 0x000ea20000002400 */
[----:B-1----:R-:W-:-:S07]  /*8230*/  FMNMX.FTZ R128, R131, R128, !PT ;  /* 0x0000008083807209 */ /* 0x002fce0007810000 */
[----:B------:R-:W1:Y:S01]  /*8240*/  MUFU.TANH R132, R132 ;  /* 0x0000008400847308 */ /* 0x000e620000002400 */
[----:B0-----:R-:W-:-:S07]  /*8250*/  FMNMX.FTZ R135, R75, R128, !PT ;  /* 0x000000804b877209 */ /* 0x001fce0007810000 */
[----:B------:R0:W-:Y:S01]  /*8260*/  MUFU.EX2 R23, R136 ;  /* 0x0000008800177308 */ /* 0x0001e20000000800 */
[----:B--2---:R-:W-:-:S07]  /*8270*/  FMNMX.FTZ R135, R78, R135, !PT ;  /* 0x000000874e877209 */ /* 0x004fce0007810000 */
[----:B------:R-:W-:Y:S01]  /*8280*/  MUFU.EX2 R9, R9 ;  /* 0x0000000900097308 */ /* 0x000fe20000000800 */
[----:B-1----:R-:W-:-:S05]  /*8290*/  FMNMX.FTZ R135, R132, R135, !PT ;  /* 0x0000008784877209 */ /* 0x002fca0007810000 */
[----:B------:R-:W0:Y:S02]  /*82a0*/  SHFL.BFLY PT, R128, R135, 0x2, 0x1f ;  /* 0x0c401f0087807f89 */ /* 0x000e2400000e0000 */
[----:B------:R-:W1:Y:S08]  /*82b0*/  MUFU.EX2 R11, R11 ;  /* 0x0000000b000b7308 */ /* 0x000e700000000800 */
[----:B------:R-:W-:Y:S08]  /*82c0*/  MUFU.EX2 R12, R12 ;  /* 0x0000000c000c7308 */ /* 0x000ff00000000800 */
[----:B------:R-:W-:Y:S01]  /*82d0*/  MUFU.EX2 R15, R15 ;  /* 0x0000000f000f7308 */ /* 0x000fe20000000800 */
[----:B0-----:R-:W-:Y:S01]  /*82e0*/  FMNMX.FTZ R136, R135, R128, !PT ;  /* 0x0000008087887209 */ /* 0x001fe20007810000 */
[----:B------:R-:W-:-:S06]  /*82f0*/  FFMA.FTZ R128, R72, R74, -R133 ;  /* 0x0000004a48807223 */ /* 0x000fcc0000010885 */
[----:B------:R-:W-:Y:S01]  /*8300*/  MUFU.EX2 R134, R134 ;  /* 0x0000008600867308 */ /* 0x000fe20000000800 */
[----:B------:R-:W0:Y:S07]  /*8310*/  SHFL.BFLY PT, R135, R136, 0x1, 0x1f ;  /* 0x0c201f0088877f89 */ /* 0x000e2e00000e0000 */
[----:B------:R-:W-:Y:S08]  /*8320*/  MUFU.EX2 R16, R16 ;  /* 0x0000001000107308 */ /* 0x000ff00000000800 */
[----:B------:R-:W-:Y:S08]  /*8330*/  MUFU.EX2 R19, R19 ;  /* 0x0000001300137308 */ /* 0x000ff00000000800 */
[----:B------:R-:W-:Y:S01]  /*8340*/  MUFU.EX2 R20, R20 ;  /* 0x0000001400147308 */ /* 0x000fe20000000800 */
[----:B0-----:R-:W-:Y:S01]  /*8350*/  FMNMX.FTZ R72, R136, R135, !PT ;  /* 0x0000008788487209 */ /* 0x001fe20007810000 */
[----:B------:R-:W-:-:S04]  /*8360*/  FFMA.FTZ R136, R77, R74, -R133 ;  /* 0x0000004a4d887223 */ /* 0x000fc80000010885 */
[C---:B------:R-:W-:Y:S01]  /*8370*/  FADD.FTZ R77, -R72.reuse, R10 ;  /* 0x0000000a484d7221 */ /* 0x040fe20000010100 */
[-C--:B------:R-:W-:Y:S01]  /*8380*/  FMUL.FTZ R133, R72, R74.reuse ;  /* 0x0000004a48857220 */ /* 0x080fe20000410000 */
[----:B------:R-:W-:Y:S02]  /*8390*/  WARPGROUP.DEPBAR.LE gsb0, 0x0 ;  /* 0x00008000000079c5 */ /* 0x000fe40000010000 */
[----:B------:R-:W-:Y:S01]  /*83a0*/  WARPGROUP.ARRIVE ;  /* 0x00000000000079c5 */ /* 0x000fe20000000000 */
[-C--:B------:R-:W-:Y:S01]  /*83b0*/  FMUL.FTZ R77, R77, R74.reuse ;  /* 0x0000004a4d4d7220 */ /* 0x080fe20000410000 */
[-CC-:B------:R-:W-:Y:S01]  /*83c0*/  FFMA.FTZ R13, R13, R74.reuse, -R133.reuse ;  /* 0x0000004a0d0d7223 */ /* 0x180fe20000010885 */
[-CC-:B------:R-:W-:Y:S01]  /*83d0*/  FFMA.FTZ R135, R14, R74.reuse, -R133.reuse ;  /* 0x0000004a0e877223 */ /* 0x180fe20000010885 */
[-CC-:B------:R-:W-:Y:S01]  /*83e0*/  FFMA.FTZ R137, R22, R74.reuse, -R133.reuse ;  /* 0x0000004a16897223 */ /* 0x180fe20000010885 */
[-CC-:B------:R-:W-:Y:S01]  /*83f0*/  FFMA.FTZ R22, R114, R74.reuse, -R133.reuse ;  /* 0x0000004a72167223 */ /* 0x180fe20000010885 */
[----:B------:R-:W-:Y:S01]  /*8400*/  HGMMA.64x96x16.F32.BF16 R24, gdesc[UR24].tnspB, R24, gsb0 ;  /* 0x41600000181879f0 */ /* 0x000fe20008001818 */
[----:B------:R-:W-:Y:S01]  /*8410*/  UIADD3 UR24, UR7, 0xa80, URZ ;  /* 0x00000a8007187890 */ /* 0x000fe2000fffe03f */
[----:B------:R-:W-:Y:S01]  /*8420*/  MUFU.EX2 R77, R77 ;  /* 0x0000004d004d7308 */ /* 0x000fe20000000800 */
[----:B------:R-:W-:Y:S01]  /*8430*/  UIADD3 UR26, UR6, 0x1c0, URZ ;  /* 0x000001c0061a7890 */ /* 0x000fe2000fffe03f */
[-CC-:B------:R-:W-:Y:S01]  /*8440*/  FFMA.FTZ R114, R115, R74.reuse, -R133.reuse ;  /* 0x0000004a73727223 */ /* 0x180fe20000010885 */
[----:B------:R-:W-:Y:S01]  /*8450*/  UMOV UR25, 0xc0000010 ;  /* 0xc000001000197882 */ /* 0x000fe20000000000 */
[----:B------:R-:W-:Y:S01]  /*8460*/  UMOV UR27, 0x80000020 ;  /* 0x80000020001b7882 */ /* 0x000fe20000000000 */
[-CC-:B------:R-:W-:Y:S01]  /*8470*/  FFMA.FTZ R115, R118, R74.reuse, -R133.reuse ;  /* 0x0000004a76737223 */ /* 0x180fe20000010885 */
[-CC-:B------:R-:W-:Y:S01]  /*8480*/  FFMA.FTZ R118, R119, R74.reuse, -R133.reuse ;  /* 0x0000004a77767223 */ /* 0x180fe20000010885 */
[-CC-:B------:R-:W-:Y:S01]  /*8490*/  FFMA.FTZ R14, R17, R74.reuse, -R133.reuse ;  /* 0x0000004a110e7223 */ /* 0x180fe20000010885 */
[----:B------:R-:W0:Y:S01]  /*84a0*/  MUFU.EX2 R13, R13 ;  /* 0x0000000d000d7308 */ /* 0x000e220000000800 */
[----:B------:R-:W-:Y:S01]  /*84b0*/  @!P1 LEA R119, R0, UR37, 0x3 ;  /* 0x0000002500779c11 */ /* 0x000fe2000f8e18ff */
[-CC-:B------:R-:W-:Y:S01]  /*84c0*/  FFMA.FTZ R17, R21, R74.reuse, -R133.reuse ;  /* 0x0000004a15117223 */ /* 0x180fe20000010885 */
[-CC-:B------:R-:W-:Y:S01]  /*84d0*/  FFMA.FTZ R21, R106, R74.reuse, -R133.reuse ;  /* 0x0000004a6a157223 */ /* 0x180fe20000010885 */
[-CC-:B------:R-:W-:Y:S01]  /*84e0*/  FFMA.FTZ R18, R18, R74.reuse, -R133.reuse ;  /* 0x0000004a12127223 */ /* 0x180fe20000010885 */
[-CC-:B------:R-:W-:Y:S01]  /*84f0*/  FFMA.FTZ R106, R107, R74.reuse, -R133.reuse ;  /* 0x0000004a6b6a7223 */ /* 0x180fe20000010885 */
[-CC-:B------:R-:W-:Y:S01]  /*8500*/  FFMA.FTZ R107, R110, R74.reuse, -R133.reuse ;  /* 0x0000004a6e6b7223 */ /* 0x180fe20000010885 */
[----:B------:R-:W-:Y:S01]  /*8510*/  @!P1 VIADD R110, R119, 0x31c40 ;  /* 0x00031c40776e9836 */ /* 0x000fe20000000000 */
[----:B------:R-:W2:Y:S01]  /*8520*/  MUFU.EX2 R135, R135 ;  /* 0x0000008700877308 */ /* 0x000ea20000000800 */
[-CC-:B------:R-:W-:Y:S01]  /*8530*/  FFMA.FTZ R129, R129, R74.reuse, -R133.reuse ;  /* 0x0000004a81817223 */ /* 0x180fe20000010885 */
[-CC-:B------:R-:W-:Y:S01]  /*8540*/  FFMA.FTZ R130, R130, R74.reuse, -R133.reuse ;  /* 0x0000004a82827223 */ /* 0x180fe20000010885 */
[-CC-:B------:R-:W-:Y:S01]  /*8550*/  FFMA.FTZ R122, R122, R74.reuse, -R133.reuse ;  /* 0x0000004a7a7a7223 */ /* 0x180fe20000010885 */
[----:B------:R-:W-:Y:S01]  /*8560*/  @!P1 PRMT R119, RZ, 0x654, R110 ;  /* 0x00000654ff779816 */ /* 0x000fe2000000006e */
[----:B------:R-:W-:Y:S01]  /*8570*/  FFMA.FTZ R110, R111, R74, -R133 ;  /* 0x0000004a6f6e7223 */ /* 0x000fe20000010885 */
[----:B-1----:R-:W-:Y:S01]  /*8580*/  FFMA.FTZ R111, R9, R4, R11 ;  /* 0x00000004096f7223 */ /* 0x002fe2000001000b */
[----:B------:R-:W-:Y:S01]  /*8590*/  FFMA.FTZ R98, R98, R74, -R133 ;  /* 0x0000004a62627223 */ /* 0x000fe20000010885 */
[----:B------:R-:W-:Y:S01]  /*85a0*/  MUFU.EX2 R10, R136 ;  /* 0x00000088000a7308 */ /* 0x000fe20000000800 */
[----:B0-----:R-:W-:Y:S01]  /*85b0*/  FFMA.FTZ R140, R77, R8, R13 ;  /* 0x000000084d8c7223 */ /* 0x001fe2000001000d */
[C---:B------:R-:W-:Y:S01]  /*85c0*/  FADD.FTZ R142, R12.reuse, R111 ;  /* 0x0000006f0c8e7221 */ /* 0x040fe20000010000 */
[-CC-:B------:R-:W-:Y:S01]  /*85d0*/  FFMA.FTZ R8, R99, R74.reuse, -R133.reuse ;  /* 0x0000004a63087223 */ /* 0x180fe20000010885 */
[----:B------:R-:W-:Y:S01]  /*85e0*/  F2FP.BF16.F32.PACK_AB R12, R12, R11 ;  /* 0x0000000b0c0c723e */ /* 0x000fe200000010ff */
[-CC-:B------:R-:W-:Y:S01]  /*85f0*/  FFMA.FTZ R138, R123, R74.reuse, -R133.reuse ;  /* 0x0000004a7b8a7223 */ /* 0x180fe20000010885 */
[----:B------:R-:W-:Y:S01]  /*8600*/  FADD.FTZ R111, R15, R142 ;  /* 0x0000008e0f6f7221 */ /* 0x000fe20000010000 */
[-C--:B------:R-:W-:Y:S01]  /*8610*/  FFMA.FTZ R123, R126, R74.reuse, -R133 ;  /* 0x0000004a7e7b7223 */ /* 0x080fe20000010885 */
[----:B------:R0:W-:Y:S01]  /*8620*/  MUFU.EX2 R136, R14 ;  /* 0x0000000e00887308 */ /* 0x0001e20000000800 */
[----:B--2---:R-:W-:Y:S01]  /*8630*/  FADD.FTZ R99, R135, R140 ;  /* 0x0000008c87637221 */ /* 0x004fe20000010000 */
[----:B------:R-:W-:Y:S01]  /*8640*/  FADD.FTZ R111, R134, R111 ;  /* 0x0000006f866f7221 */ /* 0x000fe20000010000 */
[-CC-:B------:R-:W-:Y:S01]  /*8650*/  FFMA.FTZ R126, R127, R74.reuse, -R133.reuse ;  /* 0x0000004a7f7e7223 */ /* 0x180fe20000010885 */
[-CC-:B------:R-:W-:Y:S01]  /*8660*/  FFMA.FTZ R103, R103, R74.reuse, -R133.reuse ;  /* 0x0000004a67677223 */ /* 0x180fe20000010885 */
[----:B------:R-:W-:Y:S01]  /*8670*/  IMAD.U32 R127, RZ, RZ, UR43 ;  /* 0x0000002bff7f7e24 */ /* 0x000fe2000f8e00ff */
[----:B------:R-:W-:Y:S01]  /*8680*/  F2FP.BF16.F32.PACK_AB R13, R135, R13 ;  /* 0x0000000d870d723e */ /* 0x000fe200000010ff */
[-CC-:B------:R-:W-:Y:S01]  /*8690*/  FFMA.FTZ R94, R94, R74.reuse, -R133.reuse ;  /* 0x0000004a5e5e7223 */ /* 0x180fe20000010885 */
[----:B------:R-:W1:Y:S01]  /*86a0*/  MUFU.EX2 R18, R18 ;  /* 0x0000001200127308 */ /* 0x000e620000000800 */
[----:B0-----:R-:W-:Y:S01]  /*86b0*/  VIADD R14, R146, 0x9 ;  /* 0x00000009920e7836 */ /* 0x001fe20000000000 */
[----:B------:R-:W-:Y:S01]  /*86c0*/  @!P1 LEA R127, R127, UR37, 0x3 ;  /* 0x000000257f7f9c11 */ /* 0x000fe2000f8e18ff */
[-CC-:B------:R-:W-:Y:S01]  /*86d0*/  FFMA.FTZ R95, R95, R74.reuse, -R133.reuse ;  /* 0x0000004a5f5f7223 */ /* 0x180fe20000010885 */
[-CC-:B------:R-:W-:Y:S01]  /*86e0*/  FFMA.FTZ R86, R86, R74.reuse, -R133.reuse ;  /* 0x0000004a56567223 */ /* 0x180fe20000010885 */
[-CC-:B------:R-:W-:Y:S01]  /*86f0*/  FFMA.FTZ R87, R87, R74.reuse, -R133.reuse ;  /* 0x0000004a57577223 */ /* 0x180fe20000010885 */
[----:B------:R-:W-:Y:S01]  /*8700*/  SEL R14, R14, 0x9, !P2 ;  /* 0x000000090e0e7807 */ /* 0x000fe20005000000 */
[-CC-:B------:R-:W-:Y:S01]  /*8710*/  FFMA.FTZ R131, R131, R74.reuse, -R133.reuse ;  /* 0x0000004a83837223 */ /* 0x180fe20000010885 */
[----:B------:R-:W0:Y:S01]  /*8720*/  MUFU.EX2 R17, R17 ;  /* 0x0000001100117308 */ /* 0x000e220000000800 */
[----:B------:R-:W-:Y:S01]  /*8730*/  @!P1 IADD3 R127, R127, 0x31c60, RZ ;  /* 0x00031c607f7f9810 */ /* 0x000fe20007ffe0ff */
[-CC-:B------:R-:W-:Y:S01]  /*8740*/  FFMA.FTZ R78, R78, R74.reuse, -R133.reuse ;  /* 0x0000004a4e4e7223 */ /* 0x180fe20000010885 */
[----:B------:R-:W-:Y:S01]  /*8750*/  FFMA.FTZ R132, R132, R74, -R133 ;  /* 0x0000004a84847223 */ /* 0x000fe20000010885 */
[C---:B------:R-:W-:Y:S01]  /*8760*/  ISETP.GT.AND P2, PT, R7.reuse, R144, PT ;  /* 0x000000900700720c */ /* 0x040fe20003f44270 */
[----:B------:R-:W-:Y:S01]  /*8770*/  VIADD R7, R7, 0xffffffff ;  /* 0xffffffff07077836 */ /* 0x000fe20000000000 */
[----:B------:R-:W-:-:S02]  /*8780*/  @!P1 PRMT R127, RZ, 0x654, R127 ;  /* 0x00000654ff7f9816 */ /* 0x000fc4000000007f */
[----:B------:R-:W2:Y:S01]  /*8790*/  MUFU.EX2 R137, R137 ;  /* 0x0000008900897308 */ /* 0x000ea20000000800 */
[----:B------:R-:W-:-:S07]  /*87a0*/  R2UR UR43, R0 ;  /* 0x00000000002b72ca */ /* 0x000fce00000e0000 */
[----:B------:R-:W3:Y:S08]  /*87b0*/  MUFU.EX2 R129, R129 ;  /* 0x0000008100817308 */ /* 0x000ef00000000800 */
[----:B------:R-:W-:Y:S08]  /*87c0*/  MUFU.EX2 R130, R130 ;  /* 0x0000008200827308 */ /* 0x000ff00000000800 */
[----:B------:R-:W4:Y:S08]  /*87d0*/  MUFU.EX2 R120, R120 ;  /* 0x0000007800787308 */ /* 0x000f300000000800 */
[----:B------:R5:W-:Y:S08]  /*87e0*/  MUFU.EX2 R11, R8 ;  /* 0x00000008000b7308 */ /* 0x000bf00000000800 */
[----:B------:R-:W-:Y:S01]  /*87f0*/  MUFU.EX2 R122, R122 ;  /* 0x0000007a007a7308 */ /* 0x000fe20000000800 */
[----:B-----5:R-:W-:Y:S01]  /*8800*/  FADD.FTZ R8, R16, R111 ;  /* 0x0000006f10087221 */ /* 0x020fe20000010000 */
[----:B------:R-:W-:Y:S01]  /*8810*/  F2FP.BF16.F32.PACK_AB R16, R19, R16 ;  /* 0x000000101310723e */ /* 0x000fe200000010ff */
[----:B------:R-:W-:-:S02]  /*8820*/  WARPGROUP.DEPBAR.LE gsb0, 0x0 ;  /* 0x00008000000079c5 */ /* 0x000fc40000010000 */
[----:B------:R-:W-:-:S03]  /*8830*/  WARPGROUP.ARRIVE ;  /* 0x00000000000079c5 */ /* 0x000fc60000000000 */
[----:B------:R5:W-:Y:S03]  /*8840*/  MUFU.EX2 R4, R98 ;  /* 0x0000006200047308 */ /* 0x000be60000000800 */
[----:B------:R-:W-:Y:S01]  /*8850*/  HGMMA.64x96x16.F32.BF16 R24, gdesc[UR24].tnspB, R24, gsb0 ;  /* 0x41600000181879f0 */ /* 0x000fe20008001818 */
[----:B------:R-:W-:Y:S02]  /*8860*/  UIADD3 UR24, UR7, 0xc00, URZ ;  /* 0x00000c0007187890 */ /* 0x000fe4000fffe03f */
[----:B------:R-:W-:Y:S02]  /*8870*/  UIADD3 UR26, UR6, 0x200, URZ ;  /* 0x00000200061a7890 */ /* 0x000fe4000fffe03f */
[----:B------:R-:W4:Y:S01]  /*8880*/  MUFU.EX2 R121, R121 ;  /* 0x0000007900797308 */ /* 0x000f220000000800 */
[----:B------:R-:W-:Y:S01]  /*8890*/  UMOV UR25, 0xc0000010 ;  /* 0xc000001000197882 */ /* 0x000fe20000000000 */
[----:B------:R-:W-:Y:S01]  /*88a0*/  UMOV UR27, 0x80000020 ;  /* 0x80000020001b7882 */ /* 0x000fe20000000000 */
[----:B-----5:R-:W-:Y:S01]  /*88b0*/  FFMA.FTZ R98, R91, R74, -R133 ;  /* 0x0000004a5b627223 */ /* 0x020fe20000010885 */
[----:B------:R-:W-:-:S04]  /*88c0*/  FADD.FTZ R91, R19, R8 ;  /* 0x00000008135b7221 */ /* 0x000fc80000010000 */
[----:B------:R-:W-:Y:S08]  /*88d0*/  MUFU.EX2 R138, R138 ;  /* 0x0000008a008a7308 */ /* 0x000ff00000000800 */
[----:B------:R-:W5:Y:S08]  /*88e0*/  MUFU.EX2 R124, R124 ;  /* 0x0000007c007c7308 */ /* 0x000f700000000800 */
[----:B------:R-:W-:Y:S08]  /*88f0*/  MUFU.EX2 R123, R123 ;  /* 0x0000007b007b7308 */ /* 0x000ff00000000800 */
[----:B------:R-:W5:Y:S08]  /*8900*/  MUFU.EX2 R125, R125 ;  /* 0x0000007d007d7308 */ /* 0x000f700000000800 */
[----:B------:R-:W-:Y:S08]  /*8910*/  MUFU.EX2 R126, R126 ;  /* 0x0000007e007e7308 */ /* 0x000ff00000000800 */
[----:B------:R-:W5:Y:S08]  /*8920*/  MUFU.EX2 R112, R112 ;  /* 0x0000007000707308 */ /* 0x000f700000000800 */
[----:B------:R-:W-:Y:S08]  /*8930*/  MUFU.EX2 R22, R22 ;  /* 0x0000001600167308 */ /* 0x000ff00000000800 */
[----:B------:R-:W5:Y:S08]  /*8940*/  MUFU.EX2 R113, R113 ;  /* 0x0000007100717308 */ /* 0x000f700000000800 */
[----:B------:R5:W-:Y:S08]  /*8950*/  MUFU.EX2 R8, R103 ;  /* 0x0000006700087308 */ /* 0x000bf00000000800 */
[----:B------:R-:W-:Y:S08]  /*8960*/  MUFU.EX2 R114, R114 ;  /* 0x0000007200727308 */ /* 0x000ff00000000800 */
[----:B------:R-:W5:Y:S08]  /*8970*/  MUFU.EX2 R116, R116 ;  /* 0x0000007400747308 */ /* 0x000f700000000800 */
[----:B------:R-:W-:Y:S01]  /*8980*/  MUFU.EX2 R115, R115 ;  /* 0x0000007300737308 */ /* 0x000fe20000000800 */
[----:B------:R-:W-:-:S02]  /*8990*/  WARPGROUP.DEPBAR.LE gsb0, 0x0 ;  /* 0x00008000000079c5 */ /* 0x000fc40000010000 */
[----:B------:R-:W-:-:S05]  /*89a0*/  WARPGROUP.ARRIVE ;  /* 0x00000000000079c5 */ /* 0x000fca0000000000 */
[----:B------:R-:W5:Y:S01]  /*89b0*/  MUFU.EX2 R117, R117 ;  /* 0x0000007500757308 */ /* 0x000f620000000800 */
[----:B------:R-:W-:Y:S07]  /*89c0*/  HGMMA.64x96x16.F32.BF16 R24, gdesc[UR24].tnspB, R24, gsb0 ;  /* 0x41600000181879f0 */ /* 0x000fee0008001818 */
        /* <DEDUP_REMOVED lines=10> */
[----:B------:R-:W5:Y:S08]  /*8a70*/  MUFU.EX2 R97, R97 ;  /* 0x0000006100617308 */ /* 0x000f700000000800 */
[----:B------:R-:W5:Y:S01]  /*8a80*/  MUFU.EX2 R100, R100 ;  /* 0x0000006400647308 */ /* 0x000f620000000800 */
[----:B------:R-:W-:-:S02]  /*8a90*/  WARPGROUP.DEPBAR.LE gsb0, 0x0 ;  /* 0x00008000000079c5 */ /* 0x000fc40000010000 */
[----:B------:R1:W-:Y:S06]  /*8aa0*/  BAR.ARV R14, 0x100 ;  /* 0x0004000e0000751d */ /* 0x0003ec0000002000 */
[----:B------:R0:W-:Y:S01]  /*8ab0*/  @!P1 SYNCS.ARRIVE.TRANS64.RED.A1T0 RZ, [R119+URZ], RZ ;  /* 0x000000ff77ff99a7 */ /* 0x0001e2000810043f */
[----:B------:R-:W-:Y:S01]  /*8ac0*/  MUFU.EX2 R101, R101 ;  /* 0x0000006500657308 */ /* 0x000fe20000000800 */
[----:B-1----:R-:W-:Y:S01]  /*8ad0*/  F2FP.BF16.F32.PACK_AB R14, R134, R15 ;  /* 0x0000000f860e723e */ /* 0x002fe200000010ff */
[----:B------:R-:W-:Y:S01]  /*8ae0*/  FADD.FTZ R134, R20, R91 ;  /* 0x0000005b14867221 */ /* 0x000fe20000010000 */
[----:B------:R-:W-:Y:S01]  /*8af0*/  F2FP.BF16.F32.PACK_AB R15, R18, R136 ;  /* 0x00000088120f723e */ /* 0x000fe200000010ff */
[-C--:B------:R-:W-:Y:S01]  /*8b00*/  FFMA.FTZ R91, R82, R74.reuse, -R133 ;  /* 0x0000004a525b7223 */ /* 0x080fe20000010885 */
[-C--:B------:R-:W-:Y:S01]  /*8b10*/  FMUL.FTZ R24, R24, R9.reuse ;  /* 0x0000000918187220 */ /* 0x080fe20000410000 */
[----:B------:R-:W-:Y:S01]  /*8b20*/  FMUL.FTZ R25, R25, R9 ;  /* 0x0000000919197220 */ /* 0x000fe20000410000 */
[----:B0-----:R-:W-:Y:S01]  /*8b30*/  FADD.FTZ R119, R136, R99 ;  /* 0x0000006388777221 */ /* 0x001fe20000010000 */
[-C--:B------:R-:W-:Y:S01]  /*8b40*/  FFMA.FTZ R99, R102, R74.reuse, -R133 ;  /* 0x0000004a66637223 */ /* 0x080fe20000010885 */
[----:B------:R1:W-:Y:S01]  /*8b50*/  @!P1 SYNCS.ARRIVE.TRANS64.RED.A1T0 RZ, [R127+URZ], RZ ;  /* 0x000000ff7fff99a7 */ /* 0x0003e2000810043f */
[----:B------:R0:W-:Y:S01]  /*8b60*/  STSM.16.M88.4 [R5+0x24300], R12 ;  /* 0x0243000c05007844 */ /* 0x0001e20000000200 */
[----:B------:R-:W-:Y:S01]  /*8b70*/  FADD.FTZ R102, R18, R119 ;  /* 0x0000007712667221 */ /* 0x000fe20000010000 */
[-CC-:B------:R-:W-:Y:S01]  /*8b80*/  FFMA.FTZ R18, R90, R74.reuse, -R133.reuse ;  /* 0x0000004a5a127223 */ /* 0x180fe20000010885 */
[-C--:B------:R-:W-:Y:S01]  /*8b90*/  FFMA.FTZ R90, R83, R74.reuse, -R133 ;  /* 0x0000004a535a7223 */ /* 0x080fe20000010885 */
[----:B------:R-:W-:Y:S01]  /*8ba0*/  FADD.FTZ R83, R23, R134 ;  /* 0x0000008617537221 */ /* 0x000fe20000010000 */
[----:B------:R-:W-:Y:S01]  /*8bb0*/  FADD.FTZ R102, R17, R102 ;  /* 0x0000006611667221 */ /* 0x000fe20000010000 */
[----:B------:R1:W-:Y:S01]  /*8bc0*/  MUFU.EX2 R82, R18 ;  /* 0x0000001200527308 */ /* 0x0003e20000000800 */
[C---:B--2---:R-:W-:Y:S01]  /*8bd0*/  F2FP.BF16.F32.PACK_AB R17, R137.reuse, R17 ;  /* 0x000000118911723e */ /* 0x044fe200000010ff */
[-C--:B------:R-:W-:Y:S01]  /*8be0*/  FMUL.FTZ R28, R28, R9.reuse ;  /* 0x000000091c1c7220 */ /* 0x080fe20000410000 */
[----:B------:R-:W-:Y:S01]  /*8bf0*/  FADD.FTZ R102, R137, R102 ;  /* 0x0000006689667221 */ /* 0x000fe20000010000 */
[-C--:B------:R-:W-:Y:S01]  /*8c00*/  FMUL.FTZ R29, R29, R9.reuse ;  /* 0x000000091d1d7220 */ /* 0x080fe20000410000 */
[-C--:B------:R-:W-:Y:S01]  /*8c10*/  FMUL.FTZ R32, R32, R9.reuse ;  /* 0x0000000920207220 */ /* 0x080fe20000410000 */
[-C--:B------:R-:W-:Y:S01]  /*8c20*/  FMUL.FTZ R33, R33, R9.reuse ;  /* 0x0000000921217220 */ /* 0x080fe20000410000 */
[----:B---3--:R-:W-:Y:S01]  /*8c30*/  FADD.FTZ R111, R129, R102 ;  /* 0x00000066816f7221 */ /* 0x008fe20000010000 */
[----:B----4-:R-:W-:Y:S01]  /*8c40*/  FADD.FTZ R102, R120, R83 ;  /* 0x0000005378667221 */ /* 0x010fe20000010000 */
[----:B------:R-:W2:Y:S01]  /*8c50*/  MUFU.EX2 R99, R99 ;  /* 0x0000006300637308 */ /* 0x000ea20000000800 */
[----:B------:R-:W-:Y:S01]  /*8c60*/  FFMA.FTZ R83, R75, R74, -R133 ;  /* 0x0000004a4b537223 */ /* 0x000fe20000010885 */
[----:B------:R-:W-:Y:S01]  /*8c70*/  FADD.FTZ R111, R130, R111 ;  /* 0x0000006f826f7221 */ /* 0x000fe20000010000 */
[C---:B-----5:R-:W-:Y:S01]  /*8c80*/  FADD.FTZ R103, R121.reuse, R102 ;  /* 0x0000006679677221 */ /* 0x060fe20000010000 */
[----:B------:R-:W-:Y:S01]  /*8c90*/  F2FP.BF16.F32.PACK_AB R120, R121, R120 ;  /* 0x000000787978723e */ /* 0x000fe200000010ff */
[-C--:B------:R-:W-:Y:S01]  /*8ca0*/  FMUL.FTZ R36, R36, R9.reuse ;  /* 0x0000000924247220 */ /* 0x080fe20000410000 */
[----:B------:R-:W-:Y:S01]  /*8cb0*/  FADD.FTZ R111, R122, R111 ;  /* 0x0000006f7a6f7221 */ /* 0x000fe20000010000 */
[----:B------:R-:W-:Y:S01]  /*8cc0*/  FADD.FTZ R134, R124, R103 ;  /* 0x000000677c867221 */ /* 0x000fe20000010000 */
[----:B------:R-:W3:Y:S01]  /*8cd0*/  MUFU.EX2 R88, R88 ;  /* 0x0000005800587308 */ /* 0x000ee20000000800 */
[C---:B------:R-:W-:Y:S01]  /*8ce0*/  F2FP.BF16.F32.PACK_AB R121, R138.reuse, R122 ;  /* 0x0000007a8a79723e */ /* 0x040fe200000010ff */
[----:B------:R-:W-:Y:S01]  /*8cf0*/  FADD.FTZ R102, R138, R111 ;  /* 0x0000006f8a667221 */ /* 0x000fe20000010000 */
[C---:B------:R-:W-:Y:S01]  /*8d00*/  FADD.FTZ R111, R125.reuse, R134 ;  /* 0x000000867d6f7221 */ /* 0x040fe20000010000 */
[----:B------:R-:W-:Y:S01]  /*8d10*/  F2FP.BF16.F32.PACK_AB R122, R125, R124 ;  /* 0x0000007c7d7a723e */ /* 0x000fe200000010ff */
[-C--:B------:R-:W-:Y:S01]  /*8d20*/  FMUL.FTZ R37, R37, R9.reuse ;  /* 0x0000000925257220 */ /* 0x080fe20000410000 */
[----:B------:R-:W-:Y:S01]  /*8d30*/  FADD.FTZ R103, R123, R102 ;  /* 0x000000667b677221 */ /* 0x000fe20000010000 */
[----:B-1----:R-:W-:Y:S01]  /*8d40*/  FADD.FTZ R18, R112, R111 ;  /* 0x0000006f70127221 */ /* 0x002fe20000010000 */
[----:B------:R-:W-:Y:S01]  /*8d50*/  MUFU.EX2 R75, R98 ;  /* 0x00000062004b7308 */ /* 0x000fe20000000800 */
[C---:B------:R-:W-:Y:S01]  /*8d60*/  F2FP.BF16.F32.PACK_AB R112, R113.reuse, R112 ;  /* 0x000000707170723e */ /* 0x040fe200000010ff */
[----:B------:R-:W-:Y:S01]  /*8d70*/  FADD.FTZ R103, R126, R103 ;  /* 0x000000677e677221 */ /* 0x000fe20000010000 */
[----:B------:R-:W-:Y:S01]  /*8d80*/  FADD.FTZ R19, R113, R18 ;  /* 0x0000001271137221 */ /* 0x000fe20000010000 */
[----:B------:R-:W-:Y:S01]  /*8d90*/  F2FP.BF16.F32.PACK_AB R18, R23, R20 ;  /* 0x000000141712723e */ /* 0x000fe200000010ff */
[----:B------:R-:W-:Y:S01]  /*8da0*/  FMUL.FTZ R40, R40, R9 ;  /* 0x0000000928287220 */ /* 0x000fe20000410000 */
[----:B------:R-:W-:Y:S01]  /*8db0*/  FADD.FTZ R103, R22, R103 ;  /* 0x0000006716677221 */ /* 0x000fe20000010000 */
[----:B0-----:R-:W-:Y:S01]  /*8dc0*/  FADD.FTZ R12, R116, R19 ;  /* 0x00000013740c7221 */ /* 0x001fe20000010000 */
[----:B------:R-:W0:Y:S01]  /*8dd0*/  MUFU.EX2 R89, R89 ;  /* 0x0000005900597308 */ /* 0x000e220000000800 */
[----:B------:R-:W-:Y:S01]  /*8de0*/  F2FP.BF16.F32.PACK_AB R19, R130, R129 ;  /* 0x000000818213723e */ /* 0x000fe200000010ff */
[----:B------:R-:W-:Y:S01]  /*8df0*/  FADD.FTZ R20, R114, R103 ;  /* 0x0000006772147221 */ /* 0x000fe20000010000 */
[----:B------:R-:W-:Y:S01]  /*8e00*/  FADD.FTZ R15, R117, R12 ;  /* 0x0000000c750f7221 */ /* 0x000fe20000010000 */
[----:B------:R-:W-:Y:S01]  /*8e10*/  F2FP.BF16.F32.PACK_AB R123, R126, R123 ;  /* 0x0000007b7e7b723e */ /* 0x000fe200000010ff */
[-C--:B------:R-:W-:Y:S01]  /*8e20*/  FMUL.FTZ R41, R41, R9.reuse ;  /* 0x0000000929297220 */ /* 0x080fe20000410000 */
[----:B------:R-:W-:Y:S01]  /*8e30*/  FADD.FTZ R13, R115, R20 ;  /* 0x00000014730d7221 */ /* 0x000fe20000010000 */
[----:B------:R-:W-:Y:S01]  /*8e40*/  FADD.FTZ R20, R104, R15 ;  /* 0x0000000f68147221 */ /* 0x000fe20000010000 */
[----:B------:R-:W-:Y:S01]  /*8e50*/  MUFU.EX2 R94, R94 ;  /* 0x0000005e005e7308 */ /* 0x000fe20000000800 */
[----:B------:R1:W-:Y:S01]  /*8e60*/  STSM.16.M88.4 [R5+0x25b00], R16 ;  /* 0x025b001005007844 */ /* 0x0003e20000000200 */
[----:B------:R-:W-:Y:S01]  /*8e70*/  FADD.FTZ R14, R118, R13 ;  /* 0x0000000d760e7221 */ /* 0x000fe20000010000 */
[----:B------:R-:W-:Y:S01]  /*8e80*/  FADD.FTZ R15, R105, R20 ;  /* 0x00000014690f7221 */ /* 0x000fe20000010000 */
[----:B------:R-:W-:Y:S01]  /*8e90*/  F2FP.BF16.F32.PACK_AB R113, R114, R22 ;  /* 0x000000167271723e */ /* 0x000fe200000010ff */
[----:B------:R4:W-:Y:S01]  /*8ea0*/  STSM.16.M88.4 [R5+0x27300], R120 ;  /* 0x0273007805007844 */ /* 0x0009e20000000200 */
[----:B------:R-:W-:Y:S01]  /*8eb0*/  FADD.FTZ R13, R21, R14 ;  /* 0x0000000e150d7221 */ /* 0x000fe20000010000 */
[----:B------:R-:W-:Y:S01]  /*8ec0*/  FADD.FTZ R20, R108, R15 ;  /* 0x0000000f6c147221 */ /* 0x000fe20000010000 */
[----:B------:R-:W5:Y:S01]  /*8ed0*/  MUFU.EX2 R92, R92 ;  /* 0x0000005c005c7308 */ /* 0x000f620000000800 */
[----:B------:R-:W-:Y:S01]  /*8ee0*/  F2FP.BF16.F32.PACK_AB R104, R105, R104 ;  /* 0x000000686968723e */ /* 0x000fe200000010ff */
[----:B------:R-:W-:Y:S01]  /*8ef0*/  FADD.FTZ R14, R106, R13 ;  /* 0x0000000d6a0e7221 */ /* 0x000fe20000010000 */
[----:B------:R-:W-:Y:S01]  /*8f00*/  FADD.FTZ R23, R109, R20 ;  /* 0x000000146d177221 */ /* 0x000fe20000010000 */
[----:B------:R-:W-:Y:S01]  /*8f10*/  F2FP.BF16.F32.PACK_AB R114, R117, R116 ;  /* 0x000000747572723e */ /* 0x000fe200000010ff */
[----:B------:R-:W-:Y:S01]  /*8f20*/  FMUL.FTZ R44, R44, R9 ;  /* 0x000000092c2c7220 */ /* 0x000fe20000410000 */
[----:B------:R-:W-:Y:S01]  /*8f30*/  FADD.FTZ R15, R107, R14 ;  /* 0x0000000e6b0f7221 */ /* 0x000fe20000010000 */
[----:B------:R-:W-:Y:S01]  /*8f40*/  FADD.FTZ R14, R96, R23 ;  /* 0x00000017600e7221 */ /* 0x000fe20000010000 */
[----:B------:R-:W-:Y:S01]  /*8f50*/  MUFU.EX2 R95, R95 ;  /* 0x0000005f005f7308 */ /* 0x000fe20000000800 */
[----:B------:R-:W-:Y:S01]  /*8f60*/  F2FP.BF16.F32.PACK_AB R96, R97, R96 ;  /* 0x000000606160723e */ /* 0x000fe200000010ff */
[----:B------:R-:W-:Y:S01]  /*8f70*/  FADD.FTZ R15, R110, R15 ;  /* 0x0000000f6e0f7221 */ /* 0x000fe20000010000 */
[----:B------:R-:W-:Y:S01]  /*8f80*/  F2FP.BF16.F32.PACK_AB R115, R118, R115 ;  /* 0x000000737673723e */ /* 0x000fe200000010ff */
[----:B------:R-:W-:Y:S01]  /*8f90*/  FMUL.FTZ R45, R45, R9 ;  /* 0x000000092d2d7220 */ /* 0x000fe20000410000 */
[----:B------:R-:W-:Y:S01]  /*8fa0*/  F2FP.BF16.F32.PACK_AB R105, R106, R21 ;  /* 0x000000156a69723e */ /* 0x000fe200000010ff */
[----:B------:R-:W-:Y:S01]  /*8fb0*/  FADD.FTZ R20, R4, R15 ;  /* 0x0000000f04147221 */ /* 0x000fe20000010000 */
[----:B------:R-:W-:Y:S01]  /*8fc0*/  FADD.FTZ R15, R97, R14 ;  /* 0x0000000e610f7221 */ /* 0x000fe20000010000 */
[----:B------:R-:W4:Y:S01]  /*8fd0*/  MUFU.EX2 R93, R93 ;  /* 0x0000005d005d7308 */ /* 0x000f220000000800 */
[C---:B------:R-:W-:Y:S01]  /*8fe0*/  F2FP.BF16.F32.PACK_AB R97, R11.reuse, R4 ;  /* 0x000000040b61723e */ /* 0x040fe200000010ff */
[----:B------:R-:W-:Y:S01]  /*8ff0*/  FADD.FTZ R20, R11, R20 ;  /* 0x000000140b147221 */ /* 0x000fe20000010000 */
[----:B------:R-:W-:Y:S01]  /*9000*/  FADD.FTZ R14, R100, R15 ;  /* 0x0000000f640e7221 */ /* 0x000fe20000010000 */
[----:B------:R-:W-:Y:S01]  /*9010*/  F2FP.BF16.F32.PACK_AB R106, R109, R108 ;  /* 0x0000006c6d6a723e */ /* 0x000fe200000010ff */
[----:B------:R4:W-:Y:S01]  /*9020*/  STSM.16.M88.4 [R5+0x28b00], R112 ;  /* 0x028b007005007844 */ /* 0x0009e20000000200 */
[----:B--2---:R-:W-:Y:S01]  /*9030*/  FADD.FTZ R15, R99, R20 ;  /* 0x00000014630f7221 */ /* 0x004fe20000010000 */
[----:B-1----:R-:W-:Y:S01]  /*9040*/  FADD.FTZ R17, R101, R14 ;  /* 0x0000000e65117221 */ /* 0x002fe20000010000 */
[----:B------:R1:W2:Y:S01]  /*9050*/  MUFU.EX2 R12, R91 ;  /* 0x0000005b000c7308 */ /* 0x0002a20000000800 */
[C---:B------:R-:W-:Y:S01]  /*9060*/  F2FP.BF16.F32.PACK_AB R99, R8.reuse, R99 ;  /* 0x000000630863723e */ /* 0x040fe200000010ff */
[----:B------:R-:W-:Y:S01]  /*9070*/  FADD.FTZ R15, R8, R15 ;  /* 0x0000000f080f7221 */ /* 0x000fe20000010000 */
[----:B---3--:R-:W-:Y:S01]  /*9080*/  FADD.FTZ R14, R88, R17 ;  /* 0x00000011580e7221 */ /* 0x008fe20000010000 */
[----:B------:R-:W-:Y:S01]  /*9090*/  F2FP.BF16.F32.PACK_AB R107, R110, R107 ;  /* 0x0000006b6e6b723e */ /* 0x000fe200000010ff */
[-C--:B------:R-:W-:Y:S01]  /*90a0*/  FMUL.FTZ R48, R48, R9.reuse ;  /* 0x0000000930307220 */ /* 0x080fe20000410000 */
[----:B------:R-:W-:Y:S01]  /*90b0*/  FADD.FTZ R16, R82, R15 ;  /* 0x0000000f52107221 */ /* 0x000fe20000010000 */
[----:B0-----:R-:W-:Y:S01]  /*90c0*/  FADD.FTZ R15, R89, R14 ;  /* 0x0000000e590f7221 */ /* 0x001fe20000010000 */
[----:B------:R-:W0:Y:S01]  /*90d0*/  MUFU.EX2 R80, R80 ;  /* 0x0000005000507308 */ /* 0x000e220000000800 */
[----:B------:R-:W-:Y:S01]  /*90e0*/  F2FP.BF16.F32.PACK_AB R98, R101, R100 ;  /* 0x000000646562723e */ /* 0x000fe200000010ff */
[----:B------:R-:W-:Y:S01]  /*90f0*/  FADD.FTZ R11, R75, R16 ;  /* 0x000000104b0b7221 */ /* 0x000fe20000010000 */
[----:B-----5:R-:W-:Y:S01]  /*9100*/  FADD.FTZ R4, R92, R15 ;  /* 0x0000000f5c047221 */ /* 0x020fe20000010000 */
[----:B------:R-:W-:Y:S01]  /*9110*/  F2FP.BF16.F32.PACK_AB R88, R89, R88 ;  /* 0x000000585958723e */ /* 0x000fe200000010ff */
[----:B------:R3:W-:Y:S01]  /*9120*/  STSM.16.M88.4 [R5+0x2a300], R104 ;  /* 0x02a3006805007844 */ /* 0x0007e20000000200 */
[----:B------:R-:W-:Y:S01]  /*9130*/  FADD.FTZ R14, R94, R11 ;  /* 0x0000000b5e0e7221 */ /* 0x000fe20000010000 */
[----:B----4-:R-:W-:Y:S01]  /*9140*/  FADD.FTZ R11, R93, R4 ;  /* 0x000000045d0b7221 */ /* 0x010fe20000010000 */
[----:B------:R4:W5:Y:S01]  /*9150*/  MUFU.EX2 R13, R90 ;  /* 0x0000005a000d7308 */ /* 0x0009620000000800 */
[----:B------:R-:W-:Y:S01]  /*9160*/  F2FP.BF16.F32.PACK_AB R89, R75, R82 ;  /* 0x000000524b59723e */ /* 0x000fe200000010ff */
[C---:B------:R-:W-:Y:S01]  /*9170*/  FADD.FTZ R15, R95.reuse, R14 ;  /* 0x0000000e5f0f7221 */ /* 0x040fe20000010000 */
[----:B-1----:R-:W-:Y:S01]  /*9180*/  F2FP.BF16.F32.PACK_AB R91, R95, R94 ;  /* 0x0000005e5f5b723e */ /* 0x002fe200000010ff */
[----:B------:R3:W-:Y:S01]  /*9190*/  STSM.16.M88.4 [R5+0x2bb00], R96 ;  /* 0x02bb006005007844 */ /* 0x0007e20000000200 */
[-C--:B------:R-:W-:Y:S01]  /*91a0*/  FMUL.FTZ R49, R49, R9.reuse ;  /* 0x0000000931317220 */ /* 0x080fe20000410000 */
[----:B--2---:R-:W-:Y:S01]  /*91b0*/  FADD.FTZ R8, R12, R15 ;  /* 0x0000000f0c087221 */ /* 0x004fe20000010000 */
[-C--:B------:R-:W-:Y:S01]  /*91c0*/  FMUL.FTZ R52, R52, R9.reuse ;  /* 0x0000000934347220 */ /* 0x080fe20000410000 */
[----:B------:R-:W1:Y:S01]  /*91d0*/  MUFU.EX2 R81, R81 ;  /* 0x0000005100517308 */ /* 0x000e620000000800 */
[----:B0-----:R-:W-:Y:S01]  /*91e0*/  FADD.FTZ R4, R80, R11 ;  /* 0x0000000b50047221 */ /* 0x001fe20000010000 */
[----:B----4-:R-:W-:Y:S01]  /*91f0*/  F2FP.BF16.F32.PACK_AB R90, R93, R92 ;  /* 0x0000005c5d5a723e */ /* 0x010fe200000010ff */
[-C--:B------:R-:W-:Y:S01]  /*9200*/  FMUL.FTZ R53, R53, R9.reuse ;  /* 0x0000000935357220 */ /* 0x080fe20000410000 */
[-C--:B------:R-:W-:Y:S01]  /*9210*/  FMUL.FTZ R56, R56, R9.reuse ;  /* 0x0000000938387220 */ /* 0x080fe20000410000 */
[-C--:B------:R-:W-:Y:S01]  /*9220*/  FMUL.FTZ R57, R57, R9.reuse ;  /* 0x0000000939397220 */ /* 0x080fe20000410000 */
[-C--:B------:R-:W-:Y:S01]  /*9230*/  FMUL.FTZ R60, R60, R9.reuse ;  /* 0x000000093c3c7220 */ /* 0x080fe20000410000 */
[----:B------:R3:W-:Y:S01]  /*9240*/  STSM.16.M88.4 [R5+0x2d300], R88 ;  /* 0x02d3005805007844 */ /* 0x0007e20000000200 */
[----:B------:R-:W0:Y:S01]  /*9250*/  MUFU.EX2 R86, R86 ;  /* 0x0000005600567308 */ /* 0x000e220000000800 */
[----:B-----5:R-:W-:Y:S01]  /*9260*/  FADD.FTZ R15, R13, R8 ;  /* 0x000000080d0f7221 */ /* 0x020fe20000010000 */
[-C--:B------:R-:W-:Y:S01]  /*9270*/  FMUL.FTZ R61, R61, R9.reuse ;  /* 0x000000093d3d7220 */ /* 0x080fe20000410000 */
[-C--:B------:R-:W-:Y:S01]  /*9280*/  FMUL.FTZ R64, R64, R9.reuse ;  /* 0x0000000940407220 */ /* 0x080fe20000410000 */
[-C--:B------:R-:W-:Y:S01]  /*9290*/  FMUL.FTZ R65, R65, R9.reuse ;  /* 0x0000000941417220 */ /* 0x080fe20000410000 */
[-C--:B------:R-:W-:Y:S01]  /*92a0*/  FMUL.FTZ R68, R68, R9.reuse ;  /* 0x0000000944447220 */ /* 0x080fe20000410000 */
[----:B------:R-:W-:Y:S01]  /*92b0*/  FMUL.FTZ R69, R69, R9 ;  /* 0x0000000945457220 */ /* 0x000fe20000410000 */
[-C--:B------:R-:W-:Y:S01]  /*92c0*/  FMUL.FTZ R26, R26, R77.reuse ;  /* 0x0000004d1a1a7220 */ /* 0x080fe20000410000 */
[----:B------:R-:W2:Y:S01]  /*92d0*/  MUFU.EX2 R84, R84 ;  /* 0x0000005400547308 */ /* 0x000ea20000000800 */
[C---:B-1----:R-:W-:Y:S01]  /*92e0*/  FADD.FTZ R11, R81.reuse, R4 ;  /* 0x00000004510b7221 */ /* 0x042fe20000010000 */
[----:B------:R-:W-:Y:S01]  /*92f0*/  F2FP.BF16.F32.PACK_AB R80, R81, R80 ;  /* 0x000000505150723e */ /* 0x000fe200000010ff */
[-C--:B------:R-:W-:Y:S01]  /*9300*/  FMUL.FTZ R27, R27, R77.reuse ;  /* 0x0000004d1b1b7220 */ /* 0x080fe20000410000 */
[----:B------:R-:W-:Y:S01]  /*9310*/  F2FP.BF16.F32.PACK_AB R81, R13, R12 ;  /* 0x0000000c0d51723e */ /* 0x000fe200000010ff */
[-C--:B------:R-:W-:Y:S01]  /*9320*/  FMUL.FTZ R30, R30, R77.reuse ;  /* 0x0000004d1e1e7220 */ /* 0x080fe20000410000 */
[-C--:B------:R-:W-:Y:S01]  /*9330*/  FMUL.FTZ R31, R31, R77.reuse ;  /* 0x0000004d1f1f7220 */ /* 0x080fe20000410000 */
[-C--:B------:R-:W-:Y:S01]  /*9340*/  FMUL.FTZ R34, R34, R77.reuse ;  /* 0x0000004d22227220 */ /* 0x080fe20000410000 */
[----:B------:R-:W1:Y:S01]  /*9350*/  MUFU.EX2 R87, R87 ;  /* 0x0000005700577308 */ /* 0x000e620000000800 */
[----:B0-----:R-:W-:Y:S01]  /*9360*/  FADD.FTZ R15, R86, R15 ;  /* 0x0000000f560f7221 */ /* 0x001fe20000010000 */
[-C--:B------:R-:W-:Y:S01]  /*9370*/  FMUL.FTZ R35, R35, R77.reuse ;  /* 0x0000004d23237220 */ /* 0x080fe20000410000 */
[-C--:B------:R-:W-:Y:S01]  /*9380*/  FMUL.FTZ R38, R38, R77.reuse ;  /* 0x0000004d26267220 */ /* 0x080fe20000410000 */
[-C--:B------:R-:W-:Y:S01]  /*9390*/  FMUL.FTZ R39, R39, R77.reuse ;  /* 0x0000004d27277220 */ /* 0x080fe20000410000 */
[-C--:B------:R-:W-:Y:S01]  /*93a0*/  FMUL.FTZ R42, R42, R77.reuse ;  /* 0x0000004d2a2a7220 */ /* 0x080fe20000410000 */
[-C--:B------:R-:W-:Y:S01]  /*93b0*/  FMUL.FTZ R43, R43, R77.reuse ;  /* 0x0000004d2b2b7220 */ /* 0x080fe20000410000 */
[-C--:B------:R-:W-:Y:S01]  /*93c0*/  FMUL.FTZ R46, R46, R77.reuse ;  /* 0x0000004d2e2e7220 */ /* 0x080fe20000410000 */
[----:B------:R-:W0:Y:S01]  /*93d0*/  MUFU.EX2 R85, R85 ;  /* 0x0000005500557308 */ /* 0x000e220000000800 */
[----:B--2---:R-:W-:Y:S01]  /*93e0*/  FADD.FTZ R4, R84, R11 ;  /* 0x0000000b54047221 */ /* 0x004fe20000010000 */
[-C--:B------:R-:W-:Y:S01]  /*93f0*/  FMUL.FTZ R47, R47, R77.reuse ;  /* 0x0000004d2f2f7220 */ /* 0x080fe20000410000 */
[-C--:B------:R-:W-:Y:S01]  /*9400*/  FMUL.FTZ R50, R50, R77.reuse ;  /* 0x0000004d32327220 */ /* 0x080fe20000410000 */
[-C--:B------:R-:W-:Y:S01]  /*9410*/  FMUL.FTZ R51, R51, R77.reuse ;  /* 0x0000004d33337220 */ /* 0x080fe20000410000 */
[-C--:B------:R-:W-:Y:S01]  /*9420*/  FMUL.FTZ R54, R54, R77.reuse ;  /* 0x0000004d36367220 */ /* 0x080fe20000410000 */
[-C--:B------:R-:W-:Y:S01]  /*9430*/  FMUL.FTZ R55, R55, R77.reuse ;  /* 0x0000004d37377220 */ /* 0x080fe20000410000 */
[-C--:B------:R-:W-:Y:S01]  /*9440*/  FMUL.FTZ R58, R58, R77.reuse ;  /* 0x0000004d3a3a7220 */ /* 0x080fe20000410000 */
[----:B------:R-:W2:Y:S01]  /*9450*/  MUFU.EX2 R18, R131 ;  /* 0x0000008300127308 */ /* 0x000ea20000000800 */
[----:B-1----:R-:W-:Y:S01]  /*9460*/  FADD.FTZ R15, R87, R15 ;  /* 0x0000000f570f7221 */ /* 0x002fe20000010000 */
[-C--:B------:R-:W-:Y:S01]  /*9470*/  FMUL.FTZ R59, R59, R77.reuse ;  /* 0x0000004d3b3b7220 */ /* 0x080fe20000410000 */
[-C--:B------:R-:W-:Y:S01]  /*9480*/  FMUL.FTZ R62, R62, R77.reuse ;  /* 0x0000004d3e3e7220 */ /* 0x080fe20000410000 */
[-C--:B------:R-:W-:Y:S01]  /*9490*/  FMUL.FTZ R63, R63, R77.reuse ;  /* 0x0000004d3f3f7220 */ /* 0x080fe20000410000 */
[-C--:B------:R-:W-:Y:S01]  /*94a0*/  FMUL.FTZ R66, R66, R77.reuse ;  /* 0x0000004d42427220 */ /* 0x080fe20000410000 */
[-C--:B------:R-:W-:Y:S01]  /*94b0*/  FMUL.FTZ R67, R67, R77.reuse ;  /* 0x0000004d43437220 */ /* 0x080fe20000410000 */
[-C--:B------:R-:W-:Y:S01]  /*94c0*/  FMUL.FTZ R70, R70, R77.reuse ;  /* 0x0000004d46467220 */ /* 0x080fe20000410000 */
[----:B------:R-:W1:Y:S01]  /*94d0*/  MUFU.EX2 R128, R128 ;  /* 0x0000008000807308 */ /* 0x000e620000000800 */
[C---:B0-----:R-:W-:Y:S01]  /*94e0*/  FADD.FTZ R11, R85.reuse, R4 ;  /* 0x00000004550b7221 */ /* 0x041fe20000010000 */
[----:B------:R-:W-:Y:S01]  /*94f0*/  F2FP.BF16.F32.PACK_AB R82, R85, R84 ;  /* 0x000000545552723e */ /* 0x000fe200000010ff */
[----:B------:R-:W-:Y:S01]  /*9500*/  FMUL.FTZ R71, R71, R77 ;  /* 0x0000004d47477220 */ /* 0x000fe20000410000 */
[----:B------:R-:W-:-:S04]  /*9510*/  IMAD.MOV.U32 R9, RZ, RZ, R79 ;  /* 0x000000ffff097224 */ /* 0x000fc800078e004f */
[----:B------:R0:W4:Y:S01]  /*9520*/  MUFU.EX2 R129, R83 ;  /* 0x0000005300817308 */ /* 0x0001220000000800 */
[----:B--2---:R-:W-:-:S07]  /*9530*/  FADD.FTZ R15, R18, R15 ;  /* 0x0000000f120f7221 */ /* 0x004fce0000010000 */
[----:B------:R-:W2:Y:S01]  /*9540*/  MUFU.EX2 R73, R73 ;  /* 0x0000004900497308 */ /* 0x000ea20000000800 */
[----:B-1----:R-:W-:Y:S01]  /*9550*/  FADD.FTZ R4, R128, R11 ;  /* 0x0000000b80047221 */ /* 0x002fe20000010000 */
[----:B0-----:R-:W-:-:S05]  /*9560*/  F2FP.BF16.F32.PACK_AB R83, R87, R86 ;  /* 0x000000565753723e */ /* 0x001fca00000010ff */
[----:B------:R3:W-:Y:S01]  /*9570*/  STSM.16.M88.4 [R5+0x2eb00], R80 ;  /* 0x02eb005005007844 */ /* 0x0007e20000000200 */
[----:B------:R-:W0:Y:S01]  /*9580*/  MUFU.EX2 R76, R76 ;  /* 0x0000004c004c7308 */ /* 0x000e220000000800 */
[C---:B----4-:R-:W-:Y:S01]  /*9590*/  FADD.FTZ R15, R129.reuse, R15 ;  /* 0x0000000f810f7221 */ /* 0x050fe20000010000 */
[----:B------:R-:W-:-:S06]  /*95a0*/  F2FP.BF16.F32.PACK_AB R129, R129, R18 ;  /* 0x000000128181723e */ /* 0x000fcc00000010ff */
[----:B------:R-:W1:Y:S01]  /*95b0*/  MUFU.EX2 R78, R78 ;  /* 0x0000004e004e7308 */ /* 0x000e620000000800 */
[C---:B--2---:R-:W-:Y:S01]  /*95c0*/  F2FP.BF16.F32.PACK_AB R128, R73.reuse, R128 ;  /* 0x000000804980723e */ /* 0x044fe200000010ff */
[----:B------:R-:W-:-:S06]  /*95d0*/  FADD.FTZ R11, R73, R4 ;  /* 0x00000004490b7221 */ /* 0x000fcc0000010000 */
[----:B------:R-:W2:Y:S01]  /*95e0*/  MUFU.EX2 R132, R132 ;  /* 0x0000008400847308 */ /* 0x000ea20000000800 */
[----:B0-----:R-:W-:Y:S01]  /*95f0*/  F2FP.BF16.F32.PACK_AB R130, R10, R76 ;  /* 0x0000004c0a82723e */ /* 0x001fe200000010ff */
[----:B------:R-:W-:-:S04]  /*9600*/  FADD.FTZ R11, R76, R11 ;  /* 0x0000000b4c0b7221 */ /* 0x000fc80000010000 */
[----:B------:R-:W-:Y:S01]  /*9610*/  FADD.FTZ R4, R10, R11 ;  /* 0x0000000b0a047221 */ /* 0x000fe20000010000 */
[----:B------:R-:W-:Y:S02]  /*9620*/  IMAD.MOV.U32 R11, RZ, RZ, R6 ;  /* 0x000000ffff0b7224 */ /* 0x000fe400078e0006 */
[----:B-1----:R-:W-:Y:S01]  /*9630*/  FADD.FTZ R15, R78, R15 ;  /* 0x0000000f4e0f7221 */ /* 0x002fe20000010000 */
[----:B------:R-:W-:Y:S01]  /*9640*/  IMAD.MOV.U32 R10, RZ, RZ, R72 ;  /* 0x000000ffff0a7224 */ /* 0x000fe200078e0048 */
[C---:B--2---:R-:W-:Y:S02]  /*9650*/  F2FP.BF16.F32.PACK_AB R131, R132.reuse, R78 ;  /* 0x0000004e8483723e */ /* 0x044fe400000010ff */
[----:B------:R-:W-:-:S03]  /*9660*/  FADD.FTZ R8, R132, R15 ;  /* 0x0000000f84087221 */ /* 0x000fc60000010000 */
[----:B------:R3:W-:Y:S01]  /*9670*/  STSM.16.M88.4 [R5+0x30300], R128 ;  /* 0x0303008005007844 */ /* 0x0007e20000000200 */
[----:B------:R-:W-:Y:S01]  /*9680*/  @!PT LDS RZ, [RZ] ;  /* 0x00000000fffff984 */ /* 0x000fe20000000800 */
[----:B------:R-:W-:Y:S01]  /*9690*/  @!PT LDS RZ, [RZ] ;  /* 0x00000000fffff984 */ /* 0x000fe20000000800 */
[----:B------:R-:W-:Y:S01]  /*96a0*/  @!PT LDS RZ, [RZ] ;  /* 0x00000000fffff984 */ /* 0x000fe20000000800 */
[----:B------:R-:W-:Y:S01]  /*96b0*/  @!PT LDS RZ, [RZ] ;  /* 0x00000000fffff984 */ /* 0x000fe20000000800 */
[----:B------:R0:W-:Y:S06]  /*96c0*/  MEMBAR.ALL.CTA ;  /* 0x0000000000007992 */ /* 0x0001ec0000008000 */
[----:B0-----:R-:W0:Y:S02]  /*96d0*/  FENCE.VIEW.ASYNC.S ;  /* 0x00000000000073c6 */ /* 0x001e240000000000 */
[----:B0-----:R-:W-:Y:S01]  /*96e0*/  NOP ;  /* 0x0000000000007918 */ /* 0x001fe20000000000 */
[----:B------:R-:W-:Y:S05]  /*96f0*/  @P2 BRA `(.L_x_28) ;  /* 0xffffffc000042947 */ /* 0x000fea000383ffff */
.L_x_19:
[----:B------:R-:W-:Y:S06]  /*9700*/  BAR.ARV 0x8, 0x200 ;  /* 0x0208000000007b1d */ /* 0x000fec0000002000 */
[----:B------:R-:W-:Y:S05]  /*9710*/  @!P0 BRA `(.L_x_29) ;  /* 0x0000000000048947 */ /* 0x000fea0003800000 */
[----:B------:R-:W-:Y:S01]  /*9720*/  BPT.TRAP 0x1 ;  /* 0x000000040000795c */ /* 0x000fe20000300000 */
.L_x_29:
[----:B------:R-:W-:Y:S02]  /*9730*/  SHF.L.U32 R6, R6, 0x1f, RZ ;  /* 0x0000001f06067819 */ /* 0x000fe400000006ff */
[----:B------:R-:W-:-:S04]  /*9740*/  LEA R7, R0, UR37, 0x3 ;  /* 0x0000002500077c11 */ /* 0x000fc8000f8e18ff */
[----:B------:R1:W2:Y:S01]  /*9750*/  SYNCS.PHASECHK.TRANS64.TRYWAIT P2, [R7+URZ+0x31c50], R6 ;  /* 0x031c5006070075a7 */ /* 0x0002a2000804017f */
[----:B------:R-:W-:Y:S05]  /*9760*/  @!P0 BRA `(.L_x_30) ;  /* 0x0000000000048947 */ /* 0x000fea0003800000 */
[----:B------:R-:W-:Y:S01]  /*9770*/  BPT.TRAP 0x1 ;  /* 0x000000040000795c */ /* 0x000fe20000300000 */
.L_x_30:
[----:B--2---:R-:W-:Y:S05]  /*9780*/  @P2 BRA `(.L_x_31) ;  /* 0x0000000000082947 */ /* 0x004fea0003800000 */
[----:B------:R-:W2:Y:S02]  /*9790*/  SYNCS.PHASECHK.TRANS64.TRYWAIT P0, [R7+URZ+0x31c50], R6 ;  /* 0x031c5006070075a7 */ /* 0x000ea4000800017f */
[----:B--2---:R-:W-:Y:S05]  /*97a0*/  @!P0 BRA `(.L_x_32) ;  /* 0x0000005c00e08947 */ /* 0x004fea0003800000 */
.L_x_31:
[----:B------:R-:W-:Y:S01]  /*97b0*/  UIADD3 UR37, UR37, 0x200, URZ ;  /* 0x0000020025257890 */ /* 0x000fe2000fffe03f */
[----:B------:R-:W-:Y:S01]  /*97c0*/  R2UR UR4, R0 ;  /* 0x00000000000472ca */ /* 0x000fe200000e0000 */
[----:B------:R-:W-:Y:S01]  /*97d0*/  ULOP3.LUT UR40, UR40, 0x10000, URZ, 0xfc, !UPT ;  /* 0x0001000028287892 */ /* 0x000fe2000f8efc3f */
[----:B------:R-:W-:Y:S01]  /*97e0*/  WARPGROUP.ARRIVE ;  /* 0x00000000000079c5 */ /* 0x000fe20000000000 */
[----:B------:R-:W-:Y:S01]  /*97f0*/  USHF.R.U32.HI UR37, URZ, 0x4, UR37 ;  /* 0x000000043f257899 */ /* 0x000fe20008011625 */
[----:B0--3--:R-:W0:Y:S01]  /*9800*/  SHFL.BFLY PT, R5, R8, 0x2, 0x1f ;  /* 0x0c401f0008057f89 */ /* 0x009e2200000e0000 */
[----:B------:R-:W-:Y:S01]  /*9810*/  UMOV UR5, 0xc0000010 ;  /* 0xc000001000057882 */ /* 0x000fe20000000000 */
[----:B------:R-:W-:Y:S01]  /*9820*/  UMOV UR7, 0x80000020 ;  /* 0x8000002000077882 */ /* 0x000fe20000000000 */
[----:B------:R-:W-:Y:S01]  /*9830*/  ULOP3.LUT UR37, UR37, 0x3fff, URZ, 0xc0, !UPT ;  /* 0x00003fff25257892 */ /* 0x000fe2000f8ec03f */
[----:B------:R-:W3:Y:S01]  /*9840*/  SHFL.BFLY PT, R3, R4, 0x2, 0x1f ;  /* 0x0c401f0004037f89 */ /* 0x000ee200000e0000 */
[----:B------:R-:W-:-:S02]  /*9850*/  IMAD.MOV.U32 R16, RZ, RZ, RZ ;  /* 0x000000ffff107224 */ /* 0x000fc400078e00ff */
[----:B------:R-:W-:Y:S01]  /*9860*/  ULOP3.LUT UR8, UR37, 0x2400000, URZ, 0xfc, !UPT ;  /* 0x0240000025087892 */ /* 0x000fe2000f8efc3f */
[----:B-12---:R-:W-:Y:S02]  /*9870*/  @!P1 VIADD R7, R7, 0x31c60 ;  /* 0x00031c6007079836 */ /* 0x006fe40000000000 */
[----:B------:R-:W-:Y:S01]  /*9880*/  IMAD.MOV.U32 R19, RZ, RZ, -0x800000 ;  /* 0xff800000ff137424 */ /* 0x000fe200078e00ff */
[----:B------:R-:W-:Y:S02]  /*9890*/  UIMAD UR8, UR4, 0x6c0, UR8 ;  /* 0x000006c0040878a4 */ /* 0x000fe4000f8e0208 */
[----:B------:R-:W-:Y:S01]  /*98a0*/  @!P1 PRMT R7, RZ, 0x654, R7 ;  /* 0x00000654ff079816 */ /* 0x000fe20000000007 */
[----:B------:R-:W-:-:S04]  /*98b0*/  UMOV UR4, UR40 ;  /* 0x0000002800047c82 */ /* 0x000fc80008000000 */
[----:B------:R-:W-:Y:S02]  /*98c0*/  UMOV UR6, UR8 ;  /* 0x0000000800067c82 */ /* 0x000fe40008000000 */
[----:B------:R-:W-:Y:S01]  /*98d0*/  HGMMA.64x96x16.F32.BF16 R24, gdesc[UR4].tnspB, R24, gsb0 ;  /* 0x41600000041879f0 */ /* 0x000fe20008001818 */
[----:B------:R-:W-:Y:S02]  /*98e0*/  UIADD3 UR4, UR40, 0x180, URZ ;  /* 0x0000018028047890 */ /* 0x000fe4000fffe03f */
[----:B------:R-:W-:Y:S01]  /*98f0*/  UIADD3 UR6, UR8, 0x40, URZ ;  /* 0x0000004008067890 */ /* 0x000fe2000fffe03f */
[----:B0-----:R-:W-:Y:S01]  /*9900*/  FADD.FTZ R5, R5, R8 ;  /* 0x0000000805057221 */ /* 0x001fe20000010000 */
[----:B------:R-:W-:Y:S01]  /*9910*/  UMOV UR5, 0xc0000010 ;  /* 0xc000001000057882 */ /* 0x000fe20000000000 */
[----:B------:R-:W-:Y:S01]  /*9920*/  UMOV UR7, 0x80000020 ;  /* 0x8000002000077882 */ /* 0x000fe20000000000 */
[----:B------:R-:W-:Y:S02]  /*9930*/  IMAD.MOV.U32 R8, RZ, RZ, RZ ;  /* 0x000000ffff087224 */ /* 0x000fe400078e00ff */
[----:B---3--:R-:W-:Y:S01]  /*9940*/  FADD.FTZ R3, R3, R4 ;  /* 0x0000000403037221 */ /* 0x008fe20000010000 */
[----:B------:R-:W0:Y:S04]  /*9950*/  SHFL.BFLY PT, R2, R5, 0x1, 0x1f ;  /* 0x0c201f0005027f89 */ /* 0x000e2800000e0000 */
[----:B------:R-:W1:Y:S01]  /*9960*/  SHFL.BFLY PT, R0, R3, 0x1, 0x1f ;  /* 0x0c201f0003007f89 */ /* 0x000e6200000e0000 */
[----:B0-----:R-:W-:Y:S01]  /*9970*/  FADD.FTZ R10, R5, R2 ;  /* 0x00000002050a7221 */ /* 0x001fe20000010000 */
[----:B-1----:R-:W-:-:S04]  /*9980*/  FADD.FTZ R9, R3, R0 ;  /* 0x0000000003097221 */ /* 0x002fc80000010000 */
[----:B------:R-:W-:Y:S02]  /*9990*/  FSETP.NE.FTZ.AND P2, PT, R10, RZ, PT ;  /* 0x000000ff0a00720b */ /* 0x000fe40003f55000 */
[----:B------:R-:W-:Y:S02]  /*99a0*/  MOV R0, 0xff800000 ;  /* 0xff80000000007802 */ /* 0x000fe40000000f00 */
[----:B------:R-:W-:-:S09]  /*99b0*/  FSETP.NE.FTZ.AND P0, PT, R9, RZ, PT ;  /* 0x000000ff0900720b */ /* 0x000fd20003f15000 */
[----:B------:R-:W0:Y:S04]  /*99c0*/  @P2 MUFU.LG2 R6, R10 ;  /* 0x0000000a00062308 */ /* 0x000e280000000c00 */
[C---:B------:R-:W-:Y:S01]  /*99d0*/  @P0 FMUL.FTZ R2, R74.reuse, 0.69314718246459960938 ;  /* 0x3f3172184a020820 */ /* 0x040fe20000410000 */
[----:B------:R-:W-:-:S03]  /*99e0*/  @P2 FMUL.FTZ R74, R74, 0.69314718246459960938 ;  /* 0x3f3172184a4a2820 */ /* 0x000fc60000410000 */
[----:B------:R-:W1:Y:S08]  /*99f0*/  @P0 MUFU.LG2 R4, R9 ;  /* 0x0000000900040308 */ /* 0x000e700000000c00 */
[----:B------:R-:W2:Y:S01]  /*9a00*/  @P0 MUFU.RCP R8, R9 ;  /* 0x0000000900080308 */ /* 0x000ea20000001000 */
[----:B0-----:R-:W-:-:S04]  /*9a10*/  @P2 FMUL.FTZ R5, R6, 0.69314718246459960938 ;  /* 0x3f31721806052820 */ /* 0x001fc80000410000 */
[----:B------:R-:W-:-:S03]  /*9a20*/  @P2 FFMA.FTZ R19, R74, R72, R5 ;  /* 0x000000484a132223 */ /* 0x000fc60000010005 */
[----:B------:R0:W3:Y:S01]  /*9a30*/  @P2 MUFU.RCP R16, R10 ;  /* 0x0000000a00102308 */ /* 0x0000e20000001000 */
[----:B-1----:R-:W-:-:S04]  /*9a40*/  @P0 FMUL.FTZ R3, R4, 0.69314718246459960938 ;  /* 0x3f31721804030820 */ /* 0x002fc80000410000 */
[----:B------:R-:W-:Y:S01]  /*9a50*/  @P0 FFMA.FTZ R0, R2, R79, R3 ;  /* 0x0000004f02000223 */ /* 0x000fe20000010003 */
[----:B------:R-:W-:Y:S01]  /*9a60*/  PLOP3.LUT P0, PT, PT, PT, PT, 0x8, 0x0 ;  /* 0x000000000000781c */ /* 0x000fe20003f0e170 */
[----:B------:R-:W-:Y:S02]  /*9a70*/  WARPGROUP.DEPBAR.LE gsb0, 0x0 ;  /* 0x00008000000079c5 */ /* 0x000fe40000010000 */
[----:B------:R-:W-:-:S06]  /*9a80*/  WARPGROUP.ARRIVE ;  /* 0x00000000000079c5 */ /* 0x000fcc0000000000 */
[----:B------:R-:W-:Y:S01]  /*9a90*/  HGMMA.64x96x16.F32.BF16 R24, gdesc[UR4].tnspB, R24, gsb0 ;  /* 0x41600000041879f0 */ /* 0x000fe20008001818 */
[----:B------:R-:W-:Y:S02]  /*9aa0*/  UIADD3 UR4, UR40, 0x300, URZ ;  /* 0x0000030028047890 */ /* 0x000fe4000fffe03f */
[----:B------:R-:W-:Y:S01]  /*9ab0*/  UIADD3 UR6, UR8, 0x80, URZ ;  /* 0x0000008008067890 */ /* 0x000fe2000fffe03f */
[----:B------:R-:W-:Y:S01]  /*9ac0*/  UMOV UR5, 0xc0000010 ;  /* 0xc000001000057882 */ /* 0x000fe20000000000 */
[----:B------:R-:W-:Y:S01]  /*9ad0*/  UMOV UR7, 0x80000020 ;  /* 0x8000002000077882 */ /* 0x000fe20000000000 */
        /* <DEDUP_REMOVED lines=44> */
[----:B------:R-:W-:Y:S03]  /*9da0*/  HGMMA.64x96x16.F32.BF16 R24, gdesc[UR4].tnspB, R24, gsb0 ;  /* 0x41600000041879f0 */ /* 0x000fe60008001818 */
[----:B------:R-:W-:Y:S02]  /*9db0*/  WARPGROUP.DEPBAR.LE gsb0, 0x0 ;  /* 0x00008000000079c5 */ /* 0x000fe40000010000 */
[-C--:B--2---:R-:W-:Y:S01]  /*9dc0*/  FMUL.FTZ R74, R24, R8.reuse ;  /* 0x00000008184a7220 */ /* 0x084fe20000410000 */
[-C--:B------:R-:W-:Y:S01]  /*9dd0*/  FMUL.FTZ R75, R25, R8.reuse ;  /* 0x00000008194b7220 */ /* 0x080fe20000410000 */
[----:B------:R1:W-:Y:S01]  /*9de0*/  @!P1 SYNCS.ARRIVE.TRANS64.RED.A1T0 RZ, [R7+URZ], RZ ;  /* 0x000000ff07ff99a7 */ /* 0x0003e2000810043f */
[-C--:B------:R-:W-:Y:S01]  /*9df0*/  FMUL.FTZ R24, R32, R8.reuse ;  /* 0x0000000820187220 */ /* 0x080fe20000410000 */
        /* <DEDUP_REMOVED lines=12> */
[-C--:B-1----:R-:W-:Y:S01]  /*9ec0*/  FMUL.FTZ R7, R53, R8.reuse ;  /* 0x0000000835077220 */ /* 0x082fe20000410000 */
[-C--:B0-----:R-:W-:Y:S01]  /*9ed0*/  FMUL.FTZ R10, R56, R8.reuse ;  /* 0x00000008380a7220 */ /* 0x081fe20000410000 */
[-C--:B------:R-:W-:Y:S01]  /*9ee0*/  FMUL.FTZ R11, R57, R8.reuse ;  /* 0x00000008390b7220 */ /* 0x080fe20000410000 */
[-C--:B------:R-:W-:Y:S01]  /*9ef0*/  FMUL.FTZ R20, R60, R8.reuse ;  /* 0x000000083c147220 */ /* 0x080fe20000410000 */
[-C--:B------:R-:W-:Y:S01]  /*9f00*/  FMUL.FTZ R21, R61, R8.reuse ;  /* 0x000000083d157220 */ /* 0x080fe20000410000 */
[-C--:B------:R-:W-:Y:S01]  /*9f10*/  FMUL.FTZ R32, R64, R8.reuse ;  /* 0x0000000840207220 */ /* 0x080fe20000410000 */
[-C--:B------:R-:W-:Y:S01]  /*9f20*/  FMUL.FTZ R33, R65, R8.reuse ;  /* 0x0000000841217220 */ /* 0x080fe20000410000 */
[-C--:B------:R-:W-:Y:S01]  /*9f30*/  FMUL.FTZ R44, R68, R8.reuse ;  /* 0x00000008442c7220 */ /* 0x080fe20000410000 */
[----:B------:R-:W-:Y:S01]  /*9f40*/  FMUL.FTZ R45, R69, R8 ;  /* 0x00000008452d7220 */ /* 0x000fe20000410000 */
[-C--:B---3--:R-:W-:Y:S01]  /*9f50*/  FMUL.FTZ R40, R34, R16.reuse ;  /* 0x0000001022287220 */ /* 0x088fe20000410000 */
        /* <DEDUP_REMOVED lines=22> */
[----:B------:R-:W-:-:S07]  /*a0c0*/  FMUL.FTZ R71, R71, R16 ;  /* 0x0000001047477220 */ /* 0x000fce0000410000 */
.L_x_12:
[----:B------:R-:W-:Y:S05]  /*a0d0*/  @P0 BRA `(.L_x_33) ;  /* 0x0000001000740947 */ /* 0x000fea0003800000 */
[----:B------:R-:W0:Y:S01]  /*a0e0*/  S2R R16, SR_TID.X ;  /* 0x0000000000107919 */ /* 0x000e220000002100 */
[----:B------:R-:W1:Y:S01]  /*a0f0*/  LDC R27, c[0x0][0xbe8] ;  /* 0x0002fa00ff1b7b82 */ /* 0x000e620000000800 */
[----:B------:R-:W-:Y:S01]  /*a100*/  SHF.R.S32.HI R54, RZ, 0x1f, R145 ;  /* 0x0000001fff367819 */ /* 0x000fe20000011491 */
[----:B------:R-:W-:Y:S01]  /*a110*/  ULDC.64 UR4, c[0x0][0xbd0] ;  /* 0x0002f40000047ab9 */ /* 0x000fe20000000a00 */
[----:B------:R-:W2:Y:S01]  /*a120*/  S2R R52, SR_CTAID.X ;  /* 0x0000000000347919 */ /* 0x000ea20000002500 */
[----:B------:R-:W-:Y:S01]  /*a130*/  ULDC.64 UR6, c[0x0][0xb38] ;  /* 0x0002ce0000067ab9 */ /* 0x000fe20000000a00 */
[----:B------:R-:W-:Y:S03]  /*a140*/  BSSY B0, `(.L_x_34) ;  /* 0x00000ca000007945 */ /* 0x000fe60003800000 */
[----:B------:R-:W3:Y:S08]  /*a150*/  S2UR UR9, SR_CTAID.Z ;  /* 0x00000000000979c3 */ /* 0x000ef00000002700 */
[----:B------:R-:W4:Y:S08]  /*a160*/  LDC.64 R58, c[0x0][0xbd8] ;  /* 0x0002f600ff3a7b82 */ /* 0x000f300000000a00 */
[----:B------:R-:W-:Y:S01]  /*a170*/  BAR.SYNC.DEFER_BLOCKING 0x1, 0x180 ;  /* 0x0046000000007b1d */ /* 0x000fe20000010000 */
[----:B-1----:R-:W-:-:S07]  /*a180*/  ISETP.NE.AND P0, PT, R27, 0x1, PT ;  /* 0x000000011b00780c */ /* 0x002fce0003f05270 */
[----:B------:R-:W1:Y:S01]  /*a190*/  S2UR UR8, SR_CTAID.Y ;  /* 0x00000000000879c3 */ /* 0x000e620000002600 */
[----:B0-----:R-:W-:-:S07]  /*a1a0*/  VIADD R29, R16, 0xffffff80 ;  /* 0xffffff80101d7836 */ /* 0x001fce0000000000 */
[----:B------:R-:W1:Y:S01]  /*a1b0*/  LDC R62, c[0x0][0xc50] ;  /* 0x00031400ff3e7b82 */ /* 0x000e620000000800 */
[----:B------:R-:W-:-:S04]  /*a1c0*/  SHF.R.S32.HI R28, RZ, 0x1f, R29 ;  /* 0x0000001fff1c7819 */ /* 0x000fc8000001141d */
[----:B------:R-:W-:-:S03]  /*a1d0*/  LEA.HI R46, R28, R29, RZ, 0x7 ;  /* 0x0000001d1c2e7211 */ /* 0x000fc600078f38ff */
[----:B------:R-:W0:Y:S01]  /*a1e0*/  LDC.64 R60, c[0x0][0xb40] ;  /* 0x0002d000ff3c7b82 */ /* 0x000e220000000a00 */
[----:B------:R-:W-:Y:S02]  /*a1f0*/  LEA.HI R28, R28, R29, RZ, 0x2 ;  /* 0x0000001d1c1c7211 */ /* 0x000fe400078f10ff */
[----:B------:R-:W-:Y:S02]  /*a200*/  LOP3.LUT R18, R46, 0xffffff80, RZ, 0xc0, !PT ;  /* 0xffffff802e127812 */ /* 0x000fe400078ec0ff */
[----:B------:R-:W-:Y:S02]  /*a210*/  LOP3.LUT R28, R28, 0xfffffffc, RZ, 0xc0, !PT ;  /* 0xfffffffc1c1c7812 */ /* 0x000fe400078ec0ff */
[----:B------:R-:W-:Y:S01]  /*a220*/  SHF.R.S32.HI R47, RZ, 0x7, R46 ;  /* 0x00000007ff2f7819 */ /* 0x000fe2000001142e */
[C---:B------:R-:W-:Y:S01]  /*a230*/  IMAD.IADD R18, R29.reuse, 0x1, -R18 ;  /* 0x000000011d127824 */ /* 0x040fe200078e0a12 */
[----:B------:R-:W5:Y:S01]  /*a240*/  @P0 LDC R55, c[0x0][0xbec] ;  /* 0x0002fb00ff370b82 */ /* 0x000f620000000800 */
[----:B------:R-:W-:-:S03]  /*a250*/  IMAD.IADD R29, R29, 0x1, -R28 ;  /* 0x000000011d1d7824 */ /* 0x000fc600078e0a1c */
[----:B------:R-:W-:Y:S02]  /*a260*/  SHF.R.S32.HI R51, RZ, 0x1f, R18 ;  /* 0x0000001fff337819 */ /* 0x000fe40000011412 */
[----:B------:R-:W-:Y:S02]  /*a270*/  LEA.HI R28, R29, R29, RZ, 0x1 ;  /* 0x0000001d1d1c7211 */ /* 0x000fe400078f08ff */
[----:B------:R-:W-:Y:S01]  /*a280*/  LEA.HI R26, R51, R18, RZ, 0x2 ;  /* 0x00000012331a7211 */ /* 0x000fe200078f10ff */
[----:B------:R-:W5:Y:S01]  /*a290*/  @P0 LDC R57, c[0x0][0xbec] ;  /* 0x0002fb00ff390b82 */ /* 0x000f620000000800 */
[----:B------:R-:W-:Y:S02]  /*a2a0*/  LOP3.LUT R50, R28, 0x1ffffffe, RZ, 0xc0, !PT ;  /* 0x1ffffffe1c327812 */ /* 0x000fe400078ec0ff */
[--C-:B------:R-:W-:Y:S02]  /*a2b0*/  SHF.R.S32.HI R16, RZ, 0x2, R26.reuse ;  /* 0x00000002ff107819 */ /* 0x100fe4000001141a */
[----:B------:R-:W-:-:S03]  /*a2c0*/  SHF.R.S32.HI R17, RZ, 0x1f, R26 ;  /* 0x0000001fff117819 */ /* 0x000fc6000001141a */
[----:B------:R-:W5:Y:S01]  /*a2d0*/  @P0 LDC R56, c[0x0][0xbf0] ;  /* 0x0002fc00ff380b82 */ /* 0x000f620000000800 */
[----:B------:R-:W-:-:S04]  /*a2e0*/  LEA.HI R17, R17, R16, RZ, 0x3 ;  /* 0x0000001011117211 */ /* 0x000fc800078f18ff */
[----:B------:R-:W-:-:S03]  /*a2f0*/  LOP3.LUT R17, R17, 0xfffffff8, RZ, 0xc0, !PT ;  /* 0xfffffff811117812 */ /* 0x000fc600078ec0ff */
[----:B------:R-:W5:Y:S02]  /*a300*/  @P0 LDC R64, c[0x0][0xbf0] ;  /* 0x0002fc00ff400b82 */ /* 0x000f640000000800 */
[----:B------:R-:W-:Y:S01]  /*a310*/  IMAD.IADD R46, R16, 0x1, -R17 ;  /* 0x00000001102e7824 */ /* 0x000fe200078e0a11 */
[----:B------:R-:W-:Y:S01]  /*a320*/  LEA.HI R17, R51, R18, RZ, 0x5 ;  /* 0x0000001233117211 */ /* 0x000fe200078f28ff */
[----:B------:R-:W-:-:S03]  /*a330*/  IMAD.HI R16, R47, 0x55555556, RZ ;  /* 0x555555562f107827 */ /* 0x000fc600078e02ff */
[----:B------:R-:W-:Y:S02]  /*a340*/  SHF.R.S32.HI R17, RZ, 0x5, R17 ;  /* 0x00000005ff117819 */ /* 0x000fe40000011411 */
[----:B------:R-:W-:-:S05]  /*a350*/  LEA.HI R16, R16, R16, RZ, 0x1 ;  /* 0x0000001010107211 */ /* 0x000fca00078f08ff */
[----:B------:R-:W-:Y:S01]  /*a360*/  IMAD R28, R16, -0x3, R47 ;  /* 0xfffffffd101c7824 */ /* 0x000fe200078e022f */
[----:B------:R-:W-:Y:S01]  /*a370*/  IADD3 R47, R29, -R50, RZ ;  /* 0x800000321d2f7210 */ /* 0x000fe20007ffe0ff */
[----:B------:R-:W-:Y:S02]  /*a380*/  IMAD R29, R17, 0x10, R46 ;  /* 0x00000010111d7824 */ /* 0x000fe400078e022e */
[----:B------:R-:W-:Y:S02]  /*a390*/  IMAD R46, R54, UR4, RZ ;  /* 0x00000004362e7c24 */ /* 0x000fe4000f8e02ff */
[----:B------:R-:W-:Y:S01]  /*a3a0*/  IMAD.WIDE.U32 R16, R145, UR4, RZ ;  /* 0x0000000491107c25 */ /* 0x000fe2000f8e00ff */
[----:B---3--:R-:W-:-:S03]  /*a3b0*/  USHF.R.S32.HI UR4, URZ, 0x1f, UR9 ;  /* 0x0000001f3f047899 */ /* 0x008fc60008011409 */
[----:B------:R-:W-:Y:S02]  /*a3c0*/  IMAD R51, R145, UR5, R46 ;  /* 0x0000000591337c24 */ /* 0x000fe4000f8e022e */
[----:B------:R-:W-:Y:S02]  /*a3d0*/  IMAD R54, R54, UR6, RZ ;  /* 0x0000000636367c24 */ /* 0x000fe4000f8e02ff */
[----:B------:R-:W-:Y:S02]  /*a3e0*/  IMAD R46, R28, 0x40, R29 ;  /* 0x000000401c2e7824 */ /* 0x000fe400078e021d */
[----:B------:R-:W-:Y:S02]  /*a3f0*/  IMAD.IADD R17, R17, 0x1, R51 ;  /* 0x0000000111117824 */ /* 0x000fe400078e0233 */
[----:B------:R-:W-:-:S04]  /*a400*/  IMAD.WIDE.U32 R28, R145, UR6, RZ ;  /* 0x00000006911c7c25 */ /* 0x000fc8000f8e00ff */
[C---:B----4-:R-:W-:Y:S02]  /*a410*/  IMAD R50, R58.reuse, UR4, RZ ;  /* 0x000000043a327c24 */ /* 0x050fe4000f8e02ff */
[----:B------:R-:W-:Y:S01]  /*a420*/  IMAD R51, R145, UR7, R54 ;  /* 0x0000000791337c24 */ /* 0x000fe2000f8e0236 */
[----:B------:R-:W-:Y:S01]  /*a430*/  ULDC.64 UR6, c[0x0][0xb48] ;  /* 0x0002d20000067ab9 */ /* 0x000fe20000000a00 */
[----:B------:R-:W-:Y:S02]  /*a440*/  IMAD.MOV R145, RZ, RZ, -R145 ;  /* 0x000000ffff917224 */ /* 0x000fe400078e0a91 */
[----:B------:R-:W-:Y:S02]  /*a450*/  IMAD R47, R47, 0x8, R46 ;  /* 0x000000082f2f7824 */ /* 0x000fe400078e022e */
[----:B------:R-:W-:Y:S02]  /*a460*/  IMAD R53, R59, UR9, R50 ;  /* 0x000000093b357c24 */ /* 0x000fe4000f8e0232 */
[----:B------:R-:W-:-:S04]  /*a470*/  IMAD.WIDE.U32 R16, R58, UR9, R16 ;  /* 0x000000093a107c25 */ /* 0x000fc8000f8e0010 */
[----:B0-----:R-:W-:Y:S01]  /*a480*/  IMAD R54, R60, UR4, RZ ;  /* 0x000000043c367c24 */ /* 0x001fe2000f8e02ff */
[----:B------:R-:W-:Y:S01]  /*a490*/  ULDC.64 UR4, c[0x0][0xbe0] ;  /* 0x0002f80000047ab9 */ /* 0x000fe20000000a00 */
[----:B-1----:R-:W-:Y:S02]  /*a4a0*/  IMAD R145, R62, R145, UR8 ;  /* 0x000000083e917e24 */ /* 0x002fe4000f8e0291 */
[----:B------:R-:W-:Y:S02]  /*a4b0*/  IMAD.IADD R29, R29, 0x1, R51 ;  /* 0x000000011d1d7824 */ /* 0x000fe400078e0233 */
[----:B--2---:R-:W-:Y:S02]  /*a4c0*/  IMAD R50, R52, 0xc0, R47 ;  /* 0x000000c034327824 */ /* 0x004fe400078e022f */
[----:B------:R-:W-:Y:S02]  /*a4d0*/  IMAD.IADD R17, R17, 0x1, R53 ;  /* 0x0000000111117824 */ /* 0x000fe400078e0235 */
[----:B------:R-:W-:Y:S01]  /*a4e0*/  IMAD R53, R61, UR9, R54 ;  /* 0x000000093d357c24 */ /* 0x000fe2000f8e0236 */
[----:B------:R-:W-:Y:S01]  /*a4f0*/  SHF.R.S32.HI R54, RZ, 0x1f, R145 ;  /* 0x0000001fff367819 */ /* 0x000fe20000011491 */
[----:B------:R-:W-:Y:S01]  /*a500*/  IMAD.WIDE.U32 R28, R60, UR9, R28 ;  /* 0x000000093c1c7c25 */ /* 0x000fe2000f8e001c */
[----:B------:R-:W-:Y:S01]  /*a510*/  MOV R47, R50 ;  /* 0x00000032002f7202 */ /* 0x000fe20000000f00 */
[----:B------:R-:W-:-:S02]  /*a520*/  ULDC.64 UR8, c[0x0][0xb28] ;  /* 0x0002ca0000087ab9 */ /* 0x000fc40000000a00 */
[----:B-----5:R-:W-:-:S04]  /*a530*/  @P0 IMAD.HI.U32 R51, R50, R55, RZ ;  /* 0x0000003732330227 */ /* 0x020fc800078e00ff */
[----:B------:R-:W-:Y:S01]  /*a540*/  @P0 IMAD.HI.U32 R57, R50, R57, RZ ;  /* 0x0000003932390227 */ /* 0x000fe200078e00ff */
[----:B------:R-:W-:-:S03]  /*a550*/  @P0 SHF.R.U32.HI R47, RZ, R56, R51 ;  /* 0x00000038ff2f0219 */ /* 0x000fc60000011633 */
[----:B------:R-:W-:Y:S02]  /*a560*/  IMAD.IADD R29, R29, 0x1, R53 ;  /* 0x000000011d1d7824 */ /* 0x000fe400078e0235 */
[----:B------:R-:W-:Y:S02]  /*a570*/  IMAD R53, R54, UR4, RZ ;  /* 0x0000000436357c24 */ /* 0x000fe4000f8e02ff */
[----:B------:R-:W-:-:S04]  /*a580*/  IMAD.WIDE.U32 R16, R145, UR4, R16 ;  /* 0x0000000491107c25 */ /* 0x000fc8000f8e0010 */
[----:B------:R-:W-:Y:S01]  /*a590*/  IMAD.MOV.U32 R51, RZ, RZ, R50 ;  /* 0x000000ffff337224 */ /* 0x000fe200078e0032 */
[----:B------:R-:W-:Y:S01]  /*a5a0*/  @P0 SHF.R.U32.HI R51, RZ, R64, R57 ;  /* 0x00000040ff330219 */ /* 0x000fe20000011639 */
[----:B------:R-:W-:Y:S01]  /*a5b0*/  IMAD R54, R54, UR6, RZ ;  /* 0x0000000636367c24 */ /* 0x000fe2000f8e02ff */
[----:B------:R-:W-:Y:S01]  /*a5c0*/  IADD3 R16, P0, R47, R16, RZ ;  /* 0x000000102f107210 */ /* 0x000fe20007f1e0ff */
[C---:B------:R-:W-:Y:S01]  /*a5d0*/  IMAD R55, R145.reuse, UR5, R53 ;  /* 0x0000000591377c24 */ /* 0x040fe2000f8e0235 */
[--C-:B------:R-:W-:Y:S01]  /*a5e0*/  SHF.R.S32.HI R53, RZ, 0x1f, R47.reuse ;  /* 0x0000001fff357819 */ /* 0x100fe2000001142f */
[----:B------:R-:W-:Y:S01]  /*a5f0*/  IMAD.MOV R47, RZ, RZ, -R47 ;  /* 0x000000ffff2f7224 */ /* 0x000fe200078e0a2f */
[----:B------:R-:W-:Y:S01]  /*a600*/  ULDC.64 UR4, c[0x0][0xb30] ;  /* 0x0002cc0000047ab9 */ /* 0x000fe20000000a00 */
[C---:B------:R-:W-:Y:S01]  /*a610*/  IMAD R57, R145.reuse, UR7, R54 ;  /* 0x0000000791397c24 */ /* 0x040fe2000f8e0236 */
[----:B------:R-:W-:Y:S01]  /*a620*/  SHF.R.S32.HI R54, RZ, 0x1f, R51 ;  /* 0x0000001fff367819 */ /* 0x000fe20000011433 */
[----:B------:R-:W-:Y:S01]  /*a630*/  IMAD.WIDE.U32 R28, R145, UR6, R28 ;  /* 0x00000006911c7c25 */ /* 0x000fe2000f8e001c */
[----:B------:R-:W-:Y:S01]  /*a640*/  IADD3.X R17, R53, R17, R55, P0, !PT ;  /* 0x0000001135117210 */ /* 0x000fe200007fe437 */
[----:B------:R-:W-:-:S02]  /*a650*/  ULDC.64 UR6, c[0x0][0xbc8] ;  /* 0x0002f20000067ab9 */ /* 0x000fc40000000a00 */
[----:B------:R-:W-:Y:S02]  /*a660*/  IMAD.MOV R56, RZ, RZ, -R51 ;  /* 0x000000ffff387224 */ /* 0x000fe400078e0a33 */
[--C-:B------:R-:W-:Y:S02]  /*a670*/  IMAD R47, R27, R47, R50.reuse ;  /* 0x0000002f1b2f7224 */ /* 0x100fe400078e0232 */
[----:B------:R-:W-:Y:S02]  /*a680*/  IMAD.IADD R29, R29, 0x1, R57 ;  /* 0x000000011d1d7824 */ /* 0x000fe400078e0239 */
[----:B------:R-:W-:Y:S02]  /*a690*/  IMAD R54, R54, UR4, RZ ;  /* 0x0000000436367c24 */ /* 0x000fe4000f8e02ff */
[----:B------:R-:W-:Y:S01]  /*a6a0*/  IMAD R53, R27, R56, R50 ;  /* 0x000000381b357224 */ /* 0x000fe200078e0232 */
[----:B------:R-:W-:Y:S01]  /*a6b0*/  SHF.R.S32.HI R50, RZ, 0x1f, R47 ;  /* 0x0000001fff327819 */ /* 0x000fe2000001142f */
[C---:B------:R-:W-:Y:S01]  /*a6c0*/  IMAD R55, R51.reuse, UR5, R54 ;  /* 0x0000000533377c24 */ /* 0x040fe2000f8e0236 */
[----:B------:R-:W0:Y:S01]  /*a6d0*/  S2UR UR5, SR_CgaCtaId ;  /* 0x00000000000579c3 */ /* 0x000e220000008800 */
[----:B------:R-:W-:Y:S01]  /*a6e0*/  IMAD.WIDE.U32 R28, R51, UR4, R28 ;  /* 0x00000004331c7c25 */ /* 0x000fe2000f8e001c */
[----:B------:R-:W-:Y:S01]  /*a6f0*/  SHF.R.S32.HI R51, RZ, 0x1f, R53 ;  /* 0x0000001fff337819 */ /* 0x000fe20000011435 */
[----:B------:R-:W-:-:S02]  /*a700*/  UMOV UR4, 0x400 ;  /* 0x0000040000047882 */ /* 0x000fc40000000000 */
[----:B------:R-:W-:Y:S01]  /*a710*/  IMAD R50, R50, UR6, RZ ;  /* 0x0000000632327c24 */ /* 0x000fe2000f8e02ff */
[----:B------:R-:W-:Y:S01]  /*a720*/  IADD3 R29, R29, R55, RZ ;  /* 0x000000371d1d7210 */ /* 0x000fe20007ffe0ff */
[----:B------:R-:W-:Y:S02]  /*a730*/  IMAD R54, R51, UR8, RZ ;  /* 0x0000000833367c24 */ /* 0x000fe4000f8e02ff */
[C---:B------:R-:W-:Y:S02]  /*a740*/  IMAD R51, R47.reuse, UR7, R50 ;  /* 0x000000072f337c24 */ /* 0x040fe4000f8e0232 */
[----:B------:R-:W-:Y:S01]  /*a750*/  IMAD.WIDE.U32 R16, R47, UR6, R16 ;  /* 0x000000062f107c25 */ /* 0x000fe2000f8e0010 */
[----:B------:R-:W-:-:S03]  /*a760*/  ULDC.64 UR6, c[0x0][0xba8] ;  /* 0x0002ea0000067ab9 */ /* 0x000fc60000000a00 */
[C---:B------:R-:W-:Y:S02]  /*a770*/  IMAD R55, R53.reuse, UR9, R54 ;  /* 0x0000000935377c24 */ /* 0x040fe4000f8e0236 */
[----:B------:R-:W-:Y:S01]  /*a780*/  IMAD.WIDE.U32 R28, R53, UR8, R28 ;  /* 0x00000008351c7c25 */ /* 0x000fe2000f8e001c */
[----:B------:R-:W-:Y:S01]  /*a790*/  LEA R53, P0, R16, UR6, 0x2 ;  /* 0x0000000610357c11 */ /* 0x000fe2000f8010ff */
[----:B------:R-:W-:Y:S01]  /*a7a0*/  ULDC.64 UR8, c[0x0][0xb00] ;  /* 0x0002c00000087ab9 */ /* 0x000fe20000000a00 */
[----:B------:R-:W-:Y:S01]  /*a7b0*/  ULDC UR6, c[0x0][0xa88] ;  /* 0x0002a20000067ab9 */ /* 0x000fe20000000800 */
[----:B------:R-:W-:Y:S01]  /*a7c0*/  IMAD.IADD R47, R17, 0x1, R51 ;  /* 0x00000001112f7824 */ /* 0x000fe200078e0233 */
[----:B------:R-:W-:Y:S01]  /*a7d0*/  LEA R58, P1, R28, UR8, 0x2 ;  /* 0x000000081c3a7c11 */ /* 0x000fe2000f8210ff */
[----:B------:R-:W-:Y:S01]  /*a7e0*/  IMAD.IADD R17, R29, 0x1, R55 ;  /* 0x000000011d117824 */ /* 0x000fe200078e0237 */
[----:B0-----:R-:W-:Y:S01]  /*a7f0*/  ULEA UR4, UR5, UR4, 0x18 ;  /* 0x0000000405047291 */ /* 0x001fe2000f8ec03f */
[----:B------:R-:W-:Y:S01]  /*a800*/  IMAD R50, R52, 0xc0, R46 ;  /* 0x000000c034327824 */ /* 0x000fe200078e022e */
[----:B------:R-:W-:Y:S01]  /*a810*/  LEA.HI.X R51, R16, UR7, R47, 0x2, P0 ;  /* 0x0000000710337c11 */ /* 0x000fe200080f142f */
[----:B------:R-:W-:Y:S01]  /*a820*/  SHFL.IDX PT, R46, R53, 0x1, 0x1c1f ;  /* 0x003c1f00352e7f89 */ /* 0x000fe200000e0000 */
[----:B------:R-:W-:Y:S01]  /*a830*/  LEA.HI.X R59, R28, UR9, R17, 0x2, P1 ;  /* 0x000000091c3b7c11 */ /* 0x000fe200088f1411 */
[----:B------:R-:W-:Y:S01]  /*a840*/  IMAD R55, R27, UR6, RZ ;  /* 0x000000061b377c24 */ /* 0x000fe2000f8e02ff */
[----:B------:R-:W-:Y:S01]  /*a850*/  LOP3.LUT P0, RZ, R18, 0x3, RZ, 0xc0, !PT ;  /* 0x0000000312ff7812 */ /* 0x000fe2000780c0ff */
[----:B------:R-:W-:Y:S01]  /*a860*/  SHFL.IDX PT, R28, R53, RZ, 0x1c1f ;  /* 0x001c1fff351c7589 */ /* 0x000fe200000e0000 */
[C---:B------:R-:W-:Y:S01]  /*a870*/  VIADD R54, R50.reuse, 0x8 ;  /* 0x0000000832367836 */ /* 0x040fe20000000000 */
[----:B------:R-:W-:Y:S01]  /*a880*/  UIADD3 UR4, UR4, 0x31c20, URZ ;  /* 0x00031c2004047890 */ /* 0x000fe2000fffe03f */
[CC--:B------:R-:W-:Y:S01]  /*a890*/  ISETP.GE.OR P1, PT, R50.reuse, R55.reuse, P0 ;  /* 0x000000373200720c */ /* 0x0c0fe20000726670 */
[----:B------:R-:W0:Y:S01]  /*a8a0*/  SHFL.IDX PT, R29, R51, RZ, 0x1c1f ;  /* 0x001c1fff331d7589 */ /* 0x000e2200000e0000 */
[-C--:B------:R-:W-:Y:S01]  /*a8b0*/  ISETP.GE.AND P2, PT, R50, R55.reuse, PT ;  /* 0x000000373200720c */ /* 0x080fe20003f46270 */
[----:B------:R-:W-:Y:S01]  /*a8c0*/  UPRMT UR4, URZ, 0x654, UR4 ;  /* 0x000006543f047896 */ /* 0x000fe20008000004 */
[----:B------:R-:W-:Y:S01]  /*a8d0*/  ISETP.GE.OR P0, PT, R54, R55, P0 ;  /* 0x000000373600720c */ /* 0x000fe20000706670 */
[----:B------:R-:W1:Y:S01]  /*a8e0*/  SHFL.IDX PT, R47, R51, 0x1, 0x1c1f ;  /* 0x003c1f00332f7f89 */ /* 0x000e6200000e0000 */
[----:B------:R-:W-:-:S03]  /*a8f0*/  LOP3.LUT R27, R26, 0x7ffffffc, RZ, 0xc0, !PT ;  /* 0x7ffffffc1a1b7812 */ /* 0x000fc600078ec0ff */
[----:B------:R2:W3:Y:S02]  /*a900*/  SHFL.IDX PT, R16, R58, RZ, 0x1c1f ;  /* 0x001c1fff3a107589 */ /* 0x0004e400000e0000 */
[----:B------:R-:W-:Y:S01]  /*a910*/  IMAD.IADD R27, R18, 0x1, -R27 ;  /* 0x00000001121b7824 */ /* 0x000fe200078e0a1b */
[----:B------:R-:W-:Y:S01]  /*a920*/  SYNCS.ARRIVE.TRANS64.RED.A1T0 RZ, [UR4], RZ ;  /* 0x000000ffffff79a7 */ /* 0x000fe20008100404 */
[----:B------:R2:W4:Y:S02]  /*a930*/  SHFL.IDX PT, R17, R59, RZ, 0x1c1f ;  /* 0x001c1fff3b117589 */ /* 0x00052400000e0000 */
[----:B------:R-:W-:Y:S02]  /*a940*/  IMAD.SHL.U32 R27, R27, 0x2, RZ ;  /* 0x000000021b1b7824 */ /* 0x000fe400078e00ff */
[----:B0-----:R2:W-:Y:S04]  /*a950*/  @!P1 ST.E desc[UR38][R28.64], R0 ;  /* 0x000000001c009985 */ /* 0x0015e8000c101926 */
[----:B-1----:R2:W-:Y:S01]  /*a960*/  @!P0 ST.E desc[UR38][R46.64], R19 ;  /* 0x000000132e008985 */ /* 0x0025e2000c101926 */
[----:B------:R-:W-:Y:S05]  /*a970*/  @P2 BRA `(.L_x_35) ;  /* 0x0000000400182947 */ /* 0x000fea0003800000 */
[C---:B--2---:R-:W-:Y:S01]  /*a980*/  VIADD R0, R27.reuse, 0x8 ;  /* 0x000000081b007836 */ /* 0x044fe20000000000 */
[----:B------:R-:W-:Y:S01]  /*a990*/  ULDC UR4, c[0x0][0xac8] ;  /* 0x0002b20000047ab9 */ /* 0x000fe20000000800 */
[C---:B------:R-:W-:Y:S01]  /*a9a0*/  IADD3 R18, R27.reuse, 0x10, RZ ;  /* 0x000000101b127810 */ /* 0x040fe20007ffe0ff */
[C---:B------:R-:W-:Y:S01]  /*a9b0*/  VIADD R19, R27.reuse, 0x18 ;  /* 0x000000181b137836 */ /* 0x040fe20000000000 */
[C---:B------:R-:W-:Y:S01]  /*a9c0*/  ISETP.GE.AND P0, PT, R27.reuse, UR4, PT ;  /* 0x000000041b007c0c */ /* 0x040fe2000bf06270 */
[C---:B------:R-:W-:Y:S01]  /*a9d0*/  VIADD R28, R27.reuse, 0x20 ;  /* 0x000000201b1c7836 */ /* 0x040fe20000000000 */
[----:B------:R-:W-:Y:S01]  /*a9e0*/  ISETP.GE.AND P1, PT, R0, UR4, PT ;  /* 0x0000000400007c0c */ /* 0x000fe2000bf26270 */
[C---:B------:R-:W-:Y:S01]  /*a9f0*/  VIADD R56, R27.reuse, 0x38 ;  /* 0x000000381b387836 */ /* 0x040fe20000000000 */
[----:B------:R-:W-:Y:S01]  /*aa00*/  ISETP.GE.AND P2, PT, R18, UR4, PT ;  /* 0x0000000412007c0c */ /* 0x000fe2000bf46270 */
[----:B------:R-:W-:Y:S01]  /*aa10*/  VIADD R57, R27, 0x40 ;  /* 0x000000401b397836 */ /* 0x000fe20000000000 */
[----:B------:R-:W-:-:S02]  /*aa20*/  ISETP.GE.AND P3, PT, R19, UR4, PT ;  /* 0x0000000413007c0c */ /* 0x000fc4000bf66270 */
[----:B------:R-:W-:-:S07]  /*aa30*/  ISETP.GE.AND P4, PT, R28, UR4, PT ;  /* 0x000000041c007c0c */ /* 0x000fce000bf86270 */
[----:B------:R-:W-:Y:S02]  /*aa40*/  @!P1 LEA.HI R0, R0, R0, RZ, 0x1 ;  /* 0x0000000000009211 */ /* 0x000fe400078f08ff */
[----:B------:R-:W-:Y:S02]  /*aa50*/  @!P2 LEA.HI R18, R18, R18, RZ, 0x1 ;  /* 0x000000121212a211 */ /* 0x000fe400078f08ff */
[----:B------:R-:W-:Y:S02]  /*aa60*/  @!P3 LEA.HI R26, R19, R19, RZ, 0x1 ;  /* 0x00000013131ab211 */ /* 0x000fe400078f08ff */
[----:B------:R-:W-:Y:S02]  /*aa70*/  @!P1 LOP3.LUT R29, R0, 0xfffffffe, RZ, 0xc0, !PT ;  /* 0xfffffffe001d9812 */ /* 0x000fe400078ec0ff */
[----:B------:R-:W-:Y:S02]  /*aa80*/  @!P4 LEA.HI R0, R28, R28, RZ, 0x1 ;  /* 0x0000001c1c00c211 */ /* 0x000fe400078f08ff */
[----:B------:R-:W-:Y:S01]  /*aa90*/  @!P2 LOP3.LUT R47, R18, 0xfffffffe, RZ, 0xc0, !PT ;  /* 0xfffffffe122fa812 */ /* 0x000fe200078ec0ff */
[----:B---34-:R-:W-:Y:S01]  /*aaa0*/  @!P0 IMAD.WIDE R18, R27, 0x4, R16 ;  /* 0x000000041b128825 */ /* 0x018fe200078e0210 */
[----:B------:R-:W-:-:S02]  /*aab0*/  @!P3 LOP3.LUT R51, R26, 0xfffffffe, RZ, 0xc0, !PT ;  /* 0xfffffffe1a33b812 */ /* 0x000fc400078ec0ff */
[----:B------:R-:W-:Y:S01]  /*aac0*/  @!P4 LOP3.LUT R53, R0, 0xfffffffe, RZ, 0xc0, !PT ;  /* 0xfffffffe0035c812 */ /* 0x000fe200078ec0ff */
[--C-:B------:R-:W-:Y:S01]  /*aad0*/  @!P1 IMAD.WIDE R28, R29, 0x4, R16.reuse ;  /* 0x000000041d1c9825 */ /* 0x100fe200078e0210 */
[----:B------:R0:W-:Y:S03]  /*aae0*/  @!P0 ST.E.64 desc[UR38][R18.64], R74 ;  /* 0x0000004a12008985 */ /* 0x0001e6000c101b26 */
[----:B------:R-:W-:Y:S01]  /*aaf0*/  VIADD R0, R27, 0x28 ;  /* 0x000000281b007836 */ /* 0x000fe20000000000 */
[----:B------:R1:W-:Y:S01]  /*ab00*/  @!P1 ST.E.64 desc[UR38][R28.64], R72 ;  /* 0x000000481c009985 */ /* 0x0003e2000c101b26 */
[----:B------:R-:W-:-:S03]  /*ab10*/  @!P2 IMAD.WIDE R46, R47, 0x4, R16 ;  /* 0x000000042f2ea825 */ /* 0x000fc600078e0210 */
[----:B------:R-:W-:Y:S01]  /*ab20*/  ISETP.GE.AND P0, PT, R0, UR4, PT ;  /* 0x0000000400007c0c */ /* 0x000fe2000bf06270 */
[----:B------:R-:W-:Y:S01]  /*ab30*/  VIADD R26, R27, 0x30 ;  /* 0x000000301b1a7836 */ /* 0x000fe20000000000 */
[----:B------:R2:W-:Y:S01]  /*ab40*/  @!P2 ST.E.64 desc[UR38][R46.64], R24 ;  /* 0x000000182e00a985 */ /* 0x0005e2000c101b26 */
[--C-:B------:R-:W-:Y:S01]  /*ab50*/  @!P3 IMAD.WIDE R50, R51, 0x4, R16.reuse ;  /* 0x000000043332b825 */ /* 0x100fe200078e0210 */
[----:B------:R-:W-:Y:S02]  /*ab60*/  ISETP.GE.AND P2, PT, R56, UR4, PT ;  /* 0x0000000438007c0c */ /* 0x000fe4000bf46270 */
[----:B0-----:R-:W-:Y:S01]  /*ab70*/  IADD3 R18, R27, 0x48, RZ ;  /* 0x000000481b127810 */ /* 0x001fe20007ffe0ff */
[----:B------:R-:W-:Y:S01]  /*ab80*/  @!P4 IMAD.WIDE R52, R53, 0x4, R16 ;  /* 0x000000043534c825 */ /* 0x000fe200078e0210 */
[----:B------:R-:W-:Y:S01]  /*ab90*/  ISETP.GE.AND P1, PT, R26, UR4, PT ;  /* 0x000000041a007c0c */ /* 0x000fe2000bf26270 */
[----:B------:R0:W-:Y:S01]  /*aba0*/  @!P3 ST.E.64 desc[UR38][R50.64], R76 ;  /* 0x0000004c3200b985 */ /* 0x0001e2000c101b26 */
[----:B------:R-:W-:Y:S01]  /*abb0*/  ISETP.GE.AND P3, PT, R57, UR4, PT ;  /* 0x0000000439007c0c */ /* 0x000fe2000bf66270 */
[----:B------:R-:W-:-:S02]  /*abc0*/  VIADD R19, R27, 0x50 ;  /* 0x000000501b137836 */ /* 0x000fc40000000000 */
[----:B-1----:R-:W-:Y:S01]  /*abd0*/  VIADD R28, R27, 0x58 ;  /* 0x000000581b1c7836 */ /* 0x002fe20000000000 */
[----:B------:R1:W-:Y:S01]  /*abe0*/  @!P4 ST.E.64 desc[UR38][R52.64], R78 ;  /* 0x0000004e3400c985 */ /* 0x0003e2000c101b26 */
[----:B------:R-:W-:Y:S02]  /*abf0*/  ISETP.GE.AND P4, PT, R18, UR4, PT ;  /* 0x0000000412007c0c */ /* 0x000fe4000bf86270 */
[----:B------:R-:W-:Y:S02]  /*ac00*/  ISETP.GE.AND P5, PT, R19, UR4, PT ;  /* 0x0000000413007c0c */ /* 0x000fe4000bfa6270 */
[----:B------:R-:W-:Y:S02]  /*ac10*/  ISETP.GE.AND P6, PT, R28, UR4, PT ;  /* 0x000000041c007c0c */ /* 0x000fe4000bfc6270 */
[----:B------:R-:W-:Y:S02]  /*ac20*/  @!P0 LEA.HI R0, R0, R0, RZ, 0x1 ;  /* 0x0000000000008211 */ /* 0x000fe400078f08ff */
[----:B------:R-:W-:-:S02]  /*ac30*/  @!P1 LEA.HI R26, R26, R26, RZ, 0x1 ;  /* 0x0000001a1a1a9211 */ /* 0x000fc400078f08ff */
[----:B------:R-:W-:Y:S02]  /*ac40*/  @!P2 LEA.HI R56, R56, R56, RZ, 0x1 ;  /* 0x000000383838a211 */ /* 0x000fe400078f08ff */
[----:B------:R-:W-:Y:S02]  /*ac50*/  @!P3 LEA.HI R57, R57, R57, RZ, 0x1 ;  /* 0x000000393939b211 */ /* 0x000fe400078f08ff */
[----:B------:R-:W-:Y:S02]  /*ac60*/  @!P4 LEA.HI R18, R18, R18, RZ, 0x1 ;  /* 0x000000121212c211 */ /* 0x000fe400078f08ff */
[----:B--2---:R-:W-:Y:S02]  /*ac70*/  @!P5 LEA.HI R24, R19, R19, RZ, 0x1 ;  /* 0x000000131318d211 */ /* 0x004fe400078f08ff */
[----:B------:R-:W-:Y:S02]  /*ac80*/  @!P0 LOP3.LUT R19, R0, 0xfffffffe, RZ, 0xc0, !PT ;  /* 0xfffffffe00138812 */ /* 0x000fe400078ec0ff */
[----:B------:R-:W-:-:S02]  /*ac90*/  @!P1 LOP3.LUT R25, R26, 0xfffffffe, RZ, 0xc0, !PT ;  /* 0xfffffffe1a199812 */ /* 0x000fc400078ec0ff */
[----:B------:R-:W-:Y:S02]  /*aca0*/  @!P6 LEA.HI R28, R28, R28, RZ, 0x1 ;  /* 0x0000001c1c1ce211 */ /* 0x000fe400078f08ff */
[----:B------:R-:W-:Y:S02]  /*acb0*/  @!P2 LOP3.LUT R29, R56, 0xfffffffe, RZ, 0xc0, !PT ;  /* 0xfffffffe381da812 */ /* 0x000fe400078ec0ff */
[----:B------:R-:W-:Y:S02]  /*acc0*/  @!P3 LOP3.LUT R47, R57, 0xfffffffe, RZ, 0xc0, !PT ;  /* 0xfffffffe392fb812 */ /* 0x000fe400078ec0ff */
[----:B0-----:R-:W-:Y:S01]  /*acd0*/  @!P4 LOP3.LUT R51, R18, 0xfffffffe, RZ, 0xc0, !PT ;  /* 0xfffffffe1233c812 */ /* 0x001fe200078ec0ff */
[--C-:B------:R-:W-:Y:S01]  /*ace0*/  @!P0 IMAD.WIDE R18, R19, 0x4, R16.reuse ;  /* 0x0000000413128825 */ /* 0x100fe200078e0210 */
[----:B-1----:R-:W-:Y:S02]  /*acf0*/  @!P5 LOP3.LUT R53, R24, 0xfffffffe, RZ, 0xc0, !PT ;  /* 0xfffffffe1835d812 */ /* 0x002fe400078ec0ff */
[----:B------:R-:W-:Y:S01]  /*ad00*/  @!P6 LOP3.LUT R57, R28, 0xfffffffe, RZ, 0xc0, !PT ;  /* 0xfffffffe1c39e812 */ /* 0x000fe200078ec0ff */
[--C-:B------:R-:W-:Y:S01]  /*ad10*/  @!P1 IMAD.WIDE R24, R25, 0x4, R16.reuse ;  /* 0x0000000419189825 */ /* 0x100fe200078e0210 */
[----:B------:R0:W-:Y:S03]  /*ad20*/  @!P0 ST.E.64 desc[UR38][R18.64], R2 ;  /* 0x0000000212008985 */ /* 0x0001e6000c101b26 */
        /* <DEDUP_REMOVED lines=8> */
[----:B------:R-:W-:Y:S01]  /*adb0*/  @!P6 IMAD.WIDE R16, R57, 0x4, R16 ;  /* 0x000000043910e825 */ /* 0x000fe200078e0210 */
[----:B------:R0:W-:Y:S04]  /*adc0*/  @!P5 ST.E.64 desc[UR38][R52.64], R32 ;  /* 0x000000203400d985 */ /* 0x0001e8000c101b26 */
[----:B------:R0:W-:Y:S02]  /*add0*/  @!P6 ST.E.64 desc[UR38][R16.64], R44 ;  /* 0x0000002c1000e985 */ /* 0x0001e4000c101b26 */
.L_x_35:
[----:B------:R-:W-:Y:S05]  /*ade0*/  BSYNC B0 ;  /* 0x0000000000007941 */ /* 0x000fea0003800000 */
.L_x_34:
[----:B------:R-:W-:Y:S01]  /*adf0*/  ISETP.GE.AND P0, PT, R54, R55, PT ;  /* 0x000000373600720c */ /* 0x000fe20003f06270 */
[----:B0---4-:R4:W0:Y:S04]  /*ae00*/  SHFL.IDX PT, R17, R59, 0x1, 0x1c1f ;  /* 0x003c1f003b117f89 */ /* 0x01182800000e0000 */
[----:B---3--:R4:W3:Y:S08]  /*ae10*/  SHFL.IDX PT, R16, R58, 0x1, 0x1c1f ;  /* 0x003c1f003a107f89 */ /* 0x0088f000000e0000 */
[----:B----4-:R-:W-:Y:S05]  /*ae20*/  @P0 BRA `(.L_x_10) ;  /* 0x0000004400dc0947 */ /* 0x010fea0003800000 */
[C---:B--2---:R-:W-:Y:S01]  /*ae30*/  VIADD R0, R27.reuse, 0x8 ;  /* 0x000000081b007836 */ /* 0x044fe20000000000 */
[----:B------:R-:W-:Y:S01]  /*ae40*/  ULDC UR4, c[0x0][0xac8] ;  /* 0x0002b20000047ab9 */ /* 0x000fe20000000800 */
[C---:B------:R-:W-:Y:S01]  /*ae50*/  VIADD R2, R27.reuse, 0x10 ;  /* 0x000000101b027836 */ /* 0x040fe20000000000 */
[C---:B------:R-:W-:Y:S01]  /*ae60*/  ISETP.GE.AND P2, PT, R27.reuse, UR4, PT ;  /* 0x000000041b007c0c */ /* 0x040fe2000bf46270 */
[C---:B------:R-:W-:Y:S01]  /*ae70*/  VIADD R3, R27.reuse, 0x18 ;  /* 0x000000181b037836 */ /* 0x040fe20000000000 */
[----:B------:R-:W-:Y:S01]  /*ae80*/  ISETP.GE.AND P3, PT, R0, UR4, PT ;  /* 0x0000000400007c0c */ /* 0x000fe2000bf66270 */
[C---:B------:R-:W-:Y:S01]  /*ae90*/  VIADD R18, R27.reuse, 0x20 ;  /* 0x000000201b127836 */ /* 0x040fe20000000000 */
[----:B------:R-:W-:Y:S01]  /*aea0*/  ISETP.GE.AND P4, PT, R2, UR4, PT ;  /* 0x0000000402007c0c */ /* 0x000fe2000bf86270 */
[----:B------:R-:W-:Y:S01]  /*aeb0*/  VIADD R20, R27, 0x38 ;  /* 0x000000381b147836 */ /* 0x000fe20000000000 */
[----:B------:R-:W-:Y:S01]  /*aec0*/  ISETP.GE.AND P5, PT, R3, UR4, PT ;  /* 0x0000000403007c0c */ /* 0x000fe2000bfa6270 */
[C---:B------:R-:W-:Y:S01]  /*aed0*/  VIADD R21, R27.reuse, 0x40 ;  /* 0x000000401b157836 */ /* 0x040fe20000000000 */
[C---:B------:R-:W-:Y:S01]  /*aee0*/  IADD3 R19, R27.reuse, 0x28, RZ ;  /* 0x000000281b137810 */ /* 0x040fe20007ffe0ff */
[C---:B------:R-:W-:Y:S01]  /*aef0*/  VIADD R24, R27.reuse, 0x48 ;  /* 0x000000481b187836 */ /* 0x040fe20000000000 */
[----:B------:R-:W-:Y:S01]  /*af00*/  ISETP.GE.AND P0, PT, R18, UR4, PT ;  /* 0x0000000412007c0c */ /* 0x000fe2000bf06270 */
[----:B------:R-:W-:Y:S01]  /*af10*/  VIADD R25, R27, 0x50 ;  /* 0x000000501b197836 */ /* 0x000fe20000000000 */
[----:B------:R-:W-:-:S03]  /*af20*/  ISETP.GE.AND P1, PT, R19, UR4, PT ;  /* 0x0000000413007c0c */ /* 0x000fc6000bf26270 */
[----:B------:R-:W-:Y:S02]  /*af30*/  @!P3 LEA.HI R0, R0, R0, RZ, 0x1 ;  /* 0x000000000000b211 */ /* 0x000fe400078f08ff */
[----:B------:R-:W-:Y:S02]  /*af40*/  @!P4 LEA.HI R2, R2, R2, RZ, 0x1 ;  /* 0x000000020202c211 */ /* 0x000fe400078f08ff */
[----:B------:R-:W-:Y:S02]  /*af50*/  @!P5 LEA.HI R3, R3, R3, RZ, 0x1 ;  /* 0x000000030303d211 */ /* 0x000fe400078f08ff */
[----:B------:R-:W-:Y:S01]  /*af60*/  @!P3 LOP3.LUT R5, R0, 0xfffffffe, RZ, 0xc0, !PT ;  /* 0xfffffffe0005b812 */ /* 0x000fe200078ec0ff */
[----:B------:R-:W-:Y:S01]  /*af70*/  VIADD R0, R27, 0x30 ;  /* 0x000000301b007836 */ /* 0x000fe20000000000 */
[----:B------:R-:W-:Y:S02]  /*af80*/  @!P4 LOP3.LUT R7, R2, 0xfffffffe, RZ, 0xc0, !PT ;  /* 0xfffffffe0207c812 */ /* 0x000fe400078ec0ff */
[----:B------:R-:W-:Y:S01]  /*af90*/  @!P5 LOP3.LUT R11, R3, 0xfffffffe, RZ, 0xc0, !PT ;  /* 0xfffffffe030bd812 */ /* 0x000fe200078ec0ff */
[----:B0--3--:R-:W-:Y:S01]  /*afa0*/  @!P2 IMAD.WIDE R2, R27, 0x4, R16 ;  /* 0x000000041b02a825 */ /* 0x009fe200078e0210 */
[----:B------:R-:W-:-:S02]  /*afb0*/  ISETP.GE.AND P6, PT, R25, UR4, PT ;  /* 0x0000000419007c0c */ /* 0x000fc4000bfc6270 */
[----:B------:R-:W-:Y:S01]  /*afc0*/  @!P0 LEA.HI R18, R18, R18, RZ, 0x1 ;  /* 0x0000001212128211 */ /* 0x000fe200078f08ff */
[--C-:B------:R-:W-:Y:S01]  /*afd0*/  @!P3 IMAD.WIDE R4, R5, 0x4, R16.reuse ;  /* 0x000000040504b825 */ /* 0x100fe200078e0210 */
[----:B------:R0:W-:Y:S01]  /*afe0*/  @!P2 ST.E.64 desc[UR38][R2.64], R14 ;  /* 0x0000000e0200a985 */ /* 0x0001e2000c101b26 */
[----:B------:R-:W-:Y:S02]  /*aff0*/  ISETP.GE.AND P2, PT, R0, UR4, PT ;  /* 0x0000000400007c0c */ /* 0x000fe4000bf46270 */
[--C-:B------:R-:W-:Y:S01]  /*b000*/  @!P4 IMAD.WIDE R6, R7, 0x4, R16.reuse ;  /* 0x000000040706c825 */ /* 0x100fe200078e0210 */
[----:B------:R1:W-:Y:S01]  /*b010*/  @!P3 ST.E.64 desc[UR38][R4.64], R30 ;  /* 0x0000001e0400b985 */ /* 0x0003e2000c101b26 */
[----:B------:R-:W-:Y:S02]  /*b020*/  ISETP.GE.AND P3, PT, R20, UR4, PT ;  /* 0x0000000414007c0c */ /* 0x000fe4000bf66270 */
[----:B------:R-:W-:Y:S01]  /*b030*/  @!P5 IMAD.WIDE R10, R11, 0x4, R16 ;  /* 0x000000040b0ad825 */ /* 0x000fe200078e0210 */
[----:B------:R2:W-:Y:S01]  /*b040*/  @!P4 ST.E.64 desc[UR38][R6.64], R40 ;  /* 0x000000280600c985 */ /* 0x0005e2000c101b26 */
[----:B------:R-:W-:-:S02]  /*b050*/  ISETP.GE.AND P4, PT, R21, UR4, PT ;  /* 0x0000000415007c0c */ /* 0x000fc4000bf86270 */
[----:B------:R-:W-:Y:S01]  /*b060*/  @!P1 LEA.HI R19, R19, R19, RZ, 0x1 ;  /* 0x0000001313139211 */ /* 0x000fe200078f08ff */
[----:B------:R3:W-:Y:S01]  /*b070*/  @!P5 ST.E.64 desc[UR38][R10.64], R48 ;  /* 0x000000300a00d985 */ /* 0x0007e2000c101b26 */
[----:B------:R-:W-:Y:S01]  /*b080*/  ISETP.GE.AND P5, PT, R24, UR4, PT ;  /* 0x0000000418007c0c */ /* 0x000fe2000bfa6270 */
[----:B------:R-:W-:Y:S01]  /*b090*/  VIADD R27, R27, 0x58 ;  /* 0x000000581b1b7836 */ /* 0x000fe20000000000 */
[----:B0-----:R-:W-:Y:S02]  /*b0a0*/  @!P0 LOP3.LUT R3, R18, 0xfffffffe, RZ, 0xc0, !PT ;  /* 0xfffffffe12038812 */ /* 0x001fe400078ec0ff */
[----:B------:R-:W-:Y:S02]  /*b0b0*/  @!P2 LEA.HI R0, R0, R0, RZ, 0x1 ;  /* 0x000000000000a211 */ /* 0x000fe400078f08ff */
[----:B-1----:R-:W-:Y:S01]  /*b0c0*/  @!P1 LOP3.LUT R5, R19, 0xfffffffe, RZ, 0xc0, !PT ;  /* 0xfffffffe13059812 */ /* 0x002fe200078ec0ff */
[----:B------:R-:W-:Y:S01]  /*b0d0*/  @!P0 IMAD.WIDE R2, R3, 0x4, R16 ;  /* 0x0000000403028825 */ /* 0x000fe200078e0210 */
[----:B------:R-:W-:-:S02]  /*b0e0*/  @!P3 LEA.HI R20, R20, R20, RZ, 0x1 ;  /* 0x000000141414b211 */ /* 0x000fc400078f08ff */
[----:B------:R-:W-:Y:S01]  /*b0f0*/  @!P4 LEA.HI R21, R21, R21, RZ, 0x1 ;  /* 0x000000151515c211 */ /* 0x000fe200078f08ff */
[----:B------:R-:W-:Y:S01]  /*b100*/  @!P1 IMAD.WIDE R4, R5, 0x4, R16 ;  /* 0x0000000405049825 */ /* 0x000fe200078e0210 */
[----:B------:R-:W-:Y:S01]  /*b110*/  @!P6 LEA.HI R25, R25, R25, RZ, 0x1 ;  /* 0x000000191919e211 */ /* 0x000fe200078f08ff */
[----:B------:R0:W-:Y:S01]  /*b120*/  @!P0 ST.E.64 desc[UR38][R2.64], R36 ;  /* 0x0000002402008985 */ /* 0x0001e2000c101b26 */
[----:B------:R-:W-:Y:S02]  /*b130*/  @!P5 LEA.HI R24, R24, R24, RZ, 0x1 ;  /* 0x000000181818d211 */ /* 0x000fe400078f08ff */
[----:B--2---:R-:W-:Y:S01]  /*b140*/  @!P2 LOP3.LUT R7, R0, 0xfffffffe, RZ, 0xc0, !PT ;  /* 0xfffffffe0007a812 */ /* 0x004fe200078ec0ff */
[----:B------:R1:W-:Y:S01]  /*b150*/  @!P1 ST.E.64 desc[UR38][R4.64], R42 ;  /* 0x0000002a04009985 */ /* 0x0003e2000c101b26 */
[----:B---3--:R-:W-:Y:S02]  /*b160*/  @!P3 LOP3.LUT R11, R20, 0xfffffffe, RZ, 0xc0, !PT ;  /* 0xfffffffe140bb812 */ /* 0x008fe400078ec0ff */
[----:B------:R-:W-:-:S02]  /*b170*/  @!P4 LOP3.LUT R21, R21, 0xfffffffe, RZ, 0xc0, !PT ;  /* 0xfffffffe1515c812 */ /* 0x000fc400078ec0ff */
[----:B------:R-:W-:Y:S02]  /*b180*/  @!P5 LOP3.LUT R15, R24, 0xfffffffe, RZ, 0xc0, !PT ;  /* 0xfffffffe180fd812 */ /* 0x000fe400078ec0ff */
[----:B------:R-:W-:Y:S02]  /*b190*/  @!P6 LOP3.LUT R25, R25, 0xfffffffe, RZ, 0xc0, !PT ;  /* 0xfffffffe1919e812 */ /* 0x000fe400078ec0ff */
[----:B------:R-:W-:Y:S01]  /*b1a0*/  ISETP.GE.AND P0, PT, R27, UR4, PT ;  /* 0x000000041b007c0c */ /* 0x000fe2000bf06270 */
[----:B0-----:R-:W-:-:S04]  /*b1b0*/  @!P2 IMAD.WIDE R2, R7, 0x4, R16 ;  /* 0x000000040702a825 */ /* 0x001fc800078e0210 */
[--C-:B-1----:R-:W-:Y:S01]  /*b1c0*/  @!P3 IMAD.WIDE R4, R11, 0x4, R16.reuse ;  /* 0x000000040b04b825 */ /* 0x102fe200078e0210 */
[----:B------:R4:W-:Y:S03]  /*b1d0*/  @!P2 ST.E.64 desc[UR38][R2.64], R8 ;  /* 0x000000080200a985 */ /* 0x0009e6000c101b26 */
[--C-:B------:R-:W-:Y:S01]  /*b1e0*/  @!P4 IMAD.WIDE R6, R21, 0x4, R16.reuse ;  /* 0x000000041506c825 */ /* 0x100fe200078e0210 */
[----:B------:R4:W-:Y:S03]  /*b1f0*/  @!P3 ST.E.64 desc[UR38][R4.64], R12 ;  /* 0x0000000c0400b985 */ /* 0x0009e6000c101b26 */
[--C-:B------:R-:W-:Y:S01]  /*b200*/  @!P5 IMAD.WIDE R10, R15, 0x4, R16.reuse ;  /* 0x000000040f0ad825 */ /* 0x100fe200078e0210 */
[----:B------:R4:W-:Y:S03]  /*b210*/  @!P4 ST.E.64 desc[UR38][R6.64], R22 ;  /* 0x000000160600c985 */ /* 0x0009e6000c101b26 */
[----:B------:R-:W-:Y:S01]  /*b220*/  @!P6 IMAD.WIDE R14, R25, 0x4, R16 ;  /* 0x00000004190ee825 */ /* 0x000fe200078e0210 */
[----:B------:R4:W-:Y:S04]  /*b230*/  @!P5 ST.E.64 desc[UR38][R10.64], R34 ;  /* 0x000000220a00d985 */ /* 0x0009e8000c101b26 */
[----:B------:R4:W-:Y:S01]  /*b240*/  @!P6 ST.E.64 desc[UR38][R14.64], R38 ;  /* 0x000000260e00e985 */ /* 0x0009e2000c101b26 */
[----:B------:R-:W-:Y:S05]  /*b250*/  @P0 BRA `(.L_x_10) ;  /* 0x0000004000d00947 */ /* 0x000fea0003800000 */
[----:B------:R-:W-:-:S04]  /*b260*/  LEA.HI R27, R27, R27, RZ, 0x1 ;  /* 0x0000001b1b1b7211 */ /* 0x000fc800078f08ff */
[----:B----4-:R-:W-:-:S05]  /*b270*/  LOP3.LUT R3, R27, 0xfffffffe, RZ, 0xc0, !PT ;  /* 0xfffffffe1b037812 */ /* 0x010fca00078ec0ff */
[----:B------:R-:W-:-:S05]  /*b280*/  IMAD.WIDE R2, R3, 0x4, R16 ;  /* 0x0000000403027825 */ /* 0x000fca00078e0210 */
[----:B------:R0:W-:Y:S01]  /*b290*/  ST.E.64 desc[UR38][R2.64], R70 ;  /* 0x0000004602007985 */ /* 0x0001e2000c101b26 */
[----:B------:R-:W-:Y:S05]  /*b2a0*/  BRA `(.L_x_10) ;  /* 0x0000004000bc7947 */ /* 0x000fea0003800000 */
.L_x_33:
[----:B------:R-:W0:Y:S02]  /*b2b0*/  S2R R2, SR_TID.X ;  /* 0x0000000000027919 */ /* 0x000e240000002100 */
[----:B0-----:R-:W-:-:S04]  /*b2c0*/  IADD3 R0, R2, -0x80, RZ ;  /* 0xffffff8002007810 */ /* 0x001fc80007ffe0ff */
[----:B------:R-:W-:-:S13]  /*b2d0*/  ISETP.GT.AND P0, PT, R0, 0xbf, PT ;  /* 0x000000bf0000780c */ /* 0x000fda0003f04270 */
[----:B------:R-:W-:Y:S05]  /*b2e0*/  @P0 BRA `(.L_x_10) ;  /* 0x0000004000ac0947 */ /* 0x000fea0003800000 */
[----:B------:R-:W0:Y:S01]  /*b2f0*/  S2R R0, SR_CTAID.X ;  /* 0x0000000000007919 */ /* 0x000e220000002500 */
[----:B------:R-:W1:Y:S01]  /*b300*/  LDC R6, c[0x0][0xbe8] ;  /* 0x0002fa00ff067b82 */ /* 0x000e620000000800 */
[----:B------:R-:W-:Y:S02]  /*b310*/  ULDC UR4, c[0x0][0xa88] ;  /* 0x0002a20000047ab9 */ /* 0x000fe40000000800 */
[----:B-1----:R-:W-:Y:S02]  /*b320*/  IMAD R3, R6, UR4, RZ ;  /* 0x0000000406037c24 */ /* 0x002fe4000f8e02ff */
[----:B0-----:R-:W-:-:S04]  /*b330*/  IMAD R0, R0, 0xc0, R2 ;  /* 0x000000c000007824 */ /* 0x001fc800078e0202 */
[----:B------:R-:W-:-:S05]  /*b340*/  VIADD R0, R0, 0xffffff80 ;  /* 0xffffff8000007836 */ /* 0x000fca0000000000 */
[----:B------:R-:W-:-:S13]  /*b350*/  ISETP.GE.AND P0, PT, R0, R3, PT ;  /* 0x000000030000720c */ /* 0x000fda0003f06270 */
[----:B------:R-:W-:Y:S05]  /*b360*/  @P0 BRA `(.L_x_10) ;  /* 0x00000040008c0947 */ /* 0x000fea0003800000 */
[----:B------:R-:W-:Y:S01]  /*b370*/  ISETP.NE.AND P0, PT, R6, 0x1, PT ;  /* 0x000000010600780c */ /* 0x000fe20003f05270 */
[----:B------:R-:W0:Y:S01]  /*b380*/  S2UR UR4, SR_CTAID.Z ;  /* 0x00000000000479c3 */ /* 0x000e220000002700 */
[----:B------:R-:W-:Y:S01]  /*b390*/  SHF.R.S32.HI R4, RZ, 0x1f, R145 ;  /* 0x0000001fff047819 */ /* 0x000fe20000011491 */
[----:B------:R-:W-:Y:S02]  /*b3a0*/  ULDC.64 UR6, c[0x0][0xbd0] ;  /* 0x0002f40000067ab9 */ /* 0x000fe40000000a00 */
[----:B------:R-:W-:-:S04]  /*b3b0*/  IMAD.WIDE.U32 R2, R145, UR6, RZ ;  /* 0x0000000691027c25 */ /* 0x000fc8000f8e00ff */
[----:B------:R-:W1:Y:S01]  /*b3c0*/  LDC.64 R10, c[0x0][0xbd8] ;  /* 0x0002f600ff0a7b82 */ /* 0x000e620000000a00 */
[----:B------:R-:W-:-:S04]  /*b3d0*/  IMAD R4, R4, UR6, RZ ;  /* 0x0000000604047c24 */ /* 0x000fc8000f8e02ff */
[----:B------:R-:W-:Y:S02]  /*b3e0*/  IMAD R5, R145, UR7, R4 ;  /* 0x0000000791057c24 */ /* 0x000fe4000f8e0204 */
[----:B------:R-:W-:Y:S01]  /*b3f0*/  IMAD.MOV R145, RZ, RZ, -R145 ;  /* 0x000000ffff917224 */ /* 0x000fe200078e0a91 */
[----:B------:R-:W2:Y:S01]  /*b400*/  @P0 LDC R7, c[0x0][0xbec] ;  /* 0x0002fb00ff070b82 */ /* 0x000ea20000000800 */
[----:B------:R-:W-:Y:S02]  /*b410*/  IMAD.IADD R3, R3, 0x1, R5 ;  /* 0x0000000103037824 */ /* 0x000fe400078e0205 */
[----:B------:R-:W-:-:S05]  /*b420*/  IMAD.MOV.U32 R5, RZ, RZ, R0 ;  /* 0x000000ffff057224 */ /* 0x000fca00078e0000 */
[----:B------:R-:W3:Y:S01]  /*b430*/  S2UR UR8, SR_CTAID.Y ;  /* 0x00000000000879c3 */ /* 0x000ee20000002600 */
[----:B0-----:R-:W-:-:S07]  /*b440*/  USHF.R.S32.HI UR5, URZ, 0x1f, UR4 ;  /* 0x0000001f3f057899 */ /* 0x001fce0008011404 */
[----:B------:R-:W3:Y:S01]  /*b450*/  LDC R8, c[0x0][0xc50] ;  /* 0x00031400ff087b82 */ /* 0x000ee20000000800 */
[C---:B-1----:R-:W-:Y:S02]  /*b460*/  IMAD R12, R10.reuse, UR5, RZ ;  /* 0x000000050a0c7c24 */ /* 0x042fe4000f8e02ff */
[----:B------:R-:W-:-:S04]  /*b470*/  IMAD.WIDE.U32 R2, R10, UR4, R2 ;  /* 0x000000040a027c25 */ /* 0x000fc8000f8e0002 */
[----:B------:R-:W-:Y:S01]  /*b480*/  IMAD R11, R11, UR4, R12 ;  /* 0x000000040b0b7c24 */ /* 0x000fe2000f8e020c */
[----:B------:R-:W0:Y:S01]  /*b490*/  @P0 LDC R9, c[0x0][0xbf0] ;  /* 0x0002fc00ff090b82 */ /* 0x000e220000000800 */
[----:B--2---:R-:W-:Y:S01]  /*b4a0*/  @P0 IMAD.HI.U32 R4, R0, R7, RZ ;  /* 0x0000000700040227 */ /* 0x004fe200078e00ff */
[----:B------:R-:W-:-:S03]  /*b4b0*/  ULDC.64 UR4, c[0x0][0xbe0] ;  /* 0x0002f80000047ab9 */ /* 0x000fc60000000a00 */
[----:B------:R-:W-:Y:S02]  /*b4c0*/  IMAD.IADD R3, R11, 0x1, R3 ;  /* 0x000000010b037824 */ /* 0x000fe400078e0203 */
[----:B---3--:R-:W-:-:S04]  /*b4d0*/  IMAD R145, R8, R145, UR8 ;  /* 0x0000000808917e24 */ /* 0x008fc8000f8e0291 */
[----:B------:R-:W-:Y:S01]  /*b4e0*/  IMAD.WIDE.U32 R2, R145, UR4, R2 ;  /* 0x0000000491027c25 */ /* 0x000fe2000f8e0002 */
[----:B0-----:R-:W-:Y:S02]  /*b4f0*/  @P0 SHF.R.U32.HI R5, RZ, R9, R4 ;  /* 0x00000009ff050219 */ /* 0x001fe40000011604 */
[----:B------:R-:W-:Y:S02]  /*b500*/  SHF.R.S32.HI R4, RZ, 0x1f, R145 ;  /* 0x0000001fff047819 */ /* 0x000fe40000011491 */
[--C-:B------:R-:W-:Y:S01]  /*b510*/  SHF.R.S32.HI R9, RZ, 0x1f, R5.reuse ;  /* 0x0000001fff097819 */ /* 0x100fe20000011405 */
[----:B------:R-:W-:Y:S01]  /*b520*/  IMAD.MOV R7, RZ, RZ, -R5 ;  /* 0x000000ffff077224 */ /* 0x000fe200078e0a05 */
[----:B------:R-:W-:Y:S01]  /*b530*/  IADD3 R2, P0, R5, R2, RZ ;  /* 0x0000000205027210 */ /* 0x000fe20007f1e0ff */
[----:B------:R-:W-:Y:S02]  /*b540*/  IMAD R4, R4, UR4, RZ ;  /* 0x0000000404047c24 */ /* 0x000fe4000f8e02ff */
[----:B------:R-:W-:-:S02]  /*b550*/  IMAD R7, R6, R7, R0 ;  /* 0x0000000706077224 */ /* 0x000fc400078e0200 */
[----:B------:R-:W-:Y:S01]  /*b560*/  IMAD R4, R145, UR5, R4 ;  /* 0x0000000591047c24 */ /* 0x000fe2000f8e0204 */
[----:B------:R-:W-:Y:S02]  /*b570*/  ULDC.64 UR4, c[0x0][0xbc8] ;  /* 0x0002f20000047ab9 */ /* 0x000fe40000000a00 */
[----:B------:R-:W-:Y:S02]  /*b580*/  SHF.R.S32.HI R0, RZ, 0x1f, R7 ;  /* 0x0000001fff007819 */ /* 0x000fe40000011407 */
[----:B------:R-:W-:-:S03]  /*b590*/  IADD3.X R3, R9, R3, R4, P0, !PT ;  /* 0x0000000309037210 */ /* 0x000fc600007fe404 */
[----:B------:R-:W-:Y:S02]  /*b5a0*/  IMAD R0, R0, UR4, RZ ;  /* 0x0000000400007c24 */ /* 0x000fe4000f8e02ff */
[----:B------:R-:W-:-:S04]  /*b5b0*/  IMAD.WIDE.U32 R2, R7, UR4, R2 ;  /* 0x0000000407027c25 */ /* 0x000fc8000f8e0002 */
[----:B------:R-:W-:Y:S01]  /*b5c0*/  IMAD R5, R7, UR5, R0 ;  /* 0x0000000507057c24 */ /* 0x000fe2000f8e0200 */
[----:B------:R-:W-:Y:S02]  /*b5d0*/  ULDC.64 UR4, c[0x0][0xba8] ;  /* 0x0002ea0000047ab9 */ /* 0x000fe40000000a00 */
[----:B------:R-:W-:Y:S02]  /*b5e0*/  LEA R4, P0, R2, UR4, 0x2 ;  /* 0x0000000402047c11 */ /* 0x000fe4000f8010ff */
[----:B------:R-:W-:-:S04]  /*b5f0*/  IADD3 R3, R3, R5, RZ ;  /* 0x0000000503037210 */ /* 0x000fc80007ffe0ff */
[----:B------:R-:W-:Y:S01]  /*b600*/  LEA.HI.X R5, R2, UR5, R3, 0x2, P0 ;  /* 0x0000000502057c11 */ /* 0x000fe200080f1403 */
[----:B------:R-:W-:-:S05]  /*b610*/  IMAD.MOV.U32 R3, RZ, RZ, -0x800000 ;  /* 0xff800000ff037424 */ /* 0x000fca00078e00ff */
[----:B------:R0:W-:Y:S01]  /*b620*/  STG.E desc[UR38][R4.64], R3 ;  /* 0x0000000304007986 */ /* 0x0001e2000c101926 */
[----:B------:R-:W-:Y:S05]  /*b630*/  BRA `(.L_x_10) ;  /* 0x0000003c00d87947 */ /* 0x000fea0003800000 */
.L_x_8:
[----:B------:R-:W-:-:S08]  /*b640*/  NOP ;  /* 0x0000000000007918 */ /* 0x000fd00000000000 */
[----:B------:R-:W0:-:S00]  /*b650*/  USETMAXREG.DEALLOC.CTAPOOL 0x20 ;  /* 0x00000020000079c8 */ /* 0x000e0000080e0500 */
[----:B0-----:R-:W-:Y:S01]  /*b660*/  LOP3.LUT R22, R0, 0x3, RZ, 0xc0, !PT ;  /* 0x0000000300167812 */ /* 0x001fe200078ec0ff */
[----:B------:R-:W0:Y:S05]  /*b670*/  S2R R17, SR_CTAID.Z ;  /* 0x0000000000117919 */ /* 0x000e2a0000002700 */
[----:B------:R-:W1:Y:S01]  /*b680*/  S2UR UR6, SR_CTAID.Y ;  /* 0x00000000000679c3 */ /* 0x000e620000002600 */
[----:B------:R-:W2:Y:S02]  /*b690*/  SHFL.IDX PT, R0, R22, RZ, 0x1f ;  /* 0x00001fff16007589 */ /* 0x000ea400000e0000 */
[----:B--2---:R-:W-:-:S13]  /*b6a0*/  ISETP.NE.AND P0, PT, R0, RZ, PT ;  /* 0x000000ff0000720c */ /* 0x004fda0003f05270 */
[----:B01----:R-:W-:Y:S05]  /*b6b0*/  @!P0 BRA `(.L_x_36) ;  /* 0x0000000000288947 */ /* 0x003fea0003800000 */
[----:B------:R-:W-:Y:S01]  /*b6c0*/  ULDC UR7, c[0x0][0xc50] ;  /* 0x0003140000077ab9 */ /* 0x000fe20000000800 */
[----:B------:R-:W-:Y:S01]  /*b6d0*/  UMOV UR36, UR6 ;  /* 0x0000000600247c82 */ /* 0x000fe20008000000 */
[----:B------:R-:W-:-:S06]  /*b6e0*/  UISETP.NE.AND UP0, UPT, UR7, 0x1, UPT ;  /* 0x000000010700788c */ /* 0x000fcc000bf05270 */
[----:B------:R-:W-:-:S13]  /*b6f0*/  PLOP3.LUT P0, PT, PT, PT, UP0, 0x80, 0x0 ;  /* 0x000000000000781c */ /* 0x000fda0003f0f008 */
[----:B------:R-:W-:Y:S05]  /*b700*/  @!P0 BRA `(.L_x_37) ;  /* 0x0000000000308947 */ /* 0x000fea0003800000 */
[----:B------:R-:W-:Y:S01]  /*b710*/  ULDC UR4, c[0x0][0xc54] ;  /* 0x0003150000047ab9 */ /* 0x000fe20000000800 */
[----:B------:R-:W-:Y:S01]  /*b720*/  ULDC UR36, c[0x0][0xc58] ;  /* 0x0003160000247ab9 */ /* 0x000fe20000000800 */
[----:B------:R-:W-:-:S04]  /*b730*/  UIMAD.WIDE.U32 UR4, UR6, UR4, URZ ;  /* 0x00000004060472a5 */ /* 0x000fc8000f8e003f */
[----:B------:R-:W-:Y:S01]  /*b740*/  USHF.R.U32.HI UR36, URZ, UR36, UR5 ;  /* 0x000000243f247299 */ /* 0x000fe20008011605 */
[----:B------:R-:W-:Y:S11]  /*b750*/  BRA `(.L_x_37) ;  /* 0x00000000001c7947 */ /* 0x000ff60003800000 */
.L_x_36:
[----:B------:R-:W-:Y:S01]  /*b760*/  ULDC UR7, c[0x0][0xc50] ;  /* 0x0003140000077ab9 */ /* 0x000fe20000000800 */
[----:B------:R-:W-:Y:S01]  /*b770*/  UMOV UR36, UR6 ;  /* 0x0000000600247c82 */ /* 0x000fe20008000000 */
[----:B------:R-:W-:-:S11]  /*b780*/  UISETP.NE.AND UP0, UPT, UR7, 0x1, UPT ;  /* 0x000000010700788c */ /* 0x000fd6000bf05270 */
[----:B------:R-:W-:Y:S01]  /*b790*/  @UP0 ULDC UR4, c[0x0][0xc54] ;  /* 0x0003150000040ab9 */ /* 0x000fe20000000800 */
[----:B------:R-:W-:Y:S01]  /*b7a0*/  @UP0 ULDC UR8, c[0x0][0xc58] ;  /* 0x0003160000080ab9 */ /* 0x000fe20000000800 */
[----:B------:R-:W-:-:S04]  /*b7b0*/  UIMAD.WIDE.U32 UR4, UR6, UR4, URZ ;  /* 0x00000004060472a5 */ /* 0x000fc8000f8e003f */
[----:B------:R-:W-:-:S12]  /*b7c0*/  @UP0 USHF.R.U32.HI UR36, URZ, UR8, UR5 ;  /* 0x000000083f240299 */ /* 0x000fd80008011605 */
.L_x_37:
[----:B------:R-:W-:Y:S01]  /*b7d0*/  ISETP.GE.AND P0, PT, R17, RZ, PT ;  /* 0x000000ff1100720c */ /* 0x000fe20003f06270 */
[----:B------:R-:W-:Y:S01]  /*b7e0*/  UIADD3 UR4, -UR36, URZ, URZ ;  /* 0x0000003f24047290 */ /* 0x000fe2000fffe13f */
[----:B------:R-:W-:Y:S02]  /*b7f0*/  IMAD.MOV.U32 R6, RZ, RZ, 0x1 ;  /* 0x00000001ff067424 */ /* 0x000fe400078e00ff */
[----:B------:R-:W-:Y:S01]  /*b800*/  IMAD.MOV.U32 R0, RZ, RZ, RZ ;  /* 0x000000ffff007224 */ /* 0x000fe200078e00ff */
[----:B------:R-:W-:Y:S01]  /*b810*/  UIMAD UR6, UR7, UR4, UR6 ;  /* 0x00000004070672a4 */ /* 0x000fe2000f8e0206 */
[----:B------:R-:W-:-:S07]  /*b820*/  IMAD.MOV.U32 R2, RZ, RZ, 0x1 ;  /* 0x00000001ff027424 */ /* 0x000fce00078e00ff */
[----:B------:R-:W-:Y:S05]  /*b830*/  @!P0 BRA `(.L_x_38) ;  /* 0x00000038009c8947 */ /* 0x000fea0003800000 */
[----:B------:R-:W-:Y:S01]  /*b840*/  ULDC.64 UR4, c[0x0][0x418] ;  /* 0x0001060000047ab9 */ /* 0x000fe20000000a00 */
[----:B------:R-:W-:Y:S01]  /*b850*/  ULOP3.LUT UR42, UR6, 0xffff, URZ, 0xc0, !UPT ;  /* 0x0000ffff062a7892 */ /* 0x000fe2000f8ec03f */
[----:B------:R-:W-:Y:S01]  /*b860*/  IMAD.MOV.U32 R25, RZ, RZ, RZ ;  /* 0x000000ffff197224 */ /* 0x000fe200078e00ff */
[----:B------:R-:W-:-:S03]  /*b870*/  UISETP.NE.U32.AND UP0, UPT, UR4, URZ, UPT ;  /* 0x0000003f0400728c */ /* 0x000fc6000bf05070 */
[----:B------:R-:W-:Y:S01]  /*b880*/  ULDC UR4, c[0x0][0x424] ;  /* 0x0001090000047ab9 */ /* 0x000fe20000000800 */
[----:B------:R-:W-:-:S03]  /*b890*/  UISETP.NE.AND.EX UP0, UPT, UR5, URZ, UPT, UP0 ;  /* 0x0000003f0500728c */ /* 0x000fc6000bf05300 */
[----:B------:R-:W-:Y:S01]  /*b8a0*/  ULDC UR5, c[0x0][0x2f0] ;  /* 0x0000bc0000057ab9 */ /* 0x000fe20000000800 */
[----:B------:R-:W-:-:S04]  /*b8b0*/  USEL UR4, UR4, 0x1, UP0 ;  /* 0x0000000104047887 */ /* 0x000fc80008000000 */
[----:B------:R-:W-:-:S04]  /*b8c0*/  UIMAD UR4, UR4, UR5, URZ ;  /* 0x00000005040472a4 */ /* 0x000fc8000f8e023f */
[----:B------:R-:W-:Y:S02]  /*b8d0*/  UISETP.GE.AND UP0, UPT, UR4, 0x1, UPT ;  /* 0x000000010400788c */ /* 0x000fe4000bf06270 */
[----:B------:R-:W-:-:S04]  /*b8e0*/  UIADD3 UR5, UR4, 0x8f, URZ ;  /* 0x0000008f04057890 */ /* 0x000fc8000fffe03f */
[----:B------:R-:W-:Y:S01]  /*b8f0*/  PLOP3.LUT P0, PT, PT, PT, UP0, 0x80, 0x0 ;  /* 0x000000000000781c */ /* 0x000fe20003f0f008 */
[----:B------:R-:W-:-:S04]  /*b900*/  UIMAD.WIDE UR4, UR5, 0x38e38e39, URZ ;  /* 0x38e38e39050478a5 */ /* 0x000fc8000f8e023f */
[----:B------:R-:W-:-:S04]  /*b910*/  USHF.R.U32.HI UR41, URZ, 0x1f, UR5 ;  /* 0x0000001f3f297899 */ /* 0x000fc80008011605 */
[----:B------:R-:W-:-:S04]  /*b920*/  ULEA.HI.SX32 UR41, UR5, UR41, 0x1b ;  /* 0x0000002905297291 */ /* 0x000fc8000f8fda3f */
[----:B------:R-:W-:Y:S08]  /*b930*/  @!P0 BRA `(.L_x_39) ;  /* 0x0000000000808947 */ /* 0x000ff00003800000 */
[----:B------:R-:W-:-:S04]  /*b940*/  USHF.R.U32.HI UR4, URZ, 0x10, UR6 ;  /* 0x000000103f047899 */ /* 0x000fc80008011606 */
[----:B------:R-:W-:-:S11]  /*b950*/  UISETP.NE.AND UP0, UPT, UR4, URZ, UPT ;  /* 0x0000003f0400728c */ /* 0x000fd6000bf05270 */
[----:B------:R-:W-:Y:S02]  /*b960*/  @!UP0 ULDC UR4, c[0x0][0x9f0] ;  /* 0x00027c0000048ab9 */ /* 0x000fe40000000800 */
[----:B------:R-:W-:Y:S01]  /*b970*/  IMAD.U32 R4, RZ, RZ, UR4 ;  /* 0x00000004ff047e24 */ /* 0x000fe2000f8e00ff */
[----:B------:R-:W-:-:S04]  /*b980*/  UIADD3 UR5, UR41, -0x1, UR4 ;  /* 0xffffffff29057890 */ /* 0x000fc8000fffe004 */
[-C--:B------:R-:W-:Y:S02]  /*b990*/  IABS R5, R4.reuse ;  /* 0x0000000400057213 */ /* 0x080fe40000000000 */
[----:B------:R-:W-:Y:S01]  /*b9a0*/  IMAD.U32 R8, RZ, RZ, UR5 ;  /* 0x00000005ff087e24 */ /* 0x000fe2000f8e00ff */
[----:B------:R-:W-:Y:S01]  /*b9b0*/  IABS R4, R4 ;  /* 0x0000000400047213 */ /* 0x000fe20000000000 */
[----:B------:R-:W0:Y:S01]  /*b9c0*/  I2F.RP R0, R5 ;  /* 0x0000000500007306 */ /* 0x000e220000209400 */
[----:B------:R-:W-:-:S03]  /*b9d0*/  ULOP3.LUT UR5, UR5, UR4, URZ, 0x3c, !UPT ;  /* 0x0000000405057292 */ /* 0x000fc6000f8e3c3f */
[----:B------:R-:W-:-:S03]  /*b9e0*/  IMAD.MOV R4, RZ, RZ, -R4 ;  /* 0x000000ffff047224 */ /* 0x000fc600078e0a04 */
[----:B------:R-:W-:Y:S01]  /*b9f0*/  ISETP.LE.AND P2, PT, RZ, UR5, PT ;  /* 0x00000005ff007c0c */ /* 0x000fe2000bf43270 */
[----:B0-----:R-:W0:Y:S02]  /*ba00*/  MUFU.RCP R0, R0 ;  /* 0x0000000000007308 */ /* 0x001e240000001000 */
[----:B0-----:R-:W-:Y:S02]  /*ba10*/  IADD3 R2, R0, 0xffffffe, RZ ;  /* 0x0ffffffe00027810 */ /* 0x001fe40007ffe0ff */
[----:B------:R-:W-:-:S04]  /*ba20*/  IABS R0, R8 ;  /* 0x0000000800007213 */ /* 0x000fc80000000000 */
[----:B------:R0:W1:Y:S02]  /*ba30*/  F2I.FTZ.U32.TRUNC.NTZ R3, R2 ;  /* 0x0000000200037305 */ /* 0x000064000021f000 */
[----:B0-----:R-:W-:Y:S02]  /*ba40*/  IMAD.MOV.U32 R2, RZ, RZ, RZ ;  /* 0x000000ffff027224 */ /* 0x001fe400078e00ff */
[----:B-1----:R-:W-:-:S04]  /*ba50*/  IMAD.MOV R10, RZ, RZ, -R3 ;  /* 0x000000ffff0a7224 */ /* 0x002fc800078e0a03 */
[----:B------:R-:W-:-:S04]  /*ba60*/  IMAD R7, R10, R5, RZ ;  /* 0x000000050a077224 */ /* 0x000fc800078e02ff */
[----:B------:R-:W-:-:S04]  /*ba70*/  IMAD.HI.U32 R3, R3, R7, R2 ;  /* 0x0000000703037227 */ /* 0x000fc800078e0002 */
[----:B------:R-:W-:Y:S02]  /*ba80*/  IMAD.MOV.U32 R2, RZ, RZ, R4 ;  /* 0x000000ffff027224 */ /* 0x000fe400078e0004 */
[----:B------:R-:W-:-:S04]  /*ba90*/  IMAD.HI.U32 R3, R3, R0, RZ ;  /* 0x0000000003037227 */ /* 0x000fc800078e00ff */
[----:B------:R-:W-:-:S05]  /*baa0*/  IMAD R0, R3, R2, R0 ;  /* 0x0000000203007224 */ /* 0x000fca00078e0200 */
[----:B------:R-:W-:-:S13]  /*bab0*/  ISETP.GT.U32.AND P1, PT, R5, R0, PT ;  /* 0x000000000500720c */ /* 0x000fda0003f24070 */
[----:B------:R-:W-:Y:S01]  /*bac0*/  @!P1 IMAD.IADD R0, R0, 0x1, -R5 ;  /* 0x0000000100009824 */ /* 0x000fe200078e0a05 */
[----:B------:R-:W-:Y:S02]  /*bad0*/  @!P1 IADD3 R3, R3, 0x1, RZ ;  /* 0x0000000103039810 */ /* 0x000fe40007ffe0ff */
[----:B------:R-:W-:Y:S02]  /*bae0*/  ISETP.NE.AND P1, PT, RZ, UR4, PT ;  /* 0x00000004ff007c0c */ /* 0x000fe4000bf25270 */
[----:B------:R-:W-:-:S13]  /*baf0*/  ISETP.GE.U32.AND P0, PT, R0, R5, PT ;  /* 0x000000050000720c */ /* 0x000fda0003f06070 */
[----:B------:R-:W-:-:S04]  /*bb00*/  @P0 VIADD R3, R3, 0x1 ;  /* 0x0000000103030836 */ /* 0x000fc80000000000 */
[----:B------:R-:W-:Y:S01]  /*bb10*/  @!P2 IMAD.MOV R3, RZ, RZ, -R3 ;  /* 0x000000ffff03a224 */ /* 0x000fe200078e0a03 */
[----:B------:R-:W-:-:S05]  /*bb20*/  @!P1 LOP3.LUT R3, RZ, UR4, RZ, 0x33, !PT ;  /* 0x00000004ff039c12 */ /* 0x000fca000f8e33ff */
[----:B------:R-:W-:-:S07]  /*bb30*/  IMAD.MOV.U32 R25, RZ, RZ, R3 ;  /* 0x000000ffff197224 */ /* 0x000fce00078e0003 */
.L_x_39:
[----:B------:R-:W-:Y:S02]  /*bb40*/  IMAD R24, R25, UR42, RZ ;  /* 0x0000002a19187c24 */ /* 0x000fe4000f8e02ff */
[----:B------:R-:W-:Y:S02]  /*bb50*/  IMAD.MOV.U32 R0, RZ, RZ, RZ ;  /* 0x000000ffff007224 */ /* 0x000fe400078e00ff */
[----:B------:R-:W-:Y:S01]  /*bb60*/  IMAD.MOV.U32 R2, RZ, RZ, 0x1 ;  /* 0x00000001ff027424 */ /* 0x000fe200078e00ff */
[----:B------:R-:W-:-:S04]  /*bb70*/  VIADDMNMX R26, R24, R25, UR41, PT ;  /* 0x00000029181a7e46 */ /* 0x000fc8000b800119 */
[----:B------:R-:W-:-:S13]  /*bb80*/  ISETP.GT.AND P0, PT, R26, R24, PT ;  /* 0x000000181a00720c */ /* 0x000fda0003f04270 */
[----:B------:R-:W-:Y:S05]  /*bb90*/  @!P0 BRA `(.L_x_38) ;  /* 0x0000003400c48947 */ /* 0x000fea0003800000 */
[----:B------:R-:W0:Y:S01]  /*bba0*/  S2UR UR4, SR_CgaCtaId ;  /* 0x00000000000479c3 */ /* 0x000e220000008800 */
[----:B------:R-:W-:Y:S02]  /*bbb0*/  UMOV UR40, 0x400 ;  /* 0x0000040000287882 */ /* 0x000fe40000000000 */
[----:B0-----:R-:W-:-:S04]  /*bbc0*/  ULEA UR40, UR4, UR40, 0x18 ;  /* 0x0000002804287291 */ /* 0x001fc8000f8ec03f */
[----:B------:R-:W-:-:S04]  /*bbd0*/  UIADD3 UR4, UR40, 0x16a00, URZ ;  /* 0x00016a0028047890 */ /* 0x000fc8000fffe03f */
[----:B------:R-:W-:-:S06]  /*bbe0*/  ULOP3.LUT UP0, URZ, UR4, 0x1bf, URZ, 0xc0, !UPT ;  /* 0x000001bf043f7892 */ /* 0x000fcc000f80c03f */
[----:B------:R-:W-:-:S13]  /*bbf0*/  PLOP3.LUT P0, PT, PT, PT, UP0, 0x80, 0x0 ;  /* 0x000000000000781c */ /* 0x000fda0003f0f008 */
[----:B------:R-:W-:Y:S05]  /*bc00*/  @!P0 BRA `(.L_x_40) ;  /* 0x0000000000408947 */ /* 0x000fea0003800000 */
[----:B------:R-:W-:Y:S01]  /*bc10*/  MOV R2, 0x0 ;  /* 0x0000000000027802 */ /* 0x000fe20000000f00 */
[----:B------:R-:W-:Y:S01]  /*bc20*/  ULDC.64 UR4, c[0x4][0xa8] ;  /* 0x01002a0000047ab9 */ /* 0x000fe20000000a00 */
[----:B------:R-:W-:Y:S01]  /*bc30*/  ULDC.64 UR6, c[0x4][0xb0] ;  /* 0x01002c0000067ab9 */ /* 0x000fe20000000a00 */
[----:B------:R-:W-:Y:S01]  /*bc40*/  IMAD.U32 R4, RZ, RZ, UR4 ;  /* 0x00000004ff047e24 */ /* 0x000fe2000f8e00ff */
[----:B------:R-:W-:Y:S01]  /*bc50*/  MOV R5, UR5 ;  /* 0x0000000500057c02 */ /* 0x000fe20008000f00 */
[----:B------:R-:W-:Y:S01]  /*bc60*/  ULDC.64 UR4, c[0x4][0x8] ;  /* 0x0100020000047ab9 */ /* 0x000fe20000000a00 */
[----:B------:R-:W0:Y:S01]  /*bc70*/  LDC.64 R2, c[0x4][R2] ;  /* 0x0100000002027b82 */ /* 0x000e220000000a00 */
[----:B------:R-:W-:Y:S01]  /*bc80*/  IMAD.U32 R6, RZ, RZ, UR6 ;  /* 0x00000006ff067e24 */ /* 0x000fe2000f8e00ff */
[----:B------:R-:W-:Y:S01]  /*bc90*/  MOV R13, RZ ;  /* 0x000000ff000d7202 */ /* 0x000fe20000000f00 */
[----:B------:R-:W-:Y:S02]  /*bca0*/  IMAD.U32 R7, RZ, RZ, UR7 ;  /* 0x00000007ff077e24 */ /* 0x000fe4000f8e00ff */
[----:B------:R-:W-:-:S02]  /*bcb0*/  IMAD.U32 R10, RZ, RZ, UR4 ;  /* 0x00000004ff0a7e24 */ /* 0x000fc4000f8e00ff */
[----:B------:R-:W-:Y:S02]  /*bcc0*/  IMAD.U32 R11, RZ, RZ, UR5 ;  /* 0x00000005ff0b7e24 */ /* 0x000fe4000f8e00ff */
[----:B------:R-:W-:Y:S02]  /*bcd0*/  IMAD.MOV.U32 R8, RZ, RZ, 0x70 ;  /* 0x00000070ff087424 */ /* 0x000fe400078e00ff */
[----:B------:R-:W-:-:S07]  /*bce0*/  IMAD.MOV.U32 R12, RZ, RZ, 0x1 ;  /* 0x00000001ff0c7424 */ /* 0x000fce00078e00ff */
[----:B------:R-:W-:-:S07]  /*bcf0*/  LEPC R20, `(.L_x_40) ;  /* 0x000000001014794e */ /* 0x000fce0000000000 */
[----:B0-----:R-:W-:Y:S05]  /*bd00*/  CALL.ABS.NOINC R2 ;  /* 0x0000000002007343 */ /* 0x001fea0003c00000 */
.L_x_40:
        /* <DEDUP_REMOVED lines=12> */
[----:B------:R-:W-:Y:S01]  /*bdd0*/  MOV R8, 0x70 ;  /* 0x0000007000087802 */ /* 0x000fe20000000f00 */
[----:B------:R-:W-:Y:S02]  /*bde0*/  IMAD.U32 R7, RZ, RZ, UR7 ;  /* 0x00000007ff077e24 */ /* 0x000fe4000f8e00ff */
[----:B------:R-:W-:-:S02]  /*bdf0*/  IMAD.U32 R10, RZ, RZ, UR4 ;  /* 0x00000004ff0a7e24 */ /* 0x000fc4000f8e00ff */
[----:B------:R-:W-:Y:S02]  /*be00*/  IMAD.U32 R11, RZ, RZ, UR5 ;  /* 0x00000005ff0b7e24 */ /* 0x000fe4000f8e00ff */
[----:B------:R-:W-:Y:S02]  /*be10*/  IMAD.MOV.U32 R12, RZ, RZ, 0x1 ;  /* 0x00000001ff0c7424 */ /* 0x000fe400078e00ff */
[----:B0-----:R-:W-:-:S07]  /*be20*/  IMAD.MOV.U32 R13, RZ, RZ, RZ ;  /* 0x000000ffff0d7224 */ /* 0x001fce00078e00ff */
[----:B------:R-:W-:-:S07]  /*be30*/  LEPC R20, `(.L_x_42) ;  /* 0x000000001014794e */ /* 0x000fce0000000000 */
[----:B-1----:R-:W-:Y:S05]  /*be40*/  CALL.ABS.NOINC R2 ;  /* 0x0000000002007343 */ /* 0x002fea0003c00000 */
.L_x_42:
[----:B------:R0:W1:Y:S01]  /*be50*/  LDC.64 R2, c[0x4][R16] ;  /* 0x0100000010027b82 */ /* 0x0000620000000a00 */
[----:B------:R-:W-:Y:S01]  /*be60*/  ULDC.64 UR4, c[0x4][0xa8] ;  /* 0x01002a0000047ab9 */ /* 0x000fe20000000a00 */
[----:B------:R-:W-:Y:S01]  /*be70*/  ULDC.64 UR6, c[0x4][0xb0] ;  /* 0x01002c0000067ab9 */ /* 0x000fe20000000a00 */
[----:B------:R-:W-:Y:S02]  /*be80*/  IMAD.U32 R4, RZ, RZ, UR4 ;  /* 0x00000004ff047e24 */ /* 0x000fe4000f8e00ff */
        /* <DEDUP_REMOVED lines=11> */
.L_x_41:
[----:B------:R-:W0:Y:S01]  /*bf40*/  LDC.64 R2, c[0x0][0x9f8] ;  /* 0x00027e00ff027b82 */ /* 0x000e220000000a00 */
[----:B------:R-:W-:-:S07]  /*bf50*/  IMAD.MOV.U32 R18, RZ, RZ, R17 ;  /* 0x000000ffff127224 */ /* 0x000fce00078e0011 */
[----:B------:R-:W1:Y:S01]  /*bf60*/  LDC.64 R4, c[0x0][0x418] ;  /* 0x00010600ff047b82 */ /* 0x000e620000000a00 */
[----:B0-----:R-:W-:-:S04]  /*bf70*/  ISETP.NE.U32.AND P0, PT, R2, RZ, PT ;  /* 0x000000ff0200720c */ /* 0x001fc80003f05070 */
[----:B------:R-:W-:-:S13]  /*bf80*/  ISETP.NE.AND.EX P0, PT, R3, RZ, PT, P0 ;  /* 0x000000ff0300720c */ /* 0x000fda0003f05300 */
[----:B------:R-:W0:Y:S02]  /*bf90*/  @P0 LDC.64 R2, c[0x0][0x9f8] ;  /* 0x00027e00ff020b82 */ /* 0x000e240000000a00 */
[----:B0-----:R-:W-:-:S05]  /*bfa0*/  @P0 IMAD.WIDE R2, R17, 0x4, R2 ;  /* 0x0000000411020825 */ /* 0x001fca00078e0202 */
[----:B------:R-:W2:Y:S01]  /*bfb0*/  @P0 LDG.E R18, desc[UR38][R2.64] ;  /* 0x0000002602120981 */ /* 0x000ea2000c1e1900 */
[----:B-1----:R-:W-:Y:S01]  /*bfc0*/  ISETP.NE.U32.AND P0, PT, R4, RZ, PT ;  /* 0x000000ff0400720c */ /* 0x002fe20003f05070 */
[----:B------:R-:W-:Y:S01]  /*bfd0*/  UMOV UR4, 0xffffffff ;  /* 0xffffffff00047882 */ /* 0x000fe20000000000 */
[----:B------:R-:W-:Y:S02]  /*bfe0*/  IADD3 R17, R26, -0x1, RZ ;  /* 0xffffffff1a117810 */ /* 0x000fe40007ffe0ff */
[----:B------:R-:W-:-:S04]  /*bff0*/  ISETP.NE.AND.EX P1, PT, R5, RZ, PT, P0 ;  /* 0x000000ff0500720c */ /* 0x000fc80003f25300 */
[----:B------:R-:W-:Y:S02]  /*c000*/  P2R R23, PR, RZ, 0x2 ;  /* 0x00000002ff177803 */ /* 0x000fe40000000000 */
[----:B--2---:R-:W-:Y:S02]  /*c010*/  SHF.R.S32.HI R19, RZ, 0x1f, R18 ;  /* 0x0000001fff137819 */ /* 0x004fe40000011412 */
[----:B------:R-:W-:Y:S01]  /*c020*/  SEL R16, R18, RZ, !P1 ;  /* 0x000000ff12107207 */ /* 0x000fe20004800000 */
[----:B------:R-:W-:Y:S06]  /*c030*/  BRA.DIV UR4, `(.L_x_43) ;  /* 0x0000003604d07947 */ /* 0x000fec000b800000 */
[----:B------:R0:W1:Y:S02]  /*c040*/  SHFL.IDX PT, R14, R22, RZ, 0x1f ;  /* 0x00001fff160e7589 */ /* 0x00006400000e0000 */
.L_x_127:
[----:B-1----:R-:W-:Y:S02]  /*c050*/  ISETP.NE.AND P0, PT, R14, RZ, PT ;  /* 0x000000ff0e00720c */ /* 0x002fe40003f05270 */
[----:B------:R-:W-:-:S04]  /*c060*/  PLOP3.LUT P2, PT, PT, PT, PT, 0x8, 0x0 ;  /* 0x000000000000781c */ /* 0x000fc80003f4e170 */
[----:B0-----:R-:W-:-:S07]  /*c070*/  P2R R22, PR, RZ, 0x4 ;  /* 0x00000004ff167803 */ /* 0x001fce0000000000 */
[----:B------:R-:W-:Y:S05]  /*c080*/  @P0 BRA `(.L_x_44) ;  /* 0x0000000400040947 */ /* 0x000fea0003800000 */
[----:B------:R-:W-:-:S03]  /*c090*/  UMOV UR4, 0xffffffff ;  /* 0xffffffff00047882 */ /* 0x000fc60000000000 */
[----:B------:R-:W-:Y:S05]  /*c0a0*/  BRA.DIV UR4, `(.L_x_45) ;  /* 0x0000003604d47947 */ /* 0x000fea000b800000 */
[----:B------:R-:W-:-:S13]  /*c0b0*/  ELECT P6, URZ, PT ;  /* 0x00000000003f782f */ /* 0x000fda00038c0000 */
.L_x_130:
[----:B------:R-:W-:Y:S05]  /*c0c0*/  @!P6 BRA `(.L_x_44) ;  /* 0x0000000000f4e947 */ /* 0x000fea0003800000 */
[----:B------:R-:W-:Y:S02]  /*c0d0*/  IMAD.MOV.U32 R0, RZ, RZ, 0x1 ;  /* 0x00000001ff007424 */ /* 0x000fe400078e00ff */
[----:B------:R-:W-:-:S03]  /*c0e0*/  IMAD.MOV.U32 R16, RZ, RZ, R18 ;  /* 0x000000ffff107224 */ /* 0x000fc600078e0012 */
[----:B------:R-:W-:Y:S01]  /*c0f0*/  SHF.L.U32 R0, R0, 0x1f, RZ ;  /* 0x0000001f00007819 */ /* 0x000fe200000006ff */
[----:B------:R-:W-:Y:S06]  /*c100*/  @!P1 BRA `(.L_x_46) ;  /* 0x0000000000489947 */ /* 0x000fec0003800000 */
[----:B------:R-:W0:Y:S01]  /*c110*/  LDC R6, c[0x0][0x43c] ;  /* 0x00010f00ff067b82 */ /* 0x000e220000000800 */
[----:B------:R-:W-:Y:S01]  /*c120*/  IMAD.MOV.U32 R7, RZ, RZ, R17 ;  /* 0x000000ffff077224 */ /* 0x000fe200078e0011 */
[----:B------:R-:W-:Y:S02]  /*c130*/  ULDC.64 UR4, c[0x0][0x428] ;  /* 0x00010a0000047ab9 */ /* 0x000fe40000000a00 */
[----:B------:R-:W-:-:S04]  /*c140*/  IMAD R9, R19, UR4, RZ ;  /* 0x0000000413097c24 */ /* 0x000fc8000f8e02ff */
[----:B------:R-:W-:Y:S01]  /*c150*/  IMAD R9, R18, UR5, R9 ;  /* 0x0000000512097c24 */ /* 0x000fe2000f8e0209 */
[----:B0-----:R-:W-:-:S13]  /*c160*/  ISETP.NE.AND P0, PT, R6, 0x1, PT ;  /* 0x000000010600780c */ /* 0x001fda0003f05270 */
[----:B------:R-:W0:Y:S02]  /*c170*/  @P0 LDC.64 R2, c[0x0][0x440] ;  /* 0x00011000ff020b82 */ /* 0x000e240000000a00 */
[----:B0-----:R-:W-:-:S05]  /*c180*/  @P0 IMAD.HI.U32 R2, R17, R2, RZ ;  /* 0x0000000211020227 */ /* 0x001fca00078e00ff */
[----:B------:R-:W-:-:S04]  /*c190*/  @P0 SHF.R.U32.HI R7, RZ, R3, R2 ;  /* 0x00000003ff070219 */ /* 0x000fc80000011602 */
[--C-:B------:R-:W-:Y:S01]  /*c1a0*/  SHF.R.S32.HI R3, RZ, 0x1f, R7.reuse ;  /* 0x0000001fff037819 */ /* 0x100fe20000011407 */
[----:B------:R-:W-:-:S04]  /*c1b0*/  IMAD.MOV.U32 R2, RZ, RZ, R7 ;  /* 0x000000ffff027224 */ /* 0x000fc800078e0007 */
[----:B------:R-:W-:-:S04]  /*c1c0*/  IMAD.WIDE.U32 R2, R18, UR4, R2 ;  /* 0x0000000412027c25 */ /* 0x000fc8000f8e0002 */
[----:B------:R-:W-:Y:S01]  /*c1d0*/  IMAD.IADD R3, R3, 0x1, R9 ;  /* 0x0000000103037824 */ /* 0x000fe200078e0209 */
[----:B------:R-:W-:-:S04]  /*c1e0*/  LEA R4, P0, R2, R4, 0x2 ;  /* 0x0000000402047211 */ /* 0x000fc800078010ff */
[----:B------:R-:W-:-:S05]  /*c1f0*/  LEA.HI.X R5, R2, R5, R3, 0x2, P0 ;  /* 0x0000000502057211 */ /* 0x000fca00000f1403 */
[----:B------:R0:W5:Y:S01]  /*c200*/  LDG.E R16, desc[UR38][R4.64] ;  /* 0x0000002604107981 */ /* 0x000162000c1e1900 */
[----:B------:R-:W-:-:S05]  /*c210*/  IADD3 R2, -R7, RZ, RZ ;  /* 0x000000ff07027210 */ /* 0x000fca0007ffe1ff */
[----:B------:R-:W-:-:S07]  /*c220*/  IMAD R17, R6, R2, R17 ;  /* 0x0000000206117224 */ /* 0x000fce00078e0211 */
.L_x_46:
[----:B------:R-:W1:Y:S01]  /*c230*/  SYNCS.PHASECHK.TRANS64.TRYWAIT P0, [UR40+0x31c40], R0 ;  /* 0x031c4000ff0075a7 */ /* 0x000e620008000168 */
[----:B------:R-:W-:Y:S01]  /*c240*/  ISETP.NE.AND P1, PT, R28, RZ, PT ;  /* 0x000000ff1c00720c */ /* 0x000fe20003f25270 */
[----:B-1----:R-:W-:-:S12]  /*c250*/  @!P0 BRA `(.L_x_47) ;  /* 0x0000003400888947 */ /* 0x002fd80003800000 */
.L_x_131:
[----:B------:R-:W-:Y:S05]  /*c260*/  @P1 BRA `(.L_x_48) ;  /* 0x0000000000181947 */ /* 0x000fea0003800000 */
[----:B------:R-:W2:Y:S01]  /*c270*/  S2R R2, SR_TID.X ;  /* 0x0000000000027919 */ /* 0x000ea20000002100 */
[----:B-1----:R-:W-:-:S04]  /*c280*/  IMAD.MOV.U32 R0, RZ, RZ, 0x6c00 ;  /* 0x00006c00ff007424 */ /* 0x002fc800078e00ff */
[----:B------:R3:W-:Y:S01]  /*c290*/  SYNCS.ARRIVE.TRANS64 RZ, [UR40+0x31c30], R0 ;  /* 0x031c3000ffff79a7 */ /* 0x0007e20008000028 */
[----:B--2---:R-:W-:-:S13]  /*c2a0*/  LOP3.LUT P0, RZ, R2, 0x1f, RZ, 0xc0, !PT ;  /* 0x0000001f02ff7812 */ /* 0x004fda000780c0ff */
[----:B---3--:R-:W-:Y:S05]  /*c2b0*/  @!P0 BRA `(.L_x_48) ;  /* 0x0000000000048947 */ /* 0x008fea0003800000 */
[----:B------:R-:W-:Y:S01]  /*c2c0*/  BPT.TRAP 0x1 ;  /* 0x000000040000795c */ /* 0x000fe20000300000 */
.L_x_48:
[----:B------:R-:W-:Y:S01]  /*c2d0*/  R2UR UR11, R17 ;  /* 0x00000000110b72ca */ /* 0x000fe200000e0000 */
[----:B------:R-:W-:Y:S01]  /*c2e0*/  ULDC.64 UR4, c[0x0][0x198] ;  /* 0x0000660000047ab9 */ /* 0x000fe20000000a00 */
[----:B-----5:R-:W-:Y:S01]  /*c2f0*/  R2UR UR13, R16 ;  /* 0x00000000100d72ca */ /* 0x020fe200000e0000 */
[----:B------:R-:W-:Y:S01]  /*c300*/  UIADD3 UR4, UP0, UR4, 0x370, URZ ;  /* 0x0000037004047890 */ /* 0x000fe2000ff1e03f */
[----:B------:R-:W-:Y:S01]  /*c310*/  PLOP3.LUT P0, PT, PT, PT, PT, 0x80, 0x0 ;  /* 0x000000000000781c */ /* 0x000fe20003f0f070 */
[----:B------:R-:W-:Y:S02]  /*c320*/  UIADD3 UR8, UR40, 0x16a00, URZ ;  /* 0x00016a0028087890 */ /* 0x000fe4000fffe03f */
[----:B------:R-:W-:Y:S01]  /*c330*/  UIADD3 UR9, UR40, 0x31c30, URZ ;  /* 0x00031c3028097890 */ /* 0x000fe2000fffe03f */
[----:B------:R-:W-:Y:S01]  /*c340*/  P2R R22, PR, RZ, 0x1 ;  /* 0x00000001ff167803 */ /* 0x000fe20000000000 */
[----:B------:R-:W-:Y:S02]  /*c350*/  UIADD3.X UR5, URZ, UR5, URZ, UP0, !UPT ;  /* 0x000000053f057290 */ /* 0x000fe400087fe43f */
[----:B------:R-:W-:-:S02]  /*c360*/  UIADD3 UR16, UR40, 0x18e00, URZ ;  /* 0x00018e0028107890 */ /* 0x000fc4000fffe03f */
[----:B------:R-:W-:Y:S02]  /*c370*/  UIMAD UR11, UR11, 0x90, URZ ;  /* 0x000000900b0b78a4 */ /* 0x000fe4000f8e023f */
[----:B------:R-:W-:Y:S01]  /*c380*/  UIADD3 UR32, UR40, 0x1b200, URZ ;  /* 0x0001b20028207890 */ /* 0x000fe2000fffe03f */
[----:B------:R-:W-:Y:S01]  /*c390*/  UMOV UR6, 0x0 ;  /* 0x0000000000067882 */ /* 0x000fe20000000000 */
[----:B------:R-:W-:Y:S01]  /*c3a0*/  UMOV UR7, 0x14f00000 ;  /* 0x14f0000000077882 */ /* 0x000fe20000000000 */
[----:B------:R-:W-:Y:S01]  /*c3b0*/  UMOV UR10, URZ ;  /* 0x0000003f000a7c82 */ /* 0x000fe20008000000 */
[----:B------:R-:W-:Y:S01]  /*c3c0*/  UMOV UR12, UR36 ;  /* 0x00000024000c7c82 */ /* 0x000fe20008000000 */
[----:B------:R-:W-:Y:S01]  /*c3d0*/  UMOV UR18, 0x20 ;  /* 0x0000002000127882 */ /* 0x000fe20000000000 */
[----:B------:R-:W-:Y:S01]  /*c3e0*/  UMOV UR20, UR36 ;  /* 0x0000002400147c82 */ /* 0x000fe20008000000 */
[----:B------:R-:W-:Y:S01]  /*c3f0*/  UMOV UR17, UR9 ;  /* 0x0000000900117c82 */ /* 0x000fe20008000000 */
[----:B------:R-:W-:Y:S01]  /*c400*/  UMOV UR21, UR13 ;  /* 0x0000000d00157c82 */ /* 0x000fe20008000000 */
[----:B------:R-:W-:Y:S01]  /*c410*/  UMOV UR19, UR11 ;  /* 0x0000000b00137c82 */ /* 0x000fe20008000000 */
[----:B------:R-:W-:Y:S01]  /*c420*/  UMOV UR34, 0x40 ;  /* 0x0000004000227882 */ /* 0x000fe20000000000 */
[----:B------:R-:W-:Y:S01]  /*c430*/  UMOV UR33, UR9 ;  /* 0x0000000900217c82 */ /* 0x000fe20008000000 */
[----:B------:R-:W-:Y:S01]  /*c440*/  UMOV UR37, UR13 ;  /* 0x0000000d00257c82 */ /* 0x000fe20008000000 */
[----:B------:R2:W-:Y:S01]  /*c450*/  UTMALDG.4D [UR8], [UR4], desc[UR6] ;  /* 0x00000608040075b4 */ /* 0x0005e20008019000 */
[----:B------:R-:W-:Y:S01]  /*c460*/  UMOV UR35, UR11 ;  /* 0x0000000b00237c82 */ /* 0x000fe20008000000 */
[----:B------:R2:W-:Y:S01]  /*c470*/  UTMALDG.4D [UR16], [UR4], desc[UR6] ;  /* 0x00000610040075b4 */ /* 0x0005e20008019000 */
[----:B------:R2:W-:Y:S02]  /*c480*/  UTMALDG.4D [UR32], [UR4], desc[UR6] ;  /* 0x00000620040075b4 */ /* 0x0005e40008019000 */
[----:B--2---:R-:W-:Y:S01]  /*c490*/  NOP ;  /* 0x0000000000007918 */ /* 0x004fe20000000000 */
.L_x_44:
[----:B------:R-:W-:Y:S05]  /*c4a0*/  WARPSYNC.ALL ;  /* 0x0000000000007948 */ /* 0x000fea0003800000 */
[----:B-1----:R-:W1:Y:S01]  /*c4b0*/  S2R R0, SR_CTAID.Z ;  /* 0x0000000000007919 */ /* 0x002e620000002700 */
[----:B------:R-:W-:Y:S02]  /*c4c0*/  UIADD3 UR5, UR40, 0xda00, URZ ;  /* 0x0000da0028057890 */ /* 0x000fe4000fffe03f */
[----:B------:R-:W-:Y:S01]  /*c4d0*/  USHF.R.S32.HI UR4, URZ, 0x1f, UR36 ;  /* 0x0000001f3f047899 */ /* 0x000fe20008011424 */
[----:B------:R-:W-:Y:S01]  /*c4e0*/  BAR.SYNC.DEFER_BLOCKING 0x8, 0x200 ;  /* 0x0208000000007b1d */ /* 0x000fe20000010000 */
[----:B------:R-:W-:-:S05]  /*c4f0*/  ULOP3.LUT UP0, URZ, UR5, 0x1bf, URZ, 0xc0, !UPT ;  /* 0x000001bf053f7892 */ /* 0x000fca000f80c03f */
[----:B------:R-:W-:Y:S01]  /*c500*/  ULDC.64 UR6, c[0x0][0x2d8] ;  /* 0x0000b60000067ab9 */ /* 0x000fe20000000a00 */
[----:B------:R-:W-:Y:S01]  /*c510*/  PLOP3.LUT P0, PT, PT, PT, UP0, 0x80, 0x0 ;  /* 0x000000000000781c */ /* 0x000fe20003f0f008 */
[----:B------:R-:W-:Y:S02]  /*c520*/  UIMAD UR4, UR4, UR6, URZ ;  /* 0x00000006040472a4 */ /* 0x000fe4000f8e023f */
[----:B------:R-:W-:Y:S02]  /*c530*/  UIMAD.WIDE.U32 UR44, UR36, UR6, URZ ;  /* 0x00000006242c72a5 */ /* 0x000fe4000f8e003f */
[----:B------:R-:W-:-:S04]  /*c540*/  UIMAD UR4, UR36, UR7, UR4 ;  /* 0x00000007240472a4 */ /* 0x000fc8000f8e0204 */
[----:B------:R-:W-:Y:S01]  /*c550*/  UIADD3 UR43, UR45, UR4, URZ ;  /* 0x000000042d2b7290 */ /* 0x000fe2000fffe03f */
[----:B-1----:R-:W-:-:S03]  /*c560*/  SHF.R.S32.HI R29, RZ, 0x1f, R0 ;  /* 0x0000001fff1d7819 */ /* 0x002fc60000011400 */
[----:B------:R-:W-:Y:S08]  /*c570*/  @!P0 BRA `(.L_x_49) ;  /* 0x0000000000408947 */ /* 0x000ff00003800000 */
[----:B------:R-:W-:Y:S01]  /*c580*/  MOV R2, 0x0 ;  /* 0x0000000000027802 */ /* 0x000fe20000000f00 */
[----:B------:R-:W-:Y:S01]  /*c590*/  ULDC.64 UR6, c[0x4][0xa8] ;  /* 0x01002a0000067ab9 */ /* 0x000fe20000000a00 */
[----:B------:R-:W-:Y:S01]  /*c5a0*/  ULDC.64 UR8, c[0x4][0xb0] ;  /* 0x01002c0000087ab9 */ /* 0x000fe20000000a00 */
[----:B------:R-:W-:Y:S01]  /*c5b0*/  ULDC.64 UR4, c[0x4][0x20] ;  /* 0x0100080000047ab9 */ /* 0x000fe20000000a00 */
[----:B0-----:R-:W-:Y:S01]  /*c5c0*/  IMAD.U32 R4, RZ, RZ, UR6 ;  /* 0x00000006ff047e24 */ /* 0x001fe2000f8e00ff */
[----:B------:R-:W-:Y:S01]  /*c5d0*/  MOV R10, UR4 ;  /* 0x00000004000a7c02 */ /* 0x000fe20008000f00 */
[----:B------:R-:W0:Y:S01]  /*c5e0*/  LDC.64 R2, c[0x4][R2] ;  /* 0x0100000002027b82 */ /* 0x000e220000000a00 */
[----:B------:R-:W-:Y:S02]  /*c5f0*/  IMAD.U32 R5, RZ, RZ, UR7 ;  /* 0x00000007ff057e24 */ /* 0x000fe4000f8e00ff */
[----:B------:R-:W-:Y:S02]  /*c600*/  IMAD.U32 R6, RZ, RZ, UR8 ;  /* 0x00000008ff067e24 */ /* 0x000fe4000f8e00ff */
[----:B------:R-:W-:-:S02]  /*c610*/  IMAD.U32 R7, RZ, RZ, UR9 ;  /* 0x00000009ff077e24 */ /* 0x000fc4000f8e00ff */
[----:B------:R-:W-:Y:S02]  /*c620*/  IMAD.U32 R11, RZ, RZ, UR5 ;  /* 0x00000005ff0b7e24 */ /* 0x000fe4000f8e00ff */
[----:B------:R-:W-:Y:S02]  /*c630*/  IMAD.MOV.U32 R8, RZ, RZ, 0x70 ;  /* 0x00000070ff087424 */ /* 0x000fe400078e00ff */
[----:B------:R-:W-:Y:S02]  /*c640*/  IMAD.MOV.U32 R12, RZ, RZ, 0x1 ;  /* 0x00000001ff0c7424 */ /* 0x000fe400078e00ff */
[----:B------:R-:W-:-:S07]  /*c650*/  IMAD.MOV.U32 R13, RZ, RZ, RZ ;  /* 0x000000ffff0d7224 */ /* 0x000fce00078e00ff */
[----:B------:R-:W-:-:S07]  /*c660*/  LEPC R20, `(.L_x_49) ;  /* 0x000000001014794e */ /* 0x000fce0000000000 */
[----:B0-----:R-:W-:Y:S05]  /*c670*/  CALL.ABS.NOINC R2 ;  /* 0x0000000002007343 */ /* 0x001fea0003c00000 */
.L_x_49:
[----:B------:R-:W1:Y:S01]  /*c680*/  LDC R14, c[0x0][0x448] ;  /* 0x00011200ff0e7b82 */ /* 0x000e620000000800 */
[----:B------:R-:W2:Y:S01]  /*c690*/  S2R R20, SR_TID.X ;  /* 0x0000000000147919 */ /* 0x000ea20000002100 */
[----:B------:R-:W-:Y:S01]  /*c6a0*/  SHF.R.U32.HI R11, RZ, 0x2, R28 ;  /* 0x00000002ff0b7819 */ /* 0x000fe2000001161c */
[----:B------:R-:W-:Y:S01]  /*c6b0*/  UMOV UR4, UR44 ;  /* 0x0000002c00047c82 */ /* 0x000fe20008000000 */
[----:B------:R-:W-:Y:S01]  /*c6c0*/  UMOV UR5, UR43 ;  /* 0x0000002b00057c82 */ /* 0x000fe20008000000 */
[----:B------:R-:W3:Y:S01]  /*c6d0*/  S2R R12, SR_CTAID.X ;  /* 0x00000000000c7919 */ /* 0x000ee20000002500 */
[----:B------:R-:W-:Y:S01]  /*c6e0*/  ULDC.64 UR6, c[0x0][0x2c8] ;  /* 0x0000b20000067ab9 */ /* 0x000fe20000000a00 */
[----:B------:R-:W-:Y:S01]  /*c6f0*/  ULDC.64 UR8, c[0x0][0x280] ;  /* 0x0000a00000087ab9 */ /* 0x000fe20000000a00 */
[----:B------:R-:W4:Y:S01]  /*c700*/  LDC.64 R2, c[0x0][0x2e0] ;  /* 0x0000b800ff027b82 */ /* 0x000f220000000a00 */
[----:B------:R-:W5:Y:S01]  /*c710*/  S2R R21, SR_CTAID.Z ;  /* 0x0000000000157919 */ /* 0x000f620000002700 */
[----:B-1----:R-:W-:Y:S01]  /*c720*/  ISETP.NE.AND P0, PT, R14, 0x1, PT ;  /* 0x000000010e00780c */ /* 0x002fe20003f05270 */
[----:B--2---:R-:W-:-:S12]  /*c730*/  IMAD.SHL.U32 R0, R20, 0x20, RZ ;  /* 0x0000002014007824 */ /* 0x004fd800078e00ff */
[----:B0-----:R-:W0:Y:S01]  /*c740*/  @P0 LDC R5, c[0x0][0x44c] ;  /* 0x00011300ff050b82 */ /* 0x001e220000000800 */
[----:B------:R-:W-:-:S05]  /*c750*/  LOP3.LUT R0, R11, 0x60, R0, 0xf8, !PT ;  /* 0x000000600b007812 */ /* 0x000fca00078ef800 */
[----:B---3--:R-:W-:Y:S02]  /*c760*/  IMAD R0, R12, 0xc0, R0 ;  /* 0x000000c00c007824 */ /* 0x008fe400078e0200 */
[----:B------:R-:W1:Y:S02]  /*c770*/  @P0 LDC R7, c[0x0][0x450] ;  /* 0x00011400ff070b82 */ /* 0x000e640000000800 */
[----:B------:R-:W-:-:S06]  /*c780*/  VIADD R9, R0, 0x80 ;  /* 0x0000008000097836 */ /* 0x000fcc0000000000 */
[----:B------:R-:W2:Y:S08]  /*c790*/  @P0 LDC R8, c[0x0][0x44c] ;  /* 0x00011300ff080b82 */ /* 0x000eb00000000800 */
[----:B------:R-:W3:Y:S01]  /*c7a0*/  @P0 LDC R4, c[0x0][0x450] ;  /* 0x00011400ff040b82 */ /* 0x000ee20000000800 */
[----:B0-----:R-:W-:Y:S01]  /*c7b0*/  @P0 IMAD.HI.U32 R6, R0, R5, RZ ;  /* 0x0000000500060227 */ /* 0x001fe200078e00ff */
[----:B------:R-:W-:-:S04]  /*c7c0*/  MOV R5, R0 ;  /* 0x0000000000057202 */ /* 0x000fc80000000f00 */
[----:B-1----:R-:W-:Y:S02]  /*c7d0*/  @P0 SHF.R.U32.HI R5, RZ, R7, R6 ;  /* 0x00000007ff050219 */ /* 0x002fe40000011606 */
[----:B------:R-:W-:-:S03]  /*c7e0*/  SHF.R.U32.HI R6, RZ, 0x3, R20 ;  /* 0x00000003ff067819 */ /* 0x000fc60000011614 */
[----:B------:R-:W-:Y:S01]  /*c7f0*/  IMAD.MOV R13, RZ, RZ, -R5 ;  /* 0x000000ffff0d7224 */ /* 0x000fe200078e0a05 */
[----:B------:R-:W-:Y:S01]  /*c800*/  LOP3.LUT R6, R6, 0x3, RZ, 0xc0, !PT ;  /* 0x0000000306067812 */ /* 0x000fe200078ec0ff */
[----:B--2---:R-:W-:-:S04]  /*c810*/  @P0 IMAD.HI.U32 R7, R9, R8, RZ ;  /* 0x0000000809070227 */ /* 0x004fc800078e00ff */
[----:B------:R-:W-:Y:S02]  /*c820*/  IMAD.MOV.U32 R8, RZ, RZ, R9 ;  /* 0x000000ffff087224 */ /* 0x000fe400078e0009 */
[----:B------:R-:W-:Y:S01]  /*c830*/  IMAD R13, R14, R13, R0 ;  /* 0x0000000d0e0d7224 */ /* 0x000fe200078e0200 */
[----:B---3--:R-:W-:Y:S01]  /*c840*/  @P0 SHF.R.U32.HI R8, RZ, R4, R7 ;  /* 0x00000004ff080219 */ /* 0x008fe20000011607 */
[----:B----4-:R-:W-:-:S03]  /*c850*/  IMAD R4, R29, R2, RZ ;  /* 0x000000021d047224 */ /* 0x010fc600078e02ff */
[----:B------:R-:W-:Y:S01]  /*c860*/  SHF.R.S32.HI R0, RZ, 0x1f, R13 ;  /* 0x0000001fff007819 */ /* 0x000fe2000001140d */
[C---:B-----5:R-:W-:Y:S01]  /*c870*/  IMAD R7, R21.reuse, R3, R4 ;  /* 0x0000000315077224 */ /* 0x060fe200078e0204 */
[----:B------:R-:W-:Y:S01]  /*c880*/  SHF.R.S32.HI R4, RZ, 0x1f, R5 ;  /* 0x0000001fff047819 */ /* 0x000fe20000011405 */
[----:B------:R-:W-:Y:S01]  /*c890*/  IMAD.WIDE.U32 R2, R21, R2, UR4 ;  /* 0x0000000415027e25 */ /* 0x000fe2000f8e0002 */
[----:B------:R-:W-:-:S03]  /*c8a0*/  ULDC.64 UR4, c[0x0][0x2d0] ;  /* 0x0000b40000047ab9 */ /* 0x000fc60000000a00 */
[----:B------:R-:W-:Y:S02]  /*c8b0*/  IMAD R4, R4, UR4, RZ ;  /* 0x0000000404047c24 */ /* 0x000fe4000f8e02ff */
[----:B------:R-:W-:Y:S02]  /*c8c0*/  IMAD.IADD R3, R3, 0x1, R7 ;  /* 0x0000000103037824 */ /* 0x000fe400078e0207 */
[C---:B------:R-:W-:Y:S02]  /*c8d0*/  IMAD R7, R5.reuse, UR5, R4 ;  /* 0x0000000505077c24 */ /* 0x040fe4000f8e0204 */
[----:B------:R-:W-:-:S04]  /*c8e0*/  IMAD.WIDE.U32 R4, R5, UR4, R2 ;  /* 0x0000000405047c25 */ /* 0x000fc8000f8e0002 */
[----:B------:R-:W-:Y:S02]  /*c8f0*/  IMAD R0, R0, UR6, RZ ;  /* 0x0000000600007c24 */ /* 0x000fe4000f8e02ff */
[----:B------:R-:W-:Y:S02]  /*c900*/  IMAD.IADD R5, R5, 0x1, R7 ;  /* 0x0000000105057824 */ /* 0x000fe400078e0207 */
[C---:B------:R-:W-:Y:S01]  /*c910*/  IMAD R7, R13.reuse, UR7, R0 ;  /* 0x000000070d077c24 */ /* 0x040fe2000f8e0200 */
[----:B------:R-:W-:Y:S01]  /*c920*/  SHF.L.U32 R0, R20, 0x3, RZ ;  /* 0x0000000314007819 */ /* 0x000fe200000006ff */
[----:B------:R-:W-:-:S03]  /*c930*/  IMAD.WIDE.U32 R4, R13, UR6, R4 ;  /* 0x000000060d047c25 */ /* 0x000fc6000f8e0004 */
[----:B------:R-:W-:Y:S01]  /*c940*/  LOP3.LUT R21, R0, 0x18, RZ, 0xc0, !PT ;  /* 0x0000001800157812 */ /* 0x000fe200078ec0ff */
[----:B------:R-:W-:Y:S01]  /*c950*/  IMAD.SHL.U32 R13, R28, 0x8, RZ ;  /* 0x000000081c0d7824 */ /* 0x000fe200078e00ff */
[----:B------:R-:W-:Y:S01]  /*c960*/  LOP3.LUT R0, R0, 0x20, RZ, 0xc0, !PT ;  /* 0x0000002000007812 */ /* 0x000fe200078ec0ff */
[----:B------:R-:W-:Y:S02]  /*c970*/  IMAD.IADD R7, R5, 0x1, R7 ;  /* 0x0000000105077824 */ /* 0x000fe400078e0207 */
[----:B------:R-:W-:Y:S01]  /*c980*/  IMAD.MOV R10, RZ, RZ, -R8 ;  /* 0x000000ffff0a7224 */ /* 0x000fe200078e0a08 */
[----:B------:R-:W-:Y:S01]  /*c990*/  LOP3.LUT R0, R0, 0x300, R13, 0xf8, !PT ;  /* 0x0000030000007812 */ /* 0x000fe200078ef80d */
[C---:B------:R-:W-:Y:S02]  /*c9a0*/  IMAD R13, R6.reuse, 0x40, R21 ;  /* 0x00000040060d7824 */ /* 0x040fe400078e0215 */
[----:B------:R-:W-:Y:S02]  /*c9b0*/  IMAD.SHL.U32 R6, R6, 0x8, RZ ;  /* 0x0000000806067824 */ /* 0x000fe400078e00ff */
[----:B------:R-:W-:-:S02]  /*c9c0*/  IMAD R5, R14, R10, R9 ;  /* 0x0000000a0e057224 */ /* 0x000fc400078e0209 */
[----:B------:R-:W-:Y:S01]  /*c9d0*/  IMAD.WIDE.U32 R2, R8, UR4, R2 ;  /* 0x0000000408027c25 */ /* 0x000fe2000f8e0002 */
[----:B------:R-:W-:Y:S02]  /*c9e0*/  LOP3.LUT R0, R0, R13, R6, 0xf6, !PT ;  /* 0x0000000d00007212 */ /* 0x000fe400078ef606 */
[----:B------:R-:W-:-:S04]  /*c9f0*/  LEA R6, P0, R4, UR8, 0x1 ;  /* 0x0000000804067c11 */ /* 0x000fc8000f8008ff */
[----:B------:R-:W-:Y:S02]  /*ca00*/  LEA.HI.X R7, R4, UR9, R7, 0x1, P0 ;  /* 0x0000000904077c11 */ /* 0x000fe400080f0c07 */
[----:B------:R-:W-:-:S05]  /*ca10*/  SHF.R.S32.HI R4, RZ, 0x1f, R8 ;  /* 0x0000001fff047819 */ /* 0x000fca0000011408 */
[----:B------:R-:W-:Y:S01]  /*ca20*/  IMAD R9, R4, UR4, RZ ;  /* 0x0000000404097c24 */ /* 0x000fe2000f8e02ff */
[----:B------:R-:W-:Y:S01]  /*ca30*/  SHF.R.S32.HI R4, RZ, 0x1f, R5 ;  /* 0x0000001fff047819 */ /* 0x000fe20000011405 */
[----:B------:R-:W-:Y:S02]  /*ca40*/  ULDC UR4, c[0x0][0x2b8] ;  /* 0x0000ae0000047ab9 */ /* 0x000fe40000000800 */
[----:B------:R-:W-:Y:S01]  /*ca50*/  IMAD R9, R8, UR5, R9 ;  /* 0x0000000508097c24 */ /* 0x000fe2000f8e0209 */
[----:B------:R-:W-:Y:S01]  /*ca60*/  ISETP.GE.AND P2, PT, R21, UR4, PT ;  /* 0x0000000415007c0c */ /* 0x000fe2000bf46270 */
[----:B------:R-:W-:-:S03]  /*ca70*/  IMAD R4, R4, UR6, RZ ;  /* 0x0000000604047c24 */ /* 0x000fc6000f8e02ff */
[----:B------:R-:W-:Y:S01]  /*ca80*/  IADD3 R3, R3, R9, RZ ;  /* 0x0000000903037210 */ /* 0x000fe20007ffe0ff */
[----:B------:R-:W-:Y:S01]  /*ca90*/  IMAD R9, R5, UR7, R4 ;  /* 0x0000000705097c24 */ /* 0x000fe2000f8e0204 */
[----:B------:R-:W-:Y:S01]  /*caa0*/  LOP3.LUT R4, R21, 0x20, RZ, 0xfc, !PT ;  /* 0x0000002015047812 */ /* 0x000fe200078efcff */
[----:B------:R-:W-:-:S03]  /*cab0*/  IMAD.WIDE.U32 R2, R5, UR6, R2 ;  /* 0x0000000605027c25 */ /* 0x000fc6000f8e0002 */
[----:B------:R-:W-:Y:S02]  /*cac0*/  ISETP.GE.AND P0, PT, R4, UR4, PT ;  /* 0x0000000404007c0c */ /* 0x000fe4000bf06270 */
[----:B------:R-:W-:Y:S01]  /*cad0*/  LOP3.LUT R4, R21, 0x40, RZ, 0xfc, !PT ;  /* 0x0000004015047812 */ /* 0x000fe200078efcff */
[----:B------:R-:W-:Y:S01]  /*cae0*/  IMAD.IADD R3, R3, 0x1, R9 ;  /* 0x0000000103037824 */ /* 0x000fe200078e0209 */
[----:B------:R-:W-:Y:S02]  /*caf0*/  LEA R20, P3, R2, UR8, 0x1 ;  /* 0x0000000802147c11 */ /* 0x000fe4000f8608ff */
[----:B------:R-:W-:Y:S01]  /*cb00*/  ISETP.GE.AND P1, PT, R4, UR4, PT ;  /* 0x0000000404007c0c */ /* 0x000fe2000bf26270 */
[----:B------:R-:W-:Y:S01]  /*cb10*/  UMOV UR4, 0xffffffff ;  /* 0xffffffff00047882 */ /* 0x000fe20000000000 */
[----:B------:R-:W-:Y:S02]  /*cb20*/  LEA.HI.X R10, R2, UR9, R3, 0x1, P3 ;  /* 0x00000009020a7c11 */ /* 0x000fe400098f0c03 */
[----:B------:R-:W-:Y:S09]  /*cb30*/  BRA.DIV UR4, `(.L_x_50) ;  /* 0x0000002e04687947 */ /* 0x000ff2000b800000 */
[----:B------:R-:W0:Y:S01]  /*cb40*/  S2R R2, SR_CTAID.X ;  /* 0x0000000000027919 */ /* 0x000e220000002500 */
[----:B------:R-:W1:Y:S01]  /*cb50*/  LDC R4, c[0x0][0x448] ;  /* 0x00011200ff047b82 */ /* 0x000e620000000800 */
[----:B------:R-:W-:Y:S01]  /*cb60*/  ULDC UR4, c[0x0][0x288] ;  /* 0x0000a20000047ab9 */ /* 0x000fe20000000800 */
[----:B------:R-:W-:Y:S04]  /*cb70*/  SHFL.IDX PT, R3, R7, RZ, 0x1c1f ;  /* 0x001c1fff07037589 */ /* 0x000fe800000e0000 */
[----:B------:R-:W-:Y:S04]  /*cb80*/  SHFL.IDX PT, R5, R7, 0x1, 0x1c1f ;  /* 0x003c1f0007057f89 */ /* 0x000fe800000e0000 */
[----:B------:R-:W-:Y:S01]  /*cb90*/  SHFL.IDX PT, R14, R6, 0x2, 0x1c1f ;  /* 0x005c1f00060e7f89 */ /* 0x000fe200000e0000 */
[----:B-1----:R-:W-:-:S03]  /*cba0*/  IMAD R9, R4, UR4, RZ ;  /* 0x0000000404097c24 */ /* 0x002fc6000f8e02ff */
[----:B------:R-:W-:Y:S01]  /*cbb0*/  SHFL.IDX PT, R4, R6, 0x1, 0x1c1f ;  /* 0x003c1f0006047f89 */ /* 0x000fe200000e0000 */
[----:B0-----:R-:W-:-:S03]  /*cbc0*/  IMAD R8, R2, 0xc0, R11 ;  /* 0x000000c002087824 */ /* 0x001fc600078e020b */
[----:B------:R-:W0:Y:S01]  /*cbd0*/  SHFL.IDX PT, R2, R6, RZ, 0x1c1f ;  /* 0x001c1fff06027589 */ /* 0x000e2200000e0000 */
[C---:B------:R-:W-:Y:S01]  /*cbe0*/  VIADD R12, R8.reuse, 0x20 ;  /* 0x00000020080c7836 */ /* 0x040fe20000000000 */
[----:B------:R-:W-:-:S13]  /*cbf0*/  ISETP.GE.AND P3, PT, R8, R9, PT ;  /* 0x000000090800720c */ /* 0x000fda0003f66270 */
[----:B------:R-:W-:Y:S01]  /*cc00*/  @!P3 LEA R29, R0, UR40, 0x1 ;  /* 0x00000028001dbc11 */ /* 0x000fe2000f8e08ff */
[----:B0-----:R-:W-:-:S05]  /*cc10*/  @!P3 IMAD.WIDE.U32 R2, R21, 0x2, R2 ;  /* 0x000000021502b825 */ /* 0x001fca00078e0002 */
[----:B------:R-:W-:Y:S04]  /*cc20*/  @!P3 LDGSTS.E.BYPASS.LTC128B.128 [R29+0xda00], desc[UR38][R2.64], !P2 ;  /* 0x0da00000021dbfae */ /* 0x000fe8000d101d66 */
[----:B------:R-:W-:Y:S04]  /*cc30*/  @!P3 LDGSTS.E.BYPASS.LTC128B.128 [R29+0x10a00], desc[UR38][R2.64+0x40], !P0 ;  /* 0x10a00040021dbfae */ /* 0x000fe8000c101d66 */
[----:B------:R0:W-:Y:S01]  /*cc40*/  @!P3 LDGSTS.E.BYPASS.LTC128B.128 [R29+0x13a00], desc[UR38][R2.64+0x80], !P1 ;  /* 0x13a00080021dbfae */ /* 0x0001e2000c901d66 */
[----:B------:R-:W-:Y:S01]  /*cc50*/  ISETP.GE.AND P3, PT, R12, R9, PT ;  /* 0x000000090c00720c */ /* 0x000fe20003f66270 */
[----:B------:R-:W-:-:S05]  /*cc60*/  VIADD R12, R8, 0x40 ;  /* 0x00000040080c7836 */ /* 0x000fca0000000000 */
[-C--:B------:R-:W-:Y:S02]  /*cc70*/  ISETP.GE.AND P4, PT, R12, R9.reuse, PT ;  /* 0x000000090c00720c */ /* 0x080fe40003f86270 */
[----:B------:R-:W-:Y:S01]  /*cc80*/  IADD3 R12, R8, 0x60, RZ ;  /* 0x00000060080c7810 */ /* 0x000fe20007ffe0ff */
[----:B0-----:R-:W0:Y:S04]  /*cc90*/  SHFL.IDX PT, R2, R7, 0x2, 0x1c1f ;  /* 0x005c1f0007027f89 */ /* 0x001e2800000e0000 */
[----:B------:R-:W-:Y:S01]  /*cca0*/  @!P3 IMAD.WIDE.U32 R4, R21, 0x2, R4 ;  /* 0x000000021504b825 */ /* 0x000fe200078e0004 */
[----:B------:R-:W-:Y:S01]  /*ccb0*/  @!P3 LEA R29, R0, UR40, 0x1 ;  /* 0x00000028001dbc11 */ /* 0x000fe2000f8e08ff */
[----:B------:R-:W-:Y:S04]  /*ccc0*/  SHFL.IDX PT, R7, R7, 0x3, 0x1c1f ;  /* 0x007c1f0007077f89 */ /* 0x000fe800000e0000 */
[----:B------:R-:W-:Y:S04]  /*ccd0*/  @!P3 LDGSTS.E.BYPASS.LTC128B.128 [R29+0xe200], desc[UR38][R4.64], !P2 ;  /* 0x0e200000041dbfae */ /* 0x000fe8000d101d66 */
[----:B------:R-:W-:Y:S04]  /*cce0*/  @!P3 LDGSTS.E.BYPASS.LTC128B.128 [R29+0x11200], desc[UR38][R4.64+0x40], !P0 ;  /* 0x11200040041dbfae */ /* 0x000fe8000c101d66 */
[----:B------:R1:W-:Y:S01]  /*ccf0*/  @!P3 LDGSTS.E.BYPASS.LTC128B.128 [R29+0x14200], desc[UR38][R4.64+0x80], !P1 ;  /* 0x14200080041dbfae */ /* 0x0003e2000c901d66 */
[----:B------:R-:W-:Y:S01]  /*cd00*/  ISETP.GE.AND P3, PT, R12, R9, PT ;  /* 0x000000090c00720c */ /* 0x000fe20003f66270 */
[----:B0-----:R-:W-:-:S02]  /*cd10*/  IMAD.MOV.U32 R3, RZ, RZ, R2 ;  /* 0x000000ffff037224 */ /* 0x001fc400078e0002 */
[----:B------:R-:W-:Y:S02]  /*cd20*/  IMAD.MOV.U32 R2, RZ, RZ, R14 ;  /* 0x000000ffff027224 */ /* 0x000fe400078e000e */
[----:B------:R-:W0:Y:S01]  /*cd30*/  SHFL.IDX PT, R14, R6, 0x3, 0x1c1f ;  /* 0x007c1f00060e7f89 */ /* 0x000e2200000e0000 */
[----:B-1----:R-:W-:Y:S01]  /*cd40*/  @!P4 LEA R5, R0, UR40, 0x1 ;  /* 0x000000280005cc11 */ /* 0x002fe2000f8e08ff */
[----:B------:R-:W-:Y:S02]  /*cd50*/  @!P4 IMAD.WIDE.U32 R2, R21, 0x2, R2 ;  /* 0x000000021502c825 */ /* 0x000fe400078e0002 */
[----:B------:R-:W-:Y:S02]  /*cd60*/  SHFL.IDX PT, R29, R10, RZ, 0x1c1f ;  /* 0x001c1fff0a1d7589 */ /* 0x000fe400000e0000 */
[----:B------:R-:W-:Y:S02]  /*cd70*/  VIADD R4, R8, 0x80 ;  /* 0x0000008008047836 */ /* 0x000fe40000000000 */
[----:B------:R-:W1:Y:S04]  /*cd80*/  SHFL.IDX PT, R6, R20, RZ, 0x1c1f ;  /* 0x001c1fff14067589 */ /* 0x000e6800000e0000 */
[----:B------:R-:W-:Y:S04]  /*cd90*/  @!P4 LDGSTS.E.BYPASS.LTC128B.128 [R5+0xea00], desc[UR38][R2.64], !P2 ;  /* 0x0ea000000205cfae */ /* 0x000fe8000d101d66 */
[----:B------:R-:W-:Y:S04]  /*cda0*/  @!P4 LDGSTS.E.BYPASS.LTC128B.128 [R5+0x11a00], desc[UR38][R2.64+0x40], !P0 ;  /* 0x11a000400205cfae */ /* 0x000fe8000c101d66 */
[----:B------:R2:W-:Y:S01]  /*cdb0*/  @!P4 LDGSTS.E.BYPASS.LTC128B.128 [R5+0x14a00], desc[UR38][R2.64+0x80], !P1 ;  /* 0x14a000800205cfae */ /* 0x0005e2000c901d66 */
[----:B------:R-:W-:Y:S01]  /*cdc0*/  ISETP.GE.AND P4, PT, R4, R9, PT ;  /* 0x000000090400720c */ /* 0x000fe20003f86270 */
[----:B0-----:R-:W-:-:S02]  /*cdd0*/  IMAD.MOV.U32 R4, RZ, RZ, R14 ;  /* 0x000000ffff047224 */ /* 0x001fc400078e000e */
[----:B------:R-:W0:Y:S04]  /*cde0*/  SHFL.IDX PT, R10, R10, 0x1, 0x1c1f ;  /* 0x003c1f000a0a7f89 */ /* 0x000e2800000e0000 */
[----:B------:R3:W4:Y:S01]  /*cdf0*/  SHFL.IDX PT, R14, R20, 0x1, 0x1c1f ;  /* 0x003c1f00140e7f89 */ /* 0x00072200000e0000 */
[----:B--2---:R-:W-:Y:S01]  /*ce00*/  IMAD.MOV.U32 R5, RZ, RZ, R7 ;  /* 0x000000ffff057224 */ /* 0x004fe200078e0007 */
[C---:B------:R-:W-:Y:S01]  /*ce10*/  @!P3 LEA R7, R0.reuse, UR40, 0x1 ;  /* 0x000000280007bc11 */ /* 0x040fe2000f8e08ff */
[----:B-1----:R-:W-:Y:S01]  /*ce20*/  IMAD.MOV.U32 R2, RZ, RZ, R6 ;  /* 0x000000ffff027224 */ /* 0x002fe200078e0006 */
[----:B------:R-:W-:Y:S01]  /*ce30*/  MOV R6, 0x1 ;  /* 0x0000000100067802 */ /* 0x000fe20000000f00 */
[----:B------:R-:W-:Y:S01]  /*ce40*/  IMAD.MOV.U32 R3, RZ, RZ, R29 ;  /* 0x000000ffff037224 */ /* 0x000fe200078e001d */
[----:B------:R-:W-:Y:S01]  /*ce50*/  @!P4 LEA R29, R0, UR40, 0x1 ;  /* 0x00000028001dcc11 */ /* 0x000fe2000f8e08ff */
[----:B------:R-:W-:-:S04]  /*ce60*/  @!P3 IMAD.WIDE.U32 R4, R21, 0x2, R4 ;  /* 0x000000021504b825 */ /* 0x000fc800078e0004 */
[----:B------:R-:W-:Y:S01]  /*ce70*/  @!P4 IMAD.WIDE.U32 R2, R21, 0x2, R2 ;  /* 0x000000021502c825 */ /* 0x000fe200078e0002 */
[----:B------:R3:W-:Y:S04]  /*ce80*/  @!P3 LDGSTS.E.BYPASS.LTC128B.128 [R7+0xf200], desc[UR38][R4.64], !P2 ;  /* 0x0f2000000407bfae */ /* 0x0007e8000d101d66 */
[----:B------:R3:W-:Y:S04]  /*ce90*/  @!P3 LDGSTS.E.BYPASS.LTC128B.128 [R7+0x12200], desc[UR38][R4.64+0x40], !P0 ;  /* 0x122000400407bfae */ /* 0x0007e8000c101d66 */
[----:B------:R3:W-:Y:S04]  /*cea0*/  @!P3 LDGSTS.E.BYPASS.LTC128B.128 [R7+0x15200], desc[UR38][R4.64+0x80], !P1 ;  /* 0x152000800407bfae */ /* 0x0007e8000c901d66 */
[----:B------:R3:W-:Y:S04]  /*ceb0*/  @!P4 LDGSTS.E.BYPASS.LTC128B.128 [R29+0xfa00], desc[UR38][R2.64], !P2 ;  /* 0x0fa00000021dcfae */ /* 0x0007e8000d101d66 */
[----:B------:R3:W-:Y:S04]  /*cec0*/  @!P4 LDGSTS.E.BYPASS.LTC128B.128 [R29+0x12a00], desc[UR38][R2.64+0x40], !P0 ;  /* 0x12a00040021dcfae */ /* 0x0007e8000c101d66 */
[----:B0---4-:R3:W-:Y:S02]  /*ced0*/  @!P4 LDGSTS.E.BYPASS.LTC128B.128 [R29+0x15a00], desc[UR38][R2.64+0x80], !P1 ;  /* 0x15a00080021dcfae */ /* 0x0117e4000c901d66 */
.L_x_144:
[----:B------:R-:W-:Y:S01]  /*cee0*/  VIADD R8, R8, 0xa0 ;  /* 0x000000a008087836 */ /* 0x000fe20000000000 */
[----:B------:R-:W-:Y:S01]  /*cef0*/  BSSY B0, `(.L_x_51) ;  /* 0x000000e000007945 */ /* 0x000fe20003800000 */
[----:B---3--:R-:W-:Y:S02]  /*cf00*/  IMAD.MOV.U32 R4, RZ, RZ, 0x1 ;  /* 0x00000001ff047424 */ /* 0x008fe400078e00ff */
[----:B------:R-:W-:Y:S01]  /*cf10*/  IMAD.MOV.U32 R2, RZ, RZ, R14 ;  /* 0x000000ffff027224 */ /* 0x000fe200078e000e */
[----:B------:R-:W-:Y:S01]  /*cf20*/  ISETP.GE.AND P3, PT, R8, R9, PT ;  /* 0x000000090800720c */ /* 0x000fe20003f66270 */
[----:B------:R-:W-:-:S12]  /*cf30*/  IMAD.MOV.U32 R3, RZ, RZ, R10 ;  /* 0x000000ffff037224 */ /* 0x000fd800078e000a */
[----:B------:R-:W-:Y:S05]  /*cf40*/  @P3 BRA `(.L_x_52) ;  /* 0x0000000000203947 */ /* 0x000fea0003800000 */
[----:B------:R-:W-:Y:S01]  /*cf50*/  IMAD.WIDE.U32 R2, R21, 0x2, R2 ;  /* 0x0000000215027825 */ /* 0x000fe200078e0002 */
[----:B------:R-:W-:-:S05]  /*cf60*/  LEA R5, R0, UR40, 0x1 ;  /* 0x0000002800057c11 */ /* 0x000fca000f8e08ff */
[----:B------:R-:W-:Y:S01]  /*cf70*/  @!PT LDS RZ, [RZ] ;  /* 0x00000000fffff984 */ /* 0x000fe20000000800 */
[----:B------:R-:W-:Y:S01]  /*cf80*/  @!PT LDS RZ, [RZ] ;  /* 0x00000000fffff984 */ /* 0x000fe20000000800 */
[----:B------:R-:W-:Y:S01]  /*cf90*/  @!PT LDS RZ, [RZ] ;  /* 0x00000000fffff984 */ /* 0x000fe20000000800 */
[----:B------:R0:W-:Y:S04]  /*cfa0*/  LDGSTS.E.BYPASS.LTC128B.128 [R5+0x10200], desc[UR38][R2.64], !P2 ;  /* 0x1020000002057fae */ /* 0x0001e8000d101d66 */
[----:B------:R0:W-:Y:S04]  /*cfb0*/  LDGSTS.E.BYPASS.LTC128B.128 [R5+0x13200], desc[UR38][R2.64+0x40], !P0 ;  /* 0x1320004002057fae */ /* 0x0001e8000c101d66 */
[----:B------:R0:W-:Y:S02]  /*cfc0*/  LDGSTS.E.BYPASS.LTC128B.128 [R5+0x16200], desc[UR38][R2.64+0x80], !P1 ;  /* 0x1620008002057fae */ /* 0x0001e4000c901d66 */
.L_x_52:
[----:B------:R-:W-:Y:S05]  /*cfd0*/  BSYNC B0 ;  /* 0x0000000000007941 */ /* 0x000fea0003800000 */
.L_x_51:
[----:B------:R-:W-:Y:S01]  /*cfe0*/  NOP ;  /* 0x0000000000007918 */ /* 0x000fe20000000000 */
[----:B------:R-:W-:Y:S01]  /*cff0*/  SYNCS.ARRIVE.TRANS64.RED.A0T1 RZ, [UR40+0x31c00], RZ ;  /* 0x031c00ffffff79a7 */ /* 0x000fe20008200428 */
[----:B------:R-:W-:Y:S01]  /*d000*/  SHF.L.U32 R0, R4, 0x1f, RZ ;  /* 0x0000001f04007819 */ /* 0x000fe200000006ff */
[----:B------:R-:W-:Y:S01]  /*d010*/  ARRIVES.LDGSTSBAR.64.TRANSCNT [UR40+0x31c00] ;  /* 0x031c0000ff0079b0 */ /* 0x000fe20008000aa8 */
[----:B------:R-:W-:Y:S01]  /*d020*/  NOP ;  /* 0x0000000000007918 */ /* 0x000fe20000000000 */
[----:B------:R-:W-:Y:S01]  /*d030*/  SYNCS.ARRIVE.TRANS64.A1T0 RZ, [UR40+0x31c00], RZ ;  /* 0x031c00ffffff79a7 */ /* 0x000fe20008100028 */
[----:B------:R-:W-:-:S05]  /*d040*/  VIADD R8, R26, 0xfffffffe ;  /* 0xfffffffe1a087836 */ /* 0x000fca0000000000 */
[----:B------:R-:W-:Y:S01]  /*d050*/  ISETP.GE.AND P1, PT, R8, R24, PT ;  /* 0x000000180800720c */ /* 0x000fe20003f26270 */
[----:B------:R-:W1:Y:S02]  /*d060*/  SYNCS.PHASECHK.TRANS64.TRYWAIT P0, [UR40+0x31c20], R0 ;  /* 0x031c2000ff0075a7 */ /* 0x000e640008000168 */
[----:B-1----:R-:W-:Y:S10]  /*d070*/  @!P0 BRA `(.L_x_53) ;  /* 0x0000003000108947 */ /* 0x002ff40003800000 */
.L_x_145:
[----:B0-----:R-:W-:Y:S01]  /*d080*/  MOV R0, RZ ;  /* 0x000000ff00007202 */ /* 0x001fe20000000f00 */
[----:B------:R-:W-:Y:S06]  /*d090*/  @!P1 BRA `(.L_x_54) ;  /* 0x0000001c00609947 */ /* 0x000fec0003800000 */
[----:B------:R-:W-:Y:S01]  /*d0a0*/  UIADD3 UR4, UR42, 0x1, URZ ;  /* 0x000000012a047890 */ /* 0x000fe2000fffe03f */
[----:B------:R-:W0:Y:S01]  /*d0b0*/  S2R R4, SR_TID.X ;  /* 0x0000000000047919 */ /* 0x000e220000002100 */
[----:B------:R-:W-:Y:S01]  /*d0c0*/  LOP3.LUT R24, RZ, R24, RZ, 0x33, !PT ;  /* 0x00000018ff187212 */ /* 0x000fe200078e33ff */
[----:B------:R-:W-:-:S03]  /*d0d0*/  IMAD.MOV.U32 R6, RZ, RZ, 0x1 ;  /* 0x00000001ff067424 */ /* 0x000fc600078e00ff */
[----:B------:R-:W-:-:S05]  /*d0e0*/  IMAD R25, R25, UR4, RZ ;  /* 0x0000000419197c24 */ /* 0x000fca000f8e02ff */
[----:B------:R-:W-:-:S04]  /*d0f0*/  VIMNMX R25, R25, UR41, PT ;  /* 0x0000002919197c48 */ /* 0x000fc8000bfe0100 */
[----:B------:R-:W-:Y:S01]  /*d100*/  LOP3.LUT R2, RZ, R25, RZ, 0x33, !PT ;  /* 0x00000019ff027212 */ /* 0x000fe200078e33ff */
[----:B------:R-:W-:-:S05]  /*d110*/  IMAD.MOV R3, RZ, RZ, -R25 ;  /* 0x000000ffff037224 */ /* 0x000fca00078e0a19 */
[----:B------:R-:W-:-:S05]  /*d120*/  VIADDMNMX R24, R3, 0x1, R24, !PT ;  /* 0x0000000103187846 */ /* 0x000fca0007800118 */
[----:B------:R-:W-:Y:S02]  /*d130*/  VIADD R3, R24, 0xfffffffe ;  /* 0xfffffffe18037836 */ /* 0x000fe40000000000 */
[----:B------:R-:W-:-:S03]  /*d140*/  IMAD.IADD R9, R25, 0x1, R24 ;  /* 0x0000000119097824 */ /* 0x000fc600078e0218 */
[----:B------:R-:W-:Y:S02]  /*d150*/  ISETP.NE.AND P0, PT, R3, R2, PT ;  /* 0x000000020300720c */ /* 0x000fe40003f05270 */
[----:B0-----:R-:W-:Y:S01]  /*d160*/  LOP3.LUT R7, R4, 0x1f, RZ, 0xc0, !PT ;  /* 0x0000001f04077812 */ /* 0x001fe200078ec0ff */
[----:B------:R-:W-:Y:S01]  /*d170*/  IMAD.MOV.U32 R4, RZ, RZ, R16 ;  /* 0x000000ffff047224 */ /* 0x000fe200078e0010 */
[----:B------:R-:W-:-:S09]  /*d180*/  LOP3.LUT R10, R9, 0x1, RZ, 0xc0, !PT ;  /* 0x00000001090a7812 */ /* 0x000fd200078ec0ff */
[----:B------:R-:W-:Y:S05]  /*d190*/  @!P0 BRA `(.L_x_55) ;  /* 0x0000001000cc8947 */ /* 0x000fea0003800000 */
[----:B------:R-:W-:Y:S01]  /*d1a0*/  BSSY B0, `(.L_x_55) ;  /* 0x0000132000007945 */ /* 0x000fe20003800000 */
[----:B------:R-:W-:Y:S01]  /*d1b0*/  IADD3 R9, R9, -R10, RZ ;  /* 0x8000000a09097210 */ /* 0x000fe20007ffe0ff */
[----:B------:R-:W-:Y:S02]  /*d1c0*/  IMAD.MOV.U32 R11, RZ, RZ, 0x1 ;  /* 0x00000001ff0b7424 */ /* 0x000fe400078e00ff */
[----:B------:R-:W-:-:S07]  /*d1d0*/  IMAD.MOV.U32 R4, RZ, RZ, R16 ;  /* 0x000000ffff047224 */ /* 0x000fce00078e0010 */
.L_x_90:
[----:B------:R-:W-:Y:S01]  /*d1e0*/  ISETP.NE.AND P0, PT, R22, RZ, PT ;  /* 0x000000ff1600720c */ /* 0x000fe20003f05270 */
[----:B------:R-:W-:Y:S01]  /*d1f0*/  VIADD R9, R9, 0xfffffffe ;  /* 0xfffffffe09097836 */ /* 0x000fe20000000000 */
[----:B------:R-:W-:Y:S04]  /*d200*/  BSSY B1, `(.L_x_56) ;  /* 0x0000093000017945 */ /* 0x000fe80003800000 */
[----:B------:R-:W-:-:S07]  /*d210*/  ISETP.NE.AND P1, PT, R9, RZ, PT ;  /* 0x000000ff0900720c */ /* 0x000fce0003f25270 */
[----:B------:R-:W-:Y:S06]  /*d220*/  @!P0 BRA `(.L_x_57) ;  /* 0x0000000800408947 */ /* 0x000fec0003800000 */
[----:B------:R-:W-:Y:S01]  /*d230*/  ISETP.NE.AND P0, PT, R23, RZ, PT ;  /* 0x000000ff1700720c */ /* 0x000fe20003f05270 */
[----:B------:R-:W-:Y:S01]  /*d240*/  IMAD.MOV.U32 R13, RZ, RZ, R8 ;  /* 0x000000ffff0d7224 */ /* 0x000fe200078e0008 */
[----:B------:R-:W-:-:S11]  /*d250*/  SHF.L.U32 R6, R11, 0x1f, RZ ;  /* 0x0000001f0b067819 */ /* 0x000fd600000006ff */
[----:B------:R-:W-:Y:S05]  /*d260*/  @!P0 BRA `(.L_x_58) ;  /* 0x00000000004c8947 */ /* 0x000fea0003800000 */
        /* <DEDUP_REMOVED lines=9> */
[----:B------:R-:W-:Y:S02]  /*d300*/  SHF.R.S32.HI R3, RZ, 0x1f, R15 ;  /* 0x0000001fff037819 */ /* 0x000fe4000001140f */
[----:B------:R-:W-:-:S05]  /*d310*/  MOV R2, R15 ;  /* 0x0000000f00027202 */ /* 0x000fca0000000f00 */
[----:B------:R-:W-:Y:S01]  /*d320*/  IMAD.WIDE.U32 R2, R18, UR4, R2 ;  /* 0x0000000412027c25 */ /* 0x000fe2000f8e0002 */
[----:B------:R-:W-:-:S03]  /*d330*/  ULDC.64 UR4, c[0x0][0x418] ;  /* 0x0001060000047ab9 */ /* 0x000fc60000000a00 */
[----:B------:R-:W-:Y:S01]  /*d340*/  IMAD.IADD R3, R5, 0x1, R3 ;  /* 0x0000000105037824 */ /* 0x000fe200078e0203 */
[----:B------:R-:W-:-:S04]  /*d350*/  LEA R4, P0, R2, UR4, 0x2 ;  /* 0x0000000402047c11 */ /* 0x000fc8000f8010ff */
[----:B------:R-:W-:-:S05]  /*d360*/  LEA.HI.X R5, R2, UR5, R3, 0x2, P0 ;  /* 0x0000000502057c11 */ /* 0x000fca00080f1403 */
[----:B------:R0:W5:Y:S01]  /*d370*/  LDG.E R4, desc[UR38][R4.64] ;  /* 0x0000002604047981 */ /* 0x000162000c1e1900 */
[----:B------:R-:W-:-:S04]  /*d380*/  IMAD.MOV R2, RZ, RZ, -R15 ;  /* 0x000000ffff027224 */ /* 0x000fc800078e0a0f */
[----:B------:R-:W-:-:S07]  /*d390*/  IMAD R13, R13, R2, R8 ;  /* 0x000000020d0d7224 */ /* 0x000fce00078e0208 */
.L_x_58:
[----:B------:R-:W1:Y:S01]  /*d3a0*/  SYNCS.PHASECHK.TRANS64.TRYWAIT P0, [UR40+0x31c48], R6 ;  /* 0x031c4806ff0075a7 */ /* 0x000e620008000168 */
[----:B------:R-:W-:Y:S01]  /*d3b0*/  BSSY B2, `(.L_x_59) ;  /* 0x0000003000027945 */ /* 0x000fe20003800000 */
[----:B------:R-:W-:-:S03]  /*d3c0*/  ISETP.NE.AND P2, PT, R28, RZ, PT ;  /* 0x000000ff1c00720c */ /* 0x000fc60003f45270 */
[----:B-1----:R-:W-:Y:S10]  /*d3d0*/  @!P0 BRA `(.L_x_60) ;  /* 0x0000002c00508947 */ /* 0x002ff40003800000 */
.L_x_146:
[----:B------:R-:W-:Y:S05]  /*d3e0*/  BSYNC B2 ;  /* 0x0000000000027941 */ /* 0x000fea0003800000 */
.L_x_59:
[----:B------:R-:W-:Y:S04]  /*d3f0*/  BSSY B2, `(.L_x_61) ;  /* 0x0000007000027945 */ /* 0x000fe80003800000 */
[----:B------:R-:W-:Y:S05]  /*d400*/  @P2 BRA `(.L_x_62) ;  /* 0x0000000000142947 */ /* 0x000fea0003800000 */
[----:B------:R-:W-:Y:S01]  /*d410*/  ISETP.NE.AND P0, PT, R7, RZ, PT ;  /* 0x000000ff0700720c */ /* 0x000fe20003f05270 */
[----:B------:R-:W-:-:S04]  /*d420*/  IMAD.MOV.U32 R2, RZ, RZ, 0x6c00 ;  /* 0x00006c00ff027424 */ /* 0x000fc800078e00ff */
[----:B------:R2:W-:Y:S08]  /*d430*/  SYNCS.ARRIVE.TRANS64 RZ, [UR40+0x31c38], R2 ;  /* 0x031c3802ffff79a7 */ /* 0x0005f00008000028 */
[----:B--2---:R-:W-:Y:S05]  /*d440*/  @!P0 BRA `(.L_x_62) ;  /* 0x0000000000048947 */ /* 0x004fea0003800000 */
[----:B------:R-:W-:Y:S01]  /*d450*/  BPT.TRAP 0x1 ;  /* 0x000000040000795c */ /* 0x000fe20000300000 */
.L_x_62:
[----:B------:R-:W-:Y:S05]  /*d460*/  BSYNC B2 ;  /* 0x0000000000027941 */ /* 0x000fea0003800000 */
.L_x_61:
[----:B0-----:R-:W-:Y:S01]  /*d470*/  IMAD.MOV.U32 R5, RZ, RZ, RZ ;  /* 0x000000ffff057224 */ /* 0x001fe200078e00ff */
[----:B------:R-:W-:Y:S01]  /*d480*/  ULDC.64 UR4, c[0x0][0x198] ;  /* 0x0000660000047ab9 */ /* 0x000fe20000000a00 */
[----:B------:R-:W-:Y:S01]  /*d490*/  PLOP3.LUT P0, PT, PT, PT, PT, 0x80, 0x0 ;  /* 0x000000000000781c */ /* 0x000fe20003f0f070 */
[----:B------:R-:W-:Y:S01]  /*d4a0*/  UIADD3 UR4, UP0, UR4, 0x370, URZ ;  /* 0x0000037004047890 */ /* 0x000fe2000ff1e03f */
[----:B------:R-:W-:Y:S01]  /*d4b0*/  IMAD R2, R13, 0x90, RZ ;  /* 0x000000900d027824 */ /* 0x000fe200078e02ff */
[----:B------:R-:W-:Y:S01]  /*d4c0*/  R2UR UR34, R5 ;  /* 0x00000000052272ca */ /* 0x000fe200000e0000 */
[----:B------:R-:W-:Y:S02]  /*d4d0*/  UIADD3 UR32, UR40, 0x1d600, URZ ;  /* 0x0001d60028207890 */ /* 0x000fe4000fffe03f */
[----:B------:R-:W-:Y:S02]  /*d4e0*/  UIADD3 UR33, UR40, 0x31c38, URZ ;  /* 0x00031c3828217890 */ /* 0x000fe4000fffe03f */
[----:B------:R-:W-:Y:S01]  /*d4f0*/  UIADD3.X UR5, URZ, UR5, URZ, UP0, !UPT ;  /* 0x000000053f057290 */ /* 0x000fe200087fe43f */
[----:B------:R-:W-:Y:S01]  /*d500*/  UMOV UR6, 0x0 ;  /* 0x0000000000067882 */ /* 0x000fe20000000000 */
[----:B------:R-:W-:-:S10]  /*d510*/  UMOV UR7, 0x14f00000 ;  /* 0x14f0000000077882 */ /* 0x000fd40000000000 */
.L_x_63:
[----:B------:R-:W-:-:S13]  /*d520*/  @P0 ELECT P3, URZ, PT ;  /* 0x00000000003f082f */ /* 0x000fda0003860000 */
[----:B-----5:R-:W-:Y:S02]  /*d530*/  @P3 R2UR UR37, R4 ;  /* 0x00000000042532ca */ /* 0x020fe400000e0000 */
[----:B------:R-:W-:Y:S02]  /*d540*/  @P3 R2UR UR35, R2 ;  /* 0x00000000022332ca */ /* 0x000fe400000e0000 */
[----:B------:R-:W-:Y:S02]  /*d550*/  @P3 PLOP3.LUT P0, PT, P3, PT, PT, 0x8, 0x0 ;  /* 0x000000000000381c */ /* 0x000fe40001f0e170 */
[----:B------:R-:W-:-:S09]  /*d560*/  PLOP3.LUT P3, PT, PT, PT, PT, 0x8, 0x0 ;  /* 0x000000000000781c */ /* 0x000fd20003f6e170 */
[----:B------:R0:W-:Y:S02]  /*d570*/  UTMALDG.4D [UR32], [UR4], desc[UR6] ;  /* 0x00000620040075b4 */ /* 0x0001e40008019000 */
[----:B0-----:R-:W-:Y:S05]  /*d580*/  @P0 BRA.U.ANY `(.L_x_63) ;  /* 0xfffffffd00e40947 */ /* 0x001fea000393ffff */
[----:B------:R-:W-:Y:S01]  /*d590*/  IMAD.MOV.U32 R12, RZ, RZ, 0x20 ;  /* 0x00000020ff0c7424 */ /* 0x000fe200078e00ff */
[----:B------:R-:W-:Y:S01]  /*d5a0*/  PLOP3.LUT P0, PT, PT, PT, PT, 0x80, 0x0 ;  /* 0x000000000000781c */ /* 0x000fe20003f0f070 */
[----:B------:R-:W-:Y:S01]  /*d5b0*/  UIADD3 UR8, UR40, 0x1fa00, URZ ;  /* 0x0001fa0028087890 */ /* 0x000fe2000fffe03f */
[----:B------:R-:W-:Y:S02]  /*d5c0*/  UMOV UR6, 0x0 ;  /* 0x0000000000067882 */ /* 0x000fe40000000000 */
[----:B------:R-:W-:Y:S01]  /*d5d0*/  R2UR UR10, R12 ;  /* 0x000000000c0a72ca */ /* 0x000fe200000e0000 */
[----:B------:R-:W-:-:S14]  /*d5e0*/  UMOV UR7, 0x14f00000 ;  /* 0x14f0000000077882 */ /* 0x000fdc0000000000 */
.L_x_64:
[----:B------:R-:W-:-:S13]  /*d5f0*/  @P0 ELECT P3, URZ, PT ;  /* 0x00000000003f082f */ /* 0x000fda0003860000 */
[----:B------:R-:W-:Y:S01]  /*d600*/  @P3 R2UR UR13, R4 ;  /* 0x00000000040d32ca */ /* 0x000fe200000e0000 */
[----:B------:R-:W-:Y:S01]  /*d610*/  UMOV UR9, UR33 ;  /* 0x0000002100097c82 */ /* 0x000fe20008000000 */
[----:B------:R-:W-:Y:S01]  /*d620*/  @P3 R2UR UR11, R2 ;  /* 0x00000000020b32ca */ /* 0x000fe200000e0000 */
[----:B------:R-:W-:Y:S01]  /*d630*/  UMOV UR12, UR36 ;  /* 0x00000024000c7c82 */ /* 0x000fe20008000000 */
[----:B------:R-:W-:Y:S02]  /*d640*/  @P3 PLOP3.LUT P0, PT, P3, PT, PT, 0x8, 0x0 ;  /* 0x000000000000381c */ /* 0x000fe40001f0e170 */
[----:B------:R-:W-:-:S09]  /*d650*/  PLOP3.LUT P3, PT, PT, PT, PT, 0x8, 0x0 ;  /* 0x000000000000781c */ /* 0x000fd20003f6e170 */
[----:B------:R0:W-:Y:S02]  /*d660*/  UTMALDG.4D [UR8], [UR4], desc[UR6] ;  /* 0x00000608040075b4 */ /* 0x0001e40008019000 */
[----:B0-----:R-:W-:Y:S05]  /*d670*/  @P0 BRA.U.ANY `(.L_x_64) ;  /* 0xfffffffd00dc0947 */ /* 0x001fea000393ffff */
[----:B------:R-:W-:Y:S01]  /*d680*/  MOV R14, 0x40 ;  /* 0x00000040000e7802 */ /* 0x000fe20000000f00 */
[----:B------:R-:W-:Y:S01]  /*d690*/  UIADD3 UR8, UR40, 0x21e00, URZ ;  /* 0x00021e0028087890 */ /* 0x000fe2000fffe03f */
[----:B------:R-:W-:Y:S01]  /*d6a0*/  PLOP3.LUT P0, PT, PT, PT, PT, 0x80, 0x0 ;  /* 0x000000000000781c */ /* 0x000fe20003f0f070 */
[----:B------:R-:W-:Y:S01]  /*d6b0*/  UMOV UR6, 0x0 ;  /* 0x0000000000067882 */ /* 0x000fe20000000000 */
[----:B------:R-:W-:Y:S01]  /*d6c0*/  R2UR UR10, R14 ;  /* 0x000000000e0a72ca */ /* 0x000fe200000e0000 */
[----:B------:R-:W-:-:S14]  /*d6d0*/  UMOV UR7, 0x14f00000 ;  /* 0x14f0000000077882 */ /* 0x000fdc0000000000 */
.L_x_65:
        /* <DEDUP_REMOVED lines=9> */
[----:B------:R-:W0:Y:S01]  /*d770*/  SYNCS.PHASECHK.TRANS64.TRYWAIT P0, [UR40+0x31c60], R6 ;  /* 0x031c6006ff0075a7 */ /* 0x000e220008000168 */
[----:B------:R-:W-:Y:S04]  /*d780*/  BSSY B2, `(.L_x_66) ;  /* 0x0000002000027945 */ /* 0x000fe80003800000 */
[----:B0-----:R-:W-:Y:S05]  /*d790*/  @!P0 BRA `(.L_x_67) ;  /* 0x0000002800788947 */ /* 0x001fea0003800000 */
.L_x_147:
[----:B------:R-:W-:Y:S05]  /*d7a0*/  BSYNC B2 ;  /* 0x0000000000027941 */ /* 0x000fea0003800000 */
.L_x_66:
[----:B------:R-:W-:Y:S01]  /*d7b0*/  BSSY B2, `(.L_x_68) ;  /* 0x0000009000027945 */ /* 0x000fe20003800000 */
[----:B------:R-:W-:Y:S02]  /*d7c0*/  IMAD.MOV.U32 R2, RZ, RZ, 0x0 ;  /* 0x00000000ff027424 */ /* 0x000fe400078e00ff */
[----:B01----:R-:W-:Y:S01]  /*d7d0*/  IMAD.MOV.U32 R3, RZ, RZ, 0x14f00000 ;  /* 0x14f00000ff037424 */ /* 0x003fe200078e00ff */
[----:B------:R-:W-:Y:S06]  /*d7e0*/  @P2 BRA `(.L_x_69) ;  /* 0x0000000000142947 */ /* 0x000fec0003800000 */
[----:B------:R-:W-:Y:S01]  /*d7f0*/  ISETP.NE.AND P0, PT, R7, RZ, PT ;  /* 0x000000ff0700720c */ /* 0x000fe20003f05270 */
[----:B------:R-:W-:-:S04]  /*d800*/  IMAD.MOV.U32 R6, RZ, RZ, 0x6c00 ;  /* 0x00006c00ff067424 */ /* 0x000fc800078e00ff */
[----:B------:R0:W-:Y:S08]  /*d810*/  SYNCS.ARRIVE.TRANS64 RZ, [UR40+0x31c50], R6 ;  /* 0x031c5006ffff79a7 */ /* 0x0001f00008000028 */
[----:B0-----:R-:W-:Y:S05]  /*d820*/  @!P0 BRA `(.L_x_69) ;  /* 0x0000000000048947 */ /* 0x001fea0003800000 */
[----:B------:R-:W-:Y:S01]  /*d830*/  BPT.TRAP 0x1 ;  /* 0x000000040000795c */ /* 0x000fe20000300000 */
.L_x_69:
[----:B------:R-:W-:Y:S05]  /*d840*/  BSYNC B2 ;  /* 0x0000000000027941 */ /* 0x000fea0003800000 */
.L_x_68:
[----:B------:R-:W-:Y:S01]  /*d850*/  R2UR UR6, R2 ;  /* 0x00000000020672ca */ /* 0x000fe200000e0000 */
[----:B------:R-:W-:Y:S01]  /*d860*/  ULDC.64 UR4, c[0x0][0x198] ;  /* 0x0000660000047ab9 */ /* 0x000fe20000000a00 */
[----:B------:R-:W-:Y:S01]  /*d870*/  R2UR UR7, R3 ;  /* 0x00000000030772ca */ /* 0x000fe200000e0000 */
[----:B------:R-:W-:Y:S01]  /*d880*/  UIADD3 UR4, UP0, UR4, 0x470, URZ ;  /* 0x0000047004047890 */ /* 0x000fe2000ff1e03f */
[----:B------:R-:W-:Y:S01]  /*d890*/  R2UR UR10, R5 ;  /* 0x00000000050a72ca */ /* 0x000fe200000e0000 */
[----:B------:R-:W-:Y:S01]  /*d8a0*/  IMAD R5, R17, 0x90, RZ ;  /* 0x0000009011057824 */ /* 0x000fe200078e02ff */
[----:B------:R-:W-:Y:S01]  /*d8b0*/  PLOP3.LUT P0, PT, PT, PT, PT, 0x80, 0x0 ;  /* 0x000000000000781c */ /* 0x000fe20003f0f070 */
[----:B------:R-:W-:Y:S02]  /*d8c0*/  UIADD3 UR8, UR40, 0x200, URZ ;  /* 0x0000020028087890 */ /* 0x000fe4000fffe03f */
[----:B------:R-:W-:Y:S02]  /*d8d0*/  UIADD3 UR9, UR40, 0x31c50, URZ ;  /* 0x00031c5028097890 */ /* 0x000fe4000fffe03f */
[----:B------:R-:W-:-:S12]  /*d8e0*/  UIADD3.X UR5, URZ, UR5, URZ, UP0, !UPT ;  /* 0x000000053f057290 */ /* 0x000fd800087fe43f */
.L_x_70:
[----:B------:R-:W-:-:S13]  /*d8f0*/  @P0 ELECT P2, URZ, PT ;  /* 0x00000000003f082f */ /* 0x000fda0003840000 */
[----:B------:R-:W-:Y:S01]  /*d900*/  @P2 R2UR UR13, R16 ;  /* 0x00000000100d22ca */ /* 0x000fe200000e0000 */
[----:B------:R-:W-:Y:S01]  /*d910*/  UMOV UR12, UR36 ;  /* 0x00000024000c7c82 */ /* 0x000fe20008000000 */
[----:B------:R-:W-:Y:S02]  /*d920*/  @P2 R2UR UR11, R5 ;  /* 0x00000000050b22ca */ /* 0x000fe400000e0000 */
[----:B------:R-:W-:Y:S02]  /*d930*/  @P2 PLOP3.LUT P0, PT, P2, PT, PT, 0x8, 0x0 ;  /* 0x000000000000281c */ /* 0x000fe4000170e170 */
[----:B------:R-:W-:-:S09]  /*d940*/  PLOP3.LUT P2, PT, PT, PT, PT, 0x8, 0x0 ;  /* 0x000000000000781c */ /* 0x000fd20003f4e170 */
[----:B------:R0:W-:Y:S02]  /*d950*/  UTMALDG.4D [UR8], [UR4], desc[UR6] ;  /* 0x00000608040075b4 */ /* 0x0001e40008019000 */
[----:B0-----:R-:W-:Y:S05]  /*d960*/  @P0 BRA.U.ANY `(.L_x_70) ;  /* 0xfffffffd00e00947 */ /* 0x001fea000393ffff */
[----:B------:R-:W-:Y:S01]  /*d970*/  R2UR UR10, R12 ;  /* 0x000000000c0a72ca */ /* 0x000fe200000e0000 */
[----:B------:R-:W-:Y:S01]  /*d980*/  UIADD3 UR8, UR40, 0x2600, URZ ;  /* 0x0000260028087890 */ /* 0x000fe2000fffe03f */
[----:B------:R-:W-:Y:S02]  /*d990*/  R2UR UR6, R2 ;  /* 0x00000000020672ca */ /* 0x000fe400000e0000 */
[----:B------:R-:W-:Y:S02]  /*d9a0*/  R2UR UR7, R3 ;  /* 0x00000000030772ca */ /* 0x000fe400000e0000 */
[----:B------:R-:W-:-:S13]  /*d9b0*/  PLOP3.LUT P0, PT, PT, PT, PT, 0x80, 0x0 ;  /* 0x000000000000781c */ /* 0x000fda0003f0f070 */
.L_x_71:
        /* <DEDUP_REMOVED lines=13> */
.L_x_72:
        /* <DEDUP_REMOVED lines=8> */
[----:B------:R-:W-:Y:S02]  /*db10*/  IMAD.MOV.U32 R17, RZ, RZ, R13 ;  /* 0x000000ffff117224 */ /* 0x000fe400078e000d */
[----:B------:R-:W-:-:S07]  /*db20*/  IMAD.MOV.U32 R16, RZ, RZ, R4 ;  /* 0x000000ffff107224 */ /* 0x000fce00078e0004 */
.L_x_57:
[----:B------:R-:W-:Y:S05]  /*db30*/  BSYNC B1 ;  /* 0x0000000000017941 */ /* 0x000fea0003800000 */
.L_x_56:
[----:B------:R-:W-:Y:S01]  /*db40*/  ISETP.NE.AND P0, PT, R22, RZ, PT ;  /* 0x000000ff1600720c */ /* 0x000fe20003f05270 */
[----:B------:R-:W-:Y:S01]  /*db50*/  BSSY B1, `(.L_x_73) ;  /* 0x0000093000017945 */ /* 0x000fe20003800000 */
[----:B------:R-:W-:-:S11]  /*db60*/  LOP3.LUT R6, R11, 0x1, RZ, 0x3c, !PT ;  /* 0x000000010b067812 */ /* 0x000fd600078e3cff */
[----:B------:R-:W-:Y:S05]  /*db70*/  @!P0 BRA `(.L_x_74) ;  /* 0x0000000800408947 */ /* 0x000fea0003800000 */
[----:B------:R-:W-:Y:S02]  /*db80*/  ISETP.NE.AND P0, PT, R23, RZ, PT ;  /* 0x000000ff1700720c */ /* 0x000fe40003f05270 */
[----:B------:R-:W-:Y:S02]  /*db90*/  SHF.L.U32 R12, R6, 0x1f, RZ ;  /* 0x0000001f060c7819 */ /* 0x000fe400000006ff */
[----:B------:R-:W-:-:S09]  /*dba0*/  IADD3 R13, R8, -0x1, RZ ;  /* 0xffffffff080d7810 */ /* 0x000fd20007ffe0ff */
        /* <DEDUP_REMOVED lines=20> */
.L_x_75:
[----:B------:R-:W1:Y:S01]  /*dcf0*/  SYNCS.PHASECHK.TRANS64.TRYWAIT P0, [UR40+0x31c40], R12 ;  /* 0x031c400cff0075a7 */ /* 0x000e620008000168 */
[----:B------:R-:W-:Y:S01]  /*dd00*/  BSSY B2, `(.L_x_76) ;  /* 0x0000003000027945 */ /* 0x000fe20003800000 */
[----:B------:R-:W-:-:S03]  /*dd10*/  ISETP.NE.AND P2, PT, R28, RZ, PT ;  /* 0x000000ff1c00720c */ /* 0x000fc60003f45270 */
[----:B-1----:R-:W-:Y:S10]  /*dd20*/  @!P0 BRA `(.L_x_77) ;  /* 0x00000024002c8947 */ /* 0x002ff40003800000 */
.L_x_148:
[----:B------:R-:W-:Y:S05]  /*dd30*/  BSYNC B2 ;  /* 0x0000000000027941 */ /* 0x000fea0003800000 */
.L_x_76:
[----:B------:R-:W-:Y:S04]  /*dd40*/  BSSY B2, `(.L_x_78) ;  /* 0x0000007000027945 */ /* 0x000fe80003800000 */
[----:B------:R-:W-:Y:S05]  /*dd50*/  @P2 BRA `(.L_x_79) ;  /* 0x0000000000142947 */ /* 0x000fea0003800000 */
[----:B------:R-:W-:Y:S01]  /*dd60*/  ISETP.NE.AND P0, PT, R7, RZ, PT ;  /* 0x000000ff0700720c */ /* 0x000fe20003f05270 */
[----:B------:R-:W-:-:S04]  /*dd70*/  IMAD.MOV.U32 R2, RZ, RZ, 0x6c00 ;  /* 0x00006c00ff027424 */ /* 0x000fc800078e00ff */
[----:B------:R2:W-:Y:S08]  /*dd80*/  SYNCS.ARRIVE.TRANS64 RZ, [UR40+0x31c30], R2 ;  /* 0x031c3002ffff79a7 */ /* 0x0005f00008000028 */
[----:B--2---:R-:W-:Y:S05]  /*dd90*/  @!P0 BRA `(.L_x_79) ;  /* 0x0000000000048947 */ /* 0x004fea0003800000 */
[----:B------:R-:W-:Y:S01]  /*dda0*/  BPT.TRAP 0x1 ;  /* 0x000000040000795c */ /* 0x000fe20000300000 */
.L_x_79:
[----:B------:R-:W-:Y:S05]  /*ddb0*/  BSYNC B2 ;  /* 0x0000000000027941 */ /* 0x000fea0003800000 */
.L_x_78:
[----:B0-----:R-:W-:Y:S01]  /*ddc0*/  MOV R5, RZ ;  /* 0x000000ff00057202 */ /* 0x001fe20000000f00 */
[----:B------:R-:W-:Y:S01]  /*ddd0*/  ULDC.64 UR4, c[0x0][0x198] ;  /* 0x0000660000047ab9 */ /* 0x000fe20000000a00 */
[----:B------:R-:W-:Y:S01]  /*dde0*/  PLOP3.LUT P0, PT, PT, PT, PT, 0x80, 0x0 ;  /* 0x000000000000781c */ /* 0x000fe20003f0f070 */
[----:B------:R-:W-:Y:S01]  /*ddf0*/  UIADD3 UR4, UP0, UR4, 0x370, URZ ;  /* 0x0000037004047890 */ /* 0x000fe2000ff1e03f */
[----:B------:R-:W-:Y:S01]  /*de00*/  R2UR UR10, R5 ;  /* 0x00000000050a72ca */ /* 0x000fe200000e0000 */
[----:B------:R-:W-:Y:S01]  /*de10*/  IMAD R2, R13, 0x90, RZ ;  /* 0x000000900d027824 */ /* 0x000fe200078e02ff */
[----:B------:R-:W-:Y:S02]  /*de20*/  UIADD3 UR8, UR40, 0x16a00, URZ ;  /* 0x00016a0028087890 */ /* 0x000fe4000fffe03f */
[----:B------:R-:W-:Y:S02]  /*de30*/  UIADD3 UR9, UR40, 0x31c30, URZ ;  /* 0x00031c3028097890 */ /* 0x000fe4000fffe03f */
[----:B------:R-:W-:Y:S01]  /*de40*/  UIADD3.X UR5, URZ, UR5, URZ, UP0, !UPT ;  /* 0x000000053f057290 */ /* 0x000fe200087fe43f */
[----:B------:R-:W-:Y:S01]  /*de50*/  UMOV UR6, 0x0 ;  /* 0x0000000000067882 */ /* 0x000fe20000000000 */
[----:B------:R-:W-:-:S10]  /*de60*/  UMOV UR7, 0x14f00000 ;  /* 0x14f0000000077882 */ /* 0x000fd40000000000 */
.L_x_80:
[----:B------:R-:W-:-:S13]  /*de70*/  @P0 ELECT P3, URZ, PT ;  /* 0x00000000003f082f */ /* 0x000fda0003860000 */
[----:B-----5:R-:W-:Y:S01]  /*de80*/  @P3 R2UR UR13, R4 ;  /* 0x00000000040d32ca */ /* 0x020fe200000e0000 */
[----:B------:R-:W-:Y:S01]  /*de90*/  UMOV UR12, UR36 ;  /* 0x00000024000c7c82 */ /* 0x000fe20008000000 */
[----:B------:R-:W-:Y:S02]  /*dea0*/  @P3 R2UR UR11, R2 ;  /* 0x00000000020b32ca */ /* 0x000fe400000e0000 */
[----:B------:R-:W-:Y:S02]  /*deb0*/  @P3 PLOP3.LUT P0, PT, P3, PT, PT, 0x8, 0x0 ;  /* 0x000000000000381c */ /* 0x000fe40001f0e170 */
[----:B------:R-:W-:-:S09]  /*dec0*/  PLOP3.LUT P3, PT, PT, PT, PT, 0x8, 0x0 ;  /* 0x000000000000781c */ /* 0x000fd20003f6e170 */
[----:B------:R0:W-:Y:S02]  /*ded0*/  UTMALDG.4D [UR8], [UR4], desc[UR6] ;  /* 0x00000608040075b4 */ /* 0x0001e40008019000 */
[----:B0-----:R-:W-:Y:S05]  /*dee0*/  @P0 BRA.U.ANY `(.L_x_80) ;  /* 0xfffffffd00e00947 */ /* 0x001fea000393ffff */
[----:B-1----:R-:W-:Y:S01]  /*def0*/  IMAD.MOV.U32 R12, RZ, RZ, 0x20 ;  /* 0x00000020ff0c7424 */ /* 0x002fe200078e00ff */
[----:B------:R-:W-:Y:S01]  /*df00*/  PLOP3.LUT P0, PT, PT, PT, PT, 0x80, 0x0 ;  /* 0x000000000000781c */ /* 0x000fe20003f0f070 */
[----:B------:R-:W-:Y:S01]  /*df10*/  UIADD3 UR8, UR40, 0x18e00, URZ ;  /* 0x00018e0028087890 */ /* 0x000fe2000fffe03f */
[----:B------:R-:W-:Y:S02]  /*df20*/  UMOV UR6, 0x0 ;  /* 0x0000000000067882 */ /* 0x000fe40000000000 */
[----:B------:R-:W-:Y:S01]  /*df30*/  R2UR UR10, R12 ;  /* 0x000000000c0a72ca */ /* 0x000fe200000e0000 */
[----:B------:R-:W-:-:S14]  /*df40*/  UMOV UR7, 0x14f00000 ;  /* 0x14f0000000077882 */ /* 0x000fdc0000000000 */
.L_x_81:
        /* <DEDUP_REMOVED lines=14> */
.L_x_82:
        /* <DEDUP_REMOVED lines=8> */
[----:B------:R-:W-:Y:S01]  /*e0b0*/  SHF.L.U32 R2, R11, 0x1f, RZ ;  /* 0x0000001f0b027819 */ /* 0x000fe200000006ff */
[----:B------:R-:W-:Y:S03]  /*e0c0*/  BSSY B2, `(.L_x_83) ;  /* 0x0000003000027945 */ /* 0x000fe60003800000 */
[----:B------:R-:W0:Y:S02]  /*e0d0*/  SYNCS.PHASECHK.TRANS64.TRYWAIT P0, [UR40+0x31c68], R2 ;  /* 0x031c6802ff0075a7 */ /* 0x000e240008000168 */
[----:B0-----:R-:W-:Y:S05]  /*e0e0*/  @!P0 BRA `(.L_x_84) ;  /* 0x0000002000548947 */ /* 0x001fea0003800000 */
.L_x_149:
[----:B------:R-:W-:Y:S05]  /*e0f0*/  BSYNC B2 ;  /* 0x0000000000027941 */ /* 0x000fea0003800000 */
.L_x_83:
[----:B------:R-:W-:Y:S01]  /*e100*/  BSSY B2, `(.L_x_85) ;  /* 0x0000009000027945 */ /* 0x000fe20003800000 */
[----:B0-----:R-:W-:Y:S02]  /*e110*/  IMAD.MOV.U32 R2, RZ, RZ, 0x0 ;  /* 0x00000000ff027424 */ /* 0x001fe400078e00ff */
[----:B------:R-:W-:Y:S01]  /*e120*/  IMAD.MOV.U32 R3, RZ, RZ, 0x14f00000 ;  /* 0x14f00000ff037424 */ /* 0x000fe200078e00ff */
[----:B------:R-:W-:Y:S06]  /*e130*/  @P2 BRA `(.L_x_86) ;  /* 0x0000000000142947 */ /* 0x000fec0003800000 */
[----:B------:R-:W-:Y:S01]  /*e140*/  ISETP.NE.AND P0, PT, R7, RZ, PT ;  /* 0x000000ff0700720c */ /* 0x000fe20003f05270 */
[----:B------:R-:W-:-:S04]  /*e150*/  IMAD.MOV.U32 R11, RZ, RZ, 0x6c00 ;  /* 0x00006c00ff0b7424 */ /* 0x000fc800078e00ff */
[----:B------:R0:W-:Y:S08]  /*e160*/  SYNCS.ARRIVE.TRANS64 RZ, [UR40+0x31c58], R11 ;  /* 0x031c580bffff79a7 */ /* 0x0001f00008000028 */
[----:B0-----:R-:W-:Y:S05]  /*e170*/  @!P0 BRA `(.L_x_86) ;  /* 0x0000000000048947 */ /* 0x001fea0003800000 */
[----:B------:R-:W-:Y:S01]  /*e180*/  BPT.TRAP 0x1 ;  /* 0x000000040000795c */ /* 0x000fe20000300000 */
.L_x_86:
[----:B------:R-:W-:Y:S05]  /*e190*/  BSYNC B2 ;  /* 0x0000000000027941 */ /* 0x000fea0003800000 */
.L_x_85:
        /* <DEDUP_REMOVED lines=10> */
.L_x_87:
        /* <DEDUP_REMOVED lines=13> */
.L_x_88:
        /* <DEDUP_REMOVED lines=13> */
.L_x_89:
        /* <DEDUP_REMOVED lines=8> */
[----:B------:R-:W-:Y:S01]  /*e460*/  MOV R17, R13 ;  /* 0x0000000d00117202 */ /* 0x000fe20000000f00 */
[----:B------:R-:W-:-:S07]  /*e470*/  IMAD.MOV.U32 R16, RZ, RZ, R4 ;  /* 0x000000ffff107224 */ /* 0x000fce00078e0004 */
.L_x_74:
[----:B------:R-:W-:Y:S05]  /*e480*/  BSYNC B1 ;  /* 0x0000000000017941 */ /* 0x000fea0003800000 */
.L_x_73:
[----:B------:R-:W-:Y:S02]  /*e490*/  VIADD R8, R8, 0xfffffffe ;  /* 0xfffffffe08087836 */ /* 0x000fe40000000000 */
[----:B------:R-:W-:Y:S01]  /*e4a0*/  IMAD.MOV.U32 R11, RZ, RZ, R6 ;  /* 0x000000ffff0b7224 */ /* 0x000fe200078e0006 */
[----:B------:R-:W-:Y:S06]  /*e4b0*/  @P1 BRA `(.L_x_90) ;  /* 0xffffffec00481947 */ /* 0x000fec000383ffff */
[----:B------:R-:W-:Y:S05]  /*e4c0*/  BSYNC B0 ;  /* 0x0000000000007941 */ /* 0x000fea0003800000 */
.L_x_55:
[----:B------:R-:W-:Y:S01]  /*e4d0*/  ISETP.NE.AND P0, PT, R10, RZ, PT ;  /* 0x000000ff0a00720c */ /* 0x000fe20003f05270 */
[----:B------:R-:W-:-:S12]  /*e4e0*/  BSSY B0, `(.L_x_54) ;  /* 0x0000093000007945 */ /* 0x000fd80003800000 */
[----:B------:R-:W-:Y:S05]  /*e4f0*/  @!P0 BRA `(.L_x_91) ;  /* 0x0000000800448947 */ /* 0x000fea0003800000 */
[----:B------:R-:W-:Y:S01]  /*e500*/  ISETP.NE.AND P1, PT, R22, RZ, PT ;  /* 0x000000ff1600720c */ /* 0x000fe20003f25270 */
[----:B------:R-:W-:-:S12]  /*e510*/  IMAD.MOV.U32 R0, RZ, RZ, 0x1 ;  /* 0x00000001ff007424 */ /* 0x000fd800078e00ff */
[----:B------:R-:W-:Y:S05]  /*e520*/  @!P1 BRA `(.L_x_91) ;  /* 0x0000000800389947 */ /* 0x000fea0003800000 */
[----:B------:R-:W-:Y:S02]  /*e530*/  ISETP.NE.AND P1, PT, R23, RZ, PT ;  /* 0x000000ff1700720c */ /* 0x000fe40003f25270 */
        /* <DEDUP_REMOVED lines=21> */
.L_x_92:
[----:B------:R-:W1:Y:S01]  /*e690*/  SYNCS.PHASECHK.TRANS64.TRYWAIT P0, [UR40+0x31c48], R9 ;  /* 0x031c4809ff0075a7 */ /* 0x000e620008000168 */
[----:B------:R-:W-:Y:S01]  /*e6a0*/  BSSY B1, `(.L_x_93) ;  /* 0x0000003000017945 */ /* 0x000fe20003800000 */
[----:B------:R-:W-:-:S03]  /*e6b0*/  ISETP.NE.AND P1, PT, R28, RZ, PT ;  /* 0x000000ff1c00720c */ /* 0x000fc60003f25270 */
[----:B-1----:R-:W-:Y:S10]  /*e6c0*/  @!P0 BRA `(.L_x_94) ;  /* 0x0000001800f48947 */ /* 0x002ff40003800000 */
.L_x_150:
[----:B------:R-:W-:Y:S05]  /*e6d0*/  BSYNC B1 ;  /* 0x0000000000017941 */ /* 0x000fea0003800000 */
.L_x_93:
[----:B------:R-:W-:Y:S04]  /*e6e0*/  BSSY B1, `(.L_x_95) ;  /* 0x0000007000017945 */ /* 0x000fe80003800000 */
[----:B------:R-:W-:Y:S05]  /*e6f0*/  @P1 BRA `(.L_x_96) ;  /* 0x0000000000141947 */ /* 0x000fea0003800000 */
[----:B------:R-:W-:Y:S01]  /*e700*/  ISETP.NE.AND P0, PT, R7, RZ, PT ;  /* 0x000000ff0700720c */ /* 0x000fe20003f05270 */
[----:B-1----:R-:W-:-:S04]  /*e710*/  IMAD.MOV.U32 R2, RZ, RZ, 0x6c00 ;  /* 0x00006c00ff027424 */ /* 0x002fc800078e00ff */
[----:B------:R2:W-:Y:S08]  /*e720*/  SYNCS.ARRIVE.TRANS64 RZ, [UR40+0x31c38], R2 ;  /* 0x031c3802ffff79a7 */ /* 0x0005f00008000028 */
[----:B--2---:R-:W-:Y:S05]  /*e730*/  @!P0 BRA `(.L_x_96) ;  /* 0x0000000000048947 */ /* 0x004fea0003800000 */
[----:B------:R-:W-:Y:S01]  /*e740*/  BPT.TRAP 0x1 ;  /* 0x000000040000795c */ /* 0x000fe20000300000 */
.L_x_96:
[----:B------:R-:W-:Y:S05]  /*e750*/  BSYNC B1 ;  /* 0x0000000000017941 */ /* 0x000fea0003800000 */
.L_x_95:
[----:B0-----:R-:W-:Y:S01]  /*e760*/  IMAD.MOV.U32 R5, RZ, RZ, RZ ;  /* 0x000000ffff057224 */ /* 0x001fe200078e00ff */
[----:B------:R-:W-:Y:S01]  /*e770*/  ULDC.64 UR4, c[0x0][0x198] ;  /* 0x0000660000047ab9 */ /* 0x000fe20000000a00 */
[----:B------:R-:W-:Y:S01]  /*e780*/  PLOP3.LUT P0, PT, PT, PT, PT, 0x80, 0x0 ;  /* 0x000000000000781c */ /* 0x000fe20003f0f070 */
[----:B------:R-:W-:Y:S01]  /*e790*/  UIADD3 UR4, UP0, UR4, 0x370, URZ ;  /* 0x0000037004047890 */ /* 0x000fe2000ff1e03f */
[----:B-1----:R-:W-:Y:S01]  /*e7a0*/  IMAD R2, R8, 0x90, RZ ;  /* 0x0000009008027824 */ /* 0x002fe200078e02ff */
[----:B------:R-:W-:Y:S01]  /*e7b0*/  R2UR UR10, R5 ;  /* 0x00000000050a72ca */ /* 0x000fe200000e0000 */
[----:B------:R-:W-:Y:S02]  /*e7c0*/  UIADD3 UR8, UR40, 0x1d600, URZ ;  /* 0x0001d60028087890 */ /* 0x000fe4000fffe03f */
[----:B------:R-:W-:Y:S02]  /*e7d0*/  UIADD3 UR9, UR40, 0x31c38, URZ ;  /* 0x00031c3828097890 */ /* 0x000fe4000fffe03f */
[----:B------:R-:W-:Y:S01]  /*e7e0*/  UIADD3.X UR5, URZ, UR5, URZ, UP0, !UPT ;  /* 0x000000053f057290 */ /* 0x000fe200087fe43f */
[----:B------:R-:W-:Y:S01]  /*e7f0*/  UMOV UR6, 0x0 ;  /* 0x0000000000067882 */ /* 0x000fe20000000000 */
[----:B------:R-:W-:-:S10]  /*e800*/  UMOV UR7, 0x14f00000 ;  /* 0x14f0000000077882 */ /* 0x000fd40000000000 */
.L_x_97:
        /* <DEDUP_REMOVED lines=14> */
.L_x_98:
        /* <DEDUP_REMOVED lines=14> */
.L_x_99:
        /* <DEDUP_REMOVED lines=8> */
[----:B------:R-:W0:Y:S01]  /*ea50*/  SYNCS.PHASECHK.TRANS64.TRYWAIT P0, [UR40+0x31c60], R9 ;  /* 0x031c6009ff0075a7 */ /* 0x000e220008000168 */
[----:B------:R-:W-:Y:S04]  /*ea60*/  BSSY B1, `(.L_x_100) ;  /* 0x0000002000017945 */ /* 0x000fe80003800000 */
[----:B0-----:R-:W-:Y:S05]  /*ea70*/  @!P0 BRA `(.L_x_101) ;  /* 0x0000001800208947 */ /* 0x001fea0003800000 */
.L_x_151:
[----:B------:R-:W-:Y:S05]  /*ea80*/  BSYNC B1 ;  /* 0x0000000000017941 */ /* 0x000fea0003800000 */
.L_x_100:
        /* <DEDUP_REMOVED lines=9> */
.L_x_103:
[----:B------:R-:W-:Y:S05]  /*eb20*/  BSYNC B1 ;  /* 0x0000000000017941 */ /* 0x000fea0003800000 */
.L_x_102:
        /* <DEDUP_REMOVED lines=10> */
.L_x_104:
        /* <DEDUP_REMOVED lines=13> */
.L_x_105:
        /* <DEDUP_REMOVED lines=13> */
.L_x_106:
        /* <DEDUP_REMOVED lines=10> */
.L_x_91:
[----:B------:R-:W-:Y:S05]  /*ee10*/  BSYNC B0 ;  /* 0x0000000000007941 */ /* 0x000fea0003800000 */
.L_x_54:
[----:B------:R-:W-:Y:S01]  /*ee20*/  ISETP.NE.AND P0, PT, R22, RZ, PT ;  /* 0x000000ff1600720c */ /* 0x000fe20003f05270 */
[----:B------:R-:W-:-:S12]  /*ee30*/  BSSY B0, `(.L_x_107) ;  /* 0x0000041000007945 */ /* 0x000fd80003800000 */
[----:B------:R-:W-:Y:S05]  /*ee40*/  @!P0 BRA `(.L_x_108) ;  /* 0x0000000000fc8947 */ /* 0x000fea0003800000 */
[----:B------:R-:W-:Y:S01]  /*ee50*/  LEA R3, R0, UR40, 0x3 ;  /* 0x0000002800037c11 */ /* 0x000fe2000f8e18ff */
[----:B------:R-:W-:Y:S01]  /*ee60*/  BSSY B1, `(.L_x_109) ;  /* 0x0000005000017945 */ /* 0x000fe20003800000 */
[----:B------:R-:W-:Y:S02]  /*ee70*/  SHF.L.U32 R2, R6, 0x1f, RZ ;  /* 0x0000001f06027819 */ /* 0x000fe400000006ff */
[----:B------:R-:W-:Y:S02]  /*ee80*/  ISETP.NE.AND P1, PT, R28, RZ, PT ;  /* 0x000000ff1c00720c */ /* 0x000fe40003f25270 */
[----:B------:R-:W0:Y:S02]  /*ee90*/  SYNCS.PHASECHK.TRANS64.TRYWAIT P0, [R3+URZ+0x31c60], R2 ;  /* 0x031c6002030075a7 */ /* 0x000e24000800017f */
[----:B0-----:R-:W-:Y:S09]  /*eea0*/  @!P0 BRA `(.L_x_110) ;  /* 0x00000014002c8947 */ /* 0x001ff20003800000 */
.L_x_152:
[----:B------:R-:W-:Y:S05]  /*eeb0*/  BSYNC B1 ;  /* 0x0000000000017941 */ /* 0x000fea0003800000 */
.L_x_109:
[----:B------:R-:W-:Y:S04]  /*eec0*/  BSSY B1, `(.L_x_111) ;  /* 0x0000008000017945 */ /* 0x000fe80003800000 */
[----:B------:R-:W-:Y:S05]  /*eed0*/  @P1 BRA `(.L_x_112) ;  /* 0x0000000000181947 */ /* 0x000fea0003800000 */
[----:B------:R-:W1:Y:S01]  /*eee0*/  S2R R4, SR_TID.X ;  /* 0x0000000000047919 */ /* 0x000e620000002100 */
[----:B0-----:R-:W-:-:S04]  /*eef0*/  MOV R2, 0x6c00 ;  /* 0x00006c0000027802 */ /* 0x001fc80000000f00 */
[----:B------:R2:W-:Y:S01]  /*ef00*/  SYNCS.ARRIVE.TRANS64 RZ, [R3+URZ+0x31c50], R2 ;  /* 0x031c500203ff79a7 */ /* 0x0005e2000800003f */
[----:B-1----:R-:W-:-:S13]  /*ef10*/  LOP3.LUT P0, RZ, R4, 0x1f, RZ, 0xc0, !PT ;  /* 0x0000001f04ff7812 */ /* 0x002fda000780c0ff */
[----:B--2---:R-:W-:Y:S05]  /*ef20*/  @!P0 BRA `(.L_x_112) ;  /* 0x0000000000048947 */ /* 0x004fea0003800000 */
[----:B------:R-:W-:Y:S01]  /*ef30*/  BPT.TRAP 0x1 ;  /* 0x000000040000795c */ /* 0x000fe20000300000 */
.L_x_112:
[----:B------:R-:W-:Y:S05]  /*ef40*/  BSYNC B1 ;  /* 0x0000000000017941 */ /* 0x000fea0003800000 */
.L_x_111:
[----:B------:R-:W-:Y:S01]  /*ef50*/  R2UR UR4, R0 ;  /* 0x00000000000472ca */ /* 0x000fe200000e0000 */
[----:B------:R-:W-:Y:S01]  /*ef60*/  ULDC.64 UR6, c[0x0][0x198] ;  /* 0x0000660000067ab9 */ /* 0x000fe20000000a00 */
[----:B------:R-:W-:Y:S01]  /*ef70*/  R2UR UR9, R3 ;  /* 0x00000000030972ca */ /* 0x000fe200000e0000 */
[----:B------:R-:W-:Y:S01]  /*ef80*/  UIADD3 UR6, UP0, UR6, 0x470, URZ ;  /* 0x0000047006067890 */ /* 0x000fe2000ff1e03f */
[----:B------:R-:W-:Y:S01]  /*ef90*/  PLOP3.LUT P0, PT, PT, PT, PT, 0x80, 0x0 ;  /* 0x000000000000781c */ /* 0x000fe20003f0f070 */
[----:B------:R-:W-:Y:S01]  /*efa0*/  IMAD R17, R17, 0x90, RZ ;  /* 0x0000009011117824 */ /* 0x000fe200078e02ff */
[----:B------:R-:W-:Y:S01]  /*efb0*/  UMOV UR14, 0x0 ;  /* 0x00000000000e7882 */ /* 0x000fe20000000000 */
[----:B------:R-:W-:Y:S01]  /*efc0*/  UIADD3.X UR7, URZ, UR7, URZ, UP0, !UPT ;  /* 0x000000073f077290 */ /* 0x000fe200087fe43f */
[----:B------:R-:W-:Y:S01]  /*efd0*/  UMOV UR15, 0x14f00000 ;  /* 0x14f00000000f7882 */ /* 0x000fe20000000000 */
[----:B------:R-:W-:-:S04]  /*efe0*/  UMOV UR10, URZ ;  /* 0x0000003f000a7c82 */ /* 0x000fc80008000000 */
[----:B------:R-:W-:Y:S02]  /*eff0*/  UIMAD UR4, UR4, 0x6c00, UR40 ;  /* 0x00006c00040478a4 */ /* 0x000fe4000f8e0228 */
[----:B------:R-:W-:Y:S02]  /*f000*/  UIADD3 UR9, UR9, 0x31c50, URZ ;  /* 0x00031c5009097890 */ /* 0x000fe4000fffe03f */
[----:B------:R-:W-:-:S12]  /*f010*/  UIADD3 UR8, UR4, 0x200, URZ ;  /* 0x0000020004087890 */ /* 0x000fd8000fffe03f */
.L_x_113:
[----:B------:R-:W-:-:S13]  /*f020*/  @P0 ELECT P1, URZ, PT ;  /* 0x00000000003f082f */ /* 0x000fda0003820000 */
[----:B------:R-:W-:Y:S01]  /*f030*/  @P1 R2UR UR13, R16 ;  /* 0x00000000100d12ca */ /* 0x000fe200000e0000 */
[----:B------:R-:W-:Y:S01]  /*f040*/  UMOV UR12, UR36 ;  /* 0x00000024000c7c82 */ /* 0x000fe20008000000 */
[----:B------:R-:W-:Y:S02]  /*f050*/  @P1 R2UR UR11, R17 ;  /* 0x00000000110b12ca */ /* 0x000fe400000e0000 */
[----:B------:R-:W-:Y:S02]  /*f060*/  @P1 PLOP3.LUT P0, PT, P1, PT, PT, 0x8, 0x0 ;  /* 0x000000000000181c */ /* 0x000fe40000f0e170 */
[----:B------:R-:W-:-:S09]  /*f070*/  PLOP3.LUT P1, PT, PT, PT, PT, 0x8, 0x0 ;  /* 0x000000000000781c */ /* 0x000fd20003f2e170 */
[----:B------:R1:W-:Y:S02]  /*f080*/  UTMALDG.4D [UR8], [UR6], desc[UR14] ;  /* 0x00000e08060075b4 */ /* 0x0003e40008019000 */
[----:B-1----:R-:W-:Y:S05]  /*f090*/  @P0 BRA.U.ANY `(.L_x_113) ;  /* 0xfffffffd00e00947 */ /* 0x002fea000393ffff */
[----:B------:R-:W-:Y:S01]  /*f0a0*/  PLOP3.LUT P0, PT, PT, PT, PT, 0x80, 0x0 ;  /* 0x000000000000781c */ /* 0x000fe20003f0f070 */
[----:B------:R-:W-:Y:S01]  /*f0b0*/  UIADD3 UR8, UR4, 0x2600, URZ ;  /* 0x0000260004087890 */ /* 0x000fe2000fffe03f */
[----:B------:R-:W-:Y:S01]  /*f0c0*/  UMOV UR14, 0x0 ;  /* 0x00000000000e7882 */ /* 0x000fe20000000000 */
[----:B------:R-:W-:Y:S01]  /*f0d0*/  UMOV UR15, 0x14f00000 ;  /* 0x14f00000000f7882 */ /* 0x000fe20000000000 */
[----:B------:R-:W-:-:S09]  /*f0e0*/  UMOV UR10, 0x20 ;  /* 0x00000020000a7882 */ /* 0x000fd20000000000 */
.L_x_114:
        /* <DEDUP_REMOVED lines=10> */
[----:B------:R-:W-:Y:S02]  /*f190*/  UMOV UR5, 0x14f00000 ;  /* 0x14f0000000057882 */ /* 0x000fe40000000000 */
[----:B------:R-:W-:Y:S01]  /*f1a0*/  UMOV UR4, 0x0 ;  /* 0x0000000000047882 */ /* 0x000fe20000000000 */
[----:B------:R-:W-:-:S08]  /*f1b0*/  UMOV UR10, 0x40 ;  /* 0x00000040000a7882 */ /* 0x000fd00000000000 */
.L_x_115:
        /* <DEDUP_REMOVED lines=8> */
.L_x_108:
[----:B------:R-:W-:Y:S05]  /*f240*/  BSYNC B0 ;  /* 0x0000000000007941 */ /* 0x000fea0003800000 */
.L_x_107:
[----:B------:R-:W-:Y:S02]  /*f250*/  VIADD R0, R0, 0x1 ;  /* 0x0000000100007836 */ /* 0x000fe40000000000 */
[----:B0-----:R-:W-:-:S03]  /*f260*/  IMAD.MOV.U32 R2, RZ, RZ, RZ ;  /* 0x000000ffff027224 */ /* 0x001fc600078e00ff */
[----:B------:R-:W-:-:S04]  /*f270*/  ISETP.NE.AND P0, PT, R0, 0x2, PT ;  /* 0x000000020000780c */ /* 0x000fc80003f05270 */
[----:B------:R-:W-:Y:S02]  /*f280*/  SEL R3, RZ, 0x1, P0 ;  /* 0x00000001ff037807 */ /* 0x000fe40000000000 */
[----:B------:R-:W-:Y:S02]  /*f290*/  SEL R0, R0, RZ, P0 ;  /* 0x000000ff00007207 */ /* 0x000fe40000000000 */
[----:B------:R-:W-:-:S07]  /*f2a0*/  LOP3.LUT R6, R6, R3, RZ, 0x3c, !PT ;  /* 0x0000000306067212 */ /* 0x000fce00078e3cff */
.L_x_38:
[----:B------:R-:W0:Y:S01]  /*f2b0*/  S2R R4, SR_CgaCtaId ;  /* 0x0000000000047919 */ /* 0x000e220000008800 */
[----:B------:R-:W-:Y:S02]  /*f2c0*/  MOV R3, 0x400 ;  /* 0x0000040000037802 */ /* 0x000fe40000000f00 */
[----:B------:R-:W-:Y:S02]  /*f2d0*/  SHF.L.U32 R2, R2, 0x1f, RZ ;  /* 0x0000001f02027819 */ /* 0x000fe400000006ff */
[----:B0-----:R-:W-:-:S04]  /*f2e0*/  LEA R7, R4, R3, 0x18 ;  /* 0x0000000304077211 */ /* 0x001fc800078ec0ff */
[----:B------:R-:W0:Y:S02]  /*f2f0*/  SYNCS.PHASECHK.TRANS64.TRYWAIT P0, [R7+URZ+0x31c20], R2 ;  /* 0x031c2002070075a7 */ /* 0x000e24000800017f */
[----:B0-----:R-:W-:Y:S05]  /*f300*/  @!P0 BRA `(.L_x_116) ;  /* 0x0000001000288947 */ /* 0x001fea0003800000 */
.L_x_153:
[----:B------:R-:W-:-:S03]  /*f310*/  UMOV UR4, 0xffffffff ;  /* 0xffffffff00047882 */ /* 0x000fc60000000000 */
[----:B------:R-:W-:Y:S05]  /*f320*/  BRA.DIV UR4, `(.L_x_117) ;  /* 0x0000001204347947 */ /* 0x000fea000b800000 */
[----:B0-----:R-:W0:Y:S02]  /*f330*/  S2R R2, SR_TID.X ;  /* 0x0000000000027919 */ /* 0x001e240000002100 */
[----:B0-----:R-:W-:-:S04]  /*f340*/  SHF.R.U32.HI R2, RZ, 0x5, R2 ;  /* 0x00000005ff027819 */ /* 0x001fc80000011602 */
[----:B------:R-:W-:-:S05]  /*f350*/  LOP3.LUT R2, R2, 0x3, RZ, 0xc0, !PT ;  /* 0x0000000302027812 */ /* 0x000fca00078ec0ff */
[----:B------:R0:W1:Y:S02]  /*f360*/  SHFL.IDX PT, R14, R2, RZ, 0x1f ;  /* 0x00001fff020e7589 */ /* 0x00006400000e0000 */
.L_x_156:
[----:B-1----:R-:W-:-:S13]  /*f370*/  ISETP.NE.AND P0, PT, R14, RZ, PT ;  /* 0x000000ff0e00720c */ /* 0x002fda0003f05270 */
[----:B------:R-:W-:Y:S05]  /*f380*/  @P0 BRA `(.L_x_10) ;  /* 0x0000000000840947 */ /* 0x000fea0003800000 */
[----:B------:R-:W-:-:S03]  /*f390*/  UMOV UR4, 0xffffffff ;  /* 0xffffffff00047882 */ /* 0x000fc60000000000 */
[----:B------:R-:W-:Y:S05]  /*f3a0*/  BRA.DIV UR4, `(.L_x_118) ;  /* 0x0000001204487947 */ /* 0x000fea000b800000 */
[----:B------:R-:W-:-:S13]  /*f3b0*/  ELECT P6, URZ, PT ;  /* 0x00000000003f782f */ /* 0x000fda00038c0000 */
.L_x_159:
[----:B------:R-:W-:Y:S05]  /*f3c0*/  @!P6 BRA `(.L_x_10) ;  /* 0x000000000074e947 */ /* 0x000fea0003800000 */
[----:B------:R-:W-:-:S04]  /*f3d0*/  LOP3.LUT R27, R27, 0x2, RZ, 0xfc, !PT ;  /* 0x000000021b1b7812 */ /* 0x000fc800078efcff */
[----:B------:R-:W-:-:S13]  /*f3e0*/  ISETP.NE.AND P2, PT, R27, 0x3, PT ;  /* 0x000000031b00780c */ /* 0x000fda0003f45270 */
[----:B------:R-:W-:Y:S05]  /*f3f0*/  @!P2 BRA `(.L_x_119) ;  /* 0x000000000004a947 */ /* 0x000fea0003800000 */
[----:B------:R-:W-:Y:S01]  /*f400*/  BPT.TRAP 0x1 ;  /* 0x000000040000795c */ /* 0x000fe20000300000 */
.L_x_119:
[----:B------:R-:W-:Y:S01]  /*f410*/  VIADD R9, R7, 0x31c40 ;  /* 0x00031c4007097836 */ /* 0x000fe20000000000 */
[----:B------:R-:W-:Y:S01]  /*f420*/  SHF.L.U32 R4, R6, 0x1f, RZ ;  /* 0x0000001f06047819 */ /* 0x000fe200000006ff */
[C---:B0-----:R-:W-:Y:S02]  /*f430*/  VIADD R2, R0.reuse, 0x1 ;  /* 0x0000000100027836 */ /* 0x041fe40000000000 */
[----:B------:R-:W-:-:S03]  /*f440*/  IMAD R5, R0, 0x8, R9 ;  /* 0x0000000800057824 */ /* 0x000fc600078e0209 */
[C---:B------:R-:W-:Y:S01]  /*f450*/  ISETP.NE.AND P1, PT, R2.reuse, 0x2, PT ;  /* 0x000000020200780c */ /* 0x040fe20003f25270 */
[----:B------:R-:W0:Y:S03]  /*f460*/  SYNCS.PHASECHK.TRANS64.TRYWAIT P0, [R5+URZ], R4 ;  /* 0x00000004050075a7 */ /* 0x000e26000800017f */
[----:B------:R-:W-:Y:S02]  /*f470*/  SEL R3, RZ, 0x1, P1 ;  /* 0x00000001ff037807 */ /* 0x000fe40000800000 */
[----:B------:R-:W-:Y:S02]  /*f480*/  SEL R8, R2, RZ, P1 ;  /* 0x000000ff02087207 */ /* 0x000fe40000800000 */
[----:B------:R-:W-:Y:S02]  /*f490*/  LOP3.LUT R2, R6, R3, RZ, 0x3c, !PT ;  /* 0x0000000306027212 */ /* 0x000fe400078e3cff */
[----:B------:R-:W-:-:S02]  /*f4a0*/  LEA R3, R8, R9, 0x3 ;  /* 0x0000000908037211 */ /* 0x000fc400078e18ff */
[----:B------:R-:W-:Y:S01]  /*f4b0*/  SHF.L.U32 R2, R2, 0x1f, RZ ;  /* 0x0000001f02027819 */ /* 0x000fe200000006ff */
[----:B0-----:R-:W-:Y:S06]  /*f4c0*/  @!P0 BRA `(.L_x_120) ;  /* 0x0000001000208947 */ /* 0x001fec0003800000 */
.L_x_160:
[----:B------:R-:W1:Y:S02]  /*f4d0*/  SYNCS.PHASECHK.TRANS64.TRYWAIT P0, [R3+URZ], R2 ;  /* 0x00000002030075a7 */ /* 0x000e64000800017f */
[----:B-1----:R-:W-:Y:S05]  /*f4e0*/  @!P0 BRA `(.L_x_121) ;  /* 0x00000010002c8947 */ /* 0x002fea0003800000 */
.L_x_161:
[----:B------:R-:W-:Y:S05]  /*f4f0*/  @!P2 BRA `(.L_x_122) ;  /* 0x000000000004a947 */ /* 0x000fea0003800000 */
[----:B------:R-:W-:Y:S01]  /*f500*/  BPT.TRAP 0x1 ;  /* 0x000000040000795c */ /* 0x000fe20000300000 */
.L_x_122:
[----:B-1----:R-:W-:-:S04]  /*f510*/  VIADD R3, R7, 0x31c60 ;  /* 0x00031c6007037836 */ /* 0x002fc80000000000 */
[----:B0-----:R-:W-:-:S04]  /*f520*/  IMAD R5, R0, 0x8, R3 ;  /* 0x0000000800057824 */ /* 0x001fc800078e0203 */
[----:B------:R-:W0:Y:S02]  /*f530*/  SYNCS.PHASECHK.TRANS64.TRYWAIT P0, [R5+URZ], R4 ;  /* 0x00000004050075a7 */ /* 0x000e24000800017f */
[----:B0-----:R-:W-:Y:S05]  /*f540*/  @!P0 BRA `(.L_x_123) ;  /* 0x0000001000288947 */ /* 0x001fea0003800000 */
.L_x_162:
[----:B------:R-:W-:-:S07]  /*f550*/  IMAD R3, R8, 0x8, R3 ;  /* 0x0000000808037824 */ /* 0x000fce00078e0203 */
.L_x_124:
[----:B-1----:R1:W2:Y:S02]  /*f560*/  SYNCS.PHASECHK.TRANS64.TRYWAIT P0, [R3+URZ], R2 ;  /* 0x00000002030075a7 */ /* 0x0022a4000800017f */
[----:B--2---:R-:W-:Y:S05]  /*f570*/  @!P0 NANOSLEEP.SYNCS 0x989680 ;  /* 0x009896800000895d */ /* 0x004fea0003900000 */
[----:B------:R-:W2:Y:S02]  /*f580*/  @!P0 SYNCS.PHASECHK.TRANS64 P0, [R3+URZ], R2 ;  /* 0x00000002030085a7 */ /* 0x000ea4000800007f */
[----:B--2---:R-:W-:Y:S05]  /*f590*/  @!P0 BRA `(.L_x_124) ;  /* 0xfffffffc00f08947 */ /* 0x004fea000383ffff */
.L_x_10:
[----:B------:R-:W-:Y:S05]  /*f5a0*/  BSYNC B6 ;  /* 0x0000000000067941 */ /* 0x000fea0003800000 */
.L_x_7:
[----:B------:R-:W-:Y:S05]  /*f5b0*/  EXIT ;  /* 0x000000000000794d */ /* 0x000fea0003800000 */
.L_x_14:
[----:B0-----:R-:W-:-:S04]  /*f5c0*/  IMAD.U32 R3, RZ, RZ, UR37 ;  /* 0x00000025ff037e24 */ /* 0x001fc8000f8e00ff */
[----:B------:R0:W1:Y:S03]  /*f5d0*/  SYNCS.PHASECHK.TRANS64.TRYWAIT P1, [R3+URZ+0x31c00], R0 ;  /* 0x031c0000030075a7 */ /* 0x000066000802017f */
[----:B-1----:R-:W-:Y:S05]  /*f5e0*/  @!P1 NANOSLEEP.SYNCS 0x989680 ;  /* 0x009896800000995d */ /* 0x002fea0003900000 */
[----:B------:R-:W1:Y:S02]  /*f5f0*/  @!P1 SYNCS.PHASECHK.TRANS64 P1, [R3+URZ+0x31c00], R0 ;  /* 0x031c0000030095a7 */ /* 0x000e64000802007f */
[----:B-1----:R-:W-:Y:S05]  /*f600*/  @!P1 BRA `(.L_x_14) ;  /* 0xfffffffc00ec9947 */ /* 0x002fea000383ffff */
[----:B------:R-:W-:Y:S05]  /*f610*/  BRA `(.L_x_125) ;  /* 0xffffff1800f87947 */ /* 0x000fea000383ffff */
.L_x_18:
[----:B0-----:R-:W-:-:S04]  /*f620*/  IMAD.U32 R3, RZ, RZ, UR37 ;  /* 0x00000025ff037e24 */ /* 0x001fc8000f8e00ff */
[----:B------:R0:W2:Y:S03]  /*f630*/  SYNCS.PHASECHK.TRANS64.TRYWAIT P1, [R3+URZ+0x31c30], R0 ;  /* 0x031c3000030075a7 */ /* 0x0000a6000802017f */
[----:B--2---:R-:W-:Y:S05]  /*f640*/  @!P1 NANOSLEEP.SYNCS 0x989680 ;  /* 0x009896800000995d */ /* 0x004fea0003900000 */
[----:B------:R-:W2:Y:S02]  /*f650*/  @!P1 SYNCS.PHASECHK.TRANS64 P1, [R3+URZ+0x31c30], R0 ;  /* 0x031c3000030095a7 */ /* 0x000ea4000802007f */
[----:B--2---:R-:W-:Y:S05]  /*f660*/  @!P1 BRA `(.L_x_18) ;  /* 0xfffffffc00ec9947 */ /* 0x004fea000383ffff */
[----:B------:R-:W-:Y:S05]  /*f670*/  BRA `(.L_x_17) ;  /* 0xffffff1c00007947 */ /* 0x000fea000383ffff */
.L_x_23:
[----:B-1----:R1:W2:Y:S02]  /*f680*/  SYNCS.PHASECHK.TRANS64.TRYWAIT P2, [R13+URZ+0x31c30], R12 ;  /* 0x031c300c0d0075a7 */ /* 0x0022a4000804017f */
[----:B--2---:R-:W-:Y:S05]  /*f690*/  @!P2 NANOSLEEP.SYNCS 0x989680 ;  /* 0x009896800000a95d */ /* 0x004fea0003900000 */
[----:B------:R-:W2:Y:S02]  /*f6a0*/  @!P2 SYNCS.PHASECHK.TRANS64 P2, [R13+URZ+0x31c30], R12 ;  /* 0x031c300c0d00a5a7 */ /* 0x000ea4000804007f */
[----:B--2---:R-:W-:Y:S05]  /*f6b0*/  @!P2 BRA `(.L_x_23) ;  /* 0xfffffffc00f0a947 */ /* 0x004fea000383ffff */
[----:B------:R-:W-:Y:S05]  /*f6c0*/  BRA `(.L_x_20) ;  /* 0xffffff6000587947 */ /* 0x000fea000383ffff */
.L_x_27:
[----:B-1----:R-:W-:-:S04]  /*f6d0*/  MOV R12, UR6 ;  /* 0x00000006000c7c02 */ /* 0x002fc80008000f00 */
[----:B------:R1:W2:Y:S03]  /*f6e0*/  SYNCS.PHASECHK.TRANS64.TRYWAIT P2, [R12+URZ+0x31c50], R11 ;  /* 0x031c500b0c0075a7 */ /* 0x0002a6000804017f */
[----:B--2---:R-:W-:Y:S05]  /*f6f0*/  @!P2 NANOSLEEP.SYNCS 0x989680 ;  /* 0x009896800000a95d */ /* 0x004fea0003900000 */
[----:B------:R-:W2:Y:S02]  /*f700*/  @!P2 SYNCS.PHASECHK.TRANS64 P2, [R12+URZ+0x31c50], R11 ;  /* 0x031c500b0c00a5a7 */ /* 0x000ea4000804007f */
[----:B--2---:R-:W-:Y:S05]  /*f710*/  @!P2 BRA `(.L_x_27) ;  /* 0xfffffffc00eca947 */ /* 0x004fea000383ffff */
[----:B------:R-:W-:Y:S05]  /*f720*/  BRA `(.L_x_24) ;  /* 0xffffff7400f47947 */ /* 0x000fea000383ffff */
.L_x_32:
[----:B--2---:R2:W4:Y:S02]  /*f730*/  SYNCS.PHASECHK.TRANS64.TRYWAIT P0, [R7+URZ+0x31c50], R6 ;  /* 0x031c5006070075a7 */ /* 0x004524000800017f */
[----:B----4-:R-:W-:Y:S05]  /*f740*/  @!P0 NANOSLEEP.SYNCS 0x989680 ;  /* 0x009896800000895d */ /* 0x010fea0003900000 */
[----:B------:R-:W4:Y:S02]  /*f750*/  @!P0 SYNCS.PHASECHK.TRANS64 P0, [R7+URZ+0x31c50], R6 ;  /* 0x031c5006070085a7 */ /* 0x000f24000800007f */
[----:B----4-:R-:W-:Y:S05]  /*f760*/  @!P0 BRA `(.L_x_32) ;  /* 0xfffffffc00f08947 */ /* 0x010fea000383ffff */
[----:B------:R-:W-:Y:S05]  /*f770*/  BRA `(.L_x_31) ;  /* 0xffffffa0000c7947 */ /* 0x000fea000383ffff */
.L_x_43:
[----:B------:R-:W-:Y:S02]  /*f780*/  IMAD.MOV.U32 R13, RZ, RZ, R22 ;  /* 0x000000ffff0d7224 */ /* 0x000fe400078e0016 */
[----:B------:R-:W-:Y:S02]  /*f790*/  IMAD.MOV.U32 R12, RZ, RZ, RZ ;  /* 0x000000ffff0c7224 */ /* 0x000fe400078e00ff */
[----:B------:R-:W-:Y:S02]  /*f7a0*/  IMAD.MOV.U32 R11, RZ, RZ, 0x1f ;  /* 0x0000001fff0b7424 */ /* 0x000fe400078e00ff */
[----:B------:R-:W-:-:S07]  /*f7b0*/  IMAD.MOV.U32 R15, RZ, RZ, -0x1 ;  /* 0xffffffffff0f7424 */ /* 0x000fce00078e00ff */
[----:B------:R-:W-:Y:S05]  /*f7c0*/  WARPSYNC.COLLECTIVE R15, `(.L_x_126) ;  /* 0x000000000f087348 */ /* 0x000fea0003c00000 */
[----:B------:R0:W1:Y:S02]  /*f7d0*/  SHFL.IDX P6, R14, R13, R12, R11 ;  /* 0x0000000c0d0e7389 */ /* 0x00006400000c000b */
[----:B01----:R-:W-:Y:S01]  /*f7e0*/  ENDCOLLECTIVE ;  /* 0x000000000000791b */ /* 0x003fe20003800000 */
.L_x_126:
[----:B------:R-:W-:Y:S05]  /*f7f0*/  BRA `(.L_x_127) ;  /* 0xffffffc800147947 */ /* 0x000fea000383ffff */
.L_x_45:
[----:B------:R-:W-:Y:S01]  /*f800*/  BSSY B0, `(.L_x_128) ;  /* 0x0000006000007945 */ /* 0x000fe20003800000 */
[----:B------:R-:W-:-:S07]  /*f810*/  IMAD.MOV.U32 R15, RZ, RZ, -0x1 ;  /* 0xffffffffff0f7424 */ /* 0x000fce00078e00ff */
[----:B------:R-:W-:Y:S05]  /*f820*/  WARPSYNC.COLLECTIVE R15, `(.L_x_129) ;  /* 0x000000000f0c7348 */ /* 0x000fea0003c00000 */
[----:B------:R-:W-:Y:S02]  /*f830*/  ELECT P6, UR62, PT ;  /* 0x00000000003e782f */ /* 0x000fe400038c0000 */
[----:B------:R-:W-:Y:S01]  /*f840*/  MOV R14, UR62 ;  /* 0x0000003e000e7c02 */ /* 0x000fe20008000f00 */
[----:B------:R-:W-:Y:S10]  /*f850*/  ENDCOLLECTIVE ;  /* 0x000000000000791b */ /* 0x000ff40003800000 */
.L_x_129:
[----:B------:R-:W-:Y:S05]  /*f860*/  BSYNC B0 ;  /* 0x0000000000007941 */ /* 0x000fea0003800000 */
.L_x_128:
[----:B------:R-:W-:Y:S05]  /*f870*/  BRA `(.L_x_130) ;  /* 0xffffffc800107947 */ /* 0x000fea000383ffff */
.L_x_47:
[----:B-1----:R-:W-:-:S04]  /*f880*/  MOV R3, UR40 ;  /* 0x0000002800037c02 */ /* 0x002fc80008000f00 */
[----:B------:R1:W2:Y:S03]  /*f890*/  SYNCS.PHASECHK.TRANS64.TRYWAIT P0, [R3+URZ+0x31c40], R0 ;  /* 0x031c4000030075a7 */ /* 0x0002a6000800017f */
[----:B--2---:R-:W-:Y:S05]  /*f8a0*/  @!P0 NANOSLEEP.SYNCS 0x989680 ;  /* 0x009896800000895d */ /* 0x004fea0003900000 */
[----:B------:R-:W2:Y:S02]  /*f8b0*/  @!P0 SYNCS.PHASECHK.TRANS64 P0, [R3+URZ+0x31c40], R0 ;  /* 0x031c4000030085a7 */ /* 0x000ea4000800007f */
[----:B--2---:R-:W-:Y:S05]  /*f8c0*/  @!P0 BRA `(.L_x_47) ;  /* 0xfffffffc00ec8947 */ /* 0x004fea000383ffff */
[----:B------:R-:W-:Y:S05]  /*f8d0*/  BRA `(.L_x_131) ;  /* 0xffffffc800607947 */ /* 0x000fea000383ffff */
.L_x_50:
[----:B------:R-:W-:Y:S01]  /*f8e0*/  IMAD R8, R12, 0xc0, R11 ;  /* 0x000000c00c087824 */ /* 0x000fe200078e020b */
[----:B------:R-:W0:Y:S01]  /*f8f0*/  LDC R5, c[0x0][0x448] ;  /* 0x00011200ff057b82 */ /* 0x000e220000000800 */
[----:B------:R-:W-:Y:S02]  /*f900*/  IMAD.MOV.U32 R13, RZ, RZ, R7 ;  /* 0x000000ffff0d7224 */ /* 0x000fe400078e0007 */
[----:B------:R-:W-:Y:S02]  /*f910*/  IMAD.MOV.U32 R12, RZ, RZ, RZ ;  /* 0x000000ffff0c7224 */ /* 0x000fe400078e00ff */
[----:B------:R-:W-:Y:S02]  /*f920*/  IMAD.MOV.U32 R11, RZ, RZ, 0x1c1f ;  /* 0x00001c1fff0b7424 */ /* 0x000fe400078e00ff */
[----:B------:R-:W-:Y:S02]  /*f930*/  IMAD.MOV.U32 R15, RZ, RZ, -0x1 ;  /* 0xffffffffff0f7424 */ /* 0x000fe400078e00ff */
[----:B------:R-:W-:-:S07]  /*f940*/  VIADD R4, R8, 0x20 ;  /* 0x0000002008047836 */ /* 0x000fce0000000000 */
[----:B0-----:R-:W-:Y:S05]  /*f950*/  WARPSYNC.COLLECTIVE R15, `(.L_x_132) ;  /* 0x000000000f087348 */ /* 0x001fea0003c00000 */
[----:B------:R1:W2:Y:S02]  /*f960*/  SHFL.IDX P6, R14, R13, R12, R11 ;  /* 0x0000000c0d0e7389 */ /* 0x0002a400000c000b */
[----:B012---:R-:W-:Y:S01]  /*f970*/  ENDCOLLECTIVE ;  /* 0x000000000000791b */ /* 0x007fe20003800000 */
.L_x_132:
[----:B------:R-:W-:Y:S01]  /*f980*/  MOV R13, R6 ;  /* 0x00000006000d7202 */ /* 0x000fe20000000f00 */
[----:B------:R-:W-:-:S07]  /*f990*/  IMAD.MOV.U32 R3, RZ, RZ, R14 ;  /* 0x000000ffff037224 */ /* 0x000fce00078e000e */
[----:B------:R-:W-:Y:S05]  /*f9a0*/  WARPSYNC.COLLECTIVE R15, `(.L_x_133) ;  /* 0x000000000f087348 */ /* 0x000fea0003c00000 */
[----:B------:R0:W1:Y:S02]  /*f9b0*/  SHFL.IDX P6, R14, R13, R12, R11 ;  /* 0x0000000c0d0e7389 */ /* 0x00006400000c000b */
[----:B01----:R-:W-:Y:S01]  /*f9c0*/  ENDCOLLECTIVE ;  /* 0x000000000000791b */ /* 0x003fe20003800000 */
.L_x_133:
[----:B------:R-:W-:Y:S02]  /*f9d0*/  ULDC UR4, c[0x0][0x288] ;  /* 0x0000a20000047ab9 */ /* 0x000fe40000000800 */
[----:B------:R-:W-:-:S05]  /*f9e0*/  IMAD R9, R5, UR4, RZ ;  /* 0x0000000405097c24 */ /* 0x000fca000f8e02ff */
[----:B------:R-:W-:Y:S01]  /*f9f0*/  ISETP.GE.AND P3, PT, R8, R9, PT ;  /* 0x000000090800720c */ /* 0x000fe20003f66270 */
[----:B------:R-:W-:Y:S02]  /*fa00*/  IMAD.MOV.U32 R13, RZ, RZ, R7 ;  /* 0x000000ffff0d7224 */ /* 0x000fe400078e0007 */
[----:B------:R-:W-:-:S10]  /*fa10*/  IMAD.MOV.U32 R12, RZ, RZ, 0x1 ;  /* 0x00000001ff0c7424 */ /* 0x000fd400078e00ff */
[----:B------:R-:W-:Y:S01]  /*fa20*/  @!P3 LEA R29, R0, UR40, 0x1 ;  /* 0x00000028001dbc11 */ /* 0x000fe2000f8e08ff */
[----:B------:R-:W-:-:S07]  /*fa30*/  IMAD.MOV.U32 R2, RZ, RZ, R14 ;  /* 0x000000ffff027224 */ /* 0x000fce00078e000e */
[----:B------:R-:W-:Y:S05]  /*fa40*/  WARPSYNC.COLLECTIVE R15, `(.L_x_134) ;  /* 0x000000000f087348 */ /* 0x000fea0003c00000 */
[----:B------:R0:W1:Y:S02]  /*fa50*/  SHFL.IDX P6, R14, R13, R12, R11 ;  /* 0x0000000c0d0e7389 */ /* 0x00006400000c000b */
[----:B01----:R-:W-:Y:S01]  /*fa60*/  ENDCOLLECTIVE ;  /* 0x000000000000791b */ /* 0x003fe20003800000 */
.L_x_134:
[----:B------:R-:W-:-:S05]  /*fa70*/  @!P3 IMAD.WIDE.U32 R2, R21, 0x2, R2 ;  /* 0x000000021502b825 */ /* 0x000fca00078e0002 */
[----:B------:R-:W-:Y:S01]  /*fa80*/  @!PT LDS RZ, [RZ] ;  /* 0x00000000fffff984 */ /* 0x000fe20000000800 */
[----:B------:R-:W-:Y:S01]  /*fa90*/  @!PT LDS RZ, [RZ] ;  /* 0x00000000fffff984 */ /* 0x000fe20000000800 */
[----:B------:R-:W-:Y:S01]  /*faa0*/  @!PT LDS RZ, [RZ] ;  /* 0x00000000fffff984 */ /* 0x000fe20000000800 */
[----:B------:R0:W-:Y:S04]  /*fab0*/  @!P3 LDGSTS.E.BYPASS.LTC128B.128 [R29+0xda00], desc[UR38][R2.64], !P2 ;  /* 0x0da00000021dbfae */ /* 0x0001e8000d101d66 */
[----:B------:R0:W-:Y:S01]  /*fac0*/  @!P3 LDGSTS.E.BYPASS.LTC128B.128 [R29+0x10a00], desc[UR38][R2.64+0x40], !P0 ;  /* 0x10a00040021dbfae */ /* 0x0001e2000c101d66 */
[----:B------:R-:W-:-:S03]  /*fad0*/  MOV R13, R6 ;  /* 0x00000006000d7202 */ /* 0x000fc60000000f00 */
[----:B------:R0:W-:Y:S01]  /*fae0*/  @!P3 LDGSTS.E.BYPASS.LTC128B.128 [R29+0x13a00], desc[UR38][R2.64+0x80], !P1 ;  /* 0x13a00080021dbfae */ /* 0x0001e2000c901d66 */
[----:B------:R-:W-:Y:S01]  /*faf0*/  ISETP.GE.AND P3, PT, R4, R9, PT ;  /* 0x000000090400720c */ /* 0x000fe20003f66270 */
[----:B------:R-:W-:-:S12]  /*fb00*/  IMAD.MOV.U32 R5, RZ, RZ, R14 ;  /* 0x000000ffff057224 */ /* 0x000fd800078e000e */
[----:B0-----:R-:W-:Y:S05]  /*fb10*/  WARPSYNC.COLLECTIVE R15, `(.L_x_135) ;  /* 0x000000000f087348 */ /* 0x001fea0003c00000 */
[----:B------:R1:W2:Y:S02]  /*fb20*/  SHFL.IDX P6, R14, R13, R12, R11 ;  /* 0x0000000c0d0e7389 */ /* 0x0002a400000c000b */
[----:B012---:R-:W-:Y:S01]  /*fb30*/  ENDCOLLECTIVE ;  /* 0x000000000000791b */ /* 0x007fe20003800000 */
.L_x_135:
[----:B------:R-:W-:Y:S01]  /*fb40*/  VIADD R2, R8, 0x40 ;  /* 0x0000004008027836 */ /* 0x000fe20000000000 */
[----:B------:R-:W-:Y:S01]  /*fb50*/  @!P3 LEA R29, R0, UR40, 0x1 ;  /* 0x00000028001dbc11 */ /* 0x000fe2000f8e08ff */
[----:B------:R-:W-:Y:S02]  /*fb60*/  IMAD.MOV.U32 R13, RZ, RZ, R7 ;  /* 0x000000ffff0d7224 */ /* 0x000fe400078e0007 */
[----:B------:R-:W-:Y:S02]  /*fb70*/  IMAD.MOV.U32 R12, RZ, RZ, 0x2 ;  /* 0x00000002ff0c7424 */ /* 0x000fe400078e00ff */
[----:B------:R-:W-:-:S07]  /*fb80*/  IMAD.MOV.U32 R4, RZ, RZ, R14 ;  /* 0x000000ffff047224 */ /* 0x000fce00078e000e */
[----:B------:R-:W-:Y:S05]  /*fb90*/  WARPSYNC.COLLECTIVE R15, `(.L_x_136) ;  /* 0x000000000f087348 */ /* 0x000fea0003c00000 */
[----:B------:R0:W1:Y:S02]  /*fba0*/  SHFL.IDX P6, R14, R13, R12, R11 ;  /* 0x0000000c0d0e7389 */ /* 0x00006400000c000b */
[----:B01----:R-:W-:Y:S01]  /*fbb0*/  ENDCOLLECTIVE ;  /* 0x000000000000791b */ /* 0x003fe20003800000 */
.L_x_136:
        /* <DEDUP_REMOVED lines=13> */
.L_x_137:
[----:B------:R-:W-:Y:S01]  /*fc90*/  IMAD.MOV.U32 R3, RZ, RZ, R2 ;  /* 0x000000ffff037224 */ /* 0x000fe200078e0002 */
[----:B------:R-:W-:Y:S01]  /*fca0*/  @!P3 LEA R5, R0, UR40, 0x1 ;  /* 0x000000280005bc11 */ /* 0x000fe2000f8e08ff */
[----:B------:R-:W-:Y:S02]  /*fcb0*/  IMAD.MOV.U32 R13, RZ, RZ, R7 ;  /* 0x000000ffff0d7224 */ /* 0x000fe400078e0007 */
[----:B------:R-:W-:Y:S02]  /*fcc0*/  IMAD.MOV.U32 R12, RZ, RZ, 0x3 ;  /* 0x00000003ff0c7424 */ /* 0x000fe400078e00ff */
[----:B------:R-:W-:-:S07]  /*fcd0*/  IMAD.MOV.U32 R2, RZ, RZ, R14 ;  /* 0x000000ffff027224 */ /* 0x000fce00078e000e */
[----:B------:R-:W-:Y:S05]  /*fce0*/  WARPSYNC.COLLECTIVE R15, `(.L_x_138) ;  /* 0x000000000f087348 */ /* 0x000fea0003c00000 */
[----:B------:R0:W1:Y:S02]  /*fcf0*/  SHFL.IDX P6, R14, R13, R12, R11 ;  /* 0x0000000c0d0e7389 */ /* 0x00006400000c000b */
[----:B01----:R-:W-:Y:S01]  /*fd00*/  ENDCOLLECTIVE ;  /* 0x000000000000791b */ /* 0x003fe20003800000 */
.L_x_138:
        /* <DEDUP_REMOVED lines=8> */
[----:B------:R-:W-:-:S07]  /*fd90*/  IMAD.MOV.U32 R7, RZ, RZ, R14 ;  /* 0x000000ffff077224 */ /* 0x000fce00078e000e */
[----:B0-----:R-:W-:Y:S05]  /*fda0*/  WARPSYNC.COLLECTIVE R15, `(.L_x_139) ;  /* 0x000000000f087348 */ /* 0x001fea0003c00000 */
[----:B------:R1:W2:Y:S02]  /*fdb0*/  SHFL.IDX P6, R14, R13, R12, R11 ;  /* 0x0000000c0d0e7389 */ /* 0x0002a400000c000b */
[----:B012---:R-:W-:Y:S01]  /*fdc0*/  ENDCOLLECTIVE ;  /* 0x000000000000791b */ /* 0x007fe20003800000 */
.L_x_139:
[----:B------:R-:W-:Y:S02]  /*fdd0*/  VIADD R2, R8, 0x60 ;  /* 0x0000006008027836 */ /* 0x000fe40000000000 */
[----:B------:R-:W-:-:S03]  /*fde0*/  IMAD.MOV.U32 R5, RZ, RZ, R7 ;  /* 0x000000ffff057224 */ /* 0x000fc600078e0007 */
[----:B------:R-:W-:Y:S01]  /*fdf0*/  ISETP.GE.AND P3, PT, R2, R9, PT ;  /* 0x000000090200720c */ /* 0x000fe20003f66270 */
[----:B------:R-:W-:Y:S02]  /*fe00*/  VIADD R2, R8, 0x80 ;  /* 0x0000008008027836 */ /* 0x000fe40000000000 */
[----:B------:R-:W-:Y:S01]  /*fe10*/  IMAD.MOV.U32 R13, RZ, RZ, R10 ;  /* 0x000000ffff0d7224 */ /* 0x000fe200078e000a */
[----:B------:R-:W-:-:S09]  /*fe20*/  MOV R12, RZ ;  /* 0x000000ff000c7202 */ /* 0x000fd20000000f00 */
[----:B------:R-:W-:Y:S01]  /*fe30*/  @!P3 LEA R7, R0, UR40, 0x1 ;  /* 0x000000280007bc11 */ /* 0x000fe2000f8e08ff */
[----:B------:R-:W-:-:S07]  /*fe40*/  IMAD.MOV.U32 R4, RZ, RZ, R14 ;  /* 0x000000ffff047224 */ /* 0x000fce00078e000e */
[----:B------:R-:W-:Y:S05]  /*fe50*/  WARPSYNC.COLLECTIVE R15, `(.L_x_140) ;  /* 0x000000000f087348 */ /* 0x000fea0003c00000 */
[----:B------:R0:W1:Y:S02]  /*fe60*/  SHFL.IDX P6, R14, R13, R12, R11 ;  /* 0x0000000c0d0e7389 */ /* 0x00006400000c000b */
[----:B01----:R-:W-:Y:S01]  /*fe70*/  ENDCOLLECTIVE ;  /* 0x000000000000791b */ /* 0x003fe20003800000 */
.L_x_140:
[----:B------:R-:W-:-:S05]  /*fe80*/  @!P3 IMAD.WIDE.U32 R4, R21, 0x2, R4 ;  /* 0x000000021504b825 */ /* 0x000fca00078e0004 */
[----:B------:R-:W-:Y:S01]  /*fe90*/  @!PT LDS RZ, [RZ] ;  /* 0x00000000fffff984 */ /* 0x000fe20000000800 */
[----:B------:R-:W-:Y:S01]  /*fea0*/  @!PT LDS RZ, [RZ] ;  /* 0x00000000fffff984 */ /* 0x000fe20000000800 */
[----:B------:R-:W-:Y:S01]  /*feb0*/  @!PT LDS RZ, [RZ] ;  /* 0x00000000fffff984 */ /* 0x000fe20000000800 */
[----:B------:R0:W-:Y:S04]  /*fec0*/  @!P3 LDGSTS.E.BYPASS.LTC128B.128 [R7+0xf200], desc[UR38][R4.64], !P2 ;  /* 0x0f2000000407bfae */ /* 0x0001e8000d101d66 */
[----:B------:R0:W-:Y:S01]  /*fed0*/  @!P3 LDGSTS.E.BYPASS.LTC128B.128 [R7+0x12200], desc[UR38][R4.64+0x40], !P0 ;  /* 0x122000400407bfae */ /* 0x0001e2000c101d66 */
[----:B------:R-:W-:-:S03]  /*fee0*/  IMAD.MOV.U32 R13, RZ, RZ, R20 ;  /* 0x000000ffff0d7224 */ /* 0x000fc600078e0014 */
[----:B------:R0:W-:Y:S01]  /*fef0*/  @!P3 LDGSTS.E.BYPASS.LTC128B.128 [R7+0x15200], desc[UR38][R4.64+0x80], !P1 ;  /* 0x152000800407bfae */ /* 0x0001e2000c901d66 */
[----:B------:R-:W-:Y:S01]  /*ff00*/  ISETP.GE.AND P3, PT, R2, R9, PT ;  /* 0x000000090200720c */ /* 0x000fe20003f66270 */
[----:B------:R-:W-:-:S12]  /*ff10*/  IMAD.MOV.U32 R29, RZ, RZ, R14 ;  /* 0x000000ffff1d7224 */ /* 0x000fd800078e000e */
[----:B0-----:R-:W-:Y:S05]  /*ff20*/  WARPSYNC.COLLECTIVE R15, `(.L_x_141) ;  /* 0x000000000f087348 */ /* 0x001fea0003c00000 */
[----:B------:R1:W2:Y:S02]  /*ff30*/  SHFL.IDX P6, R14, R13, R12, R11 ;  /* 0x0000000c0d0e7389 */ /* 0x0002a400000c000b */
[----:B012---:R-:W-:Y:S01]  /*ff40*/  ENDCOLLECTIVE ;  /* 0x000000000000791b */ /* 0x007fe20003800000 */
.L_x_141:
[----:B------:R-:W-:Y:S01]  /*ff50*/  IMAD.MOV.U32 R3, RZ, RZ, R29 ;  /* 0x000000ffff037224 */ /* 0x000fe200078e001d */
[----:B------:R-:W-:Y:S02]  /*ff60*/  @!P3 LEA R29, R0, UR40, 0x1 ;  /* 0x00000028001dbc11 */ /* 0x000fe4000f8e08ff */
[----:B------:R-:W-:Y:S01]  /*ff70*/  MOV R13, R10 ;  /* 0x0000000a000d7202 */ /* 0x000fe20000000f00 */
[----:B------:R-:W-:Y:S02]  /*ff80*/  IMAD.MOV.U32 R12, RZ, RZ, 0x1 ;  /* 0x00000001ff0c7424 */ /* 0x000fe400078e00ff */
[----:B------:R-:W-:-:S07]  /*ff90*/  IMAD.MOV.U32 R6, RZ, RZ, R14 ;  /* 0x000000ffff067224 */ /* 0x000fce00078e000e */
[----:B------:R-:W-:Y:S05]  /*ffa0*/  WARPSYNC.COLLECTIVE R15, `(.L_x_142) ;  /* 0x000000000f087348 */ /* 0x000fea0003c00000 */
[----:B------:R0:W1:Y:S02]  /*ffb0*/  SHFL.IDX P6, R14, R13, R12, R11 ;  /* 0x0000000c0d0e7389 */ /* 0x00006400000c000b */
[----:B01----:R-:W-:Y:S01]  /*ffc0*/  ENDCOLLECTIVE ;  /* 0x000000000000791b */ /* 0x003fe20003800000 */
.L_x_142:
[----:B------:R-:W-:Y:S02]  /*ffd0*/  IMAD.MOV.U32 R2, RZ, RZ, R6 ;  /* 0x000000ffff027224 */ /* 0x000fe400078e0006 */
[----:B------:R-:W-:Y:S02]  /*ffe0*/  IMAD.MOV.U32 R6, RZ, RZ, 0x1 ;  /* 0x00000001ff067424 */ /* 0x000fe400078e00ff */
[----:B------:R-:W-:-:S05]  /*fff0*/  @!P3 IMAD.WIDE.U32 R2, R21, 0x2, R2 ;  /* 0x000000021502b825 */ /* 0x000fca00078e0002 */
[----:B------:R-:W-:Y:S01]  /*10000*/  @!PT LDS RZ, [RZ] ;  /* 0x00000000fffff984 */ /* 0x000fe20000000800 */
[----:B------:R-:W-:Y:S01]  /*10010*/  @!PT LDS RZ, [RZ] ;  /* 0x00000000fffff984 */ /* 0x000fe20000000800 */
[----:B------:R-:W-:Y:S01]  /*10020*/  @!PT LDS RZ, [RZ] ;  /* 0x00000000fffff984 */ /* 0x000fe20000000800 */
[----:B------:R0:W-:Y:S01]  /*10030*/  @!P3 LDGSTS.E.BYPASS.LTC128B.128 [R29+0xfa00], desc[UR38][R2.64], !P2 ;  /* 0x0fa00000021dbfae */ /* 0x0001e2000d101d66 */
[----:B------:R-:W-:-:S03]  /*10040*/  IMAD.MOV.U32 R13, RZ, RZ, R20 ;  /* 0x000000ffff0d7224 */ /* 0x000fc600078e0014 */
[----:B------:R0:W-:Y:S04]  /*10050*/  @!P3 LDGSTS.E.BYPASS.LTC128B.128 [R29+0x12a00], desc[UR38][R2.64+0x40], !P0 ;  /* 0x12a00040021dbfae */ /* 0x0001e8000c101d66 */
[----:B------:R0:W-:Y:S01]  /*10060*/  @!P3 LDGSTS.E.BYPASS.LTC128B.128 [R29+0x15a00], desc[UR38][R2.64+0x80], !P1 ;  /* 0x15a00080021dbfae */ /* 0x0001e2000c901d66 */
[----:B------:R-:W-:-:S07]  /*10070*/  IMAD.MOV.U32 R10, RZ, RZ, R14 ;  /* 0x000000ffff0a7224 */ /* 0x000fce00078e000e */
[----:B0-----:R-:W-:Y:S05]  /*10080*/  WARPSYNC.COLLECTIVE R15, `(.L_x_143) ;  /* 0x000000000f087348 */ /* 0x001fea0003c00000 */
[----:B------:R1:W2:Y:S02]  /*10090*/  SHFL.IDX P6, R14, R13, R12, R11 ;  /* 0x0000000c0d0e7389 */ /* 0x0002a400000c000b */
[----:B012---:R-:W-:Y:S01]  /*100a0*/  ENDCOLLECTIVE ;  /* 0x000000000000791b */ /* 0x007fe20003800000 */
.L_x_143:
[----:B------:R-:W-:Y:S05]  /*100b0*/  BRA `(.L_x_144) ;  /* 0xffffffcc00887947 */ /* 0x000fea000383ffff */
.L_x_53:
[----:B0-----:R-:W-:-:S04]  /*100c0*/  IMAD.U32 R3, RZ, RZ, UR40 ;  /* 0x00000028ff037e24 */ /* 0x001fc8000f8e00ff */
[----:B------:R0:W1:Y:S03]  /*100d0*/  SYNCS.PHASECHK.TRANS64.TRYWAIT P0, [R3+URZ+0x31c20], R0 ;  /* 0x031c2000030075a7 */ /* 0x000066000800017f */
[----:B-1----:R-:W-:Y:S05]  /*100e0*/  @!P0 NANOSLEEP.SYNCS 0x989680 ;  /* 0x009896800000895d */ /* 0x002fea0003900000 */
[----:B------:R-:W1:Y:S02]  /*100f0*/  @!P0 SYNCS.PHASECHK.TRANS64 P0, [R3+URZ+0x31c20], R0 ;  /* 0x031c2000030085a7 */ /* 0x000e64000800007f */
[----:B-1----:R-:W-:Y:S05]  /*10100*/  @!P0 BRA `(.L_x_53) ;  /* 0xfffffffc00ec8947 */ /* 0x002fea000383ffff */
[----:B------:R-:W-:Y:S05]  /*10110*/  BRA `(.L_x_145) ;  /* 0xffffffcc00d87947 */ /* 0x000fea000383ffff */
.L_x_60:
[----:B-1----:R-:W-:-:S04]  /*10120*/  MOV R3, UR40 ;  /* 0x0000002800037c02 */ /* 0x002fc80008000f00 */
[----:B------:R1:W2:Y:S03]  /*10130*/  SYNCS.PHASECHK.TRANS64.TRYWAIT P0, [R3+URZ+0x31c48], R6 ;  /* 0x031c4806030075a7 */ /* 0x0002a6000800017f */
[----:B--2---:R-:W-:Y:S05]  /*10140*/  @!P0 NANOSLEEP.SYNCS 0x989680 ;  /* 0x009896800000895d */ /* 0x004fea0003900000 */
[----:B------:R-:W2:Y:S02]  /*10150*/  @!P0 SYNCS.PHASECHK.TRANS64 P0, [R3+URZ+0x31c48], R6 ;  /* 0x031c4806030085a7 */ /* 0x000ea4000800007f */
[----:B--2---:R-:W-:Y:S05]  /*10160*/  @!P0 BRA `(.L_x_60) ;  /* 0xfffffffc00ec8947 */ /* 0x004fea000383ffff */
[----:B------:R-:W-:Y:S05]  /*10170*/  BRA `(.L_x_146) ;  /* 0xffffffd000987947 */ /* 0x000fea000383ffff */
.L_x_67:
[----:B01----:R-:W-:-:S04]  /*10180*/  IMAD.U32 R3, RZ, RZ, UR40 ;  /* 0x00000028ff037e24 */ /* 0x003fc8000f8e00ff */
[----:B------:R0:W1:Y:S03]  /*10190*/  SYNCS.PHASECHK.TRANS64.TRYWAIT P0, [R3+URZ+0x31c60], R6 ;  /* 0x031c6006030075a7 */ /* 0x000066000800017f */
[----:B-1----:R-:W-:Y:S05]  /*101a0*/  @!P0 NANOSLEEP.SYNCS 0x989680 ;  /* 0x009896800000895d */ /* 0x002fea0003900000 */
[----:B------:R-:W1:Y:S02]  /*101b0*/  @!P0 SYNCS.PHASECHK.TRANS64 P0, [R3+URZ+0x31c60], R6 ;  /* 0x031c6006030085a7 */ /* 0x000e64000800007f */
[----:B-1----:R-:W-:Y:S05]  /*101c0*/  @!P0 BRA `(.L_x_67) ;  /* 0xfffffffc00ec8947 */ /* 0x002fea000383ffff */
[----:B------:R-:W-:Y:S05]  /*101d0*/  BRA `(.L_x_147) ;  /* 0xffffffd400707947 */ /* 0x000fea000383ffff */
.L_x_77:
[----:B-1----:R-:W-:-:S04]  /*101e0*/  IMAD.U32 R3, RZ, RZ, UR40 ;  /* 0x00000028ff037e24 */ /* 0x002fc8000f8e00ff */
[----:B------:R1:W2:Y:S03]  /*101f0*/  SYNCS.PHASECHK.TRANS64.TRYWAIT P0, [R3+URZ+0x31c40], R12 ;  /* 0x031c400c030075a7 */ /* 0x0002a6000800017f */
[----:B--2---:R-:W-:Y:S05]  /*10200*/  @!P0 NANOSLEEP.SYNCS 0x989680 ;  /* 0x009896800000895d */ /* 0x004fea0003900000 */
[----:B------:R-:W2:Y:S02]  /*10210*/  @!P0 SYNCS.PHASECHK.TRANS64 P0, [R3+URZ+0x31c40], R12 ;  /* 0x031c400c030085a7 */ /* 0x000ea4000800007f */
[----:B--2---:R-:W-:Y:S05]  /*10220*/  @!P0 BRA `(.L_x_77) ;  /* 0xfffffffc00ec8947 */ /* 0x004fea000383ffff */
[----:B------:R-:W-:Y:S05]  /*10230*/  BRA `(.L_x_148) ;  /* 0xffffffd800bc7947 */ /* 0x000fea000383ffff */
.L_x_84:
[----:B0-----:R-:W-:-:S04]  /*10240*/  IMAD.U32 R3, RZ, RZ, UR40 ;  /* 0x00000028ff037e24 */ /* 0x001fc8000f8e00ff */
[----:B------:R0:W1:Y:S03]  /*10250*/  SYNCS.PHASECHK.TRANS64.TRYWAIT P0, [R3+URZ+0x31c68], R2 ;  /* 0x031c6802030075a7 */ /* 0x000066000800017f */
[----:B-1----:R-:W-:Y:S05]  /*10260*/  @!P0 NANOSLEEP.SYNCS 0x989680 ;  /* 0x009896800000895d */ /* 0x002fea0003900000 */
[----:B------:R-:W1:Y:S02]  /*10270*/  @!P0 SYNCS.PHASECHK.TRANS64 P0, [R3+URZ+0x31c68], R2 ;  /* 0x031c6802030085a7 */ /* 0x000e64000800007f */
[----:B-1----:R-:W-:Y:S05]  /*10280*/  @!P0 BRA `(.L_x_84) ;  /* 0xfffffffc00ec8947 */ /* 0x002fea000383ffff */
[----:B------:R-:W-:Y:S05]  /*10290*/  BRA `(.L_x_149) ;  /* 0xffffffdc00947947 */ /* 0x000fea000383ffff */
.L_x_94:
[----:B-1----:R-:W-:-:S04]  /*102a0*/  IMAD.U32 R2, RZ, RZ, UR40 ;  /* 0x00000028ff027e24 */ /* 0x002fc8000f8e00ff */
[----:B------:R1:W2:Y:S03]  /*102b0*/  SYNCS.PHASECHK.TRANS64.TRYWAIT P0, [R2+URZ+0x31c48], R9 ;  /* 0x031c4809020075a7 */ /* 0x0002a6000800017f */
[----:B--2---:R-:W-:Y:S05]  /*102c0*/  @!P0 NANOSLEEP.SYNCS 0x989680 ;  /* 0x009896800000895d */ /* 0x004fea0003900000 */
[----:B------:R-:W2:Y:S02]  /*102d0*/  @!P0 SYNCS.PHASECHK.TRANS64 P0, [R2+URZ+0x31c48], R9 ;  /* 0x031c4809020085a7 */ /* 0x000ea4000800007f */
[----:B--2---:R-:W-:Y:S05]  /*102e0*/  @!P0 BRA `(.L_x_94) ;  /* 0xfffffffc00ec8947 */ /* 0x004fea000383ffff */
[----:B------:R-:W-:Y:S05]  /*102f0*/  BRA `(.L_x_150) ;  /* 0xffffffe000f47947 */ /* 0x000fea000383ffff */
.L_x_101:
[----:B0-----:R-:W-:-:S04]  /*10300*/  IMAD.U32 R2, RZ, RZ, UR40 ;  /* 0x00000028ff027e24 */ /* 0x001fc8000f8e00ff */
[----:B------:R0:W1:Y:S03]  /*10310*/  SYNCS.PHASECHK.TRANS64.TRYWAIT P0, [R2+URZ+0x31c60], R9 ;  /* 0x031c6009020075a7 */ /* 0x000066000800017f */
[----:B-1----:R-:W-:Y:S05]  /*10320*/  @!P0 NANOSLEEP.SYNCS 0x989680 ;  /* 0x009896800000895d */ /* 0x002fea0003900000 */
[----:B------:R-:W1:Y:S02]  /*10330*/  @!P0 SYNCS.PHASECHK.TRANS64 P0, [R2+URZ+0x31c60], R9 ;  /* 0x031c6009020085a7 */ /* 0x000e64000800007f */
[----:B-1----:R-:W-:Y:S05]  /*10340*/  @!P0 BRA `(.L_x_101) ;  /* 0xfffffffc00ec8947 */ /* 0x002fea000383ffff */
[----:B------:R-:W-:Y:S05]  /*10350*/  BRA `(.L_x_151) ;  /* 0xffffffe400c87947 */ /* 0x000fea000383ffff */
.L_x_110:
[----:B0-----:R0:W1:Y:S02]  /*10360*/  SYNCS.PHASECHK.TRANS64.TRYWAIT P0, [R3+URZ+0x31c60], R2 ;  /* 0x031c6002030075a7 */ /* 0x001064000800017f */
[----:B-1----:R-:W-:Y:S05]  /*10370*/  @!P0 NANOSLEEP.SYNCS 0x989680 ;  /* 0x009896800000895d */ /* 0x002fea0003900000 */
[----:B------:R-:W1:Y:S02]  /*10380*/  @!P0 SYNCS.PHASECHK.TRANS64 P0, [R3+URZ+0x31c60], R2 ;  /* 0x031c6002030085a7 */ /* 0x000e64000800007f */
[----:B-1----:R-:W-:Y:S05]  /*10390*/  @!P0 BRA `(.L_x_110) ;  /* 0xfffffffc00f08947 */ /* 0x002fea000383ffff */
[----:B------:R-:W-:Y:S05]  /*103a0*/  BRA `(.L_x_152) ;  /* 0xffffffe800c07947 */ /* 0x000fea000383ffff */
.L_x_116:
[----:B0-----:R0:W1:Y:S02]  /*103b0*/  SYNCS.PHASECHK.TRANS64.TRYWAIT P0, [R7+URZ+0x31c20], R2 ;  /* 0x031c2002070075a7 */ /* 0x001064000800017f */
[----:B-1----:R-:W-:Y:S05]  /*103c0*/  @!P0 NANOSLEEP.SYNCS 0x989680 ;  /* 0x009896800000895d */ /* 0x002fea0003900000 */
[----:B------:R-:W1:Y:S02]  /*103d0*/  @!P0 SYNCS.PHASECHK.TRANS64 P0, [R7+URZ+0x31c20], R2 ;  /* 0x031c2002070085a7 */ /* 0x000e64000800007f */
[----:B-1----:R-:W-:Y:S05]  /*103e0*/  @!P0 BRA `(.L_x_116) ;  /* 0xfffffffc00f08947 */ /* 0x002fea000383ffff */
[----:B------:R-:W-:Y:S05]  /*103f0*/  BRA `(.L_x_153) ;  /* 0xffffffec00c47947 */ /* 0x000fea000383ffff */
.L_x_117:
[----:B------:R-:W1:Y:S01]  /*10400*/  S2R R3, SR_TID.X ;  /* 0x0000000000037919 */ /* 0x000e620000002100 */
[----:B------:R-:W-:Y:S01]  /*10410*/  BSSY B0, `(.L_x_154) ;  /* 0x000000a000007945 */ /* 0x000fe20003800000 */
[----:B------:R-:W-:Y:S02]  /*10420*/  IMAD.MOV.U32 R12, RZ, RZ, RZ ;  /* 0x000000ffff0c7224 */ /* 0x000fe400078e00ff */
[----:B------:R-:W-:Y:S02]  /*10430*/  IMAD.MOV.U32 R11, RZ, RZ, 0x1f ;  /* 0x0000001fff0b7424 */ /* 0x000fe400078e00ff */
[----:B------:R-:W-:Y:S01]  /*10440*/  IMAD.MOV.U32 R15, RZ, RZ, -0x1 ;  /* 0xffffffffff0f7424 */ /* 0x000fe200078e00ff */
[----:B-1----:R-:W-:-:S04]  /*10450*/  SHF.R.U32.HI R3, RZ, 0x5, R3 ;  /* 0x00000005ff037819 */ /* 0x002fc80000011603 */
[----:B------:R-:W-:-:S04]  /*10460*/  LOP3.LUT R3, R3, 0x3, RZ, 0xc0, !PT ;  /* 0x0000000303037812 */ /* 0x000fc800078ec0ff */
[----:B------:R-:W-:-:S07]  /*10470*/  MOV R13, R3 ;  /* 0x00000003000d7202 */ /* 0x000fce0000000f00 */
[----:B0-----:R-:W-:Y:S05]  /*10480*/  WARPSYNC.COLLECTIVE R15, `(.L_x_155) ;  /* 0x000000000f087348 */ /* 0x001fea0003c00000 */
[----:B------:R1:W2:Y:S02]  /*10490*/  SHFL.IDX P6, R14, R13, R12, R11 ;  /* 0x0000000c0d0e7389 */ /* 0x0002a400000c000b */
[----:B012---:R-:W-:Y:S01]  /*104a0*/  ENDCOLLECTIVE ;  /* 0x000000000000791b */ /* 0x007fe20003800000 */
.L_x_155:
[----:B------:R-:W-:Y:S05]  /*104b0*/  BSYNC B0 ;  /* 0x0000000000007941 */ /* 0x000fea0003800000 */
.L_x_154:
[----:B------:R-:W-:Y:S05]  /*104c0*/  BRA `(.L_x_156) ;  /* 0xffffffec00a87947 */ /* 0x000fea000383ffff */
.L_x_118:
[----:B------:R-:W-:Y:S01]  /*104d0*/  BSSY B0, `(.L_x_157) ;  /* 0x0000006000007945 */ /* 0x000fe20003800000 */
[----:B------:R-:W-:-:S07]  /*104e0*/  IMAD.MOV.U32 R15, RZ, RZ, -0x1 ;  /* 0xffffffffff0f7424 */ /* 0x000fce00078e00ff */
[----:B0-----:R-:W-:Y:S05]  /*104f0*/  WARPSYNC.COLLECTIVE R15, `(.L_x_158) ;  /* 0x000000000f0c7348 */ /* 0x001fea0003c00000 */
[----:B------:R-:W-:Y:S02]  /*10500*/  ELECT P6, UR62, PT ;  /* 0x00000000003e782f */ /* 0x000fe400038c0000 */
[----:B------:R-:W-:Y:S01]  /*10510*/  MOV R14, UR62 ;  /* 0x0000003e000e7c02 */ /* 0x000fe20008000f00 */
[----:B0-----:R-:W-:Y:S10]  /*10520*/  ENDCOLLECTIVE ;  /* 0x000000000000791b */ /* 0x001ff40003800000 */
.L_x_158:
[----:B------:R-:W-:Y:S05]  /*10530*/  BSYNC B0 ;  /* 0x0000000000007941 */ /* 0x000fea0003800000 */
.L_x_157:
[----:B------:R-:W-:Y:S05]  /*10540*/  BRA `(.L_x_159) ;  /* 0xffffffec009c7947 */ /* 0x000fea000383ffff */
.L_x_120:
[----:B0-----:R0:W1:Y:S02]  /*10550*/  SYNCS.PHASECHK.TRANS64.TRYWAIT P0, [R5+URZ], R4 ;  /* 0x00000004050075a7 */ /* 0x001064000800017f */
[----:B-1----:R-:W-:Y:S05]  /*10560*/  @!P0 NANOSLEEP.SYNCS 0x989680 ;  /* 0x009896800000895d */ /* 0x002fea0003900000 */
[----:B------:R-:W1:Y:S02]  /*10570*/  @!P0 SYNCS.PHASECHK.TRANS64 P0, [R5+URZ], R4 ;  /* 0x00000004050085a7 */ /* 0x000e64000800007f */
[----:B-1----:R-:W-:Y:S05]  /*10580*/  @!P0 BRA `(.L_x_120) ;  /* 0xfffffffc00f08947 */ /* 0x002fea000383ffff */
[----:B------:R-:W-:Y:S05]  /*10590*/  BRA `(.L_x_160) ;  /* 0xffffffec00cc7947 */ /* 0x000fea000383ffff */
.L_x_121:
[----:B-1----:R1:W2:Y:S02]  /*105a0*/  SYNCS.PHASECHK.TRANS64.TRYWAIT P0, [R3+URZ], R2 ;  /* 0x00000002030075a7 */ /* 0x0022a4000800017f */
[----:B--2---:R-:W-:Y:S05]  /*105b0*/  @!P0 NANOSLEEP.SYNCS 0x989680 ;  /* 0x009896800000895d */ /* 0x004fea0003900000 */
[----:B------:R-:W2:Y:S02]  /*105c0*/  @!P0 SYNCS.PHASECHK.TRANS64 P0, [R3+URZ], R2 ;  /* 0x00000002030085a7 */ /* 0x000ea4000800007f */
[----:B--2---:R-:W-:Y:S05]  /*105d0*/  @!P0 BRA `(.L_x_121) ;  /* 0xfffffffc00f08947 */ /* 0x004fea000383ffff */
[----:B------:R-:W-:Y:S05]  /*105e0*/  BRA `(.L_x_161) ;  /* 0xffffffec00c07947 */ /* 0x000fea000383ffff */
.L_x_123:
[----:B0-----:R0:W1:Y:S02]  /*105f0*/  SYNCS.PHASECHK.TRANS64.TRYWAIT P0, [R5+URZ], R4 ;  /* 0x00000004050075a7 */ /* 0x001064000800017f */
[----:B-1----:R-:W-:Y:S05]  /*10600*/  @!P0 NANOSLEEP.SYNCS 0x989680 ;  /* 0x009896800000895d */ /* 0x002fea0003900000 */
[----:B------:R-:W1:Y:S02]  /*10610*/  @!P0 SYNCS.PHASECHK.TRANS64 P0, [R5+URZ], R4 ;  /* 0x00000004050085a7 */ /* 0x000e64000800007f */
[----:B-1----:R-:W-:Y:S05]  /*10620*/  @!P0 BRA `(.L_x_123) ;  /* 0xfffffffc00f08947 */ /* 0x002fea000383ffff */
[----:B------:R-:W-:Y:S05]  /*10630*/  BRA `(.L_x_162) ;  /* 0xffffffec00c47947 */ /* 0x000fea000383ffff */
.L_x_163:
[----:B------:R-:W-:-:S00]  /*10640*/  BRA `(.L_x_163) ;  /* 0xfffffffc00fc7947 */ /* 0x000fc0000383ffff */
[----:B------:R-:W-:-:S00]  /*10650*/  NOP ;  /* 0x0000000000007918 */ /* 0x000fc00000000000 */
        /* <DEDUP_REMOVED lines=10> */
.L_x_2776:


//--------------------- .text._ZN7cutlass13device_kernelIN5flash11enable_sm90INS1_16FlashAttnFwdSm90INS1_25CollectiveMainloopFwdSm90ILi2EN4cute5tupleIJNS5_1CILi1EEES8_S8_EEENS6_IJNS7_ILi192EEENS7_ILi144EEENS7_ILi96EEEEEELi96ENS_10bfloat16_tEfNS_4arch4Sm90ELb0ELb0ELb1ELb1ELb0ELb0ELb0ELb0ELb1ELb1ELb1ELb0EEENS1_21CollectiveEpilogueFwdINS6_IJSA_SC_SB_EEES9_SE_SG_Li384ELb1ELb1ELb1ELb0EEENS1_36VarlenDynamicPersistentTileSchedulerILi192ELi144ELi384ELi128ELb1ELb1ELb1ELb0ELb1ELb1EEEEEEEEEvNT_6ParamsE --------------------------
	.section	.text._ZN7cutlass13device_kernelIN5flash11enable_sm90INS1_16FlashAttnFwdSm90INS1_25CollectiveMainloopFwdSm90ILi2EN4cute5tupleIJNS5_1CILi1EEES8_S8_EEENS6_IJNS7_ILi192EEENS7_ILi144EEENS7_ILi96EEEEEELi96ENS_10bfloat16_tEfNS_4arch4Sm90ELb0ELb0ELb1ELb1ELb0ELb0ELb0ELb0ELb1ELb1ELb1ELb0EEENS1_21CollectiveEpilogueFwdINS6_IJSA_SC_SB_EEES9_SE_SG_Li384ELb1ELb1ELb1ELb0EEENS1_36VarlenDynamicPersistentTileSchedulerILi192ELi144ELi384ELi128ELb1ELb1ELb1ELb0ELb1ELb1EEEEEEEEEvNT_6ParamsE,"ax",@progbits
	.align	128
.text._ZN7cutlass13device_kernelIN5flash11enable_sm90INS1_16FlashAttnFwdSm90INS1_25CollectiveMainloopFwdSm90ILi2EN4cute5tupleIJNS5_1CILi1EEES8_S8_EEENS6_IJNS7_ILi192EEENS7_ILi144EEENS7_ILi96EEEEEELi96ENS_10bfloat16_tEfNS_4arch4Sm90ELb0ELb0ELb1ELb1ELb0ELb0ELb0ELb0ELb1ELb1ELb1ELb0EEENS1_21CollectiveEpilogueFwdINS6_IJSA_SC_SB_EEES9_SE_SG_Li384ELb1ELb1ELb1ELb0EEENS1_36VarlenDynamicPersistentTileSchedulerILi192ELi144ELi384ELi128ELb1ELb1ELb1ELb0ELb1ELb1EEEEEEEEEvNT_6ParamsE:
        .type           _ZN7cutlass13device_kernelIN5flash11enable_sm90INS1_16FlashAttnFwdSm90INS1_25CollectiveMainloopFwdSm90ILi2EN4cute5tupleIJNS5_1CILi1EEES8_S8_EEENS6_IJNS7_ILi192EEENS7_ILi144EEENS7_ILi96EEEEEELi96ENS_10bfloat16_tEfNS_4arch4Sm90ELb0ELb0ELb1ELb1ELb0ELb0ELb0ELb0ELb1ELb1ELb1ELb0EEENS1_21CollectiveEpilogueFwdINS6_IJSA_SC_SB_EEES9_SE_SG_Li384ELb1ELb1ELb1ELb0EEENS1_36VarlenDynamicPersistentTileSchedulerILi192ELi144ELi384ELi128ELb1ELb1ELb1ELb0ELb1ELb1EEEEEEEEEvNT_6ParamsE,@function
        .size           _ZN7cutlass13device_kernelIN5flash11enable_sm90INS1_16FlashAttnFwdSm90INS1_25CollectiveMainloopFwdSm90ILi2EN4cute5tupleIJNS5_1CILi1EEES8_S8_EEENS6_IJNS7_ILi192EEENS7_ILi144EEENS7_ILi96EEEEEELi96ENS_10bfloat16_tEfNS_4arch4Sm90ELb0ELb0ELb1ELb1ELb0ELb0ELb0ELb0ELb1ELb1ELb1ELb0EEENS1_21CollectiveEpilogueFwdINS6_IJSA_SC_SB_EEES9_SE_SG_Li384ELb1ELb1ELb1ELb0EEENS1_36VarlenDynamicPersistentTileSchedulerILi192ELi144ELi384ELi128ELb1ELb1ELb1ELb0ELb1ELb1EEEEEEEEEvNT_6ParamsE,(.L_x_2777 - _ZN7cutlass13device_kernelIN5flash11enable_sm90INS1_16FlashAttnFwdSm90INS1_25CollectiveMainloopFwdSm90ILi2EN4cute5tupleIJNS5_1CILi1EEES8_S8_EEENS6_IJNS7_ILi192EEENS7_ILi144EEENS7_ILi96EEEEEELi96ENS_10bfloat16_tEfNS_4arch4Sm90ELb0ELb0ELb1ELb1ELb0ELb0ELb0ELb0ELb1ELb1ELb1ELb0EEENS1_21CollectiveEpilogueFwdINS6_IJSA_SC_SB_EEES9_SE_SG_Li384ELb1ELb1ELb1ELb0EEENS1_36VarlenDynamicPersistentTileSchedulerILi192ELi144ELi384ELi128ELb1ELb1ELb1ELb0ELb1ELb1EEEEEEEEEvNT_6ParamsE)
        .other          _ZN7cutlass13device_kernelIN5flash11enable_sm90INS1_16FlashAttnFwdSm90INS1_25CollectiveMainloopFwdSm90ILi2EN4cute5tupleIJNS5_1CILi1EEES8_S8_EEENS6_IJNS7_ILi192EEENS7_ILi144EEENS7_ILi96EEEEEELi96ENS_10bfloat16_tEfNS_4arch4Sm90ELb0ELb0ELb1ELb1ELb0ELb0ELb0ELb0ELb1ELb1ELb1ELb0EEENS1_21CollectiveEpilogueFwdINS6_IJSA_SC_SB_EEES9_SE_SG_Li384ELb1ELb1ELb1ELb0EEENS1_36VarlenDynamicPersistentTileSchedulerILi192ELi144ELi384ELi128ELb1ELb1ELb1ELb0ELb1ELb1EEEEEEEEEvNT_6ParamsE,@"STO_CUDA_ENTRY STV_DEFAULT"
_ZN7cutlass13device_kernelIN5flash11enable_sm90INS1_16FlashAttnFwdSm90INS1_25CollectiveMainloopFwdSm90ILi2EN4cute5tupleIJNS5_1CILi1EEES8_S8_EEENS6_IJNS7_ILi192EEENS7_ILi144EEENS7_ILi96EEEEEELi96ENS_10bfloat16_tEfNS_4arch4Sm90ELb0ELb0ELb1ELb1ELb0ELb0ELb0ELb0ELb1ELb1ELb1ELb0EEENS1_21CollectiveEpilogueFwdINS6_IJSA_SC_SB_EEES9_SE_SG_Li384ELb1ELb1ELb1ELb0EEENS1_36VarlenDynamicPersistentTileSchedulerILi192ELi144ELi384ELi128ELb1ELb1ELb1ELb0ELb1ELb1EEEEEEEEEvNT_6ParamsE:
[----:B------:R-:W0:Y:S02]  /*0000*/  LDC R1, c[0x0][0x28] ;  /* 0x00000a00ff017b82 */ /* 0x000e240000000800 */
[----:B0-----:R-:W-:Y:S01]  /*0010*/  VIADD R1, R1, 0xffffffa8 ;  /* 0xffffffa801017836 */ /* 0x001fe20000000000 */
[----:B------:R-:W0:Y:S01]  /*0020*/  S2R R3, SR_TID.X ;  /* 0x0000000000037919 */ /* 0x000e220000002100 */
[----:B------:R-:W-:Y:S01]  /*0030*/  ELECT P0, URZ, PT ;  /* 0x00000000003f782f */ /* 0x000fe20003800000 */
[----:B------:R-:W-:Y:S01]  /*0040*/  BSSY B0, `(.L_x_164) ;  /* 0x000000e000007945 */ /* 0x000fe20003800000 */
[--C-:B0-----:R-:W-:Y:S02]  /*0050*/  SHF.R.U32.HI R0, RZ, 0x5, R3.reuse ;  /* 0x00000005ff007819 */ /* 0x101fe40000011603 */
[----:B------:R-:W-:-:S03]  /*0060*/  SHF.R.U32.HI R3, RZ, 0x7, R3 ;  /* 0x00000007ff037819 */ /* 0x000fc60000011603 */
[----:B------:R-:W0:Y:S02]  /*0070*/  SHFL.IDX PT, R2, R0, RZ, 0x1f ;  /* 0x00001fff00027589 */ /* 0x000e2400000e0000 */
[----:B0-----:R-:W-:-:S13]  /*0080*/  ISETP.EQ.AND P0, PT, R2, RZ, P0 ;  /* 0x000000ff0200720c */ /* 0x001fda0000702270 */
[----:B------:R-:W-:Y:S05]  /*0090*/  @!P0 BRA `(.L_x_165) ;  /* 0x0000000000208947 */ /* 0x000fea0003800000 */
        /* <DEDUP_REMOVED lines=8> */
.L_x_165:
[----:B------:R-:W-:Y:S05]  /*0120*/  BSYNC B0 ;  /* 0x0000000000007941 */ /* 0x000fea0003800000 */
.L_x_164:
[----:B------:R-:W-:Y:S01]  /*0130*/  VOTEU.ANY UP0, P0 ;  /* 0x00000000003f7886 */ /* 0x000fe20000000100 */
[----:B------:R-:W0:Y:S01]  /*0140*/  SHFL.IDX PT, R3, R3, RZ, 0x1f ;  /* 0x00001fff03037589 */ /* 0x000e2200000e0000 */
[----:B------:R-:W-:Y:S01]  /*0150*/  UMOV UR4, 0x80 ;  /* 0x0000008000047882 */ /* 0x000fe20000000000 */
[----:B------:R-:W-:Y:S01]  /*0160*/  UMOV UR7, 0x180 ;  /* 0x0000018000077882 */ /* 0x000fe20000000000 */
[----:B------:R-:W-:Y:S01]  /*0170*/  VOTEU.ANY UP1, P0 ;  /* 0x00000000003f7886 */ /* 0x000fe20000020100 */
[----:B------:R-:W1:Y:S01]  /*0180*/  @UP0 S2UR UR8, SR_CgaCtaId ;  /* 0x00000000000809c3 */ /* 0x000e620000008800 */
[----:B------:R-:W2:Y:S01]  /*0190*/  SHFL.IDX PT, R2, R0, RZ, 0x1f ;  /* 0x00001fff00027589 */ /* 0x000ea200000e0000 */
[----:B------:R-:W-:Y:S01]  /*01a0*/  @UP0 UMOV UR6, 0x400 ;  /* 0x0000040000060882 */ /* 0x000fe20000000000 */
[----:B------:R-:W-:-:S04]  /*01b0*/  @UP0 UIADD3 UR4, -UR4, 0x100000, URZ ;  /* 0x0010000004040890 */ /* 0x000fc8000fffe13f */
[----:B------:R-:W-:Y:S02]  /*01c0*/  @UP0 USHF.L.U32 UR5, UR4, 0xb, URZ ;  /* 0x0000000b04050899 */ /* 0x000fe4000800063f */
[----:B------:R-:W-:Y:S01]  /*01d0*/  @UP0 USHF.L.U32 UR4, UR4, 0x1, URZ ;  /* 0x0000000104040899 */ /* 0x000fe2000800063f */
[----:B------:R-:W-:Y:S01]  /*01e0*/  VOTEU.ANY UP2, P0 ;  /* 0x00000000003f7886 */ /* 0x000fe20000040100 */
[----:B0-----:R-:W-:Y:S01]  /*01f0*/  R2UR UR9, R3 ;  /* 0x00000000030972ca */ /* 0x001fe200000e0000 */
[----:B-1----:R-:W-:Y:S01]  /*0200*/  @UP0 ULEA UR8, UR8, UR6, 0x18 ;  /* 0x0000000608080291 */ /* 0x002fe2000f8ec03f */
[----:B--2---:R-:W-:Y:S01]  /*0210*/  ISETP.NE.AND P1, PT, R2, RZ, PT ;  /* 0x000000ff0200720c */ /* 0x004fe20003f25270 */
[----:B------:R-:W-:-:S04]  /*0220*/  @UP0 UIADD3 UR6, -UR7, 0x100000, URZ ;  /* 0x0010000007060890 */ /* 0x000fc8000fffe13f */
[----:B------:R-:W-:Y:S02]  /*0230*/  @UP0 USHF.L.U32 UR7, UR6, 0xb, URZ ;  /* 0x0000000b06070899 */ /* 0x000fe4000800063f */
[----:B------:R-:W-:-:S04]  /*0240*/  @UP0 USHF.L.U32 UR6, UR6, 0x1, URZ ;  /* 0x0000000106060899 */ /* 0x000fc8000800063f */
[----:B------:R-:W-:Y:S01]  /*0250*/  UISETP.NE.AND UP0, UPT, UR9, URZ, UPT ;  /* 0x0000003f0900728c */ /* 0x000fe2000bf05270 */
[----:B------:R-:W0:Y:S02]  /*0260*/  FENCE.VIEW.ASYNC.S ;  /* 0x00000000000073c6 */ /* 0x000e240000000000 */
[----:B0-----:R0:W1:Y:S05]  /*0270*/  @UP1 SYNCS.EXCH.64 URZ, [UR8+0x31c00], UR4 ;  /* 0x031c0004083f15b2 */ /* 0x00106a0008000100 */
[----:B------:R0:W2:Y:S01]  /*0280*/  @UP2 SYNCS.EXCH.64 URZ, [UR8+0x31c20], UR6 ;  /* 0x031c2006083f25b2 */ /* 0x0000a20008000100 */
        /* <DEDUP_REMOVED lines=17> */
[----:B------:R3:W0:Y:S02]  /*03a0*/  SYNCS.EXCH.64 URZ, [UR8+0x31c48], UR6 ;  /* 0x031c4806083f75b2 */ /* 0x0006240008000100 */
[----:B---3--:R-:W-:Y:S01]  /*03b0*/  NOP ;  /* 0x0000000000007918 */ /* 0x008fe20000000000 */
.L_x_166:
[----:B------:R-:W3:Y:S01]  /*03c0*/  SHFL.IDX PT, R2, R0, RZ, 0x1f ;  /* 0x00001fff00027589 */ /* 0x000ee200000e0000 */
[----:B------:R-:W-:Y:S01]  /*03d0*/  NOP ;  /* 0x0000000000007918 */ /* 0x000fe20000000000 */
[----:B---3--:R-:W-:-:S13]  /*03e0*/  ISETP.NE.AND P0, PT, R2, RZ, PT ;  /* 0x000000ff0200720c */ /* 0x008fda0003f05270 */
        /* <DEDUP_REMOVED lines=17> */
[----:B------:R3:W0:Y:S02]  /*0500*/  SYNCS.EXCH.64 URZ, [UR8+0x31c68], UR6 ;  /* 0x031c6806083f75b2 */ /* 0x0006240008000100 */
[----:B---3--:R-:W-:Y:S01]  /*0510*/  NOP ;  /* 0x0000000000007918 */ /* 0x008fe20000000000 */
.L_x_167:
[----:B------:R-:W3:Y:S01]  /*0520*/  SHFL.IDX PT, R2, R0, RZ, 0x1f ;  /* 0x00001fff00027589 */ /* 0x000ee200000e0000 */
[----:B------:R-:W-:Y:S01]  /*0530*/  NOP ;  /* 0x0000000000007918 */ /* 0x000fe20000000000 */
[----:B---3--:R-:W-:-:S13]  /*0540*/  ISETP.NE.AND P0, PT, R2, RZ, PT ;  /* 0x000000ff0200720c */ /* 0x008fda0003f05270 */
        /* <DEDUP_REMOVED lines=13> */
[----:B------:R3:W0:Y:S02]  /*0620*/  SYNCS.EXCH.64 URZ, [UR6+0x31c88], UR4 ;  /* 0x031c8804063f75b2 */ /* 0x0006240008000100 */
[----:B---3--:R-:W-:Y:S01]  /*0630*/  NOP ;  /* 0x0000000000007918 */ /* 0x008fe20000000000 */
.L_x_168:
        /* <DEDUP_REMOVED lines=22> */
.L_x_169:
        /* <DEDUP_REMOVED lines=22> */
.L_x_170:
[----:B0-----:R-:W-:Y:S01]  /*0900*/  UMOV UR4, 0x1 ;  /* 0x0000000100047882 */ /* 0x001fe20000000000 */
[----:B------:R-:W-:Y:S01]  /*0910*/  PLOP3.LUT P0, PT, PT, PT, UP0, 0x80, 0x0 ;  /* 0x000000000000781c */ /* 0x000fe20003f0f008 */
[----:B------:R-:W-:Y:S01]  /*0920*/  USEL UR4, UR4, 0x2, !UP0 ;  /* 0x0000000204047887 */ /* 0x000fe2000c000000 */
[----:B------:R-:W-:-:S05]  /*0930*/  NOP ;  /* 0x0000000000007918 */ /* 0x000fca0000000000 */
[----:B------:R-:W-:-:S05]  /*0940*/  IMAD.U32 R2, RZ, RZ, UR4 ;  /* 0x00000004ff027e24 */ /* 0x000fca000f8e00ff */
[----:B------:R0:W-:Y:S01]  /*0950*/  STL [R1+0x50], R2 ;  /* 0x0000500201007387 */ /* 0x0001e20000100800 */
[----:B-12-4-:R-:W-:Y:S06]  /*0960*/  BAR.SYNC.DEFER_BLOCKING 0x0 ;  /* 0x0000000000007b1d */ /* 0x016fec0000010000 */
[----:B------:R-:W-:Y:S05]  /*0970*/  @!P0 BRA `(.L_x_171) ;  /* 0x000000cc007c8947 */ /* 0x000fea0003800000 */
.L_x_172:
[----:B------:R-:W-:-:S08]  /*0980*/  NOP ;  /* 0x0000000000007918 */ /* 0x000fd00000000000 */
[----:B------:R-:W1:Y:S02]  /*0990*/  USETMAXREG.TRY_ALLOC.CTAPOOL UP0, 0xa0 ;  /* 0x000000a0000079c8 */ /* 0x000e640008000600 */
[----:B-1----:R-:W-:-:S13]  /*09a0*/  PLOP3.LUT P0, PT, PT, PT, UP0, 0x80, 0x0 ;  /* 0x000000000000781c */ /* 0x002fda0003f0f008 */
[----:B------:R-:W-:Y:S05]  /*09b0*/  @!P0 BRA `(.L_x_172) ;  /* 0xfffffffc00f08947 */ /* 0x000fea000383ffff */
[----:B0-----:R-:W0:Y:S01]  /*09c0*/  S2R R2, SR_TID.X ;  /* 0x0000000000027919 */ /* 0x001e220000002100 */
[----:B------:R-:W1:Y:S01]  /*09d0*/  S2UR UR4, SR_CgaCtaId ;  /* 0x00000000000479c3 */ /* 0x000e620000008800 */
[----:B------:R-:W-:-:S07]  /*09e0*/  UMOV UR37, 0x400 ;  /* 0x0000040000257882 */ /* 0x000fce0000000000 */
[----:B------:R-:W-:Y:S06]  /*09f0*/  BAR.ARV 0x8, 0x200 ;  /* 0x0208000000007b1d */ /* 0x000fec0000002000 */
[----:B-1----:R-:W-:-:S03]  /*0a00*/  ULEA UR37, UR4, UR37, 0x18 ;  /* 0x0000002504257291 */ /* 0x002fc6000f8ec03f */
[----:B------:R-:W-:Y:S01]  /*0a10*/  ULDC UR4, c[0x0][0xc3c] ;  /* 0x00030f0000047ab9 */ /* 0x000fe20000000800 */
[----:B0-----:R-:W-:-:S04]  /*0a20*/  LOP3.LUT R0, R2, 0xffffff80, RZ, 0xc0, !PT ;  /* 0xffffff8002007812 */ /* 0x001fc800078ec0ff */
[----:B------:R-:W-:-:S13]  /*0a30*/  ISETP.NE.AND P0, PT, R0, 0x80, PT ;  /* 0x000000800000780c */ /* 0x000fda0003f05270 */
[----:B------:R-:W-:Y:S08]  /*0a40*/  @!P0 BAR.ARV 0x9, 0x100 ;  /* 0x0244000000008b1d */ /* 0x000ff00000002000 */
[----:B------:R-:W-:Y:S06]  /*0a50*/  BAR.SYNC.DEFER_BLOCKING 0x5, 0x200 ;  /* 0x0148000000007b1d */ /* 0x000fec0000010000 */
[----:B------:R-:W0:Y:S02]  /*0a60*/  LDS.128 R8, [UR37+0x31cd0] ;  /* 0x031cd025ff087984 */ /* 0x000e240008000c00 */
[----:B------:R-:W-:Y:S06]  /*0a70*/  BAR.ARV 0x4, 0x200 ;  /* 0x0108000000007b1d */ /* 0x000fec0000002000 */
[----:B0-----:R-:W-:-:S13]  /*0a80*/  ISETP.GE.AND P0, PT, R11, UR4, PT ;  /* 0x000000040b007c0c */ /* 0x001fda000bf06270 */
[----:B------:R-:W-:Y:S05]  /*0a90*/  @P0 EXIT ;  /* 0x000000000000094d */ /* 0x000fea0003800000 */
[----:B------:R-:W2:Y:S01]  /*0aa0*/  LDL R3, [R1+0x50] ;  /* 0x0000500001037983 */ /* 0x000ea20000100800 */
[----:B------:R-:W-:Y:S01]  /*0ab0*/  VIADD R15, R2, 0xffffff80 ;  /* 0xffffff80020f7836 */ /* 0x000fe20000000000 */
[----:B------:R-:W-:Y:S01]  /*0ac0*/  R2UR UR6, R9 ;  /* 0x00000000090672ca */ /* 0x000fe200000e0000 */
[----:B------:R-:W-:Y:S01]  /*0ad0*/  UMOV UR39, URZ ;  /* 0x0000003f00277c82 */ /* 0x000fe20008000000 */
[----:B------:R-:W-:Y:S01]  /*0ae0*/  R2UR UR5, R10 ;  /* 0x000000000a0572ca */ /* 0x000fe200000e0000 */
[----:B------:R-:W-:Y:S01]  /*0af0*/  UMOV UR36, URZ ;  /* 0x0000003f00247c82 */ /* 0x000fe20008000000 */
[----:B------:R-:W-:Y:S02]  /*0b00*/  SHF.R.S32.HI R0, RZ, 0x1f, R15 ;  /* 0x0000001fff007819 */ /* 0x000fe4000001140f */
[----:B------:R-:W-:Y:S02]  /*0b10*/  R2UR UR7, R11 ;  /* 0x000000000b0772ca */ /* 0x000fe400000e0000 */
[----:B------:R-:W-:-:S02]  /*0b20*/  LEA.HI R2, R0, R15, RZ, 0x4 ;  /* 0x0000000f00027211 */ /* 0x000fc400078f20ff */
[----:B------:R-:W-:Y:S02]  /*0b30*/  LEA.HI R7, R0, R15, RZ, 0x5 ;  /* 0x0000000f00077211 */ /* 0x000fe400078f28ff */
[----:B------:R-:W-:Y:S02]  /*0b40*/  SHF.R.S32.HI R5, RZ, 0x4, R2 ;  /* 0x00000004ff057819 */ /* 0x000fe40000011402 */
[----:B------:R-:W-:Y:S02]  /*0b50*/  SHF.R.S32.HI R10, RZ, 0x5, R7 ;  /* 0x00000005ff0a7819 */ /* 0x000fe40000011407 */
[----:B------:R-:W-:-:S04]  /*0b60*/  LEA.HI R4, R2, R5, RZ, 0x1 ;  /* 0x0000000502047211 */ /* 0x000fc800078f08ff */
[----:B------:R-:W-:-:S05]  /*0b70*/  LOP3.LUT R6, R4, 0x1ffffffe, RZ, 0xc0, !PT ;  /* 0x1ffffffe04067812 */ /* 0x000fca00078ec0ff */
[----:B------:R-:W-:Y:S01]  /*0b80*/  IMAD.IADD R6, R5, 0x1, -R6 ;  /* 0x0000000105067824 */ /* 0x000fe200078e0a06 */
[----:B--2---:R-:W-:Y:S02]  /*0b90*/  R2UR UR4, R3 ;  /* 0x00000000030472ca */ /* 0x004fe400000e0000 */
[----:B------:R-:W-:Y:S02]  /*0ba0*/  LOP3.LUT R3, R2, 0xfffffff0, RZ, 0xc0, !PT ;  /* 0xfffffff002037812 */ /* 0x000fe400078ec0ff */
[CC--:B------:R-:W-:Y:S02]  /*0bb0*/  LEA.HI R2, R0.reuse, R15.reuse, RZ, 0x7 ;  /* 0x0000000f00027211 */ /* 0x0c0fe400078f38ff */
[----:B------:R-:W-:Y:S01]  /*0bc0*/  LEA.HI R0, R0, R15, RZ, 0x2 ;  /* 0x0000000f00007211 */ /* 0x000fe200078f10ff */
[C---:B------:R-:W-:Y:S01]  /*0bd0*/  IMAD.IADD R3, R15.reuse, 0x1, -R3 ;  /* 0x000000010f037824 */ /* 0x040fe200078e0a03 */
[----:B------:R-:W-:Y:S02]  /*0be0*/  LOP3.LUT R8, R2, 0xffffff80, RZ, 0xc0, !PT ;  /* 0xffffff8002087812 */ /* 0x000fe400078ec0ff */
[----:B------:R-:W-:Y:S01]  /*0bf0*/  SHF.R.S32.HI R16, RZ, 0x7, R2 ;  /* 0x00000007ff107819 */ /* 0x000fe20000011402 */
[--C-:B------:R-:W-:Y:S01]  /*0c00*/  IMAD R12, R10, 0x10, R3.reuse ;  /* 0x000000100a0c7824 */ /* 0x100fe200078e0203 */
[----:B------:R-:W-:Y:S01]  /*0c10*/  SHF.R.S32.HI R4, RZ, 0x1f, R3 ;  /* 0x0000001fff047819 */ /* 0x000fe20000011403 */
[----:B------:R-:W-:Y:S01]  /*0c20*/  IMAD.IADD R14, R15, 0x1, -R8 ;  /* 0x000000010f0e7824 */ /* 0x000fe200078e0a08 */
[----:B------:R-:W-:Y:S01]  /*0c30*/  ULOP3.LUT UR8, UR4, 0x1, URZ, 0xfc, !UPT ;  /* 0x0000000104087892 */ /* 0x000fe2000f8efc3f */
[----:B------:R-:W-:Y:S01]  /*0c40*/  IMAD.HI R2, R16, 0x55555556, RZ ;  /* 0x5555555610027827 */ /* 0x000fe200078e02ff */
[CC--:B------:R-:W-:Y:S01]  /*0c50*/  LEA.HI R5, R4.reuse, R3.reuse, RZ, 0x3 ;  /* 0x0000000304057211 */ /* 0x0c0fe200078f18ff */
[----:B------:R-:W-:Y:S01]  /*0c60*/  UMOV UR4, URZ ;  /* 0x0000003f00047c82 */ /* 0x000fe20008000000 */
[----:B------:R-:W-:-:S02]  /*0c70*/  LEA.HI R4, R4, R3, RZ, 0x2 ;  /* 0x0000000304047211 */ /* 0x000fc400078f10ff */
[----:B------:R-:W-:Y:S01]  /*0c80*/  SHF.R.S32.HI R9, RZ, 0x1f, R14 ;  /* 0x0000001fff097819 */ /* 0x000fe2000001140e */
[----:B------:R-:W-:Y:S01]  /*0c90*/  IMAD.SHL.U32 R5, R5, 0x10, RZ ;  /* 0x0000001005057824 */ /* 0x000fe200078e00ff */
[----:B------:R-:W-:Y:S02]  /*0ca0*/  LOP3.LUT R8, R4, 0x7fffffc, RZ, 0xc0, !PT ;  /* 0x07fffffc04087812 */ /* 0x000fe400078ec0ff */
[----:B------:R-:W-:Y:S02]  /*0cb0*/  LEA.HI R11, R9, R14, RZ, 0x2 ;  /* 0x0000000e090b7211 */ /* 0x000fe400078f10ff */
[----:B------:R-:W-:Y:S01]  /*0cc0*/  LOP3.LUT R5, R5, 0x7fffff80, RZ, 0xc0, !PT ;  /* 0x7fffff8005057812 */ /* 0x000fe200078ec0ff */
[----:B------:R-:W-:Y:S01]  /*0cd0*/  IMAD.IADD R8, R3, 0x1, -R8 ;  /* 0x0000000103087824 */ /* 0x000fe200078e0a08 */
[----:B------:R-:W-:Y:S02]  /*0ce0*/  SHF.R.S32.HI R4, RZ, 0x2, R4 ;  /* 0x00000002ff047819 */ /* 0x000fe40000011404 */
[----:B------:R-:W-:Y:S01]  /*0cf0*/  SHF.R.S32.HI R3, RZ, 0x1f, R11 ;  /* 0x0000001fff037819 */ /* 0x000fe2000001140b */
[----:B------:R-:W-:Y:S01]  /*0d00*/  IMAD R5, R10, 0x100, R5 ;  /* 0x000001000a057824 */ /* 0x000fe200078e0205 */
[----:B------:R-:W-:Y:S01]  /*0d10*/  SHF.R.S32.HI R10, RZ, 0x2, R11 ;  /* 0x00000002ff0a7819 */ /* 0x000fe2000001140b */
[----:B------:R-:W-:Y:S01]  /*0d20*/  IMAD.SHL.U32 R4, R4, 0x40, RZ ;  /* 0x0000004004047824 */ /* 0x000fe200078e00ff */
[----:B------:R-:W-:Y:S01]  /*0d30*/  LOP3.LUT R11, R11, 0x7ffffffc, RZ, 0xc0, !PT ;  /* 0x7ffffffc0b0b7812 */ /* 0x000fe200078ec0ff */
[----:B------:R-:W-:Y:S01]  /*0d40*/  IMAD R7, R8, 0x10, R5 ;  /* 0x0000001008077824 */ /* 0x000fe200078e0205 */
[----:B------:R-:W-:Y:S01]  /*0d50*/  LEA.HI R5, R3, R10, RZ, 0x3 ;  /* 0x0000000a03057211 */ /* 0x000fe200078f18ff */
[----:B------:R-:W-:Y:S01]  /*0d60*/  IMAD.SHL.U32 R3, R6, 0x8, RZ ;  /* 0x0000000806037824 */ /* 0x000fe200078e00ff */
[----:B------:R-:W-:Y:S01]  /*0d70*/  LOP3.LUT R4, R4, 0x40, RZ, 0xc0, !PT ;  /* 0x0000004004047812 */ /* 0x000fe200078ec0ff */
[----:B------:R-:W-:Y:S01]  /*0d80*/  IMAD.IADD R11, R14, 0x1, -R11 ;  /* 0x000000010e0b7824 */ /* 0x000fe200078e0a0b */
[----:B------:R-:W-:-:S02]  /*0d90*/  LEA.HI R6, R2, R2, RZ, 0x1 ;  /* 0x0000000202067211 */ /* 0x000fc400078f08ff */
[----:B------:R-:W-:Y:S01]  /*0da0*/  LOP3.LUT R13, R5, 0xfffffff8, RZ, 0xc0, !PT ;  /* 0xfffffff8050d7812 */ /* 0x000fe200078ec0ff */
[----:B------:R-:W-:Y:S01]  /*0db0*/  IMAD.SHL.U32 R157, R11, 0x2, RZ ;  /* 0x000000020b9d7824 */ /* 0x000fe200078e00ff */
[--C-:B------:R-:W-:Y:S01]  /*0dc0*/  LOP3.LUT R2, R4, 0x8, R3.reuse, 0xf8, !PT ;  /* 0x0000000804027812 */ /* 0x100fe200078ef803 */
[----:B------:R-:W-:Y:S01]  /*0dd0*/  IMAD.U32 R3, R12, 0x20, R3 ;  /* 0x000000200c037824 */ /* 0x000fe200078e0003 */
[----:B------:R-:W-:Y:S01]  /*0de0*/  SHF.R.U32.HI R5, RZ, 0x3, R4 ;  /* 0x00000003ff057819 */ /* 0x000fe20000011604 */
[----:B------:R-:W-:Y:S01]  /*0df0*/  IMAD.IADD R10, R10, 0x1, -R13 ;  /* 0x000000010a0a7824 */ /* 0x000fe200078e0a0d */
[----:B------:R-:W-:Y:S01]  /*0e00*/  LOP3.LUT R4, R0, 0xfffffffc, RZ, 0xc0, !PT ;  /* 0xfffffffc00047812 */ /* 0x000fe200078ec0ff */
[----:B------:R-:W-:Y:S01]  /*0e10*/  VIADD R155, R157, 0x8 ;  /* 0x000000089d9b7836 */ /* 0x000fe20000000000 */
[----:B------:R-:W-:Y:S01]  /*0e20*/  LEA.HI R9, R9, R14, RZ, 0x5 ;  /* 0x0000000e09097211 */ /* 0x000fe200078f28ff */
[----:B------:R0:W-:Y:S01]  /*0e30*/  STL [R1+0x48], R3 ;  /* 0x0000480301007387 */ /* 0x0001e20000100800 */
[----:B------:R-:W-:Y:S01]  /*0e40*/  LOP3.LUT R2, R2, R5, RZ, 0x3c, !PT ;  /* 0x0000000502027212 */ /* 0x000fe200078e3cff */
[----:B------:R-:W-:Y:S01]  /*0e50*/  IMAD.IADD R4, R15, 0x1, -R4 ;  /* 0x000000010f047824 */ /* 0x000fe200078e0a04 */
[----:B------:R-:W-:Y:S01]  /*0e60*/  SHF.R.S32.HI R9, RZ, 0x5, R9 ;  /* 0x00000005ff097819 */ /* 0x000fe20000011409 */
[----:B------:R-:W-:Y:S01]  /*0e70*/  IMAD R6, R6, -0x3, R16 ;  /* 0xfffffffd06067824 */ /* 0x000fe200078e0210 */
[----:B------:R-:W-:Y:S01]  /*0e80*/  SHF.R.S32.HI R0, RZ, 0x2, R0 ;  /* 0x00000002ff007819 */ /* 0x000fe20000011400 */
[----:B------:R-:W-:-:S02]  /*0e90*/  IMAD.SHL.U32 R18, R4, 0x8, RZ ;  /* 0x0000000804127824 */ /* 0x000fc400078e00ff */
[----:B------:R-:W-:Y:S01]  /*0ea0*/  IMAD R9, R9, 0x10, R10 ;  /* 0x0000001009097824 */ /* 0x000fe200078e020a */
[----:B0-----:R-:W-:Y:S01]  /*0eb0*/  LEA.HI R3, R4, R4, RZ, 0x1 ;  /* 0x0000000404037211 */ /* 0x001fe200078f08ff */
[----:B------:R-:W-:Y:S02]  /*0ec0*/  VIADD R144, R18, 0x40 ;  /* 0x0000004012907836 */ /* 0x000fe40000000000 */
[----:B------:R-:W-:Y:S01]  /*0ed0*/  VIADD R152, R157, 0x20 ;  /* 0x000000209d987836 */ /* 0x000fe20000000000 */
[----:B------:R-:W-:Y:S01]  /*0ee0*/  LOP3.LUT R3, R3, 0x1ffffffe, RZ, 0xc0, !PT ;  /* 0x1ffffffe03037812 */ /* 0x000fe200078ec0ff */
[C---:B------:R-:W-:Y:S01]  /*0ef0*/  VIADD R149, R157.reuse, 0x38 ;  /* 0x000000389d957836 */ /* 0x040fe20000000000 */
[----:B------:R-:W-:Y:S01]  /*0f00*/  SHF.R.S32.HI R0, RZ, 0x1f, R144 ;  /* 0x0000001fff007819 */ /* 0x000fe20000011490 */
[----:B------:R-:W-:Y:S01]  /*0f10*/  VIADD R146, R157, 0x50 ;  /* 0x000000509d927836 */ /* 0x000fe20000000000 */
[----:B------:R-:W-:Y:S01]  /*0f20*/  SHF.R.S32.HI R0, RZ, 0x1f, R155 ;  /* 0x0000001fff007819 */ /* 0x000fe2000001149b */
[----:B------:R-:W-:Y:S01]  /*0f30*/  IMAD R5, R6, 0x40, R9 ;  /* 0x0000004006057824 */ /* 0x000fe200078e0209 */
[----:B------:R-:W-:Y:S01]  /*0f40*/  SHF.R.S32.HI R0, RZ, 0x1f, R152 ;  /* 0x0000001fff007819 */ /* 0x000fe20000011498 */
[----:B------:R-:W-:Y:S01]  /*0f50*/  IMAD.IADD R3, R4, 0x1, -R3 ;  /* 0x0000000104037824 */ /* 0x000fe200078e0a03 */
[----:B------:R-:W-:Y:S01]  /*0f60*/  SHF.R.S32.HI R0, RZ, 0x1f, R149 ;  /* 0x0000001fff007819 */ /* 0x000fe20000011495 */
[----:B------:R-:W-:Y:S01]  /*0f70*/  IMAD.IADD R2, R2, 0x1, R7 ;  /* 0x0000000102027824 */ /* 0x000fe200078e0207 */
[----:B------:R-:W-:Y:S01]  /*0f80*/  SHF.R.S32.HI R0, RZ, 0x1f, R146 ;  /* 0x0000001fff007819 */ /* 0x000fe20000011492 */
[----:B------:R-:W-:Y:S01]  /*0f90*/  IMAD.U32 R7, RZ, RZ, UR8 ;  /* 0x00000008ff077e24 */ /* 0x000fe2000f8e00ff */
[----:B------:R-:W-:Y:S01]  /*0fa0*/  STL [R1+0x40], R5 ;  /* 0x0000400501007387 */ /* 0x000fe20000100800 */
[----:B------:R-:W-:Y:S01]  /*0fb0*/  IMAD.U32 R6, RZ, RZ, UR4 ;  /* 0x00000004ff067e24 */ /* 0x000fe2000f8e00ff */
[----:B------:R-:W-:Y:S01]  /*0fc0*/  LEA R2, R2, UR37, 0x1 ;  /* 0x0000002502027c11 */ /* 0x000fe2000f8e08ff */
[----:B------:R-:W-:Y:S01]  /*0fd0*/  IMAD R0, R3, 0x8, R5 ;  /* 0x0000000803007824 */ /* 0x000fe200078e0205 */
[----:B------:R-:W-:Y:S01]  /*0fe0*/  STL [R1+0x4c], R7 ;  /* 0x00004c0701007387 */ /* 0x000fe20000100800 */
[----:B------:R-:W-:-:S02]  /*0ff0*/  VIADD R22, R18, 0x20 ;  /* 0x0000002012167836 */ /* 0x000fc40000000000 */
[C---:B------:R-:W-:Y:S01]  /*1000*/  VIADD R154, R157.reuse, 0x10 ;  /* 0x000000109d9a7836 */ /* 0x040fe20000000000 */
[----:B------:R0:W-:Y:S01]  /*1010*/  STL [R1+0x10], R6 ;  /* 0x0000100601007387 */ /* 0x0001e20000100800 */
[C---:B------:R-:W-:Y:S01]  /*1020*/  VIADD R153, R157.reuse, 0x18 ;  /* 0x000000189d997836 */ /* 0x040fe20000000000 */
[----:B------:R-:W-:Y:S01]  /*1030*/  SHF.R.S32.HI R4, RZ, 0x1f, R22 ;  /* 0x0000001fff047819 */ /* 0x000fe20000011416 */
[C---:B------:R-:W-:Y:S01]  /*1040*/  VIADD R151, R157.reuse, 0x28 ;  /* 0x000000289d977836 */ /* 0x040fe20000000000 */
[----:B------:R1:W-:Y:S01]  /*1050*/  STL [R1+0x44], R0 ;  /* 0x0000440001007387 */ /* 0x0003e20000100800 */
[C---:B------:R-:W-:Y:S01]  /*1060*/  VIADD R150, R157.reuse, 0x30 ;  /* 0x000000309d967836 */ /* 0x040fe20000000000 */
[----:B------:R-:W-:Y:S01]  /*1070*/  SHF.R.S32.HI R4, RZ, 0x1f, R154 ;  /* 0x0000001fff047819 */ /* 0x000fe2000001149a */
[C---:B------:R-:W-:Y:S01]  /*1080*/  VIADD R148, R157.reuse, 0x40 ;  /* 0x000000409d947836 */ /* 0x040fe20000000000 */
[----:B------:R-:W-:Y:S01]  /*1090*/  SHF.R.S32.HI R4, RZ, 0x1f, R151 ;  /* 0x0000001fff047819 */ /* 0x000fe20000011497 */
[C---:B------:R-:W-:Y:S01]  /*10a0*/  VIADD R147, R157.reuse, 0x48 ;  /* 0x000000489d937836 */ /* 0x040fe20000000000 */
[----:B0-----:R-:W-:Y:S01]  /*10b0*/  SHF.R.S32.HI R6, RZ, 0x1f, R153 ;  /* 0x0000001fff067819 */ /* 0x001fe20000011499 */
[----:B------:R-:W-:Y:S01]  /*10c0*/  VIADD R145, R157, 0x58 ;  /* 0x000000589d917836 */ /* 0x000fe20000000000 */
[----:B------:R-:W-:-:S02]  /*10d0*/  SHF.R.S32.HI R6, RZ, 0x1f, R150 ;  /* 0x0000001fff067819 */ /* 0x000fc40000011496 */
[----:B------:R-:W-:Y:S02]  /*10e0*/  SHF.R.S32.HI R4, RZ, 0x1f, R148 ;  /* 0x0000001fff047819 */ /* 0x000fe40000011494 */
[----:B------:R-:W-:Y:S02]  /*10f0*/  SHF.R.S32.HI R6, RZ, 0x1f, R147 ;  /* 0x0000001fff067819 */ /* 0x000fe40000011493 */
[----:B-1----:R-:W-:-:S07]  /*1100*/  SHF.R.S32.HI R4, RZ, 0x1f, R145 ;  /* 0x0000001fff047819 */ /* 0x002fce0000011491 */
.L_x_210:
[----:B------:R-:W-:Y:S01]  /*1110*/  ULDC.64 UR8, c[0x0][0xc88] ;  /* 0x0003220000087ab9 */ /* 0x000fe20000000a00 */
[----:B------:R-:W-:Y:S01]  /*1120*/  ULDC.64 UR12, c[0x0][0x208] ;  /* 0x00008200000c7ab9 */ /* 0x000fe20000000a00 */
[----:B------:R-:W-:Y:S01]  /*1130*/  UIMAD.WIDE UR8, UR7, 0x4, UR8 ;  /* 0x00000004070878a5 */ /* 0x000fe2000f8e0208 */
[----:B------:R-:W-:Y:S02]  /*1140*/  ULDC.64 UR10, c[0x0][0xa20] ;  /* 0x00028800000a7ab9 */ /* 0x000fe40000000a00 */
[----:B------:R-:W-:-:S03]  /*1150*/  ULDC UR7, c[0x0][0x2f0] ;  /* 0x0000bc0000077ab9 */ /* 0x000fc60000000800 */
[----:B012---:R-:W-:Y:S02]  /*1160*/  IMAD.U32 R4, RZ, RZ, UR8 ;  /* 0x00000008ff047e24 */ /* 0x007fe4000f8e00ff */
[----:B----4-:R-:W-:Y:S01]  /*1170*/  IMAD.U32 R5, RZ, RZ, UR9 ;  /* 0x00000009ff057e24 */ /* 0x010fe2000f8e00ff */
[----:B------:R-:W-:-:S04]  /*1180*/  ULDC.64 UR8, c[0x0][0xa28] ;  /* 0x00028a0000087ab9 */ /* 0x000fc80000000a00 */
[----:B------:R-:W2:Y:S01]  /*1190*/  LDG.E R4, desc[UR12][R4.64] ;  /* 0x0000000c04047981 */ /* 0x000ea2000c1e1900 */
[----:B------:R-:W-:Y:S02]  /*11a0*/  UISETP.NE.U32.AND UP0, UPT, UR8, URZ, UPT ;  /* 0x0000003f0800728c */ /* 0x000fe4000bf05070 */
[----:B------:R-:W-:Y:S02]  /*11b0*/  UISETP.NE.U32.AND UP1, UPT, UR10, URZ, UPT ;  /* 0x0000003f0a00728c */ /* 0x000fe4000bf25070 */
[----:B------:R-:W-:Y:S02]  /*11c0*/  UISETP.NE.AND.EX UP0, UPT, UR9, URZ, UPT, UP0 ;  /* 0x0000003f0900728c */ /* 0x000fe4000bf05300 */
[----:B------:R-:W-:-:S04]  /*11d0*/  UISETP.NE.AND.EX UP1, UPT, UR11, URZ, UPT, UP1 ;  /* 0x0000003f0b00728c */ /* 0x000fc8000bf25310 */
[----:B------:R-:W-:Y:S02]  /*11e0*/  PLOP3.LUT P0, PT, PT, PT, UP0, 0x80, 0x0 ;  /* 0x000000000000781c */ /* 0x000fe40003f0f008 */
[----:B------:R-:W-:Y:S02]  /*11f0*/  PLOP3.LUT P1, PT, PT, PT, UP1, 0x80, 0x0 ;  /* 0x000000000000781c */ /* 0x000fe40003f2f018 */
[----:B--2---:R-:W-:-:S13]  /*1200*/  R2UR UR4, R4 ;  /* 0x00000000040472ca */ /* 0x004fda00000e0000 */
[----:B------:R-:W-:Y:S02]  /*1210*/  USHF.R.S32.HI UR14, URZ, 0x1f, UR4 ;  /* 0x0000001f3f0e7899 */ /* 0x000fe40008011404 */
[----:B-----5:R-:W-:Y:S01]  /*1220*/  IMAD.U32 R0, RZ, RZ, UR4 ;  /* 0x00000004ff007e24 */ /* 0x020fe2000f8e00ff */
[----:B------:R-:W-:-:S04]  /*1230*/  @UP0 ULEA UR8, UP2, UR4, UR8, 0x2 ;  /* 0x0000000804080291 */ /* 0x000fc8000f84103f */
[----:B------:R-:W-:Y:S02]  /*1240*/  @UP0 ULEA.HI.X UR9, UR4, UR9, UR14, 0x2, UP2 ;  /* 0x0000000904090291 */ /* 0x000fe400090f140e */
[----:B------:R-:W-:Y:S01]  /*1250*/  IMAD.U32 R3, RZ, RZ, UR14 ;  /* 0x0000000eff037e24 */ /* 0x000fe2000f8e00ff */
[----:B------:R-:W-:Y:S01]  /*1260*/  @UP1 ULEA UR10, UP0, UR4, UR10, 0x2 ;  /* 0x0000000a040a1291 */ /* 0x000fe2000f80103f */
[----:B------:R-:W-:Y:S01]  /*1270*/  IMAD.U32 R4, RZ, RZ, UR8 ;  /* 0x00000008ff047e24 */ /* 0x000fe2000f8e00ff */
[----:B------:R-:W-:Y:S02]  /*1280*/  STL [R1+0xc], R0 ;  /* 0x00000c0001007387 */ /* 0x000fe40000100800 */
[----:B------:R-:W-:Y:S01]  /*1290*/  @UP1 ULEA.HI.X UR11, UR4, UR11, UR14, 0x2, UP0 ;  /* 0x0000000b040b1291 */ /* 0x000fe200080f140e */
[----:B------:R-:W-:Y:S01]  /*12a0*/  IMAD.U32 R5, RZ, RZ, UR9 ;  /* 0x00000009ff057e24 */ /* 0x000fe2000f8e00ff */
[----:B------:R0:W-:Y:S01]  /*12b0*/  STL [R1+0x14], R3 ;  /* 0x0000140301007387 */ /* 0x0001e20000100800 */
[----:B------:R-:W-:Y:S01]  /*12c0*/  IMAD.U32 R6, RZ, RZ, UR10 ;  /* 0x0000000aff067e24 */ /* 0x000fe2000f8e00ff */
[----:B------:R-:W-:Y:S01]  /*12d0*/  ULDC.64 UR8, c[0x0][0x418] ;  /* 0x0001060000087ab9 */ /* 0x000fe20000000a00 */
[----:B------:R-:W-:Y:S01]  /*12e0*/  ULDC UR4, c[0x0][0x424] ;  /* 0x0001090000047ab9 */ /* 0x000fe20000000800 */
[----:B---3--:R-:W-:Y:S01]  /*12f0*/  IMAD.U32 R7, RZ, RZ, UR11 ;  /* 0x0000000bff077e24 */ /* 0x008fe2000f8e00ff */
[----:B------:R-:W2:Y:S04]  /*1300*/  @P0 LDG.E R4, desc[UR12][R4.64] ;  /* 0x0000000c04040981 */ /* 0x000ea8000c1e1900 */
[----:B------:R-:W3:Y:S01]  /*1310*/  @P1 LDG.E R6, desc[UR12][R6.64] ;  /* 0x0000000c06061981 */ /* 0x000ee2000c1e1900 */
[----:B0-----:R-:W-:Y:S01]  /*1320*/  IMAD.U32 R3, RZ, RZ, UR6 ;  /* 0x00000006ff037e24 */ /* 0x001fe2000f8e00ff */
[----:B------:R-:W-:-:S02]  /*1330*/  UISETP.NE.U32.AND UP0, UPT, UR8, URZ, UPT ;  /* 0x0000003f0800728c */ /* 0x000fc4000bf05070 */
[----:B------:R-:W-:Y:S02]  /*1340*/  ULOP3.LUT UR6, UR5, 0xffff, URZ, 0xc0, !UPT ;  /* 0x0000ffff05067892 */ /* 0x000fe4000f8ec03f */
[----:B------:R0:W-:Y:S01]  /*1350*/  STL [R1+0x4], R3 ;  /* 0x0000040301007387 */ /* 0x0001e20000100800 */
[----:B------:R-:W-:Y:S01]  /*1360*/  UISETP.NE.AND.EX UP0, UPT, UR9, URZ, UPT, UP0 ;  /* 0x0000003f0900728c */ /* 0x000fe2000bf05300 */
[----:B------:R-:W-:Y:S02]  /*1370*/  UMOV UR38, URZ ;  /* 0x0000003f00267c82 */ /* 0x000fe40008000000 */
[----:B------:R-:W-:Y:S01]  /*1380*/  IMAD.U32 R156, RZ, RZ, UR6 ;  /* 0x00000006ff9c7e24 */ /* 0x000fe2000f8e00ff */
[----:B------:R-:W-:Y:S02]  /*1390*/  USEL UR4, UR4, 0x1, UP0 ;  /* 0x0000000104047887 */ /* 0x000fe40008000000 */
[----:B------:R-:W-:Y:S02]  /*13a0*/  ULOP3.LUT UR6, UR5, 0xff0000, URZ, 0xc0, !UPT ;  /* 0x00ff000005067892 */ /* 0x000fe4000f8ec03f */
[----:B------:R-:W-:-:S02]  /*13b0*/  UIMAD UR4, UR4, UR7, URZ ;  /* 0x00000007040472a4 */ /* 0x000fc4000f8e023f */
[----:B------:R-:W-:Y:S01]  /*13c0*/  ULOP3.LUT UR7, UR5, 0xff000000, URZ, 0xc0, !UPT ;  /* 0xff00000005077892 */ /* 0x000fe2000f8ec03f */
[----:B--2---:R-:W-:-:S04]  /*13d0*/  @P0 R2UR UR38, R4 ;  /* 0x00000000042602ca */ /* 0x004fc800000e0000 */
[----:B---3--:R-:W-:Y:S01]  /*13e0*/  @P1 R2UR UR4, R6 ;  /* 0x00000000060412ca */ /* 0x008fe200000e0000 */
[----:B0-----:R-:W-:-:S14]  /*13f0*/  @P1 BRA `(.L_x_173) ;  /* 0x00000000003c1947 */ /* 0x001fdc0003800000 */
[----:B------:R-:W-:Y:S02]  /*1400*/  ULDC.64 UR8, c[0x0][0xa08] ;  /* 0x0002820000087ab9 */ /* 0x000fe40000000a00 */
[----:B------:R-:W-:-:S04]  /*1410*/  ISETP.NE.U32.AND P0, PT, RZ, UR8, PT ;  /* 0x00000008ff007c0c */ /* 0x000fc8000bf05070 */
[----:B------:R-:W-:-:S13]  /*1420*/  ISETP.NE.AND.EX P0, PT, RZ, UR9, PT, P0 ;  /* 0x00000009ff007c0c */ /* 0x000fda000bf05300 */
[----:B------:R-:W-:Y:S05]  /*1430*/  @!P0 BRA `(.L_x_173) ;  /* 0x00000000002c8947 */ /* 0x000fea0003800000 */
[----:B------:R-:W-:Y:S01]  /*1440*/  R2UR UR10, R0 ;  /* 0x00000000000a72ca */ /* 0x000fe200000e0000 */
[----:B------:R-:W-:Y:S01]  /*1450*/  ULDC.64 UR4, c[0x0][0xa08] ;  /* 0x0002820000047ab9 */ /* 0x000fe20000000a00 */
[----:B------:R-:W-:-:S11]  /*1460*/  ULDC.64 UR8, c[0x0][0x208] ;  /* 0x0000820000087ab9 */ /* 0x000fd60000000a00 */
[----:B------:R-:W-:-:S06]  /*1470*/  UIMAD.WIDE UR4, UR10, 0x4, UR4 ;  /* 0x000000040a0478a5 */ /* 0x000fcc000f8e0204 */
[----:B------:R-:W-:Y:S02]  /*1480*/  IMAD.U32 R4, RZ, RZ, UR4 ;  /* 0x00000004ff047e24 */ /* 0x000fe4000f8e00ff */
[----:B------:R-:W-:-:S05]  /*1490*/  IMAD.U32 R5, RZ, RZ, UR5 ;  /* 0x00000005ff057e24 */ /* 0x000fca000f8e00ff */
[----:B------:R-:W2:Y:S04]  /*14a0*/  LDG.E R3, desc[UR8][R4.64] ;  /* 0x0000000804037981 */ /* 0x000ea8000c1e1900 */
[----:B------:R-:W3:Y:S01]  /*14b0*/  LDG.E R0, desc[UR8][R4.64+0x4] ;  /* 0x0000040804007981 */ /* 0x000ee2000c1e1900 */
[----:B--2---:R-:W-:Y:S02]  /*14c0*/  R2UR UR4, R3 ;  /* 0x00000000030472ca */ /* 0x004fe400000e0000 */
[----:B---3--:R-:W-:-:S13]  /*14d0*/  R2UR UR5, R0 ;  /* 0x00000000000572ca */ /* 0x008fda00000e0000 */
[----:B------:R-:W-:-:S12]  /*14e0*/  UIADD3 UR4, -UR4, UR5, URZ ;  /* 0x0000000504047290 */ /* 0x000fd8000fffe13f */
.L_x_173:
[----:B------:R-:W-:Y:S02]  /*14f0*/  UIADD3 UR38, -UR38, UR4, URZ ;  /* 0x0000000426267290 */ /* 0x000fe4000fffe13f */
[----:B------:R-:W-:Y:S02]  /*1500*/  USHF.R.U32.HI UR7, URZ, 0x8, UR7 ;  /* 0x000000083f077899 */ /* 0x000fe40008011607 */
[----:B------:R-:W-:Y:S02]  /*1510*/  UISETP.GE.AND UP0, UPT, UR38, 0x1, UPT ;  /* 0x000000012600788c */ /* 0x000fe4000bf06270 */
[----:B------:R-:W-:Y:S02]  /*1520*/  UIADD3 UR4, UR38, 0x8f, URZ ;  /* 0x0000008f26047890 */ /* 0x000fe4000fffe03f */
[----:B------:R-:W-:Y:S02]  /*1530*/  ULEA.HI UR7, UR6, UR7, URZ, 0x10 ;  /* 0x0000000706077291 */ /* 0x000fe4000f8f803f */
[----:B------:R-:W-:Y:S01]  /*1540*/  PLOP3.LUT P0, PT, PT, PT, UP0, 0x80, 0x0 ;  /* 0x000000000000781c */ /* 0x000fe20003f0f008 */
[----:B------:R-:W-:-:S02]  /*1550*/  UIMAD.WIDE UR4, UR4, 0x38e38e39, URZ ;  /* 0x38e38e39040478a5 */ /* 0x000fc4000f8e023f */
[----:B------:R-:W-:Y:S02]  /*1560*/  ULOP3.LUT UR8, UR7, 0xff, URZ, 0xc0, !UPT ;  /* 0x000000ff07087892 */ /* 0x000fe4000f8ec03f */
[----:B------:R-:W-:Y:S02]  /*1570*/  USHF.R.U32.HI UR7, URZ, 0x10, UR7 ;  /* 0x000000103f077899 */ /* 0x000fe40008011607 */
[----:B------:R-:W-:Y:S02]  /*1580*/  USHF.R.U32.HI UR6, URZ, 0x1f, UR5 ;  /* 0x0000001f3f067899 */ /* 0x000fe40008011605 */
[----:B------:R-:W-:Y:S01]  /*1590*/  IMAD.U32 R23, RZ, RZ, UR8 ;  /* 0x00000008ff177e24 */ /* 0x000fe2000f8e00ff */
[----:B------:R-:W-:Y:S01]  /*15a0*/  UMOV UR4, URZ ;  /* 0x0000003f00047c82 */ /* 0x000fe20008000000 */
[----:B------:R-:W-:Y:S01]  /*15b0*/  ULEA.HI.SX32 UR9, UR5, UR6, 0x1b ;  /* 0x0000000605097291 */ /* 0x000fe2000f8fda3f */
[----:B------:R-:W-:Y:S01]  /*15c0*/  IMAD.U32 R19, RZ, RZ, UR7 ;  /* 0x00000007ff137e24 */ /* 0x000fe2000f8e00ff */
[----:B------:R-:W-:Y:S10]  /*15d0*/  @!P0 BRA `(.L_x_174) ;  /* 0x0000000000948947 */ /* 0x000ff40003800000 */
[----:B------:R-:W-:Y:S01]  /*15e0*/  R2UR UR5, R19 ;  /* 0x00000000130572ca */ /* 0x000fe200000e0000 */
[----:B------:R-:W-:-:S12]  /*15f0*/  ULDC UR4, c[0x0][0x9f0] ;  /* 0x00027c0000047ab9 */ /* 0x000fd80000000800 */
[----:B------:R-:W-:-:S04]  /*1600*/  UISETP.NE.AND UP0, UPT, UR5, URZ, UPT ;  /* 0x0000003f0500728c */ /* 0x000fc8000bf05270 */
[----:B------:R-:W-:-:S03]  /*1610*/  USEL UR10, UR5, UR4, UP0 ;  /* 0x00000004050a7287 */ /* 0x000fc60008000000 */
[----:B------:R-:W-:Y:S01]  /*1620*/  UMOV UR4, URZ ;  /* 0x0000003f00047c82 */ /* 0x000fe20008000000 */
[----:B------:R-:W-:Y:S02]  /*1630*/  UIADD3 UR6, UR9, -0x1, UR10 ;  /* 0xffffffff09067890 */ /* 0x000fe4000fffe00a */
[----:B------:R-:W-:-:S04]  /*1640*/  IMAD.U32 R4, RZ, RZ, UR10 ;  /* 0x0000000aff047e24 */ /* 0x000fc8000f8e00ff */
[----:B------:R-:W-:Y:S01]  /*1650*/  IMAD.U32 R5, RZ, RZ, UR6 ;  /* 0x00000006ff057e24 */ /* 0x000fe2000f8e00ff */
[-C--:B------:R-:W-:Y:S01]  /*1660*/  IABS R0, R4.reuse ;  /* 0x0000000400007213 */ /* 0x080fe20000000000 */
[----:B------:R-:W-:Y:S01]  /*1670*/  ULOP3.LUT UR6, UR6, UR10, URZ, 0x3c, !UPT ;  /* 0x0000000a06067292 */ /* 0x000fe2000f8e3c3f */
[----:B------:R-:W-:Y:S02]  /*1680*/  IABS R6, R4 ;  /* 0x0000000400067213 */ /* 0x000fe40000000000 */
[----:B------:R-:W-:Y:S02]  /*1690*/  R2UR UR11, R0 ;  /* 0x00000000000b72ca */ /* 0x000fe400000e0000 */
[----:B------:R-:W-:-:S05]  /*16a0*/  IABS R5, R5 ;  /* 0x0000000500057213 */ /* 0x000fca0000000000 */
[----:B------:R-:W-:-:S05]  /*16b0*/  IMAD.MOV.U32 R4, RZ, RZ, R5 ;  /* 0x000000ffff047224 */ /* 0x000fca00078e0005 */
[----:B------:R-:W-:Y:S01]  /*16c0*/  R2UR UR8, R4 ;  /* 0x00000000040872ca */ /* 0x000fe200000e0000 */
[----:B------:R-:W0:Y:S08]  /*16d0*/  I2F.RP R0, UR11 ;  /* 0x0000000b00007d06 */ /* 0x000e300008209400 */
[----:B0-----:R-:W0:Y:S02]  /*16e0*/  MUFU.RCP R0, R0 ;  /* 0x0000000000007308 */ /* 0x001e240000001000 */
[----:B0-----:R-:W-:-:S02]  /*16f0*/  VIADD R3, R0, 0xffffffe ;  /* 0x0ffffffe00037836 */ /* 0x001fc40000000000 */
[----:B------:R-:W-:-:S04]  /*1700*/  IMAD.MOV R0, RZ, RZ, -R6 ;  /* 0x000000ffff007224 */ /* 0x000fc800078e0a06 */
[----:B------:R-:W0:Y:S02]  /*1710*/  F2I.FTZ.U32.TRUNC.NTZ R3, R3 ;  /* 0x0000000300037305 */ /* 0x000e24000021f000 */
[----:B0-----:R-:W-:-:S13]  /*1720*/  R2UR UR5, R3 ;  /* 0x00000000030572ca */ /* 0x001fda00000e0000 */
[----:B------:R-:W-:-:S04]  /*1730*/  UIADD3 UR7, URZ, -UR5, URZ ;  /* 0x800000053f077290 */ /* 0x000fc8000fffe03f */
[----:B------:R-:W-:-:S04]  /*1740*/  UIMAD UR7, UR7, UR11, URZ ;  /* 0x0000000b070772a4 */ /* 0x000fc8000f8e023f */
[----:B------:R-:W-:-:S03]  /*1750*/  UIMAD.WIDE.U32 UR4, UR5, UR7, UR4 ;  /* 0x00000007050472a5 */ /* 0x000fc6000f8e0004 */
[----:B------:R-:W-:Y:S01]  /*1760*/  R2UR UR7, R0 ;  /* 0x00000000000772ca */ /* 0x000fe200000e0000 */
[----:B------:R-:W-:-:S12]  /*1770*/  UIMAD.WIDE.U32 UR4, UR5, UR8, URZ ;  /* 0x00000008050472a5 */ /* 0x000fd8000f8e003f */
[----:B------:R-:W-:-:S04]  /*1780*/  UIMAD UR4, UR5, UR7, UR8 ;  /* 0x00000007050472a4 */ /* 0x000fc8000f8e0208 */
[----:B------:R-:W-:-:S11]  /*1790*/  UISETP.GT.U32.AND UP1, UPT, UR11, UR4, UPT ;  /* 0x000000040b00728c */ /* 0x000fd6000bf24070 */
[----:B------:R-:W-:Y:S02]  /*17a0*/  @!UP1 UIADD3 UR4, UR4, -UR11, URZ ;  /* 0x8000000b04049290 */ /* 0x000fe4000fffe03f */
[----:B------:R-:W-:Y:S02]  /*17b0*/  @!UP1 UIADD3 UR5, UR5, 0x1, URZ ;  /* 0x0000000105059890 */ /* 0x000fe4000fffe03f */
[----:B------:R-:W-:Y:S02]  /*17c0*/  UISETP.GE.U32.AND UP0, UPT, UR4, UR11, UPT ;  /* 0x0000000b0400728c */ /* 0x000fe4000bf06070 */
[----:B------:R-:W-:-:S09]  /*17d0*/  UISETP.GE.AND UP1, UPT, UR6, URZ, UPT ;  /* 0x0000003f0600728c */ /* 0x000fd2000bf26270 */
[----:B------:R-:W-:Y:S02]  /*17e0*/  @UP0 UIADD3 UR5, UR5, 0x1, URZ ;  /* 0x0000000105050890 */ /* 0x000fe4000fffe03f */
[----:B------:R-:W-:-:S05]  /*17f0*/  UISETP.NE.AND UP0, UPT, UR10, URZ, UPT ;  /* 0x0000003f0a00728c */ /* 0x000fca000bf05270 */
[----:B------:R-:W-:Y:S02]  /*1800*/  UMOV UR4, UR5 ;  /* 0x0000000500047c82 */ /* 0x000fe40008000000 */
[----:B------:R-:W-:-:S04]  /*1810*/  @!UP1 UIADD3 UR4, -UR4, URZ, URZ ;  /* 0x0000003f04049290 */ /* 0x000fc8000fffe13f */
[----:B------:R-:W-:-:S12]  /*1820*/  @!UP0 ULOP3.LUT UR4, URZ, UR10, URZ, 0x33, !UPT ;  /* 0x0000000a3f048292 */ /* 0x000fd8000f8e333f */
.L_x_174:
[----:B------:R-:W-:Y:S01]  /*1830*/  R2UR UR5, R23 ;  /* 0x00000000170572ca */ /* 0x000fe200000e0000 */
[----:B------:R-:W-:Y:S01]  /*1840*/  IMAD.U32 R0, RZ, RZ, UR9 ;  /* 0x00000009ff007e24 */ /* 0x000fe2000f8e00ff */
[----:B------:R-:W-:Y:S01]  /*1850*/  PLOP3.LUT P0, PT, PT, PT, PT, 0x80, 0x0 ;  /* 0x000000000000781c */ /* 0x000fe20003f0f070 */
[----:B------:R-:W-:Y:S01]  /*1860*/  IMAD.U32 R3, RZ, RZ, UR4 ;  /* 0x00000004ff037e24 */ /* 0x000fe2000f8e00ff */
        /* <DEDUP_REMOVED lines=8> */
[----:B------:R-:W-:Y:S01]  /*18f0*/  CS2R R54, SRZ ;  /* 0x0000000000367805 */ /* 0x000fe2000001ff00 */
[----:B------:R-:W-:Y:S01]  /*1900*/  UIMAD UR5, UR5, UR4, URZ ;  /* 0x00000004050572a4 */ /* 0x000fe2000f8e023f */
[----:B------:R-:W-:-:S02]  /*1910*/  CS2R R52, SRZ ;  /* 0x0000000000347805 */ /* 0x000fc4000001ff00 */
[----:B------:R-:W-:Y:S02]  /*1920*/  CS2R R50, SRZ ;  /* 0x0000000000327805 */ /* 0x000fe4000001ff00 */
[----:B------:R-:W-:Y:S02]  /*1930*/  CS2R R48, SRZ ;  /* 0x0000000000307805 */ /* 0x000fe4000001ff00 */
[----:B------:R-:W-:Y:S02]  /*1940*/  CS2R R46, SRZ ;  /* 0x00000000002e7805 */ /* 0x000fe4000001ff00 */
[----:B------:R-:W-:Y:S02]  /*1950*/  CS2R R44, SRZ ;  /* 0x00000000002c7805 */ /* 0x000fe4000001ff00 */
[----:B------:R-:W-:Y:S01]  /*1960*/  VIADDMNMX R0, R3, UR5, R0, PT ;  /* 0x0000000503007c46 */ /* 0x000fe2000b800100 */
[----:B------:R-:W-:Y:S01]  /*1970*/  IMAD.U32 R16, RZ, RZ, UR5 ;  /* 0x00000005ff107e24 */ /* 0x000fe2000f8e00ff */
[----:B------:R-:W-:Y:S01]  /*1980*/  CS2R R42, SRZ ;  /* 0x00000000002a7805 */ /* 0x000fe2000001ff00 */
[----:B------:R-:W-:Y:S01]  /*1990*/  IMAD.MOV.U32 R3, RZ, RZ, RZ ;  /* 0x000000ffff037224 */ /* 0x000fe200078e00ff */
[----:B------:R-:W-:Y:S01]  /*19a0*/  R2UR UR40, R0 ;  /* 0x00000000002872ca */ /* 0x000fe200000e0000 */
[----:B------:R-:W-:Y:S01]  /*19b0*/  IMAD.MOV.U32 R0, RZ, RZ, RZ ;  /* 0x000000ffff007224 */ /* 0x000fe200078e00ff */
        /* <DEDUP_REMOVED lines=8> */
[----:B------:R-:W-:Y:S01]  /*1a40*/  CS2R R20, SRZ ;  /* 0x0000000000147805 */ /* 0x000fe2000001ff00 */
[----:B------:R-:W-:-:S06]  /*1a50*/  UISETP.GT.AND UP0, UPT, UR40, UR5, UPT ;  /* 0x000000052800728c */ /* 0x000fcc000bf04270 */
[----:B------:R-:W-:-:S13]  /*1a60*/  PLOP3.LUT P1, PT, PT, PT, UP0, 0x80, 0x0 ;  /* 0x000000000000781c */ /* 0x000fda0003f2f008 */
[----:B------:R-:W-:Y:S05]  /*1a70*/  @!P1 BRA `(.L_x_175) ;  /* 0x0000008c00e89947 */ /* 0x000fea0003800000 */
[----:B------:R-:W0:Y:S02]  /*1a80*/  S2R R4, SR_TID.X ;  /* 0x0000000000047919 */ /* 0x000e240000002100 */
[----:B0-----:R-:W-:-:S05]  /*1a90*/  VIADD R5, R4, 0xffffff80 ;  /* 0xffffff8004057836 */ /* 0x001fca0000000000 */
[----:B------:R-:W-:-:S04]  /*1aa0*/  SHF.R.S32.HI R4, RZ, 0x1f, R5 ;  /* 0x0000001fff047819 */ /* 0x000fc80000011405 */
[----:B------:R-:W-:-:S04]  /*1ab0*/  LEA.HI R4, R4, R5, RZ, 0x7 ;  /* 0x0000000504047211 */ /* 0x000fc800078f38ff */
[----:B------:R-:W-:-:S05]  /*1ac0*/  SHF.R.S32.HI R4, RZ, 0x7, R4 ;  /* 0x00000007ff047819 */ /* 0x000fca0000011404 */
[----:B------:R-:W0:Y:S02]  /*1ad0*/  SHFL.IDX PT, R0, R4, RZ, 0x1f ;  /* 0x00001fff04007589 */ /* 0x000e2400000e0000 */
[----:B0-----:R-:W-:-:S13]  /*1ae0*/  R2UR UR6, R0 ;  /* 0x00000000000672ca */ /* 0x001fda00000e0000 */
[----:B------:R-:W-:Y:S02]  /*1af0*/  UIMAD.WIDE UR4, UR6, 0x55555556, URZ ;  /* 0x55555556060478a5 */ /* 0x000fe4000f8e023f */
[----:B------:R-:W-:Y:S02]  /*1b00*/  IMAD.U32 R17, RZ, RZ, UR6 ;  /* 0x00000006ff117e24 */ /* 0x000fe4000f8e00ff */
[----:B------:R-:W-:Y:S02]  /*1b10*/  ULEA.HI UR41, UR5, UR5, URZ, 0x1 ;  /* 0x0000000505297291 */ /* 0x000fe4000f8f083f */
[----:B------:R-:W-:Y:S02]  /*1b20*/  UIADD3 UR5, UR37, 0x24300, URZ ;  /* 0x0002430025057890 */ /* 0x000fe4000fffe03f */
[----:B------:R-:W-:Y:S02]  /*1b30*/  UIMAD UR41, UR41, -0x3, UR6 ;  /* 0xfffffffd292978a4 */ /* 0x000fe4000f8e0206 */
[----:B------:R-:W-:-:S02]  /*1b40*/  ULOP3.LUT UP0, URZ, UR5, 0x9f, URZ, 0xc0, !UPT ;  /* 0x0000009f053f7892 */ /* 0x000fc4000f80c03f */
[----:B------:R-:W-:-:S04]  /*1b50*/  ULEA UR4, UR41, UR5, 0xb ;  /* 0x0000000529047291 */ /* 0x000fc8000f8e583f */
[----:B------:R-:W-:Y:S01]  /*1b60*/  PLOP3.LUT P0, PT, PT, PT, UP0, 0x80, 0x0 ;  /* 0x000000000000781c */ /* 0x000fe20003f0f008 */
[----:B------:R-:W-:-:S04]  /*1b70*/  USHF.R.U32.HI UR4, URZ, 0x4, UR4 ;  /* 0x000000043f047899 */ /* 0x000fc80008011604 */
[----:B------:R-:W-:-:S08]  /*1b80*/  ULOP3.LUT UR61, UR4, 0x3fff, URZ, 0xc0, !UPT ;  /* 0x00003fff043d7892 */ /* 0x000fd0000f8ec03f */
        /* <DEDUP_REMOVED lines=8> */
[----:B------:R-:W-:Y:S02]  /*1c10*/  IMAD.U32 R10, RZ, RZ, UR6 ;  /* 0x00000006ff0a7e24 */ /* 0x000fe4000f8e00ff */
[----:B------:R-:W-:Y:S02]  /*1c20*/  IMAD.U32 R6, RZ, RZ, UR4 ;  /* 0x00000004ff067e24 */ /* 0x000fe4000f8e00ff */
[----:B------:R-:W-:-:S02]  /*1c30*/  IMAD.U32 R7, RZ, RZ, UR5 ;  /* 0x00000005ff077e24 */ /* 0x000fc4000f8e00ff */
[----:B------:R-:W-:Y:S02]  /*1c40*/  IMAD.U32 R11, RZ, RZ, UR7 ;  /* 0x00000007ff0b7e24 */ /* 0x000fe4000f8e00ff */
[----:B------:R-:W-:Y:S02]  /*1c50*/  IMAD.MOV.U32 R8, RZ, RZ, 0x70 ;  /* 0x00000070ff087424 */ /* 0x000fe400078e00ff */
[----:B------:R-:W-:Y:S02]  /*1c60*/  IMAD.MOV.U32 R12, RZ, RZ, 0x1 ;  /* 0x00000001ff0c7424 */ /* 0x000fe400078e00ff */
[----:B0-----:R-:W-:-:S07]  /*1c70*/  IMAD.MOV.U32 R13, RZ, RZ, RZ ;  /* 0x000000ffff0d7224 */ /* 0x001fce00078e00ff */
[----:B------:R-:W-:-:S07]  /*1c80*/  LEPC R20, `(.L_x_176) ;  /* 0x000000001014794e */ /* 0x000fce0000000000 */
[----:B-1----:R-:W-:Y:S05]  /*1c90*/  CALL.ABS.NOINC R14 ;  /* 0x000000000e007343 */ /* 0x002fea0003c00000 */
.L_x_176:
[----:B------:R-:W2:Y:S04]  /*1ca0*/  LDL R21, [R1+0x10] ;  /* 0x0000100001157983 */ /* 0x000ea80000100800 */
[----:B------:R-:W3:Y:S01]  /*1cb0*/  LDL R20, [R1+0x4c] ;  /* 0x00004c0001147983 */ /* 0x000ee20000100800 */
[----:B--2---:R-:W-:Y:S02]  /*1cc0*/  R2UR UR6, R21 ;  /* 0x00000000150672ca */ /* 0x004fe400000e0000 */
[----:B---3--:R-:W-:-:S11]  /*1cd0*/  R2UR UR5, R20 ;  /* 0x00000000140572ca */ /* 0x008fd600000e0000 */
[----:B------:R-:W-:-:S04]  /*1ce0*/  ULEA.HI UR4, UR6, UR6, URZ, 0x1 ;  /* 0x0000000606047291 */ /* 0x000fc8000f8f083f */
[----:B------:R-:W-:Y:S01]  /*1cf0*/  ULOP3.LUT UR4, UR4, 0xfffffffe, URZ, 0xc0, !UPT ;  /* 0xfffffffe04047892 */ /* 0x000fe2000f8ec03f */
[----:B------:R-:W-:-:S03]  /*1d00*/  IMAD.U32 R3, RZ, RZ, UR5 ;  /* 0x00000005ff037e24 */ /* 0x000fc6000f8e00ff */
[----:B------:R-:W-:Y:S02]  /*1d10*/  UIADD3 UR4, UR6, -UR4, URZ ;  /* 0x8000000406047290 */ /* 0x000fe4000fffe03f */
[----:B------:R-:W-:-:S04]  /*1d20*/  ISETP.NE.AND P0, PT, R3, 0x3, PT ;  /* 0x000000030300780c */ /* 0x000fc80003f05270 */
[----:B------:R-:W-:-:S05]  /*1d30*/  IMAD.U32 R0, RZ, RZ, UR4 ;  /* 0x00000004ff007e24 */ /* 0x000fca000f8e00ff */
[----:B------:R-:W-:-:S04]  /*1d40*/  SHF.L.U32 R0, R0, 0x1f, RZ ;  /* 0x0000001f00007819 */ /* 0x000fc800000006ff */
[----:B------:R-:W0:Y:S02]  /*1d50*/  SYNCS.PHASECHK.TRANS64.TRYWAIT P1, [UR37+0x31c00], R0 ;  /* 0x031c0000ff0075a7 */ /* 0x000e240008020165 */
[----:B0-----:R-:W-:Y:S05]  /*1d60*/  @!P1 BRA `(.L_x_177) ;  /* 0x0000012000549947 */ /* 0x001fea0003800000 */
.L_x_335:
[----:B------:R-:W-:Y:S05]  /*1d70*/  @!P0 BRA `(.L_x_178) ;  /* 0x0000000000048947 */ /* 0x000fea0003800000 */
[----:B------:R-:W-:Y:S01]  /*1d80*/  BPT.TRAP 0x1 ;  /* 0x000000040000795c */ /* 0x000fe20000300000 */
.L_x_178:
[----:B0-----:R-:W-:Y:S02]  /*1d90*/  IMAD.U32 R0, RZ, RZ, UR36 ;  /* 0x00000024ff007e24 */ /* 0x001fe4000f8e00ff */
[----:B------:R-:W-:-:S03]  /*1da0*/  IMAD.U32 R3, RZ, RZ, UR39 ;  /* 0x00000027ff037e24 */ /* 0x000fc6000f8e00ff */
[----:B------:R-:W-:Y:S02]  /*1db0*/  LEA R0, R0, UR37, 0x3 ;  /* 0x0000002500007c11 */ /* 0x000fe4000f8e18ff */
[----:B------:R-:W-:-:S04]  /*1dc0*/  SHF.L.U32 R3, R3, 0x1f, RZ ;  /* 0x0000001f03037819 */ /* 0x000fc800000006ff */
[----:B------:R0:W1:Y:S01]  /*1dd0*/  SYNCS.PHASECHK.TRANS64.TRYWAIT P2, [R0+URZ+0x31c30], R3 ;  /* 0x031c3003000075a7 */ /* 0x000062000804017f */
[----:B------:R-:W-:Y:S05]  /*1de0*/  @!P0 BRA `(.L_x_179) ;  /* 0x0000000000048947 */ /* 0x000fea0003800000 */
[----:B------:R-:W-:Y:S01]  /*1df0*/  BPT.TRAP 0x1 ;  /* 0x000000040000795c */ /* 0x000fe20000300000 */
.L_x_179:
[----:B------:R-:W2:Y:S01]  /*1e00*/  S2R R4, SR_TID.X ;  /* 0x0000000000047919 */ /* 0x000ea20000002100 */
[----:B------:R-:W-:Y:S01]  /*1e10*/  IMAD.MOV.U32 R71, RZ, RZ, RZ ;  /* 0x000000ffff477224 */ /* 0x000fe200078e00ff */
[----:B--2---:R-:W-:Y:S01]  /*1e20*/  LOP3.LUT P1, RZ, R4, 0x7f, RZ, 0xc0, !PT ;  /* 0x0000007f04ff7812 */ /* 0x004fe2000782c0ff */
[----:B-1----:R-:W-:-:S12]  /*1e30*/  @P2 BRA `(.L_x_180) ;  /* 0x0000000000082947 */ /* 0x002fd80003800000 */
[----:B------:R-:W1:Y:S02]  /*1e40*/  SYNCS.PHASECHK.TRANS64.TRYWAIT P2, [R0+URZ+0x31c30], R3 ;  /* 0x031c3003000075a7 */ /* 0x000e64000804017f */
[----:B-1----:R-:W-:Y:S05]  /*1e50*/  @!P2 BRA `(.L_x_181) ;  /* 0x000001200030a947 */ /* 0x002fea0003800000 */
.L_x_180:
[----:B------:R-:W-:Y:S05]  /*1e60*/  WARPSYNC.ALL ;  /* 0x0000000000007948 */ /* 0x000fea0003800000 */
[----:B------:R-:W-:Y:S01]  /*1e70*/  UIADD3 UR4, UR37, 0x16a00, URZ ;  /* 0x00016a0025047890 */ /* 0x000fe2000fffe03f */
[----:B------:R-:W-:Y:S01]  /*1e80*/  WARPGROUP.ARRIVE ;  /* 0x00000000000079c5 */ /* 0x000fe20000000000 */
[----:B------:R-:W-:Y:S01]  /*1e90*/  ULEA UR41, UR41, UR37, 0xc ;  /* 0x0000002529297291 */ /* 0x000fe2000f8e603f */
[----:B------:R-:W-:Y:S01]  /*1ea0*/  P2R R104, PR, RZ, 0x1 ;  /* 0x00000001ff687803 */ /* 0x000fe20000000000 */
[----:B------:R-:W-:Y:S01]  /*1eb0*/  USHF.R.U32.HI UR4, URZ, 0x4, UR4 ;  /* 0x000000043f047899 */ /* 0x000fe20008011604 */
[----:B01----:R-:W-:Y:S01]  /*1ec0*/  @!P1 VIADD R0, R0, 0x31c40 ;  /* 0x00031c4000009836 */ /* 0x003fe20000000000 */
[----:B------:R-:W-:Y:S01]  /*1ed0*/  UIADD3 UR41, UR41, 0xda00, URZ ;  /* 0x0000da0029297890 */ /* 0x000fe2000fffe03f */
[----:B------:R-:W-:Y:S01]  /*1ee0*/  R2UR UR32, R16 ;  /* 0x00000000102072ca */ /* 0x000fe200000e0000 */
[----:B------:R-:W-:-:S02]  /*1ef0*/  ULOP3.LUT UR4, UR4, 0x3fff, URZ, 0xc0, !UPT ;  /* 0x00003fff04047892 */ /* 0x000fc4000f8ec03f */
[----:B------:R-:W-:Y:S02]  /*1f00*/  USHF.R.U32.HI UR41, URZ, 0x4, UR41 ;  /* 0x000000043f297899 */ /* 0x000fe40008011629 */
[----:B------:R-:W-:Y:S02]  /*1f10*/  ULOP3.LUT UR6, UR4, 0x10000, URZ, 0xfc, !UPT ;  /* 0x0001000004067892 */ /* 0x000fe4000f8efc3f */
[----:B------:R-:W-:Y:S02]  /*1f20*/  ULOP3.LUT UR5, UR41, 0x3fff, URZ, 0xc0, !UPT ;  /* 0x00003fff29057892 */ /* 0x000fe4000f8ec03f */
[----:B------:R-:W-:Y:S02]  /*1f30*/  UIMAD UR4, UR36, 0x6c0, UR6 ;  /* 0x000006c0240478a4 */ /* 0x000fe4000f8e0206 */
[----:B------:R-:W-:Y:S01]  /*1f40*/  ULOP3.LUT UR5, UR5, 0x10000, URZ, 0xfc, !UPT ;  /* 0x0001000005057892 */ /* 0x000fe2000f8efc3f */
[----:B------:R-:W-:Y:S01]  /*1f50*/  UMOV UR31, 0x80000020 ;  /* 0x80000020001f7882 */ /* 0x000fe20000000000 */
[----:B------:R-:W-:Y:S01]  /*1f60*/  UMOV UR29, 0x80000020 ;  /* 0x80000020001d7882 */ /* 0x000fe20000000000 */
[----:B------:R-:W-:-:S02]  /*1f70*/  UIADD3 UR10, UR4, 0x40, URZ ;  /* 0x00000040040a7890 */ /* 0x000fc4000fffe03f */
[----:B------:R-:W-:Y:S02]  /*1f80*/  UMOV UR30, UR4 ;  /* 0x00000004001e7c82 */ /* 0x000fe40008000000 */
[----:B------:R-:W-:Y:S01]  /*1f90*/  UMOV UR28, UR5 ;  /* 0x00000005001c7c82 */ /* 0x000fe20008000000 */
[----:B------:R-:W-:Y:S01]  /*1fa0*/  UMOV UR9, UR29 ;  /* 0x0000001d00097c82 */ /* 0x000fe20008000000 */
[----:B------:R-:W-:Y:S01]  /*1fb0*/  HGMMA.64x16x16.F32.BF16 R96, gdesc[UR28], RZ, !UPT, gsb0 ;  /* 0x002000001c6079f0 */ /* 0x000fe2000c0018ff */
[----:B------:R-:W-:Y:S01]  /*1fc0*/  UMOV UR8, UR28 ;  /* 0x0000001c00087c82 */ /* 0x000fe20008000000 */
[----:B------:R-:W-:Y:S01]  /*1fd0*/  UMOV UR11, 0x80000020 ;  /* 0x80000020000b7882 */ /* 0x000fe20000000000 */
[----:B------:R-:W-:Y:S02]  /*1fe0*/  UIADD3 UR7, UR4, 0x80, URZ ;  /* 0x0000008004077890 */ /* 0x000fe4000fffe03f */
[----:B------:R-:W-:Y:S02]  /*1ff0*/  UIADD3 UR12, UR4, 0xc0, URZ ;  /* 0x000000c0040c7890 */ /* 0x000fe4000fffe03f */
[----:B------:R-:W-:-:S02]  /*2000*/  UIADD3 UR13, UR4, 0x100, URZ ;  /* 0x00000100040d7890 */ /* 0x000fc4000fffe03f */
[----:B------:R-:W-:Y:S01]  /*2010*/  UIADD3 UR14, UR4, 0x140, URZ ;  /* 0x00000140040e7890 */ /* 0x000fe2000fffe03f */
[----:B------:R-:W-:Y:S01]  /*2020*/  UMOV UR15, 0x80000020 ;  /* 0x80000020000f7882 */ /* 0x000fe20000000000 */
[----:B------:R-:W-:Y:S02]  /*2030*/  UIADD3 UR16, UR4, 0x380, URZ ;  /* 0x0000038004107890 */ /* 0x000fe4000fffe03f */
[----:B------:R-:W-:Y:S01]  /*2040*/  UIADD3 UR18, UR4, 0x242, URZ ;  /* 0x0000024204127890 */ /* 0x000fe2000fffe03f */
[----:B------:R-:W-:Y:S01]  /*2050*/  UMOV UR17, 0x80000020 ;  /* 0x8000002000117882 */ /* 0x000fe20000000000 */
[----:B------:R-:W-:Y:S01]  /*2060*/  UMOV UR19, 0x80000020 ;  /* 0x8000002000137882 */ /* 0x000fe20000000000 */
[----:B------:R-:W-:Y:S02]  /*2070*/  UIADD3 UR20, UR5, 0x600, URZ ;  /* 0x0000060005147890 */ /* 0x000fe4000fffe03f */
[----:B------:R-:W-:Y:S01]  /*2080*/  UIADD3 UR22, UR4, 0x480, URZ ;  /* 0x0000048004167890 */ /* 0x000fe2000fffe03f */
[----:B------:R-:W-:Y:S01]  /*2090*/  UMOV UR21, 0x80000020 ;  /* 0x8000002000157882 */ /* 0x000fe20000000000 */
[----:B------:R-:W-:Y:S01]  /*20a0*/  UMOV UR23, 0x80000020 ;  /* 0x8000002000177882 */ /* 0x000fe20000000000 */
[----:B------:R-:W-:-:S02]  /*20b0*/  UIADD3 UR24, UR5, 0x602, URZ ;  /* 0x0000060205187890 */ /* 0x000fc4000fffe03f */
[----:B------:R-:W-:Y:S01]  /*20c0*/  UIADD3 UR26, UR4, 0x482, URZ ;  /* 0x00000482041a7890 */ /* 0x000fe2000fffe03f */
[----:B------:R-:W-:Y:S01]  /*20d0*/  UMOV UR25, 0x80000020 ;  /* 0x8000002000197882 */ /* 0x000fe20000000000 */
[----:B------:R-:W-:Y:S01]  /*20e0*/  UMOV UR27, 0x80000020 ;  /* 0x80000020001b7882 */ /* 0x000fe20000000000 */
[----:B------:R-:W-:-:S04]  /*20f0*/  UIADD3 UR60, UR40, -0x2, URZ ;  /* 0xfffffffe283c7890 */ /* 0x000fc8000fffe03f */
[----:B------:R-:W-:Y:S01]  /*2100*/  UISETP.GE.AND UP0, UPT, UR60, UR32, UPT ;  /* 0x000000203c00728c */ /* 0x000fe2000bf06270 */
[----:B------:R-:W-:Y:S02]  /*2110*/  WARPGROUP.DEPBAR.LE gsb0, 0x0 ;  /* 0x00008000000079c5 */ /* 0x000fe40000010000 */
[----:B------:R-:W-:-:S06]  /*2120*/  WARPGROUP.ARRIVE ;  /* 0x00000000000079c5 */ /* 0x000fcc0000000000 */
[----:B------:R-:W-:Y:S01]  /*2130*/  HGMMA.64x16x16.F32.BF16 R88, gdesc[UR8], RZ, !UPT, gsb0 ;  /* 0x00200000085879f0 */ /* 0x000fe2000c0018ff */
[----:B------:R-:W-:Y:S01]  /*2140*/  UMOV UR8, UR28 ;  /* 0x0000001c00087c82 */ /* 0x000fe20008000000 */
[----:B------:R-:W-:Y:S01]  /*2150*/  UMOV UR9, UR29 ;  /* 0x0000001d00097c82 */ /* 0x000fe20008000000 */
[----:B------:R-:W-:Y:S01]  /*2160*/  UMOV UR10, UR7 ;  /* 0x00000007000a7c82 */ /* 0x000fe20008000000 */
[----:B------:R-:W-:Y:S01]  /*2170*/  UMOV UR11, 0x80000020 ;  /* 0x80000020000b7882 */ /* 0x000fe20000000000 */
[----:B------:R-:W-:Y:S01]  /*2180*/  UIADD3 UR7, UR4, 0x180, URZ ;  /* 0x0000018004077890 */ /* 0x000fe2000fffe03f */
        /* <DEDUP_REMOVED lines=52> */
[----:B------:R-:W-:Y:S01]  /*24d0*/  UMOV UR9, 0x80000020 ;  /* 0x8000002000097882 */ /* 0x000fe20000000000 */
[----:B------:R-:W-:Y:S01]  /*24e0*/  UMOV UR10, UR7 ;  /* 0x00000007000a7c82 */ /* 0x000fe20008000000 */
[----:B------:R-:W-:Y:S01]  /*24f0*/  UMOV UR11, 0x80000020 ;  /* 0x80000020000b7882 */ /* 0x000fe20000000000 */
[----:B------:R-:W-:Y:S02]  /*2500*/  UIADD3 UR7, UR4, 0x82, URZ ;  /* 0x0000008204077890 */ /* 0x000fe4000fffe03f */
        /* <DEDUP_REMOVED lines=43> */
[----:B------:R-:W-:Y:S01]  /*27c0*/  UIADD3 UR7, UR4, 0x2c0, URZ ;  /* 0x000002c004077890 */ /* 0x000fe2000fffe03f */
[----:B------:R-:W-:Y:S02]  /*27d0*/  WARPGROUP.DEPBAR.LE gsb0, 0x0 ;  /* 0x00008000000079c5 */ /* 0x000fe40000010000 */
[----:B------:R-:W-:-:S06]  /*27e0*/  WARPGROUP.ARRIVE ;  /* 0x00000000000079c5 */ /* 0x000fcc0000000000 */
[----:B------:R-:W-:Y:S01]  /*27f0*/  HGMMA.64x16x16.F32.BF16 R32, gdesc[UR8], R32, gsb0 ;  /* 0x00200000082079f0 */ /* 0x000fe20008001820 */
[----:B------:R-:W-:Y:S01]  /*2800*/  UMOV UR10, UR13 ;  /* 0x0000000d000a7c82 */ /* 0x000fe20008000000 */
[----:B------:R-:W-:Y:S01]  /*2810*/  UMOV UR11, 0x80000020 ;  /* 0x80000020000b7882 */ /* 0x000fe20000000000 */
[----:B------:R-:W-:Y:S01]  /*2820*/  UMOV UR13, 0x80000020 ;  /* 0x80000020000d7882 */ /* 0x000fe20000000000 */
[----:B------:R-:W-:Y:S02]  /*2830*/  WARPGROUP.DEPBAR.LE gsb0, 0x0 ;  /* 0x00008000000079c5 */ /* 0x000fe40000010000 */
[----:B------:R-:W-:-:S06]  /*2840*/  WARPGROUP.ARRIVE ;  /* 0x00000000000079c5 */ /* 0x000fcc0000000000 */
[----:B------:R-:W-:Y:S01]  /*2850*/  HGMMA.64x16x16.F32.BF16 R24, gdesc[UR8], R24, gsb0 ;  /* 0x00200000081879f0 */ /* 0x000fe20008001818 */
        /* <DEDUP_REMOVED lines=165> */
[----:B------:R-:W0:Y:S01]  /*32b0*/  MUFU.TANH R3, R3 ;  /* 0x0000000300037308 */ /* 0x000e220000002400 */
[----:B------:R-:W-:Y:S01]  /*32c0*/  UMOV UR27, 0x80000020 ;  /* 0x80000020001b7882 */ /* 0x000fe20000000000 */
[----:B------:R-:W-:Y:S01]  /*32d0*/  FMUL.FTZ R5, R98, UR5 ;  /* 0x0000000562057c20 */ /* 0x000fe20008410000 */
[----:B------:R-:W-:Y:S01]  /*32e0*/  FMUL.FTZ R6, R99, UR5 ;  /* 0x0000000563067c20 */ /* 0x000fe20008410000 */
[----:B------:R-:W-:-:S04]  /*32f0*/  FMUL.FTZ R10, R103, UR5 ;  /* 0x00000005670a7c20 */ /* 0x000fc80008410000 */
[----:B------:R-:W1:Y:S08]  /*3300*/  MUFU.TANH R4, R4 ;  /* 0x0000000400047308 */ /* 0x000e700000002400 */
[----:B------:R-:W2:Y:S08]  /*3310*/  MUFU.TANH R7, R7 ;  /* 0x0000000700077308 */ /* 0x000eb00000002400 */
[----:B------:R-:W3:Y:S08]  /*3320*/  MUFU.TANH R8, R8 ;  /* 0x0000000800087308 */ /* 0x000ef00000002400 */
[----:B------:R-:W4:Y:S08]  /*3330*/  MUFU.TANH R9, R9 ;  /* 0x0000000900097308 */ /* 0x000f300000002400 */
        /* <DEDUP_REMOVED lines=16> */
[----:B------:R-:W-:Y:S08]  /*3440*/  MUFU.TANH R20, R20 ;  /* 0x0000001400147308 */ /* 0x000ff00000002400 */
        /* <DEDUP_REMOVED lines=8> */
[----:B------:R-:W-:Y:S02]  /*34d0*/  IMAD.U32 R82, RZ, RZ, UR38 ;  /* 0x00000026ff527e24 */ /* 0x000fe4000f8e00ff */
[----:B------:R-:W-:Y:S01]  /*34e0*/  FMUL.FTZ R68, R83, UR5 ;  /* 0x0000000553447c20 */ /* 0x000fe20008410000 */
[----:B------:R-:W-:Y:S01]  /*34f0*/  FMUL.FTZ R69, R84, UR5 ;  /* 0x0000000554457c20 */ /* 0x000fe20008410000 */
[----:B------:R-:W-:Y:S01]  /*3500*/  IMAD.U32 R84, RZ, RZ, UR40 ;  /* 0x00000028ff547e24 */ /* 0x000fe2000f8e00ff */
[----:B------:R-:W-:Y:S01]  /*3510*/  HGMMA.64x16x16.F32.BF16 R72, gdesc[UR24], R72, gsb0 ;  /* 0x00200000184879f0 */ /* 0x000fe20008001848 */
[----:B------:R-:W-:Y:S01]  /*3520*/  UIADD3 UR26, UR4, 0x582, URZ ;  /* 0x00000582041a7890 */ /* 0x000fe2000fffe03f */
[----:B------:R-:W-:Y:S01]  /*3530*/  IADD3 R83, R82, 0x90, -R157 ;  /* 0x0000009052537810 */ /* 0x000fe20007ffe89d */
[----:B------:R-:W-:Y:S01]  /*3540*/  UMOV UR27, 0x80000020 ;  /* 0x80000020001b7882 */ /* 0x000fe20000000000 */
[----:B------:R-:W-:Y:S01]  /*3550*/  FMUL.FTZ R65, R80, UR5 ;  /* 0x0000000550417c20 */ /* 0x000fe20008410000 */
[----:B------:R-:W-:Y:S01]  /*3560*/  FMUL.FTZ R80, R86, UR5 ;  /* 0x0000000556507c20 */ /* 0x000fe20008410000 */
[----:B------:R-:W-:Y:S01]  /*3570*/  FMUL.FTZ R66, R81, UR5 ;  /* 0x0000000551427c20 */ /* 0x000fe20008410000 */
[----:B------:R-:W-:Y:S01]  /*3580*/  FMUL.FTZ R81, R87, UR5 ;  /* 0x0000000557517c20 */ /* 0x000fe20008410000 */
[----:B------:R-:W-:Y:S01]  /*3590*/  MUFU.TANH R14, R14 ;  /* 0x0000000e000e7308 */ /* 0x000fe20000002400 */
[----:B------:R-:W-:-:S07]  /*35a0*/  FMUL.FTZ R70, R85, UR5 ;  /* 0x0000000555467c20 */ /* 0x000fce0008410000 */
[----:B------:R-:W5:Y:S08]  /*35b0*/  MUFU.TANH R65, R65 ;  /* 0x0000004100417308 */ /* 0x000f700000002400 */
[----:B------:R-:W5:Y:S08]  /*35c0*/  MUFU.TANH R66, R66 ;  /* 0x0000004200427308 */ /* 0x000f700000002400 */
[----:B------:R-:W5:Y:S08]  /*35d0*/  MUFU.TANH R21, R21 ;  /* 0x0000001500157308 */ /* 0x000f700000002400 */
[----:B------:R-:W-:Y:S08]  /*35e0*/  MUFU.TANH R69, R69 ;  /* 0x0000004500457308 */ /* 0x000ff00000002400 */
[----:B------:R-:W-:Y:S01]  /*35f0*/  MUFU.TANH R70, R70 ;  /* 0x0000004600467308 */ /* 0x000fe20000002400 */
[----:B------:R-:W-:-:S02]  /*3600*/  WARPGROUP.DEPBAR.LE gsb0, 0x0 ;  /* 0x00008000000079c5 */ /* 0x000fc40000010000 */
[----:B------:R-:W-:Y:S01]  /*3610*/  WARPGROUP.ARRIVE ;  /* 0x00000000000079c5 */ /* 0x000fe20000000000 */
[----:B------:R-:W-:Y:S01]  /*3620*/  FMUL.FTZ R74, R74, UR5 ;  /* 0x000000054a4a7c20 */ /* 0x000fe20008410000 */
[----:B------:R-:W-:Y:S01]  /*3630*/  FMUL.FTZ R72, R72, UR5 ;  /* 0x0000000548487c20 */ /* 0x000fe20008410000 */
[----:B------:R-:W-:Y:S02]  /*3640*/  FMUL.FTZ R73, R73, UR5 ;  /* 0x0000000549497c20 */ /* 0x000fe40008410000 */
[----:B------:R-:W-:Y:S01]  /*3650*/  MUFU.TANH R67, R67 ;  /* 0x0000004300437308 */ /* 0x000fe20000002400 */
[----:B------:R-:W-:Y:S01]  /*3660*/  FMUL.FTZ R76, R76, UR5 ;  /* 0x000000054c4c7c20 */ /* 0x000fe20008410000 */
[----:B------:R-:W-:Y:S01]  /*3670*/  HGMMA.64x16x16.F32.BF16 R56, gdesc[UR24], R56, gsb0 ;  /* 0x00200000183879f0 */ /* 0x000fe20008001838 */
[----:B------:R-:W-:Y:S01]  /*3680*/  UIADD3 UR26, UR4, 0x5c2, URZ ;  /* 0x000005c2041a7890 */ /* 0x000fe2000fffe03f */
[----:B------:R-:W-:Y:S01]  /*3690*/  FMUL.FTZ R77, R77, UR5 ;  /* 0x000000054d4d7c20 */ /* 0x000fe20008410000 */
[----:B------:R-:W-:Y:S01]  /*36a0*/  UMOV UR27, 0x80000020 ;  /* 0x80000020001b7882 */ /* 0x000fe20000000000 */
[----:B------:R-:W-:Y:S01]  /*36b0*/  FMUL.FTZ R75, R75, UR5 ;  /* 0x000000054b4b7c20 */ /* 0x000fe20008410000 */
[----:B------:R-:W-:Y:S01]  /*36c0*/  FMUL.FTZ R78, R78, UR5 ;  /* 0x000000054e4e7c20 */ /* 0x000fe20008410000 */
[----:B------:R-:W5:Y:S01]  /*36d0*/  MUFU.TANH R74, R74 ;  /* 0x0000004a004a7308 */ /* 0x000f620000002400 */
[----:B------:R-:W-:-:S07]  /*36e0*/  FMUL.FTZ R79, R79, UR5 ;  /* 0x000000054f4f7c20 */ /* 0x000fce0008410000 */
[----:B------:R-:W5:Y:S08]  /*36f0*/  MUFU.TANH R72, R72 ;  /* 0x0000004800487308 */ /* 0x000f700000002400 */
[----:B------:R-:W5:Y:S08]  /*3700*/  MUFU.TANH R68, R68 ;  /* 0x0000004400447308 */ /* 0x000f700000002400 */
[----:B------:R-:W5:Y:S08]  /*3710*/  MUFU.TANH R73, R73 ;  /* 0x0000004900497308 */ /* 0x000f700000002400 */
[----:B------:R-:W5:Y:S08]  /*3720*/  MUFU.TANH R80, R80 ;  /* 0x0000005000507308 */ /* 0x000f700000002400 */
[----:B------:R-:W5:Y:S01]  /*3730*/  MUFU.TANH R76, R76 ;  /* 0x0000004c004c7308 */ /* 0x000f620000002400 */
[----:B------:R-:W-:-:S02]  /*3740*/  WARPGROUP.DEPBAR.LE gsb0, 0x0 ;  /* 0x00008000000079c5 */ /* 0x000fc40000010000 */
[----:B------:R-:W-:Y:S01]  /*3750*/  WARPGROUP.ARRIVE ;  /* 0x00000000000079c5 */ /* 0x000fe20000000000 */
[----:B------:R-:W-:-:S04]  /*3760*/  FMUL.FTZ R56, R56, UR5 ;  /* 0x0000000538387c20 */ /* 0x000fc80008410000 */
[----:B------:R-:W5:Y:S01]  /*3770*/  MUFU.TANH R81, R81 ;  /* 0x0000005100517308 */ /* 0x000f620000002400 */
        /* <DEDUP_REMOVED lines=9> */
[----:B------:R-:W-:Y:S01]  /*3810*/  FMUL.FTZ R62, R62, UR5 ;  /* 0x000000053e3e7c20 */ /* 0x000fe20008410000 */
[----:B------:R-:W-:-:S05]  /*3820*/  FMUL.FTZ R63, R63, UR5 ;  /* 0x000000053f3f7c20 */ /* 0x000fca0008410000 */
        /* <DEDUP_REMOVED lines=8> */
[----:B------:R-:W-:Y:S02]  /*38b0*/  IMAD R52, R84, -0x90, R83 ;  /* 0xffffff7054347824 */ /* 0x000fe400078e0253 */
[----:B------:R-:W-:Y:S01]  /*38c0*/  FMUL.FTZ R84, R54, UR5 ;  /* 0x0000000536547c20 */ /* 0x000fe20008410000 */
[----:B------:R-:W-:Y:S01]  /*38d0*/  FMUL.FTZ R55, R55, UR5 ;  /* 0x0000000537377c20 */ /* 0x000fe20008410000 */
[----:B------:R-:W-:Y:S01]  /*38e0*/  FMUL.FTZ R83, R53, UR5 ;  /* 0x0000000535537c20 */ /* 0x000fe20008410000 */
[----:B------:R-:W-:Y:S01]  /*38f0*/  HGMMA.64x16x16.F32.BF16 R40, gdesc[UR24], R40, gsb0 ;  /* 0x00200000182879f0 */ /* 0x000fe20008001828 */
[----:B------:R-:W-:Y:S01]  /*3900*/  UIADD3 UR26, UR4, 0x642, URZ ;  /* 0x00000642041a7890 */ /* 0x000fe2000fffe03f */
[C---:B------:R-:W-:Y:S01]  /*3910*/  ISETP.GT.AND P2, PT, R52.reuse, RZ, PT ;  /* 0x000000ff3400720c */ /* 0x040fe20003f44270 */
[----:B------:R-:W-:Y:S01]  /*3920*/  UMOV UR27, 0x80000020 ;  /* 0x80000020001b7882 */ /* 0x000fe20000000000 */
[----:B------:R-:W-:Y:S01]  /*3930*/  ISETP.GT.AND P6, PT, R52, 0x1, PT ;  /* 0x000000013400780c */ /* 0x000fe20003fc4270 */
[----:B------:R-:W-:Y:S01]  /*3940*/  FMUL.FTZ R48, R48, UR5 ;  /* 0x0000000530307c20 */ /* 0x000fe20008410000 */
[----:B------:R-:W-:Y:S01]  /*3950*/  ISETP.GT.AND P5, PT, R52, 0x8, PT ;  /* 0x000000083400780c */ /* 0x000fe20003fa4270 */
[----:B------:R-:W5:Y:S01]  /*3960*/  MUFU.TANH R79, R79 ;  /* 0x0000004f004f7308 */ /* 0x000f620000002400 */
[----:B0-----:R-:W-:Y:S01]  /*3970*/  FSEL R3, R3, -INF , P2 ;  /* 0xff80000003037808 */ /* 0x001fe20001000000 */
[----:B------:R-:W-:Y:S01]  /*3980*/  FMUL.FTZ R49, R49, UR5 ;  /* 0x0000000531317c20 */ /* 0x000fe20008410000 */
[----:B-1----:R-:W-:Y:S01]  /*3990*/  FSEL R4, R4, -INF , P6 ;  /* 0xff80000004047808 */ /* 0x002fe20003000000 */
[----:B------:R-:W-:Y:S01]  /*39a0*/  FMUL.FTZ R50, R50, UR5 ;  /* 0x0000000532327c20 */ /* 0x000fe20008410000 */
[C---:B------:R-:W-:Y:S01]  /*39b0*/  ISETP.GT.AND P4, PT, R52.reuse, 0x9, PT ;  /* 0x000000093400780c */ /* 0x040fe20003f84270 */
[----:B------:R-:W-:Y:S01]  /*39c0*/  FMUL.FTZ R51, R51, UR5 ;  /* 0x0000000533337c20 */ /* 0x000fe20008410000 */
[----:B--2---:R-:W-:Y:S01]  /*39d0*/  FSEL R7, R7, -INF , P5 ;  /* 0xff80000007077808 */ /* 0x004fe20002800000 */
[----:B------:R-:W0:Y:S01]  /*39e0*/  MUFU.TANH R61, R61 ;  /* 0x0000003d003d7308 */ /* 0x000e220000002400 */
[----:B------:R-:W-:-:S02]  /*39f0*/  ISETP.GT.AND P3, PT, R52, 0x10, PT ;  /* 0x000000103400780c */ /* 0x000fc40003f64270 */
[----:B---3--:R-:W-:Y:S02]  /*3a00*/  FSEL R8, R8, -INF , P4 ;  /* 0xff80000008087808 */ /* 0x008fe40002000000 */
[----:B----4-:R-:W-:Y:S02]  /*3a10*/  FSEL R9, R9, -INF , P5 ;  /* 0xff80000009097808 */ /* 0x010fe40002800000 */
[C---:B------:R-:W-:Y:S01]  /*3a20*/  ISETP.GT.AND P5, PT, R52.reuse, 0x19, PT ;  /* 0x000000193400780c */ /* 0x040fe20003fa4270 */
[----:B------:R-:W1:Y:S01]  /*3a30*/  MUFU.TANH R58, R58 ;  /* 0x0000003a003a7308 */ /* 0x000e620000002400 */
[----:B-----5:R-:W-:Y:S02]  /*3a40*/  FSEL R5, R5, -INF , P2 ;  /* 0xff80000005057808 */ /* 0x020fe40001000000 */
[----:B------:R-:W-:Y:S02]  /*3a50*/  ISETP.GT.AND P2, PT, R52, 0x11, PT ;  /* 0x000000113400780c */ /* 0x000fe40003f44270 */
[----:B------:R-:W-:-:S02]  /*3a60*/  FSEL R11, R11, -INF , P3 ;  /* 0xff8000000b0b7808 */ /* 0x000fc40001800000 */
[----:B------:R-:W-:Y:S01]  /*3a70*/  FSEL R64, R64, -INF , P5 ;  /* 0xff80000040407808 */ /* 0x000fe20002800000 */
[----:B------:R-:W2:Y:S01]  /*3a80*/  MUFU.TANH R48, R48 ;  /* 0x0000003000307308 */ /* 0x000ea20000002400 */
[----:B------:R-:W-:Y:S02]  /*3a90*/  FSEL R20, R20, -INF , P5 ;  /* 0xff80000014147808 */ /* 0x000fe40002800000 */
[----:B------:R-:W-:Y:S02]  /*3aa0*/  FSEL R6, R6, -INF , P6 ;  /* 0xff80000006067808 */ /* 0x000fe40003000000 */
[C---:B------:R-:W-:Y:S02]  /*3ab0*/  ISETP.GT.AND P5, PT, R52.reuse, 0x30, PT ;  /* 0x000000303400780c */ /* 0x040fe40003fa4270 */
[----:B------:R-:W-:Y:S01]  /*3ac0*/  ISETP.GT.AND P6, PT, R52, 0x18, PT ;  /* 0x000000183400780c */ /* 0x000fe20003fc4270 */
[----:B------:R-:W3:Y:S01]  /*3ad0*/  MUFU.TANH R59, R59 ;  /* 0x0000003b003b7308 */ /* 0x000ee20000002400 */
[----:B------:R-:W-:-:S02]  /*3ae0*/  FSEL R12, R12, -INF , P2 ;  /* 0xff8000000c0c7808 */ /* 0x000fc40001000000 */
[----:B------:R-:W-:Y:S02]  /*3af0*/  FSEL R15, R15, -INF , P6 ;  /* 0xff8000000f0f7808 */ /* 0x000fe40003000000 */
[----:B------:R-:W-:Y:S02]  /*3b00*/  FSEL R10, R10, -INF , P4 ;  /* 0xff8000000a0a7808 */ /* 0x000fe40002000000 */
[C---:B------:R-:W-:Y:S01]  /*3b10*/  ISETP.GT.AND P4, PT, R52.reuse, 0x20, PT ;  /* 0x000000203400780c */ /* 0x040fe20003f84270 */
[----:B------:R-:W4:Y:S01]  /*3b20*/  MUFU.TANH R49, R49 ;  /* 0x0000003100317308 */ /* 0x000f220000002400 */
[----:B------:R-:W-:Y:S02]  /*3b30*/  FSEL R13, R13, -INF , P3 ;  /* 0xff8000000d0d7808 */ /* 0x000fe40001800000 */
[----:B------:R-:W-:Y:S01]  /*3b40*/  ISETP.GT.AND P3, PT, R52, 0x21, PT ;  /* 0x000000213400780c */ /* 0x000fe20003f64270 */
[----:B------:R-:W-:Y:S02]  /*3b50*/  WARPGROUP.DEPBAR.LE gsb0, 0x0 ;  /* 0x00008000000079c5 */ /* 0x000fe40000010000 */
[----:B------:R-:W-:Y:S01]  /*3b60*/  WARPGROUP.ARRIVE ;  /* 0x00000000000079c5 */ /* 0x000fe20000000000 */
[----:B------:R-:W-:Y:S01]  /*3b70*/  FMUL.FTZ R86, R41, UR5 ;  /* 0x0000000529567c20 */ /* 0x000fe20008410000 */
[----:B------:R-:W-:Y:S01]  /*3b80*/  FMUL.FTZ R90, R45, UR5 ;  /* 0x000000052d5a7c20 */ /* 0x000fe20008410000 */
[----:B------:R5:W-:Y:S01]  /*3b90*/  MUFU.TANH R41, R84 ;  /* 0x0000005400297308 */ /* 0x000be20000002400 */
[----:B------:R-:W-:Y:S01]  /*3ba0*/  FMUL.FTZ R87, R42, UR5 ;  /* 0x000000052a577c20 */ /* 0x000fe20008410000 */
[----:B------:R-:W-:Y:S01]  /*3bb0*/  FSEL R65, R65, -INF , P4 ;  /* 0xff80000041417808 */ /* 0x000fe20002000000 */
[----:B------:R-:W-:Y:S01]  /*3bc0*/  HGMMA.64x16x16.F32.BF16 R32, gdesc[UR24], R32, gsb0 ;  /* 0x00200000182079f0 */ /* 0x000fe20008001820 */
[----:B------:R-:W-:Y:S01]  /*3bd0*/  FMUL.FTZ R88, R43, UR5 ;  /* 0x000000052b587c20 */ /* 0x000fe20008410000 */
[----:B------:R-:W-:Y:S01]  /*3be0*/  FSEL R14, R14, -INF , P2 ;  /* 0xff8000000e0e7808 */ /* 0x000fe20001000000 */
[----:B------:R-:W-:Y:S01]  /*3bf0*/  FMUL.FTZ R53, R47, UR5 ;  /* 0x000000052f357c20 */ /* 0x000fe20008410000 */
[----:B------:R-:W-:Y:S01]  /*3c00*/  ISETP.GT.AND P2, PT, R52, 0x28, PT ;  /* 0x000000283400780c */ /* 0x000fe20003f44270 */
[----:B------:R0:W-:Y:S01]  /*3c10*/  MUFU.TANH R42, R55 ;  /* 0x00000037002a7308 */ /* 0x0001e20000002400 */
[----:B-----5:R-:W-:Y:S01]  /*3c20*/  FMNMX.FTZ R84, R3, R4, !PT ;  /* 0x0000000403547209 */ /* 0x020fe20007810000 */
[----:B------:R-:W-:Y:S01]  /*3c30*/  UIADD3 UR26, UR4, 0x682, URZ ;  /* 0x00000682041a7890 */ /* 0x000fe2000fffe03f */
[----:B------:R-:W-:Y:S01]  /*3c40*/  FSEL R66, R66, -INF , P3 ;  /* 0xff80000042427808 */ /* 0x000fe20001800000 */
[----:B------:R-:W-:Y:S01]  /*3c50*/  UMOV UR27, 0x80000020 ;  /* 0x80000020001b7882 */ /* 0x000fe20000000000 */
[----:B------:R-:W-:Y:S01]  /*3c60*/  FMNMX.FTZ R45, R7, R84, !PT ;  /* 0x00000054072d7209 */ /* 0x000fe20007810000 */
[----:B------:R-:W-:Y:S01]  /*3c70*/  FMUL.FTZ R85, R40, UR5 ;  /* 0x0000000528557c20 */ /* 0x000fe20008410000 */
[----:B------:R-:W-:Y:S01]  /*3c80*/  FSEL R21, R21, -INF , P6 ;  /* 0xff80000015157808 */ /* 0x000fe20003000000 */
[----:B------:R5:W-:Y:S01]  /*3c90*/  MUFU.TANH R47, R88 ;  /* 0x00000058002f7308 */ /* 0x000be20000002400 */
[----:B------:R-:W-:Y:S01]  /*3ca0*/  FMNMX.FTZ R84, R8, R45, !PT ;  /* 0x0000002d08547209 */ /* 0x000fe20007810000 */
[----:B------:R-:W-:Y:S01]  /*3cb0*/  FMUL.FTZ R94, R44, UR5 ;  /* 0x000000052c5e7c20 */ /* 0x000fe20008410000 */
[----:B------:R-:W-:Y:S01]  /*3cc0*/  FSEL R45, R74, -INF , P5 ;  /* 0xff8000004a2d7808 */ /* 0x000fe20002800000 */
[----:B------:R-:W-:Y:S01]  /*3cd0*/  FMUL.FTZ R54, R46, UR5 ;  /* 0x000000052e367c20 */ /* 0x000fe20008410000 */
[----:B0-----:R-:W-:-:S02]  /*3ce0*/  FMNMX.FTZ R55, R11, R84, !PT ;  /* 0x000000540b377209 */ /* 0x001fc40007810000 */
[----:B------:R-:W-:Y:S01]  /*3cf0*/  ISETP.GT.AND P6, PT, R52, 0x29, PT ;  /* 0x000000293400780c */ /* 0x000fe20003fc4270 */
[----:B------:R-:W0:Y:S01]  /*3d00*/  MUFU.TANH R62, R62 ;  /* 0x0000003e003e7308 */ /* 0x000e220000002400 */
[----:B------:R-:W-:Y:S02]  /*3d10*/  FMNMX.FTZ R74, R12, R55, !PT ;  /* 0x000000370c4a7209 */ /* 0x000fe40007810000 */
[----:B------:R-:W-:Y:S02]  /*3d20*/  FSEL R69, R69, -INF , P2 ;  /* 0xff80000045457808 */ /* 0x000fe40001000000 */
[----:B------:R-:W-:Y:S02]  /*3d30*/  FMNMX.FTZ R55, R15, R74, !PT ;  /* 0x0000004a0f377209 */ /* 0x000fe40007810000 */
[----:B------:R-:W-:Y:S01]  /*3d40*/  FSEL R70, R70, -INF , P6 ;  /* 0xff80000046467808 */ /* 0x000fe20003000000 */
[----:B------:R-:W0:Y:S01]  /*3d50*/  MUFU.TANH R82, R82 ;  /* 0x0000005200527308 */ /* 0x000e220000002400 */
[----:B------:R-:W-:-:S02]  /*3d60*/  FMNMX.FTZ R74, R20, R55, !PT ;  /* 0x00000037144a7209 */ /* 0x000fc40007810000 */
[----:B------:R-:W-:Y:S02]  /*3d70*/  FSEL R67, R67, -INF , P4 ;  /* 0xff80000043437808 */ /* 0x000fe40002000000 */
[----:B------:R-:W-:Y:S02]  /*3d80*/  FMNMX.FTZ R55, R65, R74, !PT ;  /* 0x0000004a41377209 */ /* 0x000fe40007810000 */
[----:B------:R-:W-:Y:S01]  /*3d90*/  ISETP.GT.AND P4, PT, R52, 0x31, PT ;  /* 0x000000313400780c */ /* 0x000fe20003f84270 */
[----:B------:R-:W0:Y:S01]  /*3da0*/  MUFU.TANH R63, R63 ;  /* 0x0000003f003f7308 */ /* 0x000e220000002400 */
[----:B------:R-:W-:Y:S02]  /*3db0*/  FSEL R72, R72, -INF , P5 ;  /* 0xff80000048487808 */ /* 0x000fe40002800000 */
[----:B------:R-:W-:Y:S02]  /*3dc0*/  FSEL R68, R68, -INF , P3 ;  /* 0xff80000044447808 */ /* 0x000fe40001800000 */
[----:B------:R-:W-:-:S02]  /*3dd0*/  ISETP.GT.AND P3, PT, R52, 0x38, PT ;  /* 0x000000383400780c */ /* 0x000fc40003f64270 */
[----:B------:R-:W-:Y:S01]  /*3de0*/  FSEL R73, R73, -INF , P4 ;  /* 0xff80000049497808 */ /* 0x000fe20002000000 */
[----:B------:R-:W0:Y:S01]  /*3df0*/  MUFU.TANH R40, R83 ;  /* 0x0000005300287308 */ /* 0x000e220000002400 */
[----:B------:R-:W-:Y:S02]  /*3e00*/  FSEL R80, R80, -INF , P2 ;  /* 0xff80000050507808 */ /* 0x000fe40001000000 */
[----:B------:R-:W-:Y:S02]  /*3e10*/  ISETP.GT.AND P2, PT, R52, 0x39, PT ;  /* 0x000000393400780c */ /* 0x000fe40003f44270 */
[----:B------:R-:W-:Y:S01]  /*3e20*/  FSEL R76, R76, -INF , P3 ;  /* 0xff8000004c4c7808 */ /* 0x000fe20001800000 */
[----:B------:R-:W-:Y:S02]  /*3e30*/  WARPGROUP.DEPBAR.LE gsb0, 0x0 ;  /* 0x00008000000079c5 */ /* 0x000fe40000010000 */
[----:B-----5:R-:W-:Y:S01]  /*3e40*/  FMUL.FTZ R88, R32, UR5 ;  /* 0x0000000520587c20 */ /* 0x020fe20008410000 */
[----:B------:R-:W-:Y:S01]  /*3e50*/  FMNMX.FTZ R32, R66, R55, !PT ;  /* 0x0000003742207209 */ /* 0x000fe20007810000 */
[----:B------:R-:W-:Y:S01]  /*3e60*/  WARPGROUP.ARRIVE ;  /* 0x00000000000079c5 */ /* 0x000fe20000000000 */
[----:B------:R-:W-:Y:S01]  /*3e70*/  FSEL R81, R81, -INF , P6 ;  /* 0xff80000051517808 */ /* 0x000fe20003000000 */
[----:B------:R-:W-:Y:S01]  /*3e80*/  FMUL.FTZ R74, R33, UR5 ;  /* 0x00000005214a7c20 */ /* 0x000fe20008410000 */
[----:B------:R-:W-:Y:S01]  /*3e90*/  FMNMX.FTZ R55, R69, R32, !PT ;  /* 0x0000002045377209 */ /* 0x000fe20007810000 */
[----:B------:R-:W-:Y:S01]  /*3ea0*/  FMUL.FTZ R33, R34, UR5 ;  /* 0x0000000522217c20 */ /* 0x000fe20008410000 */
[----:B------:R-:W-:Y:S01]  /*3eb0*/  ISETP.GT.AND P6, PT, R52, 0x40, PT ;  /* 0x000000403400780c */ /* 0x000fe20003fc4270 */
[----:B------:R-:W-:Y:S01]  /*3ec0*/  HGMMA.64x16x16.F32.BF16 R24, gdesc[UR24], R24, gsb0 ;  /* 0x00200000181879f0 */ /* 0x000fe20008001818 */
[----:B------:R-:W-:Y:S01]  /*3ed0*/  FMNMX.FTZ R55, R70, R55, !PT ;  /* 0x0000003746377209 */ /* 0x000fe20007810000 */
[----:B------:R-:W-:Y:S01]  /*3ee0*/  FMUL.FTZ R34, R35, UR5 ;  /* 0x0000000523227c20 */ /* 0x000fe20008410000 */
[----:B------:R-:W-:Y:S01]  /*3ef0*/  FSEL R77, R77, -INF , P2 ;  /* 0xff8000004d4d7808 */ /* 0x000fe20001000000 */
[----:B------:R-:W5:Y:S01]  /*3f00*/  MUFU.TANH R50, R50 ;  /* 0x0000003200327308 */ /* 0x000f620000002400 */
[----:B------:R-:W-:Y:S01]  /*3f10*/  FMNMX.FTZ R32, R72, R55, !PT ;  /* 0x0000003748207209 */ /* 0x000fe20007810000 */
[----:B------:R-:W-:Y:S01]  /*3f20*/  FMUL.FTZ R84, R36, UR5 ;  /* 0x0000000524547c20 */ /* 0x000fe20008410000 */
[----:B------:R-:W-:Y:S01]  /*3f30*/  ISETP.GT.AND P5, PT, R52, 0x41, PT ;  /* 0x000000413400780c */ /* 0x000fe20003fa4270 */
[----:B------:R-:W-:Y:S01]  /*3f40*/  FMUL.FTZ R36, R38, UR5 ;  /* 0x0000000526247c20 */ /* 0x000fe20008410000 */
[----:B------:R-:W-:Y:S01]  /*3f50*/  FMNMX.FTZ R55, R73, R32, !PT ;  /* 0x0000002049377209 */ /* 0x000fe20007810000 */
[----:B------:R-:W-:Y:S01]  /*3f60*/  FMUL.FTZ R39, R39, UR5 ;  /* 0x0000000527277c20 */ /* 0x000fe20008410000 */
[----:B------:R-:W-:Y:S01]  /*3f70*/  FSEL R56, R56, -INF , P6 ;  /* 0xff80000038387808 */ /* 0x000fe20003000000 */
[----:B------:R-:W5:Y:S01]  /*3f80*/  MUFU.TANH R43, R85 ;  /* 0x00000055002b7308 */ /* 0x000f620000002400 */
[----:B------:R-:W-:-:S02]  /*3f90*/  FMNMX.FTZ R32, R76, R55, !PT ;  /* 0x000000374c207209 */ /* 0x000fc40007810000 */
[----:B------:R-:W-:Y:S02]  /*3fa0*/  FSEL R75, R75, -INF , P4 ;  /* 0xff8000004b4b7808 */ /* 0x000fe40002000000 */
[----:B------:R-:W-:Y:S02]  /*3fb0*/  FMNMX.FTZ R35, R77, R32, !PT ;  /* 0x000000204d237209 */ /* 0x000fe40007810000 */
[----:B------:R-:W-:Y:S01]  /*3fc0*/  ISETP.GT.AND P4, PT, R52, 0x48, PT ;  /* 0x000000483400780c */ /* 0x000fe20003f84270 */
[----:B------:R-:W5:Y:S01]  /*3fd0*/  MUFU.TANH R51, R51 ;  /* 0x0000003300337308 */ /* 0x000f620000002400 */
[----:B------:R-:W-:Y:S02]  /*3fe0*/  FSEL R57, R57, -INF , P5 ;  /* 0xff80000039397808 */ /* 0x000fe40002800000 */
[----:B------:R-:W-:Y:S01]  /*3ff0*/  FMNMX.FTZ R32, R56, R35, !PT ;  /* 0x0000002338207209 */ /* 0x000fe20007810000 */
[----:B------:R-:W-:Y:S01]  /*4000*/  FMUL.FTZ R35, R37, UR5 ;  /* 0x0000000525237c20 */ /* 0x000fe20008410000 */
[----:B------:R-:W-:-:S02]  /*4010*/  FSEL R78, R78, -INF , P3 ;  /* 0xff8000004e4e7808 */ /* 0x000fc40001800000 */
[----:B------:R-:W-:Y:S01]  /*4020*/  ISETP.GT.AND P3, PT, R52, 0x49, PT ;  /* 0x000000493400780c */ /* 0x000fe20003f64270 */
[----:B------:R-:W5:Y:S01]  /*4030*/  MUFU.TANH R44, R86 ;  /* 0x00000056002c7308 */ /* 0x000f620000002400 */
[----:B------:R-:W-:Y:S02]  /*4040*/  FSEL R60, R60, -INF , P4 ;  /* 0xff8000003c3c7808 */ /* 0x000fe40002000000 */
[----:B------:R-:W-:Y:S02]  /*4050*/  FMNMX.FTZ R55, R57, R32, !PT ;  /* 0x0000002039377209 */ /* 0x000fe40007810000 */
[----:B------:R-:W-:Y:S02]  /*4060*/  FSEL R79, R79, -INF , P2 ;  /* 0xff8000004f4f7808 */ /* 0x000fe40001000000 */
[----:B------:R-:W-:Y:S01]  /*4070*/  ISETP.GT.AND P2, PT, R52, 0x50, PT ;  /* 0x000000503400780c */ /* 0x000fe20003f44270 */
[----:B------:R-:W5:Y:S01]  /*4080*/  MUFU.TANH R94, R94 ;  /* 0x0000005e005e7308 */ /* 0x000f620000002400 */
[----:B------:R-:W-:-:S02]  /*4090*/  FSEL R61, R61, -INF , P3 ;  /* 0xff8000003d3d7808 */ /* 0x000fc40001800000 */
[----:B------:R-:W-:Y:S02]  /*40a0*/  FMNMX.FTZ R32, R60, R55, !PT ;  /* 0x000000373c207209 */ /* 0x000fe40007810000 */
[----:B-1----:R-:W-:Y:S02]  /*40b0*/  FSEL R58, R58, -INF , P6 ;  /* 0xff8000003a3a7808 */ /* 0x002fe40003000000 */
[----:B------:R-:W-:Y:S01]  /*40c0*/  ISETP.GT.AND P6, PT, R52, 0x51, PT ;  /* 0x000000513400780c */ /* 0x000fe20003fc4270 */
[----:B------:R-:W1:Y:S01]  /*40d0*/  MUFU.TANH R90, R90 ;  /* 0x0000005a005a7308 */ /* 0x000e620000002400 */
[----:B--2---:R-:W-:Y:S02]  /*40e0*/  FSEL R48, R48, -INF , P2 ;  /* 0xff80000030307808 */ /* 0x004fe40001000000 */
[----:B------:R-:W-:Y:S02]  /*40f0*/  FMNMX.FTZ R37, R61, R32, !PT ;  /* 0x000000203d257209 */ /* 0x000fe40007810000 */
[----:B---3--:R-:W-:-:S02]  /*4100*/  FSEL R59, R59, -INF , P5 ;  /* 0xff8000003b3b7808 */ /* 0x008fc40002800000 */
[----:B------:R-:W-:Y:S01]  /*4110*/  ISETP.GT.AND P5, PT, R52, 0x58, PT ;  /* 0x000000583400780c */ /* 0x000fe20003fa4270 */
[----:B------:R2:W3:Y:S01]  /*4120*/  MUFU.TANH R46, R87 ;  /* 0x00000057002e7308 */ /* 0x0004e20000002400 */
[----:B----4-:R-:W-:Y:S01]  /*4130*/  FSEL R49, R49, -INF , P6 ;  /* 0xff80000031317808 */ /* 0x010fe20003000000 */
[----:B------:R-:W-:Y:S02]  /*4140*/  WARPGROUP.DEPBAR.LE gsb0, 0x0 ;  /* 0x00008000000079c5 */ /* 0x000fe40000010000 */
[----:B------:R-:W-:Y:S01]  /*4150*/  FMNMX.FTZ R32, R48, R37, !PT ;  /* 0x0000002530207209 */ /* 0x000fe20007810000 */
[----:B------:R-:W-:Y:S01]  /*4160*/  FMUL.FTZ R38, R28, UR5 ;  /* 0x000000051c267c20 */ /* 0x000fe20008410000 */
[----:B0-----:R-:W-:Y:S01]  /*4170*/  FSEL R62, R62, -INF , P4 ;  /* 0xff8000003e3e7808 */ /* 0x001fe20002000000 */
[----:B------:R-:W-:Y:S01]  /*4180*/  FMUL.FTZ R29, R29, UR5 ;  /* 0x000000051d1d7c20 */ /* 0x000fe20008410000 */
[----:B------:R-:W-:Y:S01]  /*4190*/  ISETP.GT.AND P4, PT, R52, 0x59, PT ;  /* 0x000000593400780c */ /* 0x000fe20003f84270 */
[----:B------:R-:W0:Y:S01]  /*41a0*/  MUFU.TANH R88, R88 ;  /* 0x0000005800587308 */ /* 0x000e220000002400 */
[----:B------:R-:W-:Y:S01]  /*41b0*/  FSEL R82, R82, -INF , P5 ;  /* 0xff80000052527808 */ /* 0x000fe20002800000 */
[----:B--2---:R-:W-:Y:S01]  /*41c0*/  FMUL.FTZ R87, R31, UR5 ;  /* 0x000000051f577c20 */ /* 0x004fe20008410000 */
[----:B------:R-:W-:Y:S01]  /*41d0*/  FMNMX.FTZ R37, R49, R32, !PT ;  /* 0x0000002031257209 */ /* 0x000fe20007810000 */
[----:B------:R-:W-:Y:S01]  /*41e0*/  FMUL.FTZ R32, R24, UR5 ;  /* 0x0000000518207c20 */ /* 0x000fe20008410000 */
[----:B------:R-:W-:Y:S01]  /*41f0*/  FSEL R63, R63, -INF , P3 ;  /* 0xff8000003f3f7808 */ /* 0x000fe20001800000 */
[----:B------:R-:W-:Y:S01]  /*4200*/  FMUL.FTZ R85, R30, UR5 ;  /* 0x000000051e557c20 */ /* 0x000fe20008410000 */
[----:B------:R-:W-:Y:S01]  /*4210*/  ISETP.GT.AND P3, PT, R52, 0x60, PT ;  /* 0x000000603400780c */ /* 0x000fe20003f64270 */
[----:B------:R-:W2:Y:S01]  /*4220*/  MUFU.TANH R74, R74 ;  /* 0x0000004a004a7308 */ /* 0x000ea20000002400 */
[----:B------:R-:W-:-:S02]  /*4230*/  FSEL R40, R40, -INF , P4 ;  /* 0xff80000028287808 */ /* 0x000fc40002000000 */
[----:B------:R-:W-:Y:S02]  /*4240*/  FMNMX.FTZ R37, R82, R37, !PT ;  /* 0x0000002552257209 */ /* 0x000fe40007810000 */
[----:B-----5:R-:W-:Y:S02]  /*4250*/  FSEL R50, R50, -INF , P2 ;  /* 0xff80000032327808 */ /* 0x020fe40001000000 */
[----:B------:R-:W-:Y:S01]  /*4260*/  ISETP.GT.AND P2, PT, R52, 0x61, PT ;  /* 0x000000613400780c */ /* 0x000fe20003f44270 */
[----:B------:R-:W4:Y:S01]  /*4270*/  MUFU.TANH R54, R54 ;  /* 0x0000003600367308 */ /* 0x000f220000002400 */
[----:B------:R-:W-:Y:S02]  /*4280*/  FSEL R86, R43, -INF , P3 ;  /* 0xff8000002b567808 */ /* 0x000fe40001800000 */
[----:B------:R-:W-:Y:S02]  /*4290*/  FMNMX.FTZ R37, R40, R37, !PT ;  /* 0x0000002528257209 */ /* 0x000fe40007810000 */
[----:B------:R-:W-:-:S02]  /*42a0*/  FSEL R51, R51, -INF , P6 ;  /* 0xff80000033337808 */ /* 0x000fc40003000000 */
[----:B------:R-:W-:Y:S01]  /*42b0*/  ISETP.GT.AND P6, PT, R52, 0x68, PT ;  /* 0x000000683400780c */ /* 0x000fe20003fc4270 */
[----:B------:R-:W5:Y:S01]  /*42c0*/  MUFU.TANH R84, R84 ;  /* 0x0000005400547308 */ /* 0x000f620000002400 */
[----:B------:R-:W-:Y:S02]  /*42d0*/  FSEL R92, R44, -INF , P2 ;  /* 0xff8000002c5c7808 */ /* 0x000fe40001000000 */
[----:B------:R-:W-:Y:S01]  /*42e0*/  FMNMX.FTZ R43, R86, R37, !PT ;  /* 0x00000025562b7209 */ /* 0x000fe20007810000 */
[----:B------:R-:W-:Y:S01]  /*42f0*/  FMUL.FTZ R37, R25, UR5 ;  /* 0x0000000519257c20 */ /* 0x000fe20008410000 */
[----:B------:R-:W-:Y:S02]  /*4300*/  FSEL R41, R41, -INF , P5 ;  /* 0xff80000029297808 */ /* 0x000fe40002800000 */
[----:B------:R-:W-:Y:S01]  /*4310*/  ISETP.GT.AND P5, PT, R52, 0x69, PT ;  /* 0x000000693400780c */ /* 0x000fe20003fa4270 */
[----:B------:R-:W5:Y:S01]  /*4320*/  MUFU.TANH R53, R53 ;  /* 0x0000003500357308 */ /* 0x000f620000002400 */
[----:B------:R-:W-:-:S02]  /*4330*/  FSEL R94, R94, -INF , P6 ;  /* 0xff8000005e5e7808 */ /* 0x000fc40003000000 */
[----:B------:R-:W-:Y:S02]  /*4340*/  FMNMX.FTZ R43, R92, R43, !PT ;  /* 0x0000002b5c2b7209 */ /* 0x000fe40007810000 */
[----:B------:R-:W-:Y:S02]  /*4350*/  FSEL R42, R42, -INF , P4 ;  /* 0xff8000002a2a7808 */ /* 0x000fe40002000000 */
[----:B------:R-:W-:Y:S01]  /*4360*/  ISETP.GT.AND P4, PT, R52, 0x70, PT ;  /* 0x000000703400780c */ /* 0x000fe20003f84270 */
[----:B------:R-:W5:Y:S01]  /*4370*/  MUFU.TANH R35, R35 ;  /* 0x0000002300237308 */ /* 0x000f620000002400 */
[----:B-1----:R-:W-:Y:S02]  /*4380*/  FSEL R90, R90, -INF , P5 ;  /* 0xff8000005a5a7808 */ /* 0x002fe40002800000 */
[----:B------:R-:W-:Y:S02]  /*4390*/  FMNMX.FTZ R43, R94, R43, !PT ;  /* 0x0000002b5e2b7209 */ /* 0x000fe40007810000 */
[----:B---3--:R-:W-:-:S02]  /*43a0*/  FSEL R24, R46, -INF , P3 ;  /* 0xff8000002e187808 */ /* 0x008fc40001800000 */
[----:B------:R-:W-:Y:S01]  /*43b0*/  ISETP.GT.AND P3, PT, R52, 0x71, PT ;  /* 0x000000713400780c */ /* 0x000fe20003f64270 */
[----:B------:R-:W1:Y:S01]  /*43c0*/  MUFU.TANH R33, R33 ;  /* 0x0000002100217308 */ /* 0x000e620000002400 */
[----:B0-----:R-:W-:Y:S02]  /*43d0*/  FSEL R88, R88, -INF , P4 ;  /* 0xff80000058587808 */ /* 0x001fe40002000000 */
[----:B------:R-:W-:Y:S02]  /*43e0*/  FMNMX.FTZ R43, R90, R43, !PT ;  /* 0x0000002b5a2b7209 */ /* 0x000fe40007810000 */
[----:B------:R-:W-:Y:S02]  /*43f0*/  FSEL R25, R47, -INF , P2 ;  /* 0xff8000002f197808 */ /* 0x000fe40001000000 */
[----:B------:R-:W-:Y:S01]  /*4400*/  ISETP.GT.AND P2, PT, R52, 0x78, PT ;  /* 0x000000783400780c */ /* 0x000fe20003f44270 */
[----:B------:R0:W3:Y:S01]  /*4410*/  MUFU.TANH R46, R32 ;  /* 0x00000020002e7308 */ /* 0x0000e20000002400 */
[----:B--2---:R-:W-:-:S02]  /*4420*/  FSEL R74, R74, -INF , P3 ;  /* 0xff8000004a4a7808 */ /* 0x004fc40001800000 */
[----:B------:R-:W-:Y:S02]  /*4430*/  FMNMX.FTZ R43, R88, R43, !PT ;  /* 0x0000002b582b7209 */ /* 0x000fe40007810000 */
[----:B----4-:R-:W-:Y:S02]  /*4440*/  FSEL R28, R54, -INF , P6 ;  /* 0xff800000361c7808 */ /* 0x010fe40003000000 */
[----:B------:R-:W-:Y:S01]  /*4450*/  ISETP.GT.AND P6, PT, R52, 0x79, PT ;  /* 0x000000793400780c */ /* 0x000fe20003fc4270 */
[----:B------:R-:W2:Y:S01]  /*4460*/  MUFU.TANH R34, R34 ;  /* 0x0000002200227308 */ /* 0x000ea20000002400 */
[----:B-----5:R-:W-:Y:S02]  /*4470*/  FSEL R84, R84, -INF , P2 ;  /* 0xff80000054547808 */ /* 0x020fe40001000000 */
[----:B------:R-:W-:Y:S02]  /*4480*/  FMNMX.FTZ R47, R74, R43, !PT ;  /* 0x0000002b4a2f7209 */ /* 0x000fe40007810000 */
[----:B0-----:R-:W-:-:S02]  /*4490*/  FSEL R32, R53, -INF , P5 ;  /* 0xff80000035207808 */ /* 0x001fc40002800000 */
[----:B------:R-:W-:Y:S01]  /*44a0*/  ISETP.GT.AND P5, PT, R52, 0x80, PT ;  /* 0x000000803400780c */ /* 0x000fe20003fa4270 */
[----:B------:R-:W0:Y:S01]  /*44b0*/  MUFU.TANH R37, R37 ;  /* 0x0000002500257308 */ /* 0x000e220000002400 */
[----:B------:R-:W-:Y:S02]  /*44c0*/  FSEL R54, R35, -INF , P6 ;  /* 0xff80000023367808 */ /* 0x000fe40003000000 */
[----:B------:R-:W-:Y:S02]  /*44d0*/  FMNMX.FTZ R47, R84, R47, !PT ;  /* 0x0000002f542f7209 */ /* 0x000fe40007810000 */
[----:B-1----:R-:W-:Y:S02]  /*44e0*/  FSEL R33, R33, -INF , P4 ;  /* 0xff80000021217808 */ /* 0x002fe40002000000 */
[----:B------:R-:W-:Y:S01]  /*44f0*/  ISETP.GT.AND P4, PT, R52, 0x81, PT ;  /* 0x000000813400780c */ /* 0x000fe20003f84270 */
[----:B------:R-:W1:Y:S01]  /*4500*/  MUFU.TANH R36, R36 ;  /* 0x0000002400247308 */ /* 0x000e620000002400 */
[----:B---3--:R-:W-:-:S02]  /*4510*/  FSEL R46, R46, -INF , P5 ;  /* 0xff8000002e2e7808 */ /* 0x008fc40002800000 */
[----:B------:R-:W-:Y:S02]  /*4520*/  FMNMX.FTZ R47, R54, R47, !PT ;  /* 0x0000002f362f7209 */ /* 0x000fe40007810000 */
[----:B--2---:R-:W-:Y:S02]  /*4530*/  FSEL R34, R34, -INF , P3 ;  /* 0xff80000022227808 */ /* 0x004fe40001800000 */
[----:B------:R-:W-:Y:S01]  /*4540*/  ISETP.GT.AND P3, PT, R52, 0x88, PT ;  /* 0x000000883400780c */ /* 0x000fe20003f64270 */
[----:B------:R-:W2:Y:S01]  /*4550*/  MUFU.TANH R38, R38 ;  /* 0x0000002600267308 */ /* 0x000ea20000002400 */
[----:B0-----:R-:W-:Y:S01]  /*4560*/  FSEL R44, R37, -INF , P4 ;  /* 0xff800000252c7808 */ /* 0x001fe20002000000 */
[----:B------:R-:W-:Y:S01]  /*4570*/  FMUL.FTZ R37, R26, UR5 ;  /* 0x000000051a257c20 */ /* 0x000fe20008410000 */
[----:B------:R-:W-:-:S04]  /*4580*/  FMNMX.FTZ R47, R46, R47, !PT ;  /* 0x0000002f2e2f7209 */ /* 0x000fc80007810000 */
[----:B------:R-:W-:Y:S01]  /*4590*/  FMNMX.FTZ R47, R44, R47, !PT ;  /* 0x0000002f2c2f7209 */ /* 0x000fe20007810000 */
[----:B------:R1:W0:Y:S08]  /*45a0*/  MUFU.TANH R43, R29 ;  /* 0x0000001d002b7308 */ /* 0x0002300000002400 */
[----:B------:R-:W-:Y:S01]  /*45b0*/  MUFU.TANH R39, R39 ;  /* 0x0000002700277308 */ /* 0x000fe20000002400 */
[----:B-1----:R-:W-:-:S02]  /*45c0*/  FSEL R29, R36, -INF , P2 ;  /* 0xff800000241d7808 */ /* 0x002fc40001000000 */
[----:B------:R-:W-:Y:S02]  /*45d0*/  ISETP.GT.AND P2, PT, R52, 0x89, PT ;  /* 0x000000893400780c */ /* 0x000fe40003f44270 */
[----:B--2---:R-:W-:-:S03]  /*45e0*/  FSEL R38, R38, -INF , P3 ;  /* 0xff80000026267808 */ /* 0x004fc60001800000 */
[----:B------:R-:W-:Y:S01]  /*45f0*/  MUFU.TANH R37, R37 ;  /* 0x0000002500257308 */ /* 0x000fe20000002400 */
[----:B0-----:R-:W-:Y:S01]  /*4600*/  FSEL R36, R43, -INF , P2 ;  /* 0xff8000002b247808 */ /* 0x001fe20001000000 */
[----:B------:R-:W-:Y:S01]  /*4610*/  FMUL.FTZ R43, R27, UR5 ;  /* 0x000000051b2b7c20 */ /* 0x000fe20008410000 */
[----:B------:R-:W-:-:S04]  /*4620*/  FMNMX.FTZ R47, R38, R47, !PT ;  /* 0x0000002f262f7209 */ /* 0x000fc80007810000 */
[----:B------:R-:W-:Y:S01]  /*4630*/  FMNMX.FTZ R47, R36, R47, !PT ;  /* 0x0000002f242f7209 */ /* 0x000fe20007810000 */
[----:B------:R-:W-:Y:S04]  /*4640*/  MUFU.TANH R43, R43 ;  /* 0x0000002b002b7308 */ /* 0x000fe80000002400 */
[----:B------:R-:W0:Y:S04]  /*4650*/  SHFL.BFLY PT, R52, R47, 0x2, 0x1f ;  /* 0x0c401f002f347f89 */ /* 0x000e2800000e0000 */
[----:B------:R-:W1:Y:S08]  /*4660*/  MUFU.TANH R85, R85 ;  /* 0x0000005500557308 */ /* 0x000e700000002400 */
[----:B------:R-:W2:Y:S01]  /*4670*/  MUFU.TANH R87, R87 ;  /* 0x0000005700577308 */ /* 0x000ea20000002400 */
[----:B-1----:R-:W-:-:S02]  /*4680*/  FSEL R85, R85, -INF , P3 ;  /* 0xff80000055557808 */ /* 0x002fc40001800000 */
[----:B0-----:R-:W-:-:S05]  /*4690*/  FMNMX.FTZ R52, R47, R52, !PT ;  /* 0x000000342f347209 */ /* 0x001fca0007810000 */
[----:B------:R-:W0:Y:S01]  /*46a0*/  SHFL.BFLY PT, R35, R52, 0x1, 0x1f ;  /* 0x0c201f0034237f89 */ /* 0x000e2200000e0000 */
[----:B--2---:R-:W-:Y:S02]  /*46b0*/  FSEL R87, R87, -INF , P2 ;  /* 0xff80000057577808 */ /* 0x004fe40001000000 */
[----:B0-----:R-:W-:-:S04]  /*46c0*/  FMNMX.FTZ R114, R52, R35, !PT ;  /* 0x0000002334727209 */ /* 0x001fc80007810000 */
[C---:B------:R-:W-:Y:S01]  /*46d0*/  FSETP.NEU.FTZ.AND P0, PT, R114.reuse, -INF , PT ;  /* 0xff8000007200780b */ /* 0x040fe20003f1d000 */
[----:B------:R-:W-:-:S05]  /*46e0*/  FMUL.FTZ R35, R114, UR11 ;  /* 0x0000000b72237c20 */ /* 0x000fca0008410000 */
[----:B------:R-:W-:Y:S02]  /*46f0*/  FSEL R35, R35, RZ, P0 ;  /* 0x000000ff23237208 */ /* 0x000fe40000000000 */
[----:B------:R-:W-:-:S03]  /*4700*/  ISETP.NE.AND P0, PT, R104, RZ, PT ;  /* 0x000000ff6800720c */ /* 0x000fc60003f05270 */
[--C-:B------:R-:W-:Y:S01]  /*4710*/  FFMA.FTZ R98, R8, UR11, -R35.reuse ;  /* 0x0000000b08627c23 */ /* 0x100fe20008010823 */
[----:B------:R-:W-:Y:S01]  /*4720*/  FMNMX.FTZ R8, R5, R6, !PT ;  /* 0x0000000605087209 */ /* 0x000fe20007810000 */
[--C-:B------:R-:W-:Y:S01]  /*4730*/  FFMA.FTZ R31, R3, UR11, -R35.reuse ;  /* 0x0000000b031f7c23 */ /* 0x100fe20008010823 */
[--C-:B------:R-:W-:Y:S01]  /*4740*/  FFMA.FTZ R83, R12, UR11, -R35.reuse ;  /* 0x0000000b0c537c23 */ /* 0x100fe20008010823 */
[--C-:B------:R-:W-:Y:S01]  /*4750*/  FFMA.FTZ R96, R20, UR11, -R35.reuse ;  /* 0x0000000b14607c23 */ /* 0x100fe20008010823 */
[----:B------:R-:W-:Y:S01]  /*4760*/  FMNMX.FTZ R3, R9, R8, !PT ;  /* 0x0000000809037209 */ /* 0x000fe20007810000 */
[--C-:B------:R-:W-:Y:S01]  /*4770*/  FFMA.FTZ R53, R73, UR11, -R35.reuse ;  /* 0x0000000b49357c23 */ /* 0x100fe20008010823 */
[----:B------:R-:W-:Y:S01]  /*4780*/  FSEL R73, R39, -INF , P6 ;  /* 0xff80000027497808 */ /* 0x000fe20003000000 */
        /* <DEDUP_REMOVED lines=11> */
[--C-:B------:R-:W-:Y:S01]  /*4840*/  FFMA.FTZ R4, R4, UR11, -R35.reuse ;  /* 0x0000000b04047c23 */ /* 0x100fe20008010823 */
[--C-:B------:R-:W-:Y:S01]  /*4850*/  FFMA.FTZ R7, R7, UR11, -R35.reuse ;  /* 0x0000000b07077c23 */ /* 0x100fe20008010823 */
[----:B------:R-:W-:Y:S01]  /*4860*/  FMNMX.FTZ R3, R21, R8, !PT ;  /* 0x0000000815037209 */ /* 0x000fe20007810000 */
[----:B------:R-:W-:Y:S01]  /*4870*/  MUFU.EX2 R31, R31 ;  /* 0x0000001f001f7308 */ /* 0x000fe20000000800 */
[--C-:B------:R-:W-:Y:S01]  /*4880*/  FFMA.FTZ R55, R61, UR11, -R35.reuse ;  /* 0x0000000b3d377c23 */ /* 0x100fe20008010823 */
[--C-:B------:R-:W-:Y:S01]  /*4890*/  FFMA.FTZ R30, R11, UR11, -R35.reuse ;  /* 0x0000000b0b1e7c23 */ /* 0x100fe20008010823 */
[----:B------:R-:W-:Y:S01]  /*48a0*/  FMNMX.FTZ R12, R64, R3, !PT ;  /* 0x00000003400c7209 */ /* 0x000fe20007810000 */
[--C-:B------:R-:W-:Y:S01]  /*48b0*/  FFMA.FTZ R61, R54, UR11, -R35.reuse ;  /* 0x0000000b363d7c23 */ /* 0x100fe20008010823 */
[--C-:B------:R-:W-:Y:S01]  /*48c0*/  FFMA.FTZ R8, R65, UR11, -R35.reuse ;  /* 0x0000000b41087c23 */ /* 0x100fe20008010823 */
[--C-:B------:R-:W-:Y:S01]  /*48d0*/  FFMA.FTZ R65, R66, UR11, -R35.reuse ;  /* 0x0000000b42417c23 */ /* 0x100fe20008010823 */
[----:B------:R-:W-:Y:S01]  /*48e0*/  FMNMX.FTZ R3, R67, R12, !PT ;  /* 0x0000000c43037209 */ /* 0x000fe20007810000 */
[----:B------:R-:W0:Y:S01]  /*48f0*/  MUFU.EX2 R4, R4 ;  /* 0x0000000400047308 */ /* 0x000e220000000800 */
[--C-:B------:R-:W-:Y:S01]  /*4900*/  FFMA.FTZ R11, R69, UR11, -R35.reuse ;  /* 0x0000000b450b7c23 */ /* 0x100fe20008010823 */
[--C-:B------:R-:W-:Y:S01]  /*4910*/  FFMA.FTZ R66, R70, UR11, -R35.reuse ;  /* 0x0000000b46427c23 */ /* 0x100fe20008010823 */
[----:B------:R-:W-:Y:S01]  /*4920*/  FMNMX.FTZ R3, R68, R3, !PT ;  /* 0x0000000344037209 */ /* 0x000fe20007810000 */
[--C-:B------:R-:W-:Y:S01]  /*4930*/  FFMA.FTZ R57, R57, UR11, -R35.reuse ;  /* 0x0000000b39397c23 */ /* 0x100fe20008010823 */
[--C-:B------:R-:W-:Y:S01]  /*4940*/  FFMA.FTZ R43, R94, UR11, -R35.reuse ;  /* 0x0000000b5e2b7c23 */ /* 0x100fe20008010823 */
[--C-:B------:R-:W-:Y:S01]  /*4950*/  FFMA.FTZ R70, R90, UR11, -R35.reuse ;  /* 0x0000000b5a467c23 */ /* 0x100fe20008010823 */
[----:B------:R-:W-:Y:S01]  /*4960*/  FMNMX.FTZ R12, R80, R3, !PT ;  /* 0x00000003500c7209 */ /* 0x000fe20007810000 */
[----:B------:R-:W1:Y:S01]  /*4970*/  MUFU.EX2 R7, R7 ;  /* 0x0000000700077308 */ /* 0x000e620000000800 */
[--C-:B------:R-:W-:Y:S01]  /*4980*/  FFMA.FTZ R47, R88, UR11, -R35.reuse ;  /* 0x0000000b582f7c23 */ /* 0x100fe20008010823 */
[--C-:B------:R-:W-:Y:S01]  /*4990*/  FFMA.FTZ R46, R46, UR11, -R35.reuse ;  /* 0x0000000b2e2e7c23 */ /* 0x100fe20008010823 */
[----:B------:R-:W-:Y:S01]  /*49a0*/  FMNMX.FTZ R12, R81, R12, !PT ;  /* 0x0000000c510c7209 */ /* 0x000fe20007810000 */
[--C-:B------:R-:W-:Y:S01]  /*49b0*/  FFMA.FTZ R69, R44, UR11, -R35.reuse ;  /* 0x0000000b2c457c23 */ /* 0x100fe20008010823 */
[----:B------:R-:W-:-:S02]  /*49c0*/  FFMA.FTZ R36, R36, UR11, -R35 ;  /* 0x0000000b24247c23 */ /* 0x000fc40008010823 */
[----:B------:R-:W-:Y:S01]  /*49d0*/  FMNMX.FTZ R12, R45, R12, !PT ;  /* 0x0000000c2d0c7209 */ /* 0x000fe20007810000 */
[----:B------:R-:W2:Y:S03]  /*49e0*/  MUFU.EX2 R98, R98 ;  /* 0x0000006200627308 */ /* 0x000ea60000000800 */
        /* <DEDUP_REMOVED lines=9> */
[----:B---3--:R-:W-:Y:S02]  /*4a80*/  FFMA.FTZ R72, R74, UR11, -R35 ;  /* 0x0000000b4a487c23 */ /* 0x008fe40008010823 */
[----:B------:R-:W-:-:S04]  /*4a90*/  FMNMX.FTZ R3, R63, R20, !PT ;  /* 0x000000143f037209 */ /* 0x000fc80007810000 */
[----:B------:R-:W-:Y:S01]  /*4aa0*/  FMNMX.FTZ R20, R50, R3, !PT ;  /* 0x0000000332147209 */ /* 0x000fe20007810000 */
[----:B------:R-:W-:Y:S03]  /*4ab0*/  MUFU.EX2 R27, R27 ;  /* 0x0000001b001b7308 */ /* 0x000fe60000000800 */
[----:B------:R-:W-:-:S04]  /*4ac0*/  FMNMX.FTZ R20, R51, R20, !PT ;  /* 0x0000001433147209 */ /* 0x000fc80007810000 */
[----:B------:R-:W-:Y:S01]  /*4ad0*/  FMNMX.FTZ R3, R41, R20, !PT ;  /* 0x0000001429037209 */ /* 0x000fe20007810000 */
[----:B------:R-:W-:Y:S01]  /*4ae0*/  FFMA.FTZ R20, R56, UR11, -R35 ;  /* 0x0000000b38147c23 */ /* 0x000fe20008010823 */
[----:B------:R-:W-:Y:S02]  /*4af0*/  MUFU.EX2 R96, R96 ;  /* 0x0000006000607308 */ /* 0x000fe40000000800 */
[----:B------:R-:W-:-:S04]  /*4b00*/  FMNMX.FTZ R3, R42, R3, !PT ;  /* 0x000000032a037209 */ /* 0x000fc80007810000 */
[----:B------:R-:W-:Y:S02]  /*4b10*/  FMNMX.FTZ R26, R24, R3, !PT ;  /* 0x00000003181a7209 */ /* 0x000fe40007810000 */
[----:B------:R-:W-:Y:S02]  /*4b20*/  MUFU.EX2 R8, R8 ;  /* 0x0000000800087308 */ /* 0x000fe40000000800 */
[----:B------:R-:W-:Y:S01]  /*4b30*/  FMNMX.FTZ R3, R25, R26, !PT ;  /* 0x0000001a19037209 */ /* 0x000fe20007810000 */
[--C-:B------:R-:W-:Y:S01]  /*4b40*/  FFMA.FTZ R26, R60, UR11, -R35.reuse ;  /* 0x0000000b3c1a7c23 */ /* 0x100fe20008010823 */
[--C-:B------:R-:W-:Y:S01]  /*4b50*/  FFMA.FTZ R60, R40, UR11, -R35.reuse ;  /* 0x0000000b283c7c23 */ /* 0x100fe20008010823 */
[----:B------:R-:W-:Y:S01]  /*4b60*/  FFMA.FTZ R40, R86, UR11, -R35 ;  /* 0x0000000b56287c23 */ /* 0x000fe20008010823 */
[----:B------:R-:W-:Y:S02]  /*4b70*/  FMNMX.FTZ R3, R28, R3, !PT ;  /* 0x000000031c037209 */ /* 0x000fe40007810000 */
[----:B------:R-:W-:Y:S02]  /*4b80*/  MUFU.EX2 R65, R65 ;  /* 0x0000004100417308 */ /* 0x000fe40000000800 */
[----:B------:R-:W-:-:S04]  /*4b90*/  FMNMX.FTZ R56, R32, R3, !PT ;  /* 0x0000000320387209 */ /* 0x000fc80007810000 */
[----:B------:R-:W-:Y:S02]  /*4ba0*/  FMNMX.FTZ R3, R33, R56, !PT ;  /* 0x0000003821037209 */ /* 0x000fe40007810000 */
[----:B------:R-:W-:Y:S02]  /*4bb0*/  MUFU.EX2 R11, R11 ;  /* 0x0000000b000b7308 */ /* 0x000fe40000000800 */
[----:B------:R-:W-:-:S04]  /*4bc0*/  FMNMX.FTZ R56, R34, R3, !PT ;  /* 0x0000000322387209 */ /* 0x000fc80007810000 */
[----:B------:R-:W-:Y:S02]  /*4bd0*/  FMNMX.FTZ R56, R29, R56, !PT ;  /* 0x000000381d387209 */ /* 0x000fe40007810000 */
[----:B------:R-:W-:Y:S02]  /*4be0*/  MUFU.EX2 R66, R66 ;  /* 0x0000004200427308 */ /* 0x000fe40000000800 */
[----:B------:R-:W-:Y:S01]  /*4bf0*/  FMNMX.FTZ R3, R73, R56, !PT ;  /* 0x0000003849037209 */ /* 0x000fe20007810000 */
[--C-:B------:R-:W-:Y:S01]  /*4c00*/  FFMA.FTZ R56, R49, UR11, -R35.reuse ;  /* 0x0000000b31387c23 */ /* 0x100fe20008010823 */
[----:B------:R-:W-:Y:S02]  /*4c10*/  FFMA.FTZ R49, R92, UR11, -R35 ;  /* 0x0000000b5c317c23 */ /* 0x000fe40008010823 */
[----:B------:R-:W-:Y:S02]  /*4c20*/  FMNMX.FTZ R48, R76, R3, !PT ;  /* 0x000000034c307209 */ /* 0x000fe40007810000 */
[----:B------:R-:W-:Y:S02]  /*4c30*/  MUFU.EX2 R53, R53 ;  /* 0x0000003500357308 */ /* 0x000fe40000000800 */
[----:B------:R-:W-:-:S04]  /*4c40*/  FMNMX.FTZ R48, R77, R48, !PT ;  /* 0x000000304d307209 */ /* 0x000fc80007810000 */
[----:B------:R-:W-:Y:S02]  /*4c50*/  FMNMX.FTZ R48, R85, R48, !PT ;  /* 0x0000003055307209 */ /* 0x000fe40007810000 */
[----:B------:R-:W-:Y:S02]  /*4c60*/  MUFU.EX2 R15, R15 ;  /* 0x0000000f000f7308 */ /* 0x000fe40000000800 */
[----:B------:R-:W-:-:S05]  /*4c70*/  FMNMX.FTZ R48, R87, R48, !PT ;  /* 0x0000003057307209 */ /* 0x000fca0007810000 */
[----:B------:R-:W3:Y:S01]  /*4c80*/  SHFL.BFLY PT, R3, R48, 0x2, 0x1f ;  /* 0x0c401f0030037f89 */ /* 0x000ee200000e0000 */
[----:B------:R-:W-:Y:S08]  /*4c90*/  MUFU.EX2 R52, R52 ;  /* 0x0000003400347308 */ /* 0x000ff00000000800 */
[----:B------:R-:W-:Y:S08]  /*4ca0*/  MUFU.EX2 R20, R20 ;  /* 0x0000001400147308 */ /* 0x000ff00000000800 */
[----:B------:R-:W-:Y:S01]  /*4cb0*/  MUFU.EX2 R57, R57 ;  /* 0x0000003900397308 */ /* 0x000fe20000000800 */
[----:B---3--:R-:W-:Y:S01]  /*4cc0*/  FMNMX.FTZ R3, R48, R3, !PT ;  /* 0x0000000330037209 */ /* 0x008fe20007810000 */
[----:B------:R-:W-:-:S06]  /*4cd0*/  FFMA.FTZ R48, R84, UR11, -R35 ;  /* 0x0000000b54307c23 */ /* 0x000fcc0008010823 */
[----:B------:R-:W-:Y:S01]  /*4ce0*/  MUFU.EX2 R26, R26 ;  /* 0x0000001a001a7308 */ /* 0x000fe20000000800 */
[----:B------:R-:W3:Y:S07]  /*4cf0*/  SHFL.BFLY PT, R82, R3, 0x1, 0x1f ;  /* 0x0c201f0003527f89 */ /* 0x000eee00000e0000 */
[----:B------:R-:W-:Y:S08]  /*4d00*/  MUFU.EX2 R55, R55 ;  /* 0x0000003700377308 */ /* 0x000ff00000000800 */
[----:B------:R-:W-:Y:S08]  /*4d10*/  MUFU.EX2 R37, R37 ;  /* 0x0000002500257308 */ /* 0x000ff00000000800 */
[----:B------:R-:W-:Y:S01]  /*4d20*/  MUFU.EX2 R56, R56 ;  /* 0x0000003800387308 */ /* 0x000fe20000000800 */
[----:B---3--:R-:W-:Y:S01]  /*4d30*/  FMNMX.FTZ R74, R3, R82, !PT ;  /* 0x00000052034a7209 */ /* 0x008fe20007810000 */
[----:B------:R-:W-:-:S03]  /*4d40*/  FFMA.FTZ R3, R38, UR11, -R35 ;  /* 0x0000000b26037c23 */ /* 0x000fc60008010823 */
[C---:B------:R-:W-:Y:S01]  /*4d50*/  FSETP.NEU.FTZ.AND P2, PT, R74.reuse, -INF , PT ;  /* 0xff8000004a00780b */ /* 0x040fe20003f5d000 */
[----:B------:R-:W-:Y:S02]  /*4d60*/  FMUL.FTZ R38, R74, UR11 ;  /* 0x0000000b4a267c20 */ /* 0x000fe40008410000 */
[----:B------:R-:W-:Y:S03]  /*4d70*/  MUFU.EX2 R39, R39 ;  /* 0x0000002700277308 */ /* 0x000fe60000000800 */
[----:B------:R-:W-:Y:S02]  /*4d80*/  FSEL R38, R38, RZ, P2 ;  /* 0x000000ff26267208 */ /* 0x000fe40001000000 */
[----:B------:R-:W-:-:S03]  /*4d90*/  PLOP3.LUT P2, PT, PT, PT, UP0, 0x80, 0x0 ;  /* 0x000000000000781c */ /* 0x000fc60003f4f008 */
[----:B------:R-:W-:Y:S01]  /*4da0*/  MUFU.EX2 R60, R60 ;  /* 0x0000003c003c7308 */ /* 0x000fe20000000800 */
[--C-:B------:R-:W-:Y:S01]  /*4db0*/  FFMA.FTZ R5, R5, UR11, -R38.reuse ;  /* 0x0000000b05057c23 */ /* 0x100fe20008010826 */
[--C-:B------:R-:W-:Y:S01]  /*4dc0*/  FFMA.FTZ R82, R6, UR11, -R38.reuse ;  /* 0x0000000b06527c23 */ /* 0x100fe20008010826 */
[--C-:B------:R-:W-:Y:S01]  /*4dd0*/  FFMA.FTZ R84, R9, UR11, -R38.reuse ;  /* 0x0000000b09547c23 */ /* 0x100fe20008010826 */
[--C-:B------:R-:W-:Y:S01]  /*4de0*/  FFMA.FTZ R93, R10, UR11, -R38.reuse ;  /* 0x0000000b0a5d7c23 */ /* 0x100fe20008010826 */
[--C-:B------:R-:W-:Y:S01]  /*4df0*/  FFMA.FTZ R54, R13, UR11, -R38.reuse ;  /* 0x0000000b0d367c23 */ /* 0x100fe20008010826 */
[--C-:B------:R-:W-:Y:S01]  /*4e00*/  FFMA.FTZ R91, R14, UR11, -R38.reuse ;  /* 0x0000000b0e5b7c23 */ /* 0x100fe20008010826 */
[--C-:B------:R-:W-:Y:S01]  /*4e10*/  FFMA.FTZ R10, R21, UR11, -R38.reuse ;  /* 0x0000000b150a7c23 */ /* 0x100fe20008010826 */
[----:B------:R-:W-:Y:S01]  /*4e20*/  MUFU.EX2 R5, R5 ;  /* 0x0000000500057308 */ /* 0x000fe20000000800 */
[--C-:B------:R-:W-:Y:S01]  /*4e30*/  FFMA.FTZ R89, R64, UR11, -R38.reuse ;  /* 0x0000000b40597c23 */ /* 0x100fe20008010826 */
[--C-:B------:R-:W-:Y:S01]  /*4e40*/  FFMA.FTZ R64, R68, UR11, -R38.reuse ;  /* 0x0000000b44407c23 */ /* 0x100fe20008010826 */
[--C-:B------:R-:W-:Y:S01]  /*4e50*/  FFMA.FTZ R21, R62, UR11, -R38.reuse ;  /* 0x0000000b3e157c23 */ /* 0x100fe20008010826 */
[----:B------:R-:W-:Y:S01]  /*4e60*/  FFMA.FTZ R68, R59, UR11, -R38 ;  /* 0x0000000b3b447c23 */ /* 0x000fe20008010826 */
[----:B0-----:R-:W-:Y:S01]  /*4e70*/  FADD.FTZ R62, R31, R4 ;  /* 0x000000041f3e7221 */ /* 0x001fe20000010000 */
[--C-:B------:R-:W-:Y:S01]  /*4e80*/  FFMA.FTZ R35, R58, UR11, -R38.reuse ;  /* 0x0000000b3a237c23 */ /* 0x100fe20008010826 */
[----:B------:R-:W-:Y:S01]  /*4e90*/  FFMA.FTZ R58, R63, UR11, -R38 ;  /* 0x0000000b3f3a7c23 */ /* 0x000fe20008010826 */
[----:B------:R-:W0:Y:S01]  /*4ea0*/  MUFU.EX2 R82, R82 ;  /* 0x0000005200527308 */ /* 0x000e220000000800 */
[----:B-1----:R-:W-:Y:S01]  /*4eb0*/  FADD.FTZ R63, R7, R62 ;  /* 0x0000003e073f7221 */ /* 0x002fe20000010000 */
[--C-:B------:R-:W-:Y:S01]  /*4ec0*/  FFMA.FTZ R9, R67, UR11, -R38.reuse ;  /* 0x0000000b43097c23 */ /* 0x100fe20008010826 */
[--C-:B------:R-:W-:Y:S01]  /*4ed0*/  FFMA.FTZ R50, R50, UR11, -R38.reuse ;  /* 0x0000000b32327c23 */ /* 0x100fe20008010826 */
[--C-:B------:R-:W-:Y:S01]  /*4ee0*/  FFMA.FTZ R44, R78, UR11, -R38.reuse ;  /* 0x0000000b4e2c7c23 */ /* 0x100fe20008010826 */
[----:B--2---:R-:W-:Y:S01]  /*4ef0*/  FADD.FTZ R63, R98, R63 ;  /* 0x0000003f623f7221 */ /* 0x004fe20000010000 */
[----:B------:R-:W-:Y:S01]  /*4f00*/  FFMA.FTZ R14, R80, UR11, -R38 ;  /* 0x0000000b500e7c23 */ /* 0x000fe20008010826 */
[----:B------:R-:W-:Y:S01]  /*4f10*/  @!P1 PRMT R6, RZ, 0x654, R0 ;  /* 0x00000654ff069816 */ /* 0x000fe20000000000 */
[----:B------:R-:W1:Y:S01]  /*4f20*/  MUFU.EX2 R84, R84 ;  /* 0x0000005400547308 */ /* 0x000e620000000800 */
[--C-:B------:R-:W-:Y:S01]  /*4f30*/  FFMA.FTZ R51, R51, UR11, -R38.reuse ;  /* 0x0000000b33337c23 */ /* 0x100fe20008010826 */
[--C-:B------:R-:W-:Y:S01]  /*4f40*/  FFMA.FTZ R67, R81, UR11, -R38.reuse ;  /* 0x0000000b51437c23 */ /* 0x100fe20008010826 */
[----:B------:R-:W-:Y:S01]  /*4f50*/  F2FP.BF16.F32.PACK_AB R4, R4, R31 ;  /* 0x0000001f0404723e */ /* 0x000fe200000010ff */
[--C-:B------:R-:W-:Y:S01]  /*4f60*/  FFMA.FTZ R13, R45, UR11, -R38.reuse ;  /* 0x0000000b2d0d7c23 */ /* 0x100fe20008010826 */
[--C-:B------:R-:W-:Y:S01]  /*4f70*/  FFMA.FTZ R80, R75, UR11, -R38.reuse ;  /* 0x0000000b4b507c23 */ /* 0x100fe20008010826 */
[--C-:B------:R-:W-:Y:S01]  /*4f80*/  FFMA.FTZ R24, R24, UR11, -R38.reuse ;  /* 0x0000000b18187c23 */ /* 0x100fe20008010826 */
[----:B------:R-:W-:Y:S01]  /*4f90*/  FFMA.FTZ R45, R79, UR11, -R38 ;  /* 0x0000000b4f2d7c23 */ /* 0x000fe20008010826 */
[----:B------:R-:W2:Y:S01]  /*4fa0*/  MUFU.EX2 R93, R93 ;  /* 0x0000005d005d7308 */ /* 0x000ea20000000800 */
[----:B0-----:R-:W-:Y:S01]  /*4fb0*/  FADD.FTZ R59, R5, R82 ;  /* 0x00000052053b7221 */ /* 0x001fe20000010000 */
[----:B------:R0:W-:Y:S01]  /*4fc0*/  @!P1 SYNCS.ARRIVE.TRANS64.RED.A1T0 RZ, [R6+URZ], RZ ;  /* 0x000000ff06ff99a7 */ /* 0x0001e2000810043f */
[----:B------:R-:W-:Y:S01]  /*4fd0*/  F2FP.BF16.F32.PACK_AB R5, R82, R5 ;  /* 0x000000055205723e */ /* 0x000fe200000010ff */
[--C-:B------:R-:W-:Y:S01]  /*4fe0*/  FFMA.FTZ R42, R42, UR11, -R38.reuse ;  /* 0x0000000b2a2a7c23 */ /* 0x100fe20008010826 */
[--C-:B------:R-:W-:Y:S01]  /*4ff0*/  FFMA.FTZ R41, R41, UR11, -R38.reuse ;  /* 0x0000000b29297c23 */ /* 0x100fe20008010826 */
[--C-:B------:R-:W-:Y:S01]  /*5000*/  FFMA.FTZ R33, R33, UR11, -R38.reuse ;  /* 0x0000000b21217c23 */ /* 0x100fe20008010826 */
[--C-:B------:R-:W-:Y:S01]  /*5010*/  FFMA.FTZ R34, R34, UR11, -R38.reuse ;  /* 0x0000000b22227c23 */ /* 0x100fe20008010826 */
[----:B------:R-:W3:Y:S01]  /*5020*/  MUFU.EX2 R54, R54 ;  /* 0x0000003600367308 */ /* 0x000ee20000000800 */
[----:B-1----:R-:W-:Y:S01]  /*5030*/  FADD.FTZ R62, R84, R59 ;  /* 0x0000003b543e7221 */ /* 0x002fe20000010000 */
[----:B0-----:R-:W-:Y:S01]  /*5040*/  F2FP.BF16.F32.PACK_AB R6, R98, R7 ;  /* 0x000000076206723e */ /* 0x001fe200000010ff */
[--C-:B------:R-:W-:Y:S01]  /*5050*/  FFMA.FTZ R73, R73, UR11, -R38.reuse ;  /* 0x0000000b49497c23 */ /* 0x100fe20008010826 */
[--C-:B------:R-:W-:Y:S01]  /*5060*/  FFMA.FTZ R76, R76, UR11, -R38.reuse ;  /* 0x0000000b4c4c7c23 */ /* 0x100fe20008010826 */
[--C-:B------:R-:W-:Y:S01]  /*5070*/  FFMA.FTZ R77, R77, UR11, -R38.reuse ;  /* 0x0000000b4d4d7c23 */ /* 0x100fe20008010826 */
[----:B------:R-:W-:-:S02]  /*5080*/  FFMA.FTZ R85, R85, UR11, -R38 ;  /* 0x0000000b55557c23 */ /* 0x000fc40008010826 */
[----:B------:R-:W0:Y:S01]  /*5090*/  MUFU.EX2 R91, R91 ;  /* 0x0000005b005b7308 */ /* 0x000e220000000800 */
[C---:B--2---:R-:W-:Y:S01]  /*50a0*/  FADD.FTZ R59, R93.reuse, R62 ;  /* 0x0000003e5d3b7221 */ /* 0x044fe20000010000 */
[----:B------:R-:W-:Y:S01]  /*50b0*/  FADD.FTZ R62, R30, R63 ;  /* 0x0000003f1e3e7221 */ /* 0x000fe20000010000 */
[----:B------:R-:W-:-:S03]  /*50c0*/  F2FP.BF16.F32.PACK_AB R7, R93, R84 ;  /* 0x000000545d07723e */ /* 0x000fc600000010ff */
[----:B------:R-:W-:Y:S02]  /*50d0*/  FADD.FTZ R62, R83, R62 ;  /* 0x0000003e533e7221 */ /* 0x000fe40000010000 */
[----:B------:R-:W-:Y:S01]  /*50e0*/  MUFU.EX2 R10, R10 ;  /* 0x0000000a000a7308 */ /* 0x000fe20000000800 */
[----:B---3--:R-:W-:Y:S01]  /*50f0*/  FADD.FTZ R78, R54, R59 ;  /* 0x0000003b364e7221 */ /* 0x008fe20000010000 */
[----:B------:R-:W-:Y:S01]  /*5100*/  FADD.FTZ R63, R27, R62 ;  /* 0x0000003e1b3f7221 */ /* 0x000fe20000010000 */
[----:B------:R1:W-:Y:S01]  /*5110*/  STSM.16.M88.4 [R2+0x24300], R4 ;  /* 0x0243000402007844 */ /* 0x0003e20000000200 */
[----:B------:R-:W-:Y:S02]  /*5120*/  FFMA.FTZ R59, R28, UR11, -R38 ;  /* 0x0000000b1c3b7c23 */ /* 0x000fe40008010826 */
[----:B------:R-:W-:Y:S02]  /*5130*/  FADD.FTZ R63, R96, R63 ;  /* 0x0000003f603f7221 */ /* 0x000fe40000010000 */
[----:B------:R-:W2:Y:S02]  /*5140*/  MUFU.EX2 R89, R89 ;  /* 0x0000005900597308 */ /* 0x000ea40000000800 */
[----:B------:R-:W-:Y:S01]  /*5150*/  FADD.FTZ R62, R8, R63 ;  /* 0x0000003f083e7221 */ /* 0x000fe20000010000 */
[----:B------:R-:W-:-:S03]  /*5160*/  F2FP.BF16.F32.PACK_AB R8, R65, R8 ;  /* 0x000000084108723e */ /* 0x000fc600000010ff */
[----:B------:R-:W-:Y:S01]  /*5170*/  FADD.FTZ R62, R65, R62 ;  /* 0x0000003e413e7221 */ /* 0x000fe20000010000 */
[----:B------:R-:W-:Y:S01]  /*5180*/  IMAD.MOV.U32 R65, RZ, RZ, R71 ;  /* 0x000000ffff417224 */ /* 0x000fe200078e0047 */
[----:B------:R-:W3:Y:S02]  /*5190*/  MUFU.EX2 R9, R9 ;  /* 0x0000000900097308 */ /* 0x000ee40000000800 */
[----:B------:R-:W-:Y:S01]  /*51a0*/  FADD.FTZ R75, R11, R62 ;  /* 0x0000003e0b4b7221 */ /* 0x000fe20000010000 */
[----:B-1----:R-:W-:Y:S02]  /*51b0*/  F2FP.BF16.F32.PACK_AB R6, R96, R27 ;  /* 0x0000001b6006723e */ /* 0x002fe400000010ff */
[----:B------:R-:W-:Y:S01]  /*51c0*/  F2FP.BF16.F32.PACK_AB R4, R83, R30 ;  /* 0x0000001e5304723e */ /* 0x000fe200000010ff */
[----:B------:R-:W-:Y:S01]  /*51d0*/  FADD.FTZ R75, R66, R75 ;  /* 0x0000004b424b7221 */ /* 0x000fe20000010000 */
[----:B0-----:R-:W-:Y:S01]  /*51e0*/  F2FP.BF16.F32.PACK_AB R5, R91, R54 ;  /* 0x000000365b05723e */ /* 0x001fe200000010ff */
[----:B------:R0:W-:Y:S01]  /*51f0*/  MUFU.EX2 R0, R50 ;  /* 0x0000003200007308 */ /* 0x0001e20000000800 */
[----:B--2---:R-:W-:Y:S01]  /*5200*/  F2FP.BF16.F32.PACK_AB R7, R89, R10 ;  /* 0x0000000a5907723e */ /* 0x004fe200000010ff */
[----:B------:R-:W-:Y:S01]  /*5210*/  FADD.FTZ R62, R12, R75 ;  /* 0x0000004b0c3e7221 */ /* 0x000fe20000010000 */
[----:B------:R-:W-:Y:S01]  /*5220*/  F2FP.BF16.F32.PACK_AB R12, R53, R12 ;  /* 0x0000000c350c723e */ /* 0x000fe200000010ff */
[----:B------:R-:W-:-:S02]  /*5230*/  IMAD.MOV.U32 R54, RZ, RZ, R71 ;  /* 0x000000ffff367224 */ /* 0x000fc400078e0047 */
[----:B------:R-:W-:Y:S01]  /*5240*/  FADD.FTZ R62, R53, R62 ;  /* 0x0000003e353e7221 */ /* 0x000fe20000010000 */
[----:B------:R-:W-:Y:S01]  /*5250*/  STSM.16.M88.4 [R2+0x25b00], R4 ;  /* 0x025b000402007844 */ /* 0x000fe20000000200 */
[----:B------:R-:W1:Y:S01]  /*5260*/  MUFU.EX2 R64, R64 ;  /* 0x0000004000407308 */ /* 0x000e620000000800 */
[----:B0-----:R-:W-:Y:S01]  /*5270*/  FFMA.FTZ R50, R25, UR11, -R38 ;  /* 0x0000000b19327c23 */ /* 0x001fe20008010826 */
[----:B------:R-:W-:Y:S01]  /*5280*/  FADD.FTZ R25, R91, R78 ;  /* 0x0000004e5b197221 */ /* 0x000fe20000010000 */
[----:B------:R-:W-:Y:S01]  /*5290*/  FADD.FTZ R27, R15, R62 ;  /* 0x0000003e0f1b7221 */ /* 0x000fe20000010000 */
[--C-:B------:R-:W-:Y:S02]  /*52a0*/  IMAD.MOV.U32 R62, RZ, RZ, R71.reuse ;  /* 0x000000ffff3e7224 */ /* 0x100fe400078e0047 */
[----:B------:R-:W-:Y:S02]  /*52b0*/  IMAD.MOV.U32 R53, RZ, RZ, R71 ;  /* 0x000000ffff357224 */ /* 0x000fe400078e0047 */
[----:B------:R-:W-:Y:S01]  /*52c0*/  FADD.FTZ R27, R52, R27 ;  /* 0x0000001b341b7221 */ /* 0x000fe20000010000 */
[----:B------:R0:W-:Y:S03]  /*52d0*/  MUFU.EX2 R31, R51 ;  /* 0x00000033001f7308 */ /* 0x0001e60000000800 */
[----:B------:R-:W-:-:S05]  /*52e0*/  FADD.FTZ R30, R20, R27 ;  /* 0x0000001b141e7221 */ /* 0x000fca0000010000 */
[----:B------:R-:W2:Y:S01]  /*52f0*/  MUFU.EX2 R14, R14 ;  /* 0x0000000e000e7308 */ /* 0x000ea20000000800 */
[--C-:B0-----:R-:W-:Y:S01]  /*5300*/  FFMA.FTZ R51, R32, UR11, -R38.reuse ;  /* 0x0000000b20337c23 */ /* 0x101fe20008010826 */
[----:B------:R-:W-:Y:S01]  /*5310*/  FADD.FTZ R32, R10, R25 ;  /* 0x000000190a207221 */ /* 0x000fe20000010000 */
[--C-:B------:R-:W-:Y:S01]  /*5320*/  FFMA.FTZ R25, R29, UR11, -R38.reuse ;  /* 0x0000000b1d197c23 */ /* 0x100fe20008010826 */
[----:B------:R-:W-:Y:S02]  /*5330*/  FFMA.FTZ R38, R87, UR11, -R38 ;  /* 0x0000000b57267c23 */ /* 0x000fe40008010826 */
[----:B------:R-:W-:Y:S02]  /*5340*/  FADD.FTZ R32, R89, R32 ;  /* 0x0000002059207221 */ /* 0x000fe40000010000 */
[----:B------:R-:W0:Y:S02]  /*5350*/  MUFU.EX2 R67, R67 ;  /* 0x0000004300437308 */ /* 0x000e240000000800 */
[----:B---3--:R-:W-:Y:S01]  /*5360*/  FADD.FTZ R63, R9, R32 ;  /* 0x00000020093f7221 */ /* 0x008fe20000010000 */
[----:B-1----:R-:W-:-:S03]  /*5370*/  F2FP.BF16.F32.PACK_AB R9, R64, R9 ;  /* 0x000000094009723e */ /* 0x002fc600000010ff */
[----:B------:R-:W-:Y:S01]  /*5380*/  FADD.FTZ R63, R64, R63 ;  /* 0x0000003f403f7221 */ /* 0x000fe20000010000 */
[----:B------:R-:W-:Y:S01]  /*5390*/  IMAD.MOV.U32 R64, RZ, RZ, R71 ;  /* 0x000000ffff407224 */ /* 0x000fe200078e0047 */
[----:B------:R-:W1:Y:S08]  /*53a0*/  MUFU.EX2 R13, R13 ;  /* 0x0000000d000d7308 */ /* 0x000e700000000800 */
[----:B------:R-:W3:Y:S08]  /*53b0*/  MUFU.EX2 R80, R80 ;  /* 0x0000005000507308 */ /* 0x000ef00000000800 */
[----:B------:R-:W4:Y:S08]  /*53c0*/  MUFU.EX2 R44, R44 ;  /* 0x0000002c002c7308 */ /* 0x000f300000000800 */
[----:B------:R2:W-:Y:S08]  /*53d0*/  MUFU.EX2 R29, R24 ;  /* 0x00000018001d7308 */ /* 0x0005f00000000800 */
[----:B------:R-:W5:Y:S01]  /*53e0*/  MUFU.EX2 R45, R45 ;  /* 0x0000002d002d7308 */ /* 0x000f620000000800 */
[----:B--2---:R-:W-:-:S04]  /*53f0*/  FADD.FTZ R24, R14, R63 ;  /* 0x0000003f0e187221 */ /* 0x004fc80000010000 */
[----:B0-----:R-:W-:-:S03]  /*5400*/  FADD.FTZ R24, R67, R24 ;  /* 0x0000001843187221 */ /* 0x001fc60000010000 */
[----:B------:R-:W0:Y:S01]  /*5410*/  MUFU.EX2 R35, R35 ;  /* 0x0000002300237308 */ /* 0x000e220000000800 */
[----:B-1----:R-:W-:Y:S01]  /*5420*/  FADD.FTZ R63, R13, R24 ;  /* 0x000000180d3f7221 */ /* 0x002fe20000010000 */
[----:B---3--:R-:W-:-:S03]  /*5430*/  F2FP.BF16.F32.PACK_AB R13, R80, R13 ;  /* 0x0000000d500d723e */ /* 0x008fc600000010ff */
[----:B------:R-:W-:-:S03]  /*5440*/  FADD.FTZ R63, R80, R63 ;  /* 0x0000003f503f7221 */ /* 0x000fc60000010000 */
[----:B------:R-:W1:Y:S01]  /*5450*/  MUFU.EX2 R68, R68 ;  /* 0x0000004400447308 */ /* 0x000e620000000800 */
[----:B----4-:R-:W-:Y:S01]  /*5460*/  FADD.FTZ R10, R44, R63 ;  /* 0x0000003f2c0a7221 */ /* 0x010fe20000010000 */
[----:B------:R-:W-:-:S03]  /*5470*/  IMAD.MOV.U32 R63, RZ, RZ, R71 ;  /* 0x000000ffff3f7224 */ /* 0x000fc600078e0047 */
[----:B-----5:R-:W-:Y:S01]  /*5480*/  FADD.FTZ R24, R45, R10 ;  /* 0x0000000a2d187221 */ /* 0x020fe20000010000 */
[----:B------:R-:W-:Y:S01]  /*5490*/  F2FP.BF16.F32.PACK_AB R10, R66, R11 ;  /* 0x0000000b420a723e */ /* 0x000fe200000010ff */
[--C-:B------:R-:W-:Y:S01]  /*54a0*/  IMAD.MOV.U32 R66, RZ, RZ, R71.reuse ;  /* 0x000000ffff427224 */ /* 0x100fe200078e0047 */
[----:B------:R-:W2:Y:S01]  /*54b0*/  MUFU.EX2 R21, R21 ;  /* 0x0000001500157308 */ /* 0x000ea20000000800 */
[----:B0-----:R-:W-:Y:S01]  /*54c0*/  FADD.FTZ R27, R35, R24 ;  /* 0x00000018231b7221 */ /* 0x001fe20000010000 */
[----:B------:R-:W-:Y:S01]  /*54d0*/  F2FP.BF16.F32.PACK_AB R11, R67, R14 ;  /* 0x0000000e430b723e */ /* 0x000fe200000010ff */
[----:B------:R-:W-:-:S04]  /*54e0*/  IMAD.MOV.U32 R67, RZ, RZ, R71 ;  /* 0x000000ffff437224 */ /* 0x000fc800078e0047 */
[----:B------:R0:W-:Y:S01]  /*54f0*/  STSM.16.M88.4 [R2+0x27300], R8 ;  /* 0x0273000802007844 */ /* 0x0001e20000000200 */
[----:B------:R-:W3:Y:S01]  /*5500*/  MUFU.EX2 R58, R58 ;  /* 0x0000003a003a7308 */ /* 0x000ee20000000800 */
[----:B-1----:R-:W-:-:S07]  /*5510*/  FADD.FTZ R14, R68, R27 ;  /* 0x0000001b440e7221 */ /* 0x002fce0000010000 */
[----:B------:R-:W-:Y:S01]  /*5520*/  MUFU.EX2 R28, R42 ;  /* 0x0000002a001c7308 */ /* 0x000fe20000000800 */
[----:B--2---:R-:W-:Y:S01]  /*5530*/  FADD.FTZ R27, R21, R14 ;  /* 0x0000000e151b7221 */ /* 0x004fe20000010000 */
[----:B------:R-:W-:Y:S01]  /*5540*/  F2FP.BF16.F32.PACK_AB R14, R52, R15 ;  /* 0x0000000f340e723e */ /* 0x000fe200000010ff */
[----:B------:R-:W-:Y:S01]  /*5550*/  IMAD.MOV.U32 R52, RZ, RZ, R71 ;  /* 0x000000ffff347224 */ /* 0x000fe200078e0047 */
[----:B------:R-:W-:Y:S02]  /*5560*/  F2FP.BF16.F32.PACK_AB R15, R45, R44 ;  /* 0x0000002c2d0f723e */ /* 0x000fe400000010ff */
[----:B0-----:R-:W-:Y:S02]  /*5570*/  F2FP.BF16.F32.PACK_AB R9, R31, R0 ;  /* 0x000000001f09723e */ /* 0x001fe400000010ff */
[----:B------:R0:W-:Y:S01]  /*5580*/  MUFU.EX2 R42, R59 ;  /* 0x0000003b002a7308 */ /* 0x0001e20000000800 */
[----:B---3--:R-:W-:Y:S01]  /*5590*/  FADD.FTZ R27, R58, R27 ;  /* 0x0000001b3a1b7221 */ /* 0x008fe20000010000 */
[----:B------:R1:W-:Y:S01]  /*55a0*/  STSM.16.M88.4 [R2+0x28b00], R12 ;  /* 0x028b000c02007844 */ /* 0x0003e20000000200 */
[----:B------:R-:W-:-:S02]  /*55b0*/  F2FP.BF16.F32.PACK_AB R8, R56, R37 ;  /* 0x000000253808723e */ /* 0x000fc400000010ff */
[----:B------:R-:W-:-:S03]  /*55c0*/  F2FP.BF16.F32.PACK_AB R10, R60, R39 ;  /* 0x000000273c0a723e */ /* 0x000fc600000010ff */
[----:B------:R-:W2:Y:S01]  /*55d0*/  MUFU.EX2 R41, R41 ;  /* 0x0000002900297308 */ /* 0x000ea20000000800 */
[----:B0-----:R-:W-:-:S04]  /*55e0*/  FADD.FTZ R59, R57, R30 ;  /* 0x0000001e393b7221 */ /* 0x001fc80000010000 */
[----:B------:R-:W-:Y:S01]  /*55f0*/  FADD.FTZ R24, R26, R59 ;  /* 0x0000003b1a187221 */ /* 0x000fe20000010000 */
[C---:B------:R-:W-:Y:S01]  /*5600*/  F2FP.BF16.F32.PACK_AB R26, R55.reuse, R26 ;  /* 0x0000001a371a723e */ /* 0x040fe200000010ff */
[--C-:B------:R-:W-:Y:S01]  /*5610*/  IMAD.MOV.U32 R59, RZ, RZ, R71.reuse ;  /* 0x000000ffff3b7224 */ /* 0x100fe200078e0047 */
[----:B------:R-:W0:Y:S01]  /*5620*/  MUFU.EX2 R40, R40 ;  /* 0x0000002800287308 */ /* 0x000e220000000800 */
[----:B------:R-:W-:Y:S01]  /*5630*/  FADD.FTZ R24, R55, R24 ;  /* 0x0000001837187221 */ /* 0x000fe20000010000 */
[----:B------:R-:W-:-:S03]  /*5640*/  IMAD.MOV.U32 R55, RZ, RZ, R71 ;  /* 0x000000ffff377224 */ /* 0x000fc600078e0047 */
[----:B------:R-:W-:Y:S01]  /*5650*/  FADD.FTZ R45, R37, R24 ;  /* 0x00000018252d7221 */ /* 0x000fe20000010000 */
[----:B------:R-:W-:Y:S01]  /*5660*/  FADD.FTZ R24, R0, R27 ;  /* 0x0000001b00187221 */ /* 0x000fe20000010000 */
[----:B------:R-:W-:Y:S01]  /*5670*/  IMAD.MOV.U32 R37, RZ, RZ, R71 ;  /* 0x000000ffff257224 */ /* 0x000fe200078e0047 */
[----:B------:R3:W4:Y:S01]  /*5680*/  MUFU.EX2 R32, R50 ;  /* 0x0000003200207308 */ /* 0x0007220000000800 */
[----:B------:R-:W-:Y:S01]  /*5690*/  FADD.FTZ R44, R56, R45 ;  /* 0x0000002d382c7221 */ /* 0x000fe20000010000 */
[----:B--2---:R-:W-:Y:S01]  /*56a0*/  F2FP.BF16.F32.PACK_AB R11, R28, R41 ;  /* 0x000000291c0b723e */ /* 0x004fe200000010ff */
[--C-:B------:R-:W-:Y:S02]  /*56b0*/  IMAD.MOV.U32 R56, RZ, RZ, R71.reuse ;  /* 0x000000ffff387224 */ /* 0x100fe400078e0047 */
[----:B------:R-:W-:Y:S01]  /*56c0*/  FADD.FTZ R27, R39, R44 ;  /* 0x0000002c271b7221 */ /* 0x000fe20000010000 */
[----:B------:R-:W-:Y:S02]  /*56d0*/  IMAD.MOV.U32 R44, RZ, RZ, R71 ;  /* 0x000000ffff2c7224 */ /* 0x000fe400078e0047 */
[----:B------:R-:W2:Y:S01]  /*56e0*/  MUFU.EX2 R49, R49 ;  /* 0x0000003100317308 */ /* 0x000ea20000000800 */
[----:B---3--:R-:W-:Y:S01]  /*56f0*/  FADD.FTZ R50, R31, R24 ;  /* 0x000000181f327221 */ /* 0x008fe20000010000 */
[----:B------:R-:W-:Y:S01]  /*5700*/  FADD.FTZ R27, R60, R27 ;  /* 0x0000001b3c1b7221 */ /* 0x000fe20000010000 */
[----:B------:R-:W-:Y:S01]  /*5710*/  F2FP.BF16.F32.PACK_AB R24, R57, R20 ;  /* 0x000000143918723e */ /* 0x000fe200000010ff */
[----:B------:R-:W-:-:S02]  /*5720*/  IMAD.MOV.U32 R60, RZ, RZ, R71 ;  /* 0x000000ffff3c7224 */ /* 0x000fc400078e0047 */
[----:B------:R-:W-:Y:S01]  /*5730*/  FADD.FTZ R45, R41, R50 ;  /* 0x00000032292d7221 */ /* 0x000fe20000010000 */
[----:B0-----:R-:W-:Y:S01]  /*5740*/  FADD.FTZ R6, R40, R27 ;  /* 0x0000001b28067221 */ /* 0x001fe20000010000 */
[----:B------:R-:W-:Y:S01]  /*5750*/  F2FP.BF16.F32.PACK_AB R27, R58, R21 ;  /* 0x000000153a1b723e */ /* 0x000fe200000010ff */
[----:B------:R-:W0:Y:S01]  /*5760*/  MUFU.EX2 R43, R43 ;  /* 0x0000002b002b7308 */ /* 0x000e220000000800 */
[----:B------:R-:W-:Y:S01]  /*5770*/  FADD.FTZ R4, R28, R45 ;  /* 0x0000002d1c047221 */ /* 0x000fe20000010000 */
[--C-:B------:R-:W-:Y:S02]  /*5780*/  IMAD.MOV.U32 R58, RZ, RZ, R71.reuse ;  /* 0x000000ffff3a7224 */ /* 0x100fe400078e0047 */
[--C-:B------:R-:W-:Y:S02]  /*5790*/  IMAD.MOV.U32 R57, RZ, RZ, R71.reuse ;  /* 0x000000ffff397224 */ /* 0x100fe400078e0047 */
[----:B------:R-:W-:Y:S01]  /*57a0*/  FADD.FTZ R5, R29, R4 ;  /* 0x000000041d057221 */ /* 0x000fe20000010000 */
[----:B------:R-:W-:Y:S01]  /*57b0*/  IMAD.MOV.U32 R50, RZ, RZ, R71 ;  /* 0x000000ffff327224 */ /* 0x000fe200078e0047 */
[----:B------:R-:W3:Y:S02]  /*57c0*/  MUFU.EX2 R51, R51 ;  /* 0x0000003300337308 */ /* 0x000ee40000000800 */
[----:B----4-:R-:W-:Y:S01]  /*57d0*/  FADD.FTZ R5, R32, R5 ;  /* 0x0000000520057221 */ /* 0x010fe20000010000 */
[----:B--2---:R-:W-:Y:S01]  /*57e0*/  FADD.FTZ R6, R49, R6 ;  /* 0x0000000631067221 */ /* 0x004fe20000010000 */
[----:B------:R-:W-:-:S02]  /*57f0*/  IMAD.MOV.U32 R45, RZ, RZ, R71 ;  /* 0x000000ffff2d7224 */ /* 0x000fc400078e0047 */
[----:B------:R-:W-:Y:S01]  /*5800*/  FADD.FTZ R0, R42, R5 ;  /* 0x000000052a007221 */ /* 0x000fe20000010000 */
[--C-:B------:R-:W-:Y:S01]  /*5810*/  IMAD.MOV.U32 R41, RZ, RZ, R71.reuse ;  /* 0x000000ffff297224 */ /* 0x100fe200078e0047 */
[----:B------:R-:W2:Y:S01]  /*5820*/  MUFU.EX2 R70, R70 ;  /* 0x0000004600467308 */ /* 0x000ea20000000800 */
[----:B0-----:R-:W-:Y:S01]  /*5830*/  FADD.FTZ R7, R43, R6 ;  /* 0x000000062b077221 */ /* 0x001fe20000010000 */
[--C-:B------:R-:W-:Y:S02]  /*5840*/  IMAD.MOV.U32 R39, RZ, RZ, R71.reuse ;  /* 0x000000ffff277224 */ /* 0x100fe400078e0047 */
[--C-:B------:R-:W-:Y:S02]  /*5850*/  IMAD.MOV.U32 R31, RZ, RZ, R71.reuse ;  /* 0x000000ffff1f7224 */ /* 0x100fe400078e0047 */
[----:B------:R-:W-:Y:S02]  /*5860*/  IMAD.MOV.U32 R28, RZ, RZ, R71 ;  /* 0x000000ffff1c7224 */ /* 0x000fe400078e0047 */
[----:B------:R-:W0:Y:S01]  /*5870*/  MUFU.EX2 R33, R33 ;  /* 0x0000002100217308 */ /* 0x000e220000000800 */
[----:B---3--:R-:W-:-:S07]  /*5880*/  FADD.FTZ R0, R51, R0 ;  /* 0x0000000033007221 */ /* 0x008fce0000010000 */
[----:B------:R-:W3:Y:S01]  /*5890*/  MUFU.EX2 R47, R47 ;  /* 0x0000002f002f7308 */ /* 0x000ee20000000800 */
[C---:B--2---:R-:W-:Y:S01]  /*58a0*/  FADD.FTZ R4, R70.reuse, R7 ;  /* 0x0000000746047221 */ /* 0x044fe20000010000 */
[----:B------:R-:W-:Y:S01]  /*58b0*/  F2FP.BF16.F32.PACK_AB R6, R70, R43 ;  /* 0x0000002b4606723e */ /* 0x000fe200000010ff */
[--C-:B------:R-:W-:Y:S02]  /*58c0*/  IMAD.MOV.U32 R70, RZ, RZ, R71.reuse ;  /* 0x000000ffff467224 */ /* 0x100fe400078e0047 */
[----:B------:R-:W-:-:S03]  /*58d0*/  IMAD.MOV.U32 R43, RZ, RZ, R71 ;  /* 0x000000ffff2b7224 */ /* 0x000fc600078e0047 */
[----:B------:R-:W2:Y:S01]  /*58e0*/  MUFU.EX2 R34, R34 ;  /* 0x0000002200227308 */ /* 0x000ea20000000800 */
[----:B0-----:R-:W-:-:S07]  /*58f0*/  FADD.FTZ R7, R33, R0 ;  /* 0x0000000021077221 */ /* 0x001fce0000010000 */
[----:B------:R-:W1:Y:S01]  /*5900*/  MUFU.EX2 R72, R72 ;  /* 0x0000004800487308 */ /* 0x000e620000000800 */
[----:B---3--:R-:W-:Y:S01]  /*5910*/  FADD.FTZ R5, R47, R4 ;  /* 0x000000042f057221 */ /* 0x008fe20000010000 */
[----:B------:R-:W-:Y:S01]  /*5920*/  F2FP.BF16.F32.PACK_AB R4, R49, R40 ;  /* 0x000000283104723e */ /* 0x000fe200000010ff */
[--C-:B------:R-:W-:Y:S02]  /*5930*/  IMAD.MOV.U32 R49, RZ, RZ, R71.reuse ;  /* 0x000000ffff317224 */ /* 0x100fe400078e0047 */
[----:B------:R-:W-:-:S03]  /*5940*/  IMAD.MOV.U32 R40, RZ, RZ, R71 ;  /* 0x000000ffff287224 */ /* 0x000fc600078e0047 */
[----:B------:R0:W3:Y:S01]  /*5950*/  MUFU.EX2 R30, R25 ;  /* 0x00000019001e7308 */ /* 0x0000e20000000800 */
[----:B--2---:R-:W-:-:S07]  /*5960*/  FADD.FTZ R7, R34, R7 ;  /* 0x0000000722077221 */ /* 0x004fce0000010000 */
[----:B------:R-:W2:Y:S01]  /*5970*/  MUFU.EX2 R48, R48 ;  /* 0x0000003000307308 */ /* 0x000ea20000000800 */
[----:B-1----:R-:W-:Y:S01]  /*5980*/  FADD.FTZ R15, R72, R5 ;  /* 0x00000005480f7221 */ /* 0x002fe20000010000 */
[----:B0-----:R-:W-:Y:S01]  /*5990*/  F2FP.BF16.F32.PACK_AB R25, R68, R35 ;  /* 0x000000234419723e */ /* 0x001fe200000010ff */
[--C-:B------:R-:W-:Y:S01]  /*59a0*/  IMAD.MOV.U32 R68, RZ, RZ, R71.reuse ;  /* 0x000000ffff447224 */ /* 0x100fe200078e0047 */
[----:B------:R-:W-:Y:S01]  /*59b0*/  F2FP.BF16.F32.PACK_AB R5, R32, R29 ;  /* 0x0000001d2005723e */ /* 0x000fe200000010ff */
[----:B------:R-:W-:Y:S02]  /*59c0*/  IMAD.MOV.U32 R35, RZ, RZ, R71 ;  /* 0x000000ffff237224 */ /* 0x000fe400078e0047 */
[----:B------:R0:W-:Y:S01]  /*59d0*/  STSM.16.M88.4 [R2+0x2a300], R24 ;  /* 0x02a3001802007844 */ /* 0x0001e20000000200 */
[----:B------:R-:W1:Y:S01]  /*59e0*/  MUFU.EX2 R73, R73 ;  /* 0x0000004900497308 */ /* 0x000e620000000800 */
[----:B---3--:R-:W-:Y:S01]  /*59f0*/  FADD.FTZ R12, R30, R7 ;  /* 0x000000071e0c7221 */ /* 0x008fe20000010000 */
[----:B------:R-:W-:Y:S01]  /*5a00*/  F2FP.BF16.F32.PACK_AB R7, R51, R42 ;  /* 0x0000002a3307723e */ /* 0x000fe200000010ff */
[----:B------:R3:W-:Y:S01]  /*5a10*/  STSM.16.M88.4 [R2+0x2bb00], R8 ;  /* 0x02bb000802007844 */ /* 0x0007e20000000200 */
[----:B------:R-:W-:-:S02]  /*5a20*/  IMAD.MOV.U32 R51, RZ, RZ, R71 ;  /* 0x000000ffff337224 */ /* 0x000fc400078e0047 */
[----:B------:R-:W-:Y:S01]  /*5a30*/  IMAD.MOV.U32 R42, RZ, RZ, R71 ;  /* 0x000000ffff2a7224 */ /* 0x000fe200078e0047 */
[----:B------:R4:W-:Y:S01]  /*5a40*/  STSM.16.M88.4 [R2+0x2d300], R4 ;  /* 0x02d3000402007844 */ /* 0x0009e20000000200 */
[----:B------:R-:W5:Y:S01]  /*5a50*/  MUFU.EX2 R61, R61 ;  /* 0x0000003d003d7308 */ /* 0x000f620000000800 */
[----:B--2---:R-:W-:Y:S01]  /*5a60*/  FADD.FTZ R0, R48, R15 ;  /* 0x0000000f30007221 */ /* 0x004fe20000010000 */
[--C-:B------:R-:W-:Y:S02]  /*5a70*/  IMAD.MOV.U32 R32, RZ, RZ, R71.reuse ;  /* 0x000000ffff207224 */ /* 0x100fe400078e0047 */
[--C-:B------:R-:W-:Y:S02]  /*5a80*/  IMAD.MOV.U32 R29, RZ, RZ, R71.reuse ;  /* 0x000000ffff1d7224 */ /* 0x100fe400078e0047 */
[--C-:B0-----:R-:W-:Y:S02]  /*5a90*/  IMAD.MOV.U32 R27, RZ, RZ, R71.reuse ;  /* 0x000000ffff1b7224 */ /* 0x101fe400078e0047 */
[----:B------:R-:W0:Y:S01]  /*5aa0*/  MUFU.EX2 R76, R76 ;  /* 0x0000004c004c7308 */ /* 0x000e220000000800 */
[----:B-1----:R-:W-:Y:S01]  /*5ab0*/  FADD.FTZ R15, R73, R12 ;  /* 0x0000000c490f7221 */ /* 0x002fe20000010000 */
[--C-:B------:R-:W-:Y:S01]  /*5ac0*/  IMAD.MOV.U32 R26, RZ, RZ, R71.reuse ;  /* 0x000000ffff1a7224 */ /* 0x100fe200078e0047 */
[----:B---3--:R-:W-:Y:S01]  /*5ad0*/  F2FP.BF16.F32.PACK_AB R8, R72, R47 ;  /* 0x0000002f4808723e */ /* 0x008fe200000010ff */
[--C-:B------:R-:W-:Y:S01]  /*5ae0*/  IMAD.MOV.U32 R47, RZ, RZ, R71.reuse ;  /* 0x000000ffff2f7224 */ /* 0x100fe200078e0047 */
[----:B------:R-:W-:Y:S01]  /*5af0*/  F2FP.BF16.F32.PACK_AB R9, R34, R33 ;  /* 0x000000212209723e */ /* 0x000fe200000010ff */
[----:B------:R-:W-:-:S02]  /*5b00*/  IMAD.MOV.U32 R34, RZ, RZ, R71 ;  /* 0x000000ffff227224 */ /* 0x000fc400078e0047 */
[----:B------:R-:W1:Y:S01]  /*5b10*/  MUFU.EX2 R46, R46 ;  /* 0x0000002e002e7308 */ /* 0x000e620000000800 */
[C---:B-----5:R-:W-:Y:S01]  /*5b20*/  FADD.FTZ R11, R61.reuse, R0 ;  /* 0x000000003d0b7221 */ /* 0x060fe20000010000 */
[----:B------:R-:W-:Y:S01]  /*5b30*/  F2FP.BF16.F32.PACK_AB R10, R61, R48 ;  /* 0x000000303d0a723e */ /* 0x000fe200000010ff */
[--C-:B------:R-:W-:Y:S02]  /*5b40*/  IMAD.MOV.U32 R61, RZ, RZ, R71.reuse ;  /* 0x000000ffff3d7224 */ /* 0x100fe400078e0047 */
[--C-:B------:R-:W-:Y:S02]  /*5b50*/  IMAD.MOV.U32 R48, RZ, RZ, R71.reuse ;  /* 0x000000ffff307224 */ /* 0x100fe400078e0047 */
[----:B------:R-:W-:Y:S01]  /*5b60*/  IMAD.MOV.U32 R33, RZ, RZ, R71 ;  /* 0x000000ffff217224 */ /* 0x000fe200078e0047 */
[----:B------:R-:W2:Y:S01]  /*5b70*/  MUFU.EX2 R13, R77 ;  /* 0x0000004d000d7308 */ /* 0x000ea20000000800 */
[----:B0-----:R-:W-:Y:S01]  /*5b80*/  FADD.FTZ R14, R76, R15 ;  /* 0x0000000f4c0e7221 */ /* 0x001fe20000010000 */
[----:B------:R-:W-:-:S02]  /*5b90*/  IMAD.MOV.U32 R25, RZ, RZ, R71 ;  /* 0x000000ffff197224 */ /* 0x000fc400078e0047 */
[----:B------:R-:W-:-:S04]  /*5ba0*/  IMAD.MOV.U32 R24, RZ, RZ, R71 ;  /* 0x000000ffff187224 */ /* 0x000fc800078e0047 */
[----:B------:R-:W0:Y:S01]  /*5bb0*/  MUFU.EX2 R69, R69 ;  /* 0x0000004500457308 */ /* 0x000e220000000800 */
[----:B-1----:R-:W-:Y:S01]  /*5bc0*/  FADD.FTZ R0, R46, R11 ;  /* 0x0000000b2e007221 */ /* 0x002fe20000010000 */
[----:B------:R-:W-:Y:S01]  /*5bd0*/  F2FP.BF16.F32.PACK_AB R11, R73, R30 ;  /* 0x0000001e490b723e */ /* 0x000fe200000010ff */
[----:B------:R-:W-:-:S04]  /*5be0*/  IMAD.MOV.U32 R30, RZ, RZ, R71 ;  /* 0x000000ffff1e7224 */ /* 0x000fc800078e0047 */
[----:B------:R1:W-:Y:S01]  /*5bf0*/  STSM.16.M88.4 [R2+0x2eb00], R8 ;  /* 0x02eb000802007844 */ /* 0x0003e20000000200 */
[----:B------:R-:W-:Y:S01]  /*5c00*/  MUFU.EX2 R3, R3 ;  /* 0x0000000300037308 */ /* 0x000fe20000000800 */
[C---:B--2---:R-:W-:Y:S01]  /*5c10*/  FADD.FTZ R20, R13.reuse, R14 ;  /* 0x0000000e0d147221 */ /* 0x044fe20000010000 */
[----:B------:R-:W-:-:S06]  /*5c20*/  F2FP.BF16.F32.PACK_AB R13, R13, R76 ;  /* 0x0000004c0d0d723e */ /* 0x000fcc00000010ff */
[----:B------:R-:W2:Y:S01]  /*5c30*/  MUFU.EX2 R36, R36 ;  /* 0x0000002400247308 */ /* 0x000ea20000000800 */
[C---:B0-----:R-:W-:Y:S01]  /*5c40*/  F2FP.BF16.F32.PACK_AB R12, R69.reuse, R46 ;  /* 0x0000002e450c723e */ /* 0x041fe200000010ff */
[----:B------:R-:W-:Y:S01]  /*5c50*/  FADD.FTZ R0, R69, R0 ;  /* 0x0000000045007221 */ /* 0x000fe20000010000 */
[--C-:B------:R-:W-:Y:S02]  /*5c60*/  IMAD.MOV.U32 R69, RZ, RZ, R71.reuse ;  /* 0x000000ffff457224 */ /* 0x100fe400078e0047 */
[----:B------:R-:W-:-:S03]  /*5c70*/  IMAD.MOV.U32 R46, RZ, RZ, R71 ;  /* 0x000000ffff2e7224 */ /* 0x000fc600078e0047 */
[----:B------:R-:W-:Y:S08]  /*5c80*/  MUFU.EX2 R85, R85 ;  /* 0x0000005500557308 */ /* 0x000ff00000000800 */
[----:B------:R-:W0:Y:S01]  /*5c90*/  MUFU.EX2 R38, R38 ;  /* 0x0000002600267308 */ /* 0x000e220000000800 */
[----:B--2---:R-:W-:Y:S01]  /*5ca0*/  F2FP.BF16.F32.PACK_AB R14, R36, R3 ;  /* 0x00000003240e723e */ /* 0x004fe200000010ff */
[----:B------:R-:W-:-:S04]  /*5cb0*/  FADD.FTZ R3, R3, R0 ;  /* 0x0000000003037221 */ /* 0x000fc80000010000 */
[----:B----4-:R-:W-:Y:S01]  /*5cc0*/  FADD.FTZ R5, R36, R3 ;  /* 0x0000000324057221 */ /* 0x010fe20000010000 */
[----:B------:R-:W-:Y:S01]  /*5cd0*/  IMAD.MOV.U32 R36, RZ, RZ, R71 ;  /* 0x000000ffff247224 */ /* 0x000fe200078e0047 */
[----:B0-----:R-:W-:Y:S01]  /*5ce0*/  F2FP.BF16.F32.PACK_AB R15, R38, R85 ;  /* 0x00000055260f723e */ /* 0x001fe200000010ff */
[----:B------:R-:W-:-:S04]  /*5cf0*/  FADD.FTZ R85, R85, R20 ;  /* 0x0000001455557221 */ /* 0x000fc80000010000 */
[----:B------:R1:W-:Y:S01]  /*5d00*/  STSM.16.M88.4 [R2+0x30300], R12 ;  /* 0x0303000c02007844 */ /* 0x0003e20000000200 */
[----:B------:R-:W-:Y:S01]  /*5d10*/  FADD.FTZ R4, R38, R85 ;  /* 0x0000005526047221 */ /* 0x000fe20000010000 */
[----:B------:R-:W-:Y:S01]  /*5d20*/  IMAD.MOV.U32 R38, RZ, RZ, R71 ;  /* 0x000000ffff267224 */ /* 0x000fe200078e0047 */
[----:B------:R0:W-:Y:S06]  /*5d30*/  MEMBAR.ALL.CTA ;  /* 0x0000000000007992 */ /* 0x0001ec0000008000 */
[----:B0-----:R-:W0:Y:S02]  /*5d40*/  FENCE.VIEW.ASYNC.S ;  /* 0x00000000000073c6 */ /* 0x001e240000000000 */
[----:B0-----:R-:W-:Y:S01]  /*5d50*/  NOP ;  /* 0x0000000000007918 */ /* 0x001fe20000000000 */
[----:B------:R-:W-:Y:S05]  /*5d60*/  @!P2 BRA `(.L_x_182) ;  /* 0x000000400088a947 */ /* 0x000fea0003800000 */
[----:B------:R-:W-:Y:S01]  /*5d70*/  IMAD.MOV.U32 R0, RZ, RZ, R74 ;  /* 0x000000ffff007224 */ /* 0x000fe200078e004a */
[----:B------:R-:W-:Y:S01]  /*5d80*/  CS2R R70, SRZ ;  /* 0x0000000000467805 */ /* 0x000fe2000001ff00 */
[----:B------:R-:W-:Y:S01]  /*5d90*/  IMAD.MOV.U32 R3, RZ, RZ, R114 ;  /* 0x000000ffff037224 */ /* 0x000fe200078e0072 */
        /* <DEDUP_REMOVED lines=22> */
[----:B------:R-:W-:Y:S01]  /*5f00*/  CS2R R24, SRZ ;  /* 0x0000000000187805 */ /* 0x000fe2000001ff00 */
[----:B------:R-:W-:Y:S01]  /*5f10*/  UMOV UR38, UR39 ;  /* 0x0000002700267c82 */ /* 0x000fe20008000000 */
[----:B------:R-:W-:Y:S01]  /*5f20*/  UMOV UR7, UR36 ;  /* 0x0000002400077c82 */ /* 0x000fe20008000000 */
[----:B------:R-:W-:-:S05]  /*5f30*/  ULDC UR5, c[0x0][0x9d8] ;  /* 0x0002760000057ab9 */ /* 0x000fca0000000800 */
.L_x_191:
[----:B------:R-:W-:Y:S01]  /*5f40*/  R2UR UR4, R17 ;  /* 0x00000000110472ca */ /* 0x000fe200000e0000 */
[----:B------:R-:W-:-:S04]  /*5f50*/  UIADD3 UR36, UR7, 0x1, URZ ;  /* 0x0000000107247890 */ /* 0x000fc8000fffe03f */
[----:B------:R-:W-:-:S04]  /*5f60*/  UISETP.NE.AND UP0, UPT, UR36, 0x2, UPT ;  /* 0x000000022400788c */ /* 0x000fc8000bf05270 */
[----:B------:R-:W-:Y:S02]  /*5f70*/  USEL UR39, URZ, 0x1, UP0 ;  /* 0x000000013f277887 */ /* 0x000fe40008000000 */
[----:B------:R-:W-:Y:S02]  /*5f80*/  USEL UR36, UR36, URZ, UP0 ;  /* 0x0000003f24247287 */ /* 0x000fe40008000000 */
[----:B------:R-:W-:Y:S01]  /*5f90*/  ISETP.NE.AND P3, PT, RZ, UR4, PT ;  /* 0x00000004ff007c0c */ /* 0x000fe2000bf65270 */
[----:B------:R-:W-:-:S12]  /*5fa0*/  ULOP3.LUT UR39, UR38, UR39, URZ, 0x3c, !UPT ;  /* 0x0000002726277292 */ /* 0x000fd8000f8e3c3f */
[----:B0-----:R-:W-:Y:S05]  /*5fb0*/  @P3 BRA `(.L_x_183) ;  /* 0x00000000002c3947 */ /* 0x001fea0003800000 */
[----:B------:R-:W-:Y:S05]  /*5fc0*/  @!P0 BRA `(.L_x_184) ;  /* 0x0000000000048947 */ /* 0x000fea0003800000 */
[----:B------:R-:W-:Y:S01]  /*5fd0*/  BPT.TRAP 0x1 ;  /* 0x000000040000795c */ /* 0x000fe20000300000 */
.L_x_184:
[----:B------:R-:W-:Y:S01]  /*5fe0*/  ULEA UR4, UR36, UR37, 0x3 ;  /* 0x0000002524047291 */ /* 0x000fe2000f8e183f */
[----:B------:R-:W-:-:S05]  /*5ff0*/  IMAD.U32 R6, RZ, RZ, UR39 ;  /* 0x00000027ff067e24 */ /* 0x000fca000f8e00ff */
[----:B------:R-:W-:-:S04]  /*6000*/  SHF.L.U32 R6, R6, 0x1f, RZ ;  /* 0x0000001f06067819 */ /* 0x000fc800000006ff */
[----:B------:R0:W2:Y:S01]  /*6010*/  SYNCS.PHASECHK.TRANS64.TRYWAIT P2, [UR4+0x31c30], R6 ;  /* 0x031c3006ff0075a7 */ /* 0x0000a20008040144 */
[----:B------:R-:W-:Y:S05]  /*6020*/  @!P0 BRA `(.L_x_185) ;  /* 0x0000000000048947 */ /* 0x000fea0003800000 */
[----:B------:R-:W-:Y:S01]  /*6030*/  BPT.TRAP 0x1 ;  /* 0x000000040000795c */ /* 0x000fe20000300000 */
.L_x_185:
[----:B--2---:R-:W-:Y:S05]  /*6040*/  @P2 BRA `(.L_x_183) ;  /* 0x0000000000082947 */ /* 0x004fea0003800000 */
[----:B------:R-:W2:Y:S02]  /*6050*/  SYNCS.PHASECHK.TRANS64.TRYWAIT P2, [UR4+0x31c30], R6 ;  /* 0x031c3006ff0075a7 */ /* 0x000ea40008040144 */
[----:B--2---:R-:W-:Y:S05]  /*6060*/  @!P2 BRA `(.L_x_186) ;  /* 0x000000dc00c0a947 */ /* 0x004fea0003800000 */
.L_x_183:
[----:B--2---:R-:W2:Y:S01]  /*6070*/  S2R R7, SR_TID.X ;  /* 0x0000000000077919 */ /* 0x004ea20000002100 */
[----:B------:R-:W-:Y:S01]  /*6080*/  UIMAD UR4, UR36, 0x6c0, UR6 ;  /* 0x000006c0240478a4 */ /* 0x000fe2000f8e0206 */
[----:B------:R-:W-:Y:S01]  /*6090*/  UMOV UR31, 0x80000020 ;  /* 0x80000020001f7882 */ /* 0x000fe20000000000 */
[----:B------:R-:W-:Y:S02]  /*60a0*/  UMOV UR32, UR28 ;  /* 0x0000001c00207c82 */ /* 0x000fe40008000000 */
[----:B------:R-:W-:Y:S01]  /*60b0*/  UIADD3 UR34, UR4, 0x40, URZ ;  /* 0x0000004004227890 */ /* 0x000fe2000fffe03f */
[----:B------:R-:W-:Y:S02]  /*60c0*/  UMOV UR33, UR29 ;  /* 0x0000001d00217c82 */ /* 0x000fe40008000000 */
[----:B------:R-:W-:Y:S01]  /*60d0*/  UMOV UR30, UR4 ;  /* 0x00000004001e7c82 */ /* 0x000fe20008000000 */
[----:B------:R-:W-:Y:S01]  /*60e0*/  UMOV UR35, 0x80000020 ;  /* 0x8000002000237882 */ /* 0x000fe20000000000 */
[----:B------:R-:W-:Y:S01]  /*60f0*/  UIADD3 UR42, UR4, 0x80, URZ ;  /* 0x00000080042a7890 */ /* 0x000fe2000fffe03f */
[----:B------:R-:W-:Y:S01]  /*6100*/  UMOV UR40, UR28 ;  /* 0x0000001c00287c82 */ /* 0x000fe20008000000 */
        /* <DEDUP_REMOVED lines=15> */
[----:B--2---:R-:W-:Y:S01]  /*6200*/  SHF.R.U32.HI R7, RZ, 0x7, R7 ;  /* 0x00000007ff077819 */ /* 0x004fe20000011607 */
[----:B------:R-:W-:Y:S01]  /*6210*/  UMOV UR56, UR28 ;  /* 0x0000001c00387c82 */ /* 0x000fe20008000000 */
[----:B------:R-:W-:Y:S01]  /*6220*/  UMOV UR57, UR29 ;  /* 0x0000001d00397c82 */ /* 0x000fe20008000000 */
[----:B------:R-:W-:Y:S01]  /*6230*/  UMOV UR59, 0x80000020 ;  /* 0x80000020003b7882 */ /* 0x000fe20000000000 */
[----:B------:R-:W-:Y:S01]  /*6240*/  UIADD3 UR10, UR4, 0x2, URZ ;  /* 0x00000002040a7890 */ /* 0x000fe2000fffe03f */
[----:B0-----:R-:W-:Y:S01]  /*6250*/  VIADD R6, R7, 0x8 ;  /* 0x0000000807067836 */ /* 0x001fe20000000000 */
[----:B------:R-:W-:Y:S01]  /*6260*/  UMOV UR11, 0x80000020 ;  /* 0x80000020000b7882 */ /* 0x000fe20000000000 */
[----:B------:R-:W-:Y:S01]  /*6270*/  UIADD3 UR14, UR4, 0x202, URZ ;  /* 0x00000202040e7890 */ /* 0x000fe2000fffe03f */
[----:B------:R-:W-:-:S02]  /*6280*/  UMOV UR15, 0x80000020 ;  /* 0x80000020000f7882 */ /* 0x000fc40000000000 */
[----:B------:R0:W-:Y:S01]  /*6290*/  BAR.SYNC.DEFER_BLOCKING R6, 0x100 ;  /* 0x000400060000751d */ /* 0x0001e20000010000 */
[----:B------:R-:W-:Y:S02]  /*62a0*/  UIADD3 UR18, UR4, 0x242, URZ ;  /* 0x0000024204127890 */ /* 0x000fe4000fffe03f */
[----:B------:R-:W-:Y:S02]  /*62b0*/  UIADD3 UR22, UR4, 0x480, URZ ;  /* 0x0000048004167890 */ /* 0x000fe4000fffe03f */
[----:B------:R-:W-:Y:S01]  /*62c0*/  UIADD3 UR26, UR4, 0x482, URZ ;  /* 0x00000482041a7890 */ /* 0x000fe2000fffe03f */
[----:B------:R-:W-:Y:S01]  /*62d0*/  UMOV UR19, 0x80000020 ;  /* 0x8000002000137882 */ /* 0x000fe20000000000 */
[----:B------:R-:W-:Y:S01]  /*62e0*/  UMOV UR23, 0x80000020 ;  /* 0x8000002000177882 */ /* 0x000fe20000000000 */
[----:B------:R-:W-:Y:S01]  /*62f0*/  UMOV UR27, 0x80000020 ;  /* 0x80000020001b7882 */ /* 0x000fe20000000000 */
[----:B------:R-:W-:-:S06]  /*6300*/  WARPGROUP.ARRIVE ;  /* 0x00000000000079c5 */ /* 0x000fcc0000000000 */
[----:B------:R-:W-:Y:S01]  /*6310*/  HGMMA.64x16x16.F32.BF16 R136, gdesc[UR28], RZ, !UPT, gsb0 ;  /* 0x002000001c8879f0 */ /* 0x000fe2000c0018ff */
[----:B------:R-:W-:Y:S01]  /*6320*/  UIADD3 UR30, UR4, 0x1c0, URZ ;  /* 0x000001c0041e7890 */ /* 0x000fe2000fffe03f */
        /* <DEDUP_REMOVED lines=45> */
[----:B------:R-:W-:Y:S03]  /*6600*/  HGMMA.64x16x16.F32.BF16 R80, gdesc[UR28], RZ, !UPT, gsb0 ;  /* 0x002000001c5079f0 */ /* 0x000fe6000c0018ff */
        /* <DEDUP_REMOVED lines=267> */
.L_x_188:
[----:B------:R-:W-:Y:S01]  /*76c0*/  ULEA UR4, UR7, UR37, 0x3 ;  /* 0x0000002507047291 */ /* 0x000fe2000f8e183f */
[----:B------:R-:W-:-:S05]  /*76d0*/  IMAD.U32 R6, RZ, RZ, UR38 ;  /* 0x00000026ff067e24 */ /* 0x000fca000f8e00ff */
[----:B------:R-:W-:-:S04]  /*76e0*/  SHF.L.U32 R6, R6, 0x1f, RZ ;  /* 0x0000001f06067819 */ /* 0x000fc800000006ff */
[----:B------:R0:W2:Y:S01]  /*76f0*/  SYNCS.PHASECHK.TRANS64.TRYWAIT P2, [UR4+0x31c50], R6 ;  /* 0x031c5006ff0075a7 */ /* 0x0000a20008040144 */
[----:B------:R-:W-:Y:S05]  /*7700*/  @!P0 BRA `(.L_x_189) ;  /* 0x0000000000048947 */ /* 0x000fea0003800000 */
[----:B------:R-:W-:Y:S01]  /*7710*/  BPT.TRAP 0x1 ;  /* 0x000000040000795c */ /* 0x000fe20000300000 */
.L_x_189:
[----:B--2---:R-:W-:Y:S05]  /*7720*/  @P2 BRA `(.L_x_187) ;  /* 0x0000000000082947 */ /* 0x004fea0003800000 */
[----:B------:R-:W2:Y:S02]  /*7730*/  SYNCS.PHASECHK.TRANS64.TRYWAIT P2, [UR4+0x31c50], R6 ;  /* 0x031c5006ff0075a7 */ /* 0x000ea40008040144 */
[----:B--2---:R-:W-:Y:S05]  /*7740*/  @!P2 BRA `(.L_x_190) ;  /* 0x000000c80020a947 */ /* 0x004fea0003800000 */
.L_x_187:
[----:B------:R-:W-:Y:S01]  /*7750*/  UIADD3 UR4, UR37, 0x200, URZ ;  /* 0x0000020025047890 */ /* 0x000fe2000fffe03f */
[----:B------:R-:W-:Y:S01]  /*7760*/  WARPGROUP.ARRIVE ;  /* 0x00000000000079c5 */ /* 0x000fe20000000000 */
[----:B------:R-:W-:Y:S01]  /*7770*/  UMOV UR33, 0xc0000010 ;  /* 0xc000001000217882 */ /* 0x000fe20000000000 */
[----:B------:R-:W-:Y:S01]  /*7780*/  UMOV UR35, 0x80000020 ;  /* 0x8000002000237882 */ /* 0x000fe20000000000 */
[----:B------:R-:W-:Y:S01]  /*7790*/  USHF.R.U32.HI UR4, URZ, 0x4, UR4 ;  /* 0x000000043f047899 */ /* 0x000fe20008011604 */
[----:B0-2---:R-:W-:Y:S01]  /*77a0*/  FMUL.FTZ R6, R136, UR5 ;  /* 0x0000000588067c20 */ /* 0x005fe20008410000 */
[----:B------:R-:W-:Y:S01]  /*77b0*/  FMUL.FTZ R7, R137, UR5 ;  /* 0x0000000589077c20 */ /* 0x000fe20008410000 */
[----:B-1----:R-:W-:Y:S01]  /*77c0*/  FMUL.FTZ R10, R140, UR5 ;  /* 0x000000058c0a7c20 */ /* 0x002fe20008410000 */
[----:B------:R-:W-:Y:S01]  /*77d0*/  ULOP3.LUT UR4, UR4, 0x3fff, URZ, 0xc0, !UPT ;  /* 0x00003fff04047892 */ /* 0x000fe2000f8ec03f */
[----:B------:R-:W-:Y:S01]  /*77e0*/  FMUL.FTZ R11, R141, UR5 ;  /* 0x000000058d0b7c20 */ /* 0x000fe20008410000 */
[----:B------:R-:W-:Y:S01]  /*77f0*/  FMUL.FTZ R12, R128, UR5 ;  /* 0x00000005800c7c20 */ /* 0x000fe20008410000 */
[----:B------:R-:W0:Y:S01]  /*7800*/  MUFU.TANH R6, R6 ;  /* 0x0000000600067308 */ /* 0x000e220000002400 */
[----:B------:R-:W-:Y:S01]  /*7810*/  ULOP3.LUT UR10, UR4, 0x2400000, URZ, 0xfc, !UPT ;  /* 0x02400000040a7892 */ /* 0x000fe2000f8efc3f */
[----:B------:R-:W-:Y:S01]  /*7820*/  FMUL.FTZ R13, R129, UR5 ;  /* 0x00000005810d7c20 */ /* 0x000fe20008410000 */
[----:B------:R-:W-:Y:S01]  /*7830*/  ULOP3.LUT UR4, UR61, 0x10000, URZ, 0xfc, !UPT ;  /* 0x000100003d047892 */ /* 0x000fe2000f8efc3f */
[----:B------:R-:W-:Y:S01]  /*7840*/  FMUL.FTZ R20, R120, UR5 ;  /* 0x0000000578147c20 */ /* 0x000fe20008410000 */
[----:B------:R-:W-:Y:S01]  /*7850*/  UIMAD UR10, UR7, 0x6c0, UR10 ;  /* 0x000006c0070a78a4 */ /* 0x000fe2000f8e020a */
[----:B------:R-:W-:Y:S01]  /*7860*/  FMUL.FTZ R120, R124, UR5 ;  /* 0x000000057c787c20 */ /* 0x000fe20008410000 */
[----:B------:R-:W-:Y:S01]  /*7870*/  FMUL.FTZ R14, R132, UR5 ;  /* 0x00000005840e7c20 */ /* 0x000fe20008410000 */
[----:B------:R-:W1:Y:S01]  /*7880*/  MUFU.TANH R7, R7 ;  /* 0x0000000700077308 */ /* 0x000e620000002400 */
[----:B------:R-:W-:Y:S01]  /*7890*/  FMUL.FTZ R15, R133, UR5 ;  /* 0x00000005850f7c20 */ /* 0x000fe20008410000 */
[----:B------:R-:W-:Y:S01]  /*78a0*/  UMOV UR32, UR4 ;  /* 0x0000000400207c82 */ /* 0x000fe20008000000 */
        /* <DEDUP_REMOVED lines=41> */
[----:B------:R-:W-:Y:S01]  /*7b40*/  ULDC UR11, c[0x0][0x988] ;  /* 0x00026200000b7ab9 */ /* 0x000fe20000000800 */
        /* <DEDUP_REMOVED lines=37> */
[----:B------:R-:W0:Y:S01]  /*7da0*/  S2R R139, SR_TID.X ;  /* 0x00000000008b7919 */ /* 0x000e220000002100 */
[----:B------:R-:W-:Y:S01]  /*7db0*/  R2UR UR14, R16 ;  /* 0x00000000100e72ca */ /* 0x000fe200000e0000 */
[----:B------:R-:W-:-:S04]  /*7dc0*/  UMOV UR38, UR39 ;  /* 0x0000002700267c82 */ /* 0x000fc80008000000 */
[----:B------:R-:W3:Y:S01]  /*7dd0*/  MUFU.TANH R112, R112 ;  /* 0x0000007000707308 */ /* 0x000ee20000002400 */
[----:B-1----:R-:W-:-:S07]  /*7de0*/  FMNMX.FTZ R124, R120, R124, !PT ;  /* 0x0000007c787c7209 */ /* 0x002fce0007810000 */
[----:B------:R-:W1:Y:S01]  /*7df0*/  MUFU.TANH R113, R113 ;  /* 0x0000007100717308 */ /* 0x000e620000002400 */
[----:B--2---:R-:W-:Y:S01]  /*7e00*/  FMNMX.FTZ R124, R121, R124, !PT ;  /* 0x0000007c797c7209 */ /* 0x004fe20007810000 */
[----:B------:R-:W-:-:S06]  /*7e10*/  UISETP.GT.AND UP0, UPT, UR60, UR14, UPT ;  /* 0x0000000e3c00728c */ /* 0x000fcc000bf04270 */
[----:B------:R-:W2:Y:S01]  /*7e20*/  MUFU.TANH R116, R116 ;  /* 0x0000007400747308 */ /* 0x000ea20000002400 */
[----:B---3--:R-:W-:Y:S01]  /*7e30*/  FMNMX.FTZ R124, R112, R124, !PT ;  /* 0x0000007c707c7209 */ /* 0x008fe20007810000 */
[----:B------:R-:W-:Y:S02]  /*7e40*/  WARPGROUP.DEPBAR.LE gsb0, 0x0 ;  /* 0x00008000000079c5 */ /* 0x000fe40000010000 */
[----:B------:R-:W-:-:S04]  /*7e50*/  WARPGROUP.ARRIVE ;  /* 0x00000000000079c5 */ /* 0x000fc80000000000 */
[----:B------:R-:W3:Y:S01]  /*7e60*/  MUFU.TANH R117, R117 ;  /* 0x0000007500757308 */ /* 0x000ee20000002400 */
[----:B-1----:R-:W-:Y:S02]  /*7e70*/  FMNMX.FTZ R124, R113, R124, !PT ;  /* 0x0000007c717c7209 */ /* 0x002fe40007810000 */
[----:B0-----:R-:W-:Y:S01]  /*7e80*/  SHF.R.U32.HI R138, RZ, 0x7, R139 ;  /* 0x00000007ff8a7819 */ /* 0x001fe2000001168b */
[----:B------:R-:W-:Y:S01]  /*7e90*/  HGMMA.64x96x16.F32.BF16 R24, gdesc[UR32].tnspB, R24, gsb0 ;  /* 0x41600000201879f0 */ /* 0x000fe20008001818 */
[----:B------:R-:W-:Y:S01]  /*7ea0*/  UIADD3 UR32, UR4, 0x300, URZ ;  /* 0x0000030004207890 */ /* 0x000fe2000fffe03f */
[----:B------:R-:W-:Y:S01]  /*7eb0*/  ISETP.GE.U32.AND P2, PT, R139, 0x180, PT ;  /* 0x000001808b00780c */ /* 0x000fe20003f46070 */
[----:B------:R-:W-:Y:S01]  /*7ec0*/  UIADD3 UR34, UR10, 0x80, URZ ;  /* 0x000000800a227890 */ /* 0x000fe2000fffe03f */
[----:B------:R-:W0:Y:S01]  /*7ed0*/  MUFU.TANH R104, R104 ;  /* 0x0000006800687308 */ /* 0x000e220000002400 */
[----:B------:R-:W-:Y:S01]  /*7ee0*/  UMOV UR33, 0xc0000010 ;  /* 0xc000001000217882 */ /* 0x000fe20000000000 */
[----:B------:R-:W-:Y:S01]  /*7ef0*/  UMOV UR35, 0x80000020 ;  /* 0x8000002000237882 */ /* 0x000fe20000000000 */
[----:B--2---:R-:W-:-:S05]  /*7f00*/  FMNMX.FTZ R124, R116, R124, !PT ;  /* 0x0000007c747c7209 */ /* 0x004fca0007810000 */
[----:B------:R-:W1:Y:S01]  /*7f10*/  MUFU.TANH R105, R105 ;  /* 0x0000006900697308 */ /* 0x000e620000002400 */
[----:B---3--:R-:W-:-:S07]  /*7f20*/  FMNMX.FTZ R124, R117, R124, !PT ;  /* 0x0000007c757c7209 */ /* 0x008fce0007810000 */
[----:B------:R-:W2:Y:S01]  /*7f30*/  MUFU.TANH R108, R108 ;  /* 0x0000006c006c7308 */ /* 0x000ea20000002400 */
[----:B0-----:R-:W-:-:S07]  /*7f40*/  FMNMX.FTZ R124, R104, R124, !PT ;  /* 0x0000007c687c7209 */ /* 0x001fce0007810000 */
[----:B------:R-:W0:Y:S01]  /*7f50*/  MUFU.TANH R109, R109 ;  /* 0x0000006d006d7308 */ /* 0x000e220000002400 */
[----:B-1----:R-:W-:-:S07]  /*7f60*/  FMNMX.FTZ R124, R105, R124, !PT ;  /* 0x0000007c697c7209 */ /* 0x002fce0007810000 */
[----:B------:R-:W1:Y:S01]  /*7f70*/  MUFU.TANH R96, R96 ;  /* 0x0000006000607308 */ /* 0x000e620000002400 */
[----:B--2---:R-:W-:-:S07]  /*7f80*/  FMNMX.FTZ R124, R108, R124, !PT ;  /* 0x0000007c6c7c7209 */ /* 0x004fce0007810000 */
        /* <DEDUP_REMOVED lines=15> */
[----:B-1----:R-:W-:Y:S01]  /*8080*/  FMNMX.FTZ R125, R92, R124, !PT ;  /* 0x0000007c5c7d7209 */ /* 0x002fe20007810000 */
[----:B------:R-:W-:Y:S02]  /*8090*/  WARPGROUP.DEPBAR.LE gsb0, 0x0 ;  /* 0x00008000000079c5 */ /* 0x000fe40000010000 */
[----:B------:R-:W-:Y:S01]  /*80a0*/  WARPGROUP.ARRIVE ;  /* 0x00000000000079c5 */ /* 0x000fe20000000000 */
[----:B------:R-:W-:-:S03]  /*80b0*/  FMUL.FTZ R124, R76, UR5 ;  /* 0x000000054c7c7c20 */ /* 0x000fc60008410000 */
[----:B------:R-:W1:Y:S01]  /*80c0*/  MUFU.TANH R81, R81 ;  /* 0x0000005100517308 */ /* 0x000e620000002400 */
[----:B--2---:R-:W-:Y:S01]  /*80d0*/  FMNMX.FTZ R76, R93, R125, !PT ;  /* 0x0000007d5d4c7209 */ /* 0x004fe20007810000 */
[----:B------:R-:W-:Y:S01]  /*80e0*/  HGMMA.64x96x16.F32.BF16 R24, gdesc[UR32].tnspB, R24, gsb0 ;  /* 0x41600000201879f0 */ /* 0x000fe20008001818 */
[----:B------:R-:W-:Y:S01]  /*80f0*/  UIADD3 UR32, UR4, 0x480, URZ ;  /* 0x0000048004207890 */ /* 0x000fe2000fffe03f */
[----:B------:R-:W-:Y:S01]  /*8100*/  FMUL.FTZ R125, R77, UR5 ;  /* 0x000000054d7d7c20 */ /* 0x000fe20008410000 */
[----:B------:R-:W-:Y:S01]  /*8110*/  UIADD3 UR34, UR10, 0xc0, URZ ;  /* 0x000000c00a227890 */ /* 0x000fe2000fffe03f */
[----:B------:R-:W-:Y:S01]  /*8120*/  UMOV UR33, 0xc0000010 ;  /* 0xc000001000217882 */ /* 0x000fe20000000000 */
[----:B------:R-:W-:Y:S01]  /*8130*/  UMOV UR35, 0x80000020 ;  /* 0x8000002000237882 */ /* 0x000fe20000000000 */
        /* <DEDUP_REMOVED lines=12> */
[----:B------:R-:W-:Y:S01]  /*8200*/  MUFU.TANH R8, R8 ;  /* 0x0000000800087308 */ /* 0x000fe20000002400 */
[----:B0-----:R-:W-:-:S07]  /*8210*/  FMNMX.FTZ R128, R124, R128, !PT ;  /* 0x000000807c807209 */ /* 0x001fce0007810000 */
[----:B------:R-:W-:Y:S01]  /*8220*/  MUFU.TANH R9, R9 ;  /* 0x0000000900097308 */ /* 0x000fe20000002400 */
[----:B-1----:R-:W-:-:S05]  /*8230*/  FMNMX.FTZ R132, R125, R128, !PT ;  /* 0x000000807d847209 */ /* 0x002fca0007810000 */
[----:B------:R-:W0:Y:S02]  /*8240*/  SHFL.BFLY PT, R133, R132, 0x2, 0x1f ;  /* 0x0c401f0084857f89 */ /* 0x000e2400000e0000 */
[----:B------:R1:W-:Y:S08]  /*8250*/  MUFU.TANH R128, R130 ;  /* 0x0000008200807308 */ /* 0x0003f00000002400 */
[----:B------:R-:W-:Y:S01]  /*8260*/  MUFU.TANH R76, R142 ;  /* 0x0000008e004c7308 */ /* 0x000fe20000002400 */
[----:B-1----:R-:W-:-:S07]  /*8270*/  FMUL.FTZ R130, R134, UR5 ;  /* 0x0000000586827c20 */ /* 0x002fce0008410000 */
[----:B------:R-:W-:Y:S01]  /*8280*/  MUFU.TANH R77, R143 ;  /* 0x0000008f004d7308 */ /* 0x000fe20000002400 */
[----:B0-----:R-:W-:Y:S01]  /*8290*/  FMNMX.FTZ R133, R132, R133, !PT ;  /* 0x0000008584857209 */ /* 0x001fe20007810000 */
[----:B------:R-:W-:-:S06]  /*82a0*/  FMUL.FTZ R132, R114, UR5 ;  /* 0x0000000572847c20 */ /* 0x000fcc0008410000 */
[----:B------:R-:W-:Y:S01]  /*82b0*/  MUFU.TANH R129, R129 ;  /* 0x0000008100817308 */ /* 0x000fe20000002400 */
[----:B------:R-:W0:Y:S01]  /*82c0*/  SHFL.BFLY PT, R134, R133, 0x1, 0x1f ;  /* 0x0c201f0085867f89 */ /* 0x000e2200000e0000 */
[----:B------:R-:W-:Y:S02]  /*82d0*/  WARPGROUP.DEPBAR.LE gsb0, 0x0 ;  /* 0x00008000000079c5 */ /* 0x000fe40000010000 */
[----:B------:R-:W-:-:S04]  /*82e0*/  WARPGROUP.ARRIVE ;  /* 0x00000000000079c5 */ /* 0x000fc80000000000 */
[----:B------:R-:W-:Y:S02]  /*82f0*/  MUFU.TANH R130, R130 ;  /* 0x0000008200827308 */ /* 0x000fe40000002400 */
[----:B------:R-:W-:Y:S01]  /*8300*/  HGMMA.64x96x16.F32.BF16 R24, gdesc[UR32].tnspB, R24, gsb0 ;  /* 0x41600000201879f0 */ /* 0x000fe20008001818 */
[----:B------:R-:W-:Y:S02]  /*8310*/  UIADD3 UR32, UR4, 0x600, URZ ;  /* 0x0000060004207890 */ /* 0x000fe4000fffe03f */
[----:B------:R-:W-:-:S03]  /*8320*/  UIADD3 UR34, UR10, 0x100, URZ ;  /* 0x000001000a227890 */ /* 0x000fc6000fffe03f */
[----:B------:R-:W-:Y:S01]  /*8330*/  MUFU.TANH R131, R131 ;  /* 0x0000008300837308 */ /* 0x000fe20000002400 */
[----:B------:R-:W-:Y:S01]  /*8340*/  UMOV UR33, 0xc0000010 ;  /* 0xc000001000217882 */ /* 0x000fe20000000000 */
[----:B------:R-:W-:Y:S01]  /*8350*/  UMOV UR35, 0x80000020 ;  /* 0x8000002000237882 */ /* 0x000fe20000000000 */
[----:B0-----:R-:W-:-:S05]  /*8360*/  FMNMX.FTZ R114, R133, R134, !PT ;  /* 0x0000008685727209 */ /* 0x001fca0007810000 */
[----:B------:R-:W-:Y:S01]  /*8370*/  MUFU.TANH R122, R122 ;  /* 0x0000007a007a7308 */ /* 0x000fe20000002400 */
[C---:B------:R-:W-:Y:S01]  /*8380*/  FADD.FTZ R3, -R114.reuse, R3 ;  /* 0x0000000372037221 */ /* 0x040fe20000010100 */
[----:B------:R-:W-:-:S03]  /*8390*/  FMUL.FTZ R133, R114, UR11 ;  /* 0x0000000b72857c20 */ /* 0x000fc60008410000 */
[----:B------:R-:W-:Y:S01]  /*83a0*/  FMUL.FTZ R3, R3, UR11 ;  /* 0x0000000b03037c20 */ /* 0x000fe20008410000 */
[--C-:B------:R-:W-:Y:S01]  /*83b0*/  FFMA.FTZ R134, R6, UR11, -R133.reuse ;  /* 0x0000000b06867c23 */ /* 0x100fe20008010885 */
[--C-:B------:R-:W-:Y:S01]  /*83c0*/  FFMA.FTZ R6, R12, UR11, -R133.reuse ;  /* 0x0000000b0c067c23 */ /* 0x100fe20008010885 */
[--C-:B------:R-:W-:Y:S01]  /*83d0*/  FFMA.FTZ R136, R11, UR11, -R133.reuse ;  /* 0x0000000b0b887c23 */ /* 0x100fe20008010885 */
[--C-:B------:R-:W-:Y:S01]  /*83e0*/  FFMA.FTZ R11, R14, UR11, -R133.reuse ;  /* 0x0000000b0e0b7c23 */ /* 0x100fe20008010885 */
[----:B------:R-:W-:Y:S01]  /*83f0*/  MUFU.EX2 R12, R134 ;  /* 0x00000086000c7308 */ /* 0x000fe20000000800 */
[--C-:B------:R-:W-:Y:S01]  /*8400*/  FFMA.FTZ R135, R7, UR11, -R133.reuse ;  /* 0x0000000b07877c23 */ /* 0x100fe20008010885 */
[--C-:B------:R-:W-:Y:S01]  /*8410*/  FFMA.FTZ R7, R13, UR11, -R133.reuse ;  /* 0x0000000b0d077c23 */ /* 0x100fe20008010885 */
[----:B------:R-:W-:Y:S01]  /*8420*/  FMUL.FTZ R13, R118, UR5 ;  /* 0x00000005760d7c20 */ /* 0x000fe20008410000 */
[--C-:B------:R-:W-:Y:S01]  /*8430*/  FFMA.FTZ R137, R15, UR11, -R133.reuse ;  /* 0x0000000b0f897c23 */ /* 0x100fe20008010885 */
[----:B------:R-:W-:Y:S01]  /*8440*/  FMUL.FTZ R15, R119, UR5 ;  /* 0x00000005770f7c20 */ /* 0x000fe20008410000 */
[--C-:B------:R-:W-:Y:S01]  /*8450*/  FFMA.FTZ R10, R10, UR11, -R133.reuse ;  /* 0x0000000b0a0a7c23 */ /* 0x100fe20008010885 */
[--C-:B------:R-:W-:Y:S01]  /*8460*/  FFMA.FTZ R20, R20, UR11, -R133.reuse ;  /* 0x0000000b14147c23 */ /* 0x100fe20008010885 */
[----:B------:R-:W0:Y:S01]  /*8470*/  MUFU.EX2 R3, R3 ;  /* 0x0000000300037308 */ /* 0x000e220000000800 */
[--C-:B------:R-:W-:Y:S01]  /*8480*/  FFMA.FTZ R21, R21, UR11, -R133.reuse ;  /* 0x0000000b15157c23 */ /* 0x100fe20008010885 */
[--C-:B------:R-:W-:Y:S01]  /*8490*/  FFMA.FTZ R120, R120, UR11, -R133.reuse ;  /* 0x0000000b78787c23 */ /* 0x100fe20008010885 */
[--C-:B------:R-:W-:Y:S01]  /*84a0*/  FFMA.FTZ R121, R121, UR11, -R133.reuse ;  /* 0x0000000b79797c23 */ /* 0x100fe20008010885 */
[--C-:B------:R-:W-:Y:S01]  /*84b0*/  FFMA.FTZ R112, R112, UR11, -R133.reuse ;  /* 0x0000000b70707c23 */ /* 0x100fe20008010885 */
[--C-:B------:R-:W-:Y:S01]  /*84c0*/  FFMA.FTZ R113, R113, UR11, -R133.reuse ;  /* 0x0000000b71717c23 */ /* 0x100fe20008010885 */
[--C-:B------:R-:W-:Y:S01]  /*84d0*/  FFMA.FTZ R116, R116, UR11, -R133.reuse ;  /* 0x0000000b74747c23 */ /* 0x100fe20008010885 */
[--C-:B------:R-:W-:Y:S01]  /*84e0*/  FFMA.FTZ R117, R117, UR11, -R133.reuse ;  /* 0x0000000b75757c23 */ /* 0x100fe20008010885 */
[----:B------:R-:W1:Y:S01]  /*84f0*/  MUFU.TANH R123, R123 ;  /* 0x0000007b007b7308 */ /* 0x000e620000002400 */
[--C-:B------:R-:W-:Y:S01]  /*8500*/  FFMA.FTZ R104, R104, UR11, -R133.reuse ;  /* 0x0000000b68687c23 */ /* 0x100fe20008010885 */
[--C-:B------:R-:W-:Y:S01]  /*8510*/  FFMA.FTZ R105, R105, UR11, -R133.reuse ;  /* 0x0000000b69697c23 */ /* 0x100fe20008010885 */
[--C-:B------:R-:W-:Y:S01]  /*8520*/  FFMA.FTZ R108, R108, UR11, -R133.reuse ;  /* 0x0000000b6c6c7c23 */ /* 0x100fe20008010885 */
[--C-:B------:R-:W-:Y:S01]  /*8530*/  FFMA.FTZ R109, R109, UR11, -R133.reuse ;  /* 0x0000000b6d6d7c23 */ /* 0x100fe20008010885 */
[--C-:B------:R-:W-:Y:S01]  /*8540*/  FFMA.FTZ R96, R96, UR11, -R133.reuse ;  /* 0x0000000b60607c23 */ /* 0x100fe20008010885 */
[--C-:B------:R-:W-:Y:S01]  /*8550*/  FFMA.FTZ R97, R97, UR11, -R133.reuse ;  /* 0x0000000b61617c23 */ /* 0x100fe20008010885 */
[--C-:B------:R-:W-:Y:S01]  /*8560*/  FFMA.FTZ R100, R100, UR11, -R133.reuse ;  /* 0x0000000b64647c23 */ /* 0x100fe20008010885 */
[----:B------:R-:W2:Y:S01]  /*8570*/  MUFU.TANH R126, R126 ;  /* 0x0000007e007e7308 */ /* 0x000ea20000002400 */
[----:B0-----:R-:W-:Y:S01]  /*8580*/  FFMA.FTZ R14, R3, R5, R12 ;  /* 0x00000005030e7223 */ /* 0x001fe2000001000c */
[----:B------:R-:W-:Y:S01]  /*8590*/  FMUL.FTZ R5, R106, UR5 ;  /* 0x000000056a057c20 */ /* 0x000fe20008410000 */
[----:B------:R-:W-:Y:S01]  /*85a0*/  FMUL.FTZ R106, R107, UR5 ;  /* 0x000000056b6a7c20 */ /* 0x000fe20008410000 */
[----:B------:R-:W-:Y:S01]  /*85b0*/  FMUL.FTZ R107, R110, UR5 ;  /* 0x000000056e6b7c20 */ /* 0x000fe20008410000 */
[----:B------:R-:W-:Y:S01]  /*85c0*/  FMUL.FTZ R110, R111, UR5 ;  /* 0x000000056f6e7c20 */ /* 0x000fe20008410000 */
[----:B------:R-:W-:Y:S01]  /*85d0*/  FMNMX.FTZ R111, R8, R0, !PT ;  /* 0x00000000086f7209 */ /* 0x000fe20007810000 */
[--C-:B------:R-:W-:Y:S01]  /*85e0*/  FFMA.FTZ R101, R101, UR11, -R133.reuse ;  /* 0x0000000b65657c23 */ /* 0x100fe20008010885 */
[----:B------:R-:W0:Y:S01]  /*85f0*/  MUFU.TANH R127, R127 ;  /* 0x0000007f007f7308 */ /* 0x000e220000002400 */
[--C-:B------:R-:W-:Y:S01]  /*8600*/  FFMA.FTZ R88, R88, UR11, -R133.reuse ;  /* 0x0000000b58587c23 */ /* 0x100fe20008010885 */
[----:B------:R-:W-:Y:S01]  /*8610*/  FMNMX.FTZ R111, R9, R111, !PT ;  /* 0x0000006f096f7209 */ /* 0x000fe20007810000 */
[--C-:B------:R-:W-:Y:S01]  /*8620*/  FFMA.FTZ R89, R89, UR11, -R133.reuse ;  /* 0x0000000b59597c23 */ /* 0x100fe20008010885 */
[--C-:B------:R-:W-:Y:S01]  /*8630*/  FFMA.FTZ R92, R92, UR11, -R133.reuse ;  /* 0x0000000b5c5c7c23 */ /* 0x100fe20008010885 */
[--C-:B------:R-:W-:Y:S01]  /*8640*/  FFMA.FTZ R93, R93, UR11, -R133.reuse ;  /* 0x0000000b5d5d7c23 */ /* 0x100fe20008010885 */
[----:B------:R-:W-:Y:S01]  /*8650*/  FMNMX.FTZ R111, R76, R111, !PT ;  /* 0x0000006f4c6f7209 */ /* 0x000fe20007810000 */
[--C-:B------:R-:W-:Y:S01]  /*8660*/  FFMA.FTZ R80, R80, UR11, -R133.reuse ;  /* 0x0000000b50507c23 */ /* 0x100fe20008010885 */
[----:B------:R-:W3:Y:S01]  /*8670*/  MUFU.TANH R132, R132 ;  /* 0x0000008400847308 */ /* 0x000ee20000002400 */
[--C-:B------:R-:W-:Y:S01]  /*8680*/  FFMA.FTZ R81, R81, UR11, -R133.reuse ;  /* 0x0000000b51517c23 */ /* 0x100fe20008010885 */
[----:B------:R-:W-:Y:S01]  /*8690*/  FMNMX.FTZ R111, R77, R111, !PT ;  /* 0x0000006f4d6f7209 */ /* 0x000fe20007810000 */
[--C-:B------:R-:W-:Y:S01]  /*86a0*/  FFMA.FTZ R84, R84, UR11, -R133.reuse ;  /* 0x0000000b54547c23 */ /* 0x100fe20008010885 */
[--C-:B------:R-:W-:Y:S01]  /*86b0*/  FFMA.FTZ R85, R85, UR11, -R133.reuse ;  /* 0x0000000b55557c23 */ /* 0x100fe20008010885 */
[--C-:B------:R-:W-:Y:S01]  /*86c0*/  FFMA.FTZ R72, R72, UR11, -R133.reuse ;  /* 0x0000000b48487c23 */ /* 0x100fe20008010885 */
[----:B------:R-:W-:Y:S01]  /*86d0*/  FMNMX.FTZ R111, R128, R111, !PT ;  /* 0x0000006f806f7209 */ /* 0x000fe20007810000 */
[--C-:B------:R-:W-:Y:S01]  /*86e0*/  FFMA.FTZ R73, R73, UR11, -R133.reuse ;  /* 0x0000000b49497c23 */ /* 0x100fe20008010885 */
[----:B------:R-:W4:Y:S01]  /*86f0*/  MUFU.TANH R115, R115 ;  /* 0x0000007300737308 */ /* 0x000f220000002400 */
[--C-:B------:R-:W-:Y:S01]  /*8700*/  FFMA.FTZ R124, R124, UR11, -R133.reuse ;  /* 0x0000000b7c7c7c23 */ /* 0x100fe20008010885 */
[----:B------:R-:W-:Y:S01]  /*8710*/  FMNMX.FTZ R111, R129, R111, !PT ;  /* 0x0000006f816f7209 */ /* 0x000fe20007810000 */
[----:B------:R-:W-:-:S03]  /*8720*/  FFMA.FTZ R125, R125, UR11, -R133 ;  /* 0x0000000b7d7d7c23 */ /* 0x000fc60008010885 */
[----:B------:R-:W-:Y:S02]  /*8730*/  FMNMX.FTZ R111, R130, R111, !PT ;  /* 0x0000006f826f7209 */ /* 0x000fe40007810000 */
[----:B------:R-:W5:Y:S02]  /*8740*/  MUFU.TANH R13, R13 ;  /* 0x0000000d000d7308 */ /* 0x000f640000002400 */
[----:B------:R-:W-:-:S04]  /*8750*/  FMNMX.FTZ R111, R131, R111, !PT ;  /* 0x0000006f836f7209 */ /* 0x000fc80007810000 */
[----:B------:R-:W-:Y:S02]  /*8760*/  FMNMX.FTZ R111, R122, R111, !PT ;  /* 0x0000006f7a6f7209 */ /* 0x000fe40007810000 */
[----:B------:R-:W5:Y:S02]  /*8770*/  MUFU.TANH R15, R15 ;  /* 0x0000000f000f7308 */ /* 0x000f640000002400 */
[----:B-1----:R-:W-:-:S04]  /*8780*/  FMNMX.FTZ R111, R123, R111, !PT ;  /* 0x0000006f7b6f7209 */ /* 0x002fc80007810000 */
[----:B--2---:R-:W-:Y:S02]  /*8790*/  FMNMX.FTZ R111, R126, R111, !PT ;  /* 0x0000006f7e6f7209 */ /* 0x004fe40007810000 */
[----:B------:R-:W1:Y:S02]  /*87a0*/  MUFU.TANH R5, R5 ;  /* 0x0000000500057308 */ /* 0x000e640000002400 */
[----:B0-----:R-:W-:Y:S01]  /*87b0*/  FMNMX.FTZ R111, R127, R111, !PT ;  /* 0x0000006f7f6f7209 */ /* 0x001fe20007810000 */
[----:B------:R-:W-:Y:S02]  /*87c0*/  WARPGROUP.DEPBAR.LE gsb0, 0x0 ;  /* 0x00008000000079c5 */ /* 0x000fe40000010000 */
[----:B------:R-:W-:Y:S01]  /*87d0*/  WARPGROUP.ARRIVE ;  /* 0x00000000000079c5 */ /* 0x000fe20000000000 */
[----:B---3--:R-:W-:Y:S02]  /*87e0*/  FMNMX.FTZ R111, R132, R111, !PT ;  /* 0x0000006f846f7209 */ /* 0x008fe40007810000 */
[----:B------:R-:W0:Y:S02]  /*87f0*/  MUFU.TANH R106, R106 ;  /* 0x0000006a006a7308 */ /* 0x000e240000002400 */
[----:B----4-:R-:W-:Y:S01]  /*8800*/  FMNMX.FTZ R111, R115, R111, !PT ;  /* 0x0000006f736f7209 */ /* 0x010fe20007810000 */
[----:B------:R-:W-:Y:S01]  /*8810*/  HGMMA.64x96x16.F32.BF16 R24, gdesc[UR32].tnspB, R24, gsb0 ;  /* 0x41600000201879f0 */ /* 0x000fe20008001818 */
[----:B------:R-:W-:-:S02]  /*8820*/  UIADD3 UR32, UR4, 0x780, URZ ;  /* 0x0000078004207890 */ /* 0x000fc4000fffe03f */
[----:B------:R-:W-:Y:S02]  /*8830*/  UIADD3 UR34, UR10, 0x140, URZ ;  /* 0x000001400a227890 */ /* 0x000fe4000fffe03f */
[----:B------:R-:W2:Y:S01]  /*8840*/  MUFU.TANH R107, R107 ;  /* 0x0000006b006b7308 */ /* 0x000ea20000002400 */
[----:B------:R-:W-:Y:S01]  /*8850*/  UMOV UR33, 0xc0000010 ;  /* 0xc000001000217882 */ /* 0x000fe20000000000 */
[----:B------:R-:W-:Y:S01]  /*8860*/  UMOV UR35, 0x80000020 ;  /* 0x8000002000237882 */ /* 0x000fe20000000000 */
[----:B-----5:R-:W-:-:S04]  /*8870*/  FMNMX.FTZ R111, R13, R111, !PT ;  /* 0x0000006f0d6f7209 */ /* 0x020fc80007810000 */
[----:B------:R-:W-:Y:S01]  /*8880*/  FMNMX.FTZ R111, R15, R111, !PT ;  /* 0x0000006f0f6f7209 */ /* 0x000fe20007810000 */
[----:B------:R-:W3:Y:S03]  /*8890*/  MUFU.TANH R110, R110 ;  /* 0x0000006e006e7308 */ /* 0x000ee60000002400 */
[----:B-1----:R-:W-:-:S04]  /*88a0*/  FMNMX.FTZ R111, R5, R111, !PT ;  /* 0x0000006f056f7209 */ /* 0x002fc80007810000 */
[----:B0-----:R-:W-:Y:S01]  /*88b0*/  FMNMX.FTZ R111, R106, R111, !PT ;  /* 0x0000006f6a6f7209 */ /* 0x001fe20007810000 */
[----:B------:R-:W0:Y:S03]  /*88c0*/  MUFU.TANH R98, R98 ;  /* 0x0000006200627308 */ /* 0x000e260000002400 */
[----:B--2---:R-:W-:-:S05]  /*88d0*/  FMNMX.FTZ R111, R107, R111, !PT ;  /* 0x0000006f6b6f7209 */ /* 0x004fca0007810000 */
[----:B------:R-:W1:Y:S01]  /*88e0*/  MUFU.TANH R99, R99 ;  /* 0x0000006300637308 */ /* 0x000e620000002400 */
[----:B---3--:R-:W-:-:S07]  /*88f0*/  FMNMX.FTZ R111, R110, R111, !PT ;  /* 0x0000006f6e6f7209 */ /* 0x008fce0007810000 */
[----:B------:R-:W2:Y:S01]  /*8900*/  MUFU.TANH R102, R102 ;  /* 0x0000006600667308 */ /* 0x000ea20000002400 */
[----:B0-----:R-:W-:-:S07]  /*8910*/  FMNMX.FTZ R111, R98, R111, !PT ;  /* 0x0000006f626f7209 */ /* 0x001fce0007810000 */
[----:B------:R-:W0:Y:S01]  /*8920*/  MUFU.EX2 R135, R135 ;  /* 0x0000008700877308 */ /* 0x000e220000000800 */
[----:B-1----:R-:W-:-:S07]  /*8930*/  FMNMX.FTZ R111, R99, R111, !PT ;  /* 0x0000006f636f7209 */ /* 0x002fce0007810000 */
[----:B------:R-:W1:Y:S01]  /*8940*/  MUFU.TANH R103, R103 ;  /* 0x0000006700677308 */ /* 0x000e620000002400 */
[----:B--2---:R-:W-:-:S07]  /*8950*/  FMNMX.FTZ R111, R102, R111, !PT ;  /* 0x0000006f666f7209 */ /* 0x004fce0007810000 */
[----:B------:R-:W2:Y:S01]  /*8960*/  MUFU.EX2 R118, R10 ;  /* 0x0000000a00767308 */ /* 0x000ea20000000800 */
[C---:B0-----:R-:W-:Y:S01]  /*8970*/  FADD.FTZ R14, R135.reuse, R14 ;  /* 0x0000000e870e7221 */ /* 0x041fe20000010000 */
[----:B------:R-:W-:-:S06]  /*8980*/  F2FP.BF16.F32.PACK_AB R12, R135, R12 ;  /* 0x0000000c870c723e */ /* 0x000fcc00000010ff */
[----:B------:R-:W0:Y:S01]  /*8990*/  MUFU.EX2 R136, R136 ;  /* 0x0000008800887308 */ /* 0x000e220000000800 */
[----:B-1----:R-:W-:-:S07]  /*89a0*/  FMNMX.FTZ R111, R103, R111, !PT ;  /* 0x0000006f676f7209 */ /* 0x002fce0007810000 */
[----:B------:R-:W1:Y:S01]  /*89b0*/  MUFU.TANH R90, R90 ;  /* 0x0000005a005a7308 */ /* 0x000e620000002400 */
[----:B--2---:R-:W-:-:S07]  /*89c0*/  FADD.FTZ R10, R118, R14 ;  /* 0x0000000e760a7221 */ /* 0x004fce0000010000 */
[----:B------:R-:W2:Y:S01]  /*89d0*/  MUFU.TANH R91, R91 ;  /* 0x0000005b005b7308 */ /* 0x000ea20000002400 */
[C---:B0-----:R-:W-:Y:S01]  /*89e0*/  F2FP.BF16.F32.PACK_AB R14, R136.reuse, R118 ;  /* 0x00000076880e723e */ /* 0x041fe200000010ff */
[----:B------:R-:W-:-:S06]  /*89f0*/  FADD.FTZ R10, R136, R10 ;  /* 0x0000000a880a7221 */ /* 0x000fcc0000010000 */
[----:B------:R-:W0:Y:S01]  /*8a00*/  MUFU.TANH R94, R94 ;  /* 0x0000005e005e7308 */ /* 0x000e220000002400 */
[----:B-1----:R-:W-:-:S07]  /*8a10*/  FMNMX.FTZ R118, R90, R111, !PT ;  /* 0x0000006f5a767209 */ /* 0x002fce0007810000 */
[----:B------:R-:W1:Y:S01]  /*8a20*/  MUFU.TANH R95, R95 ;  /* 0x0000005f005f7308 */ /* 0x000e620000002400 */
[----:B--2---:R-:W-:Y:S01]  /*8a30*/  FMNMX.FTZ R118, R91, R118, !PT ;  /* 0x000000765b767209 */ /* 0x004fe20007810000 */
[----:B------:R-:W-:Y:S02]  /*8a40*/  WARPGROUP.DEPBAR.LE gsb0, 0x0 ;  /* 0x00008000000079c5 */ /* 0x000fe40000010000 */
[----:B------:R-:W-:-:S04]  /*8a50*/  WARPGROUP.ARRIVE ;  /* 0x00000000000079c5 */ /* 0x000fc80000000000 */
[----:B------:R-:W2:Y:S01]  /*8a60*/  MUFU.TANH R82, R82 ;  /* 0x0000005200527308 */ /* 0x000ea20000002400 */
[----:B0-----:R-:W-:Y:S01]  /*8a70*/  FMNMX.FTZ R118, R94, R118, !PT ;  /* 0x000000765e767209 */ /* 0x001fe20007810000 */
[----:B------:R-:W-:Y:S01]  /*8a80*/  HGMMA.64x96x16.F32.BF16 R24, gdesc[UR32].tnspB, R24, gsb0 ;  /* 0x41600000201879f0 */ /* 0x000fe20008001818 */
[----:B------:R-:W-:Y:S02]  /*8a90*/  UIADD3 UR32, UR4, 0x900, URZ ;  /* 0x0000090004207890 */ /* 0x000fe4000fffe03f */
[----:B------:R-:W-:Y:S01]  /*8aa0*/  UIADD3 UR34, UR10, 0x180, URZ ;  /* 0x000001800a227890 */ /* 0x000fe2000fffe03f */
[----:B------:R-:W-:Y:S01]  /*8ab0*/  UMOV UR33, 0xc0000010 ;  /* 0xc000001000217882 */ /* 0x000fe20000000000 */
[----:B------:R-:W-:Y:S01]  /*8ac0*/  UMOV UR35, 0x80000020 ;  /* 0x8000002000237882 */ /* 0x000fe20000000000 */
        /* <DEDUP_REMOVED lines=14> */
[----:B------:R-:W-:Y:S01]  /*8bb0*/  MUFU.EX2 R7, R7 ;  /* 0x0000000700077308 */ /* 0x000fe20000000800 */
[----:B--2---:R-:W-:-:S07]  /*8bc0*/  FMNMX.FTZ R74, R78, R118, !PT ;  /* 0x000000764e4a7209 */ /* 0x004fce0007810000 */
[----:B------:R-:W-:Y:S01]  /*8bd0*/  MUFU.EX2 R137, R137 ;  /* 0x0000008900897308 */ /* 0x000fe20000000800 */
[----:B0-----:R-:W-:-:S05]  /*8be0*/  FMNMX.FTZ R74, R79, R74, !PT ;  /* 0x0000004a4f4a7209 */ /* 0x001fca0007810000 */
[----:B------:R-:W0:Y:S02]  /*8bf0*/  SHFL.BFLY PT, R118, R74, 0x2, 0x1f ;  /* 0x0c401f004a767f89 */ /* 0x000e2400000e0000 */
[----:B------:R-:W-:Y:S08]  /*8c00*/  MUFU.EX2 R21, R21 ;  /* 0x0000001500157308 */ /* 0x000ff00000000800 */
[----:B------:R-:W-:Y:S08]  /*8c10*/  MUFU.EX2 R120, R120 ;  /* 0x0000007800787308 */ /* 0x000ff00000000800 */
[----:B------:R-:W-:Y:S01]  /*8c20*/  MUFU.EX2 R121, R121 ;  /* 0x0000007900797308 */ /* 0x000fe20000000800 */
[----:B0-----:R-:W-:Y:S01]  /*8c30*/  FMNMX.FTZ R74, R74, R118, !PT ;  /* 0x000000764a4a7209 */ /* 0x001fe20007810000 */
[----:B------:R-:W-:-:S02]  /*8c40*/  WARPGROUP.DEPBAR.LE gsb0, 0x0 ;  /* 0x00008000000079c5 */ /* 0x000fc40000010000 */
[----:B------:R-:W-:-:S04]  /*8c50*/  WARPGROUP.ARRIVE ;  /* 0x00000000000079c5 */ /* 0x000fc80000000000 */
[----:B------:R-:W-:Y:S01]  /*8c60*/  MUFU.EX2 R112, R112 ;  /* 0x0000007000707308 */ /* 0x000fe20000000800 */
[----:B------:R-:W0:Y:S01]  /*8c70*/  SHFL.BFLY PT, R118, R74, 0x1, 0x1f ;  /* 0x0c201f004a767f89 */ /* 0x000e2200000e0000 */
[----:B------:R-:W-:Y:S01]  /*8c80*/  HGMMA.64x96x16.F32.BF16 R24, gdesc[UR32].tnspB, R24, gsb0 ;  /* 0x41600000201879f0 */ /* 0x000fe20008001818 */
[----:B------:R-:W-:Y:S02]  /*8c90*/  UIADD3 UR32, UR4, 0xa80, URZ ;  /* 0x00000a8004207890 */ /* 0x000fe4000fffe03f */
[----:B------:R-:W-:-:S03]  /*8ca0*/  UIADD3 UR34, UR10, 0x1c0, URZ ;  /* 0x000001c00a227890 */ /* 0x000fc6000fffe03f */
[----:B------:R-:W-:Y:S01]  /*8cb0*/  MUFU.EX2 R116, R116 ;  /* 0x0000007400747308 */ /* 0x000fe20000000800 */
[----:B------:R-:W-:Y:S01]  /*8cc0*/  UMOV UR33, 0xc0000010 ;  /* 0xc000001000217882 */ /* 0x000fe20000000000 */
[----:B------:R-:W-:-:S06]  /*8cd0*/  UMOV UR35, 0x80000020 ;  /* 0x8000002000237882 */ /* 0x000fcc0000000000 */
[----:B------:R-:W-:Y:S01]  /*8ce0*/  MUFU.EX2 R104, R104 ;  /* 0x0000006800687308 */ /* 0x000fe20000000800 */
[----:B0-----:R-:W-:-:S07]  /*8cf0*/  FMNMX.FTZ R74, R74, R118, !PT ;  /* 0x000000764a4a7209 */ /* 0x001fce0007810000 */
[----:B------:R-:W-:Y:S01]  /*8d00*/  MUFU.EX2 R105, R105 ;  /* 0x0000006900697308 */ /* 0x000fe20000000800 */
[C---:B------:R-:W-:Y:S01]  /*8d10*/  FADD.FTZ R0, -R74.reuse, R0 ;  /* 0x000000004a007221 */ /* 0x040fe20000010100 */
[----:B------:R-:W-:-:S03]  /*8d20*/  FMUL.FTZ R118, R74, UR11 ;  /* 0x0000000b4a767c20 */ /* 0x000fc60008410000 */
[----:B------:R-:W-:Y:S01]  /*8d30*/  FMUL.FTZ R0, R0, UR11 ;  /* 0x0000000b00007c20 */ /* 0x000fe20008410000 */
        /* <DEDUP_REMOVED lines=21> */
[----:B------:R-:W1:Y:S01]  /*8e90*/  MUFU.EX2 R9, R9 ;  /* 0x0000000900097308 */ /* 0x000e620000000800 */
[--C-:B------:R-:W-:Y:S01]  /*8ea0*/  FFMA.FTZ R110, R110, UR11, -R118.reuse ;  /* 0x0000000b6e6e7c23 */ /* 0x100fe20008010876 */
[--C-:B------:R-:W-:Y:S01]  /*8eb0*/  FFMA.FTZ R98, R98, UR11, -R118.reuse ;  /* 0x0000000b62627c23 */ /* 0x100fe20008010876 */
[--C-:B------:R-:W-:Y:S01]  /*8ec0*/  FFMA.FTZ R99, R99, UR11, -R118.reuse ;  /* 0x0000000b63637c23 */ /* 0x100fe20008010876 */
[--C-:B------:R-:W-:Y:S01]  /*8ed0*/  FFMA.FTZ R102, R102, UR11, -R118.reuse ;  /* 0x0000000b66667c23 */ /* 0x100fe20008010876 */
[--C-:B------:R-:W-:Y:S01]  /*8ee0*/  FFMA.FTZ R103, R103, UR11, -R118.reuse ;  /* 0x0000000b67677c23 */ /* 0x100fe20008010876 */
[--C-:B------:R-:W-:Y:S01]  /*8ef0*/  FFMA.FTZ R90, R90, UR11, -R118.reuse ;  /* 0x0000000b5a5a7c23 */ /* 0x100fe20008010876 */
[----:B------:R-:W-:Y:S01]  /*8f00*/  FFMA.FTZ R91, R91, UR11, -R118 ;  /* 0x0000000b5b5b7c23 */ /* 0x000fe20008010876 */
[----:B------:R-:W2:Y:S01]  /*8f10*/  MUFU.EX2 R15, R76 ;  /* 0x0000004c000f7308 */ /* 0x000ea20000000800 */
[----:B0-----:R-:W-:Y:S01]  /*8f20*/  FFMA.FTZ R4, R0, R4, R8 ;  /* 0x0000000400047223 */ /* 0x001fe20000010008 */
[--C-:B------:R-:W-:Y:S01]  /*8f30*/  FFMA.FTZ R94, R94, UR11, -R118.reuse ;  /* 0x0000000b5e5e7c23 */ /* 0x100fe20008010876 */
[--C-:B------:R-:W-:Y:S01]  /*8f40*/  FFMA.FTZ R95, R95, UR11, -R118.reuse ;  /* 0x0000000b5f5f7c23 */ /* 0x100fe20008010876 */
[--C-:B------:R-:W-:Y:S01]  /*8f50*/  FFMA.FTZ R82, R82, UR11, -R118.reuse ;  /* 0x0000000b52527c23 */ /* 0x100fe20008010876 */
[--C-:B------:R-:W-:Y:S01]  /*8f60*/  FFMA.FTZ R83, R83, UR11, -R118.reuse ;  /* 0x0000000b53537c23 */ /* 0x100fe20008010876 */
[--C-:B------:R-:W-:Y:S01]  /*8f70*/  FFMA.FTZ R86, R86, UR11, -R118.reuse ;  /* 0x0000000b56567c23 */ /* 0x100fe20008010876 */
[----:B------:R-:W-:Y:S01]  /*8f80*/  FFMA.FTZ R87, R87, UR11, -R118 ;  /* 0x0000000b57577c23 */ /* 0x000fe20008010876 */
[----:B------:R-:W0:Y:S01]  /*8f90*/  MUFU.EX2 R77, R77 ;  /* 0x0000004d004d7308 */ /* 0x000e220000000800 */
[----:B-1----:R-:W-:Y:S01]  /*8fa0*/  F2FP.BF16.F32.PACK_AB R13, R9, R8 ;  /* 0x00000008090d723e */ /* 0x002fe200000010ff */
[----:B------:R-:W-:-:S02]  /*8fb0*/  VIADD R8, R138, 0x9 ;  /* 0x000000098a087836 */ /* 0x000fc40000000000 */
[----:B------:R-:W-:Y:S01]  /*8fc0*/  FADD.FTZ R4, R9, R4 ;  /* 0x0000000409047221 */ /* 0x000fe20000010000 */
[--C-:B------:R-:W-:Y:S01]  /*8fd0*/  FFMA.FTZ R111, R111, UR11, -R118.reuse ;  /* 0x0000000b6f6f7c23 */ /* 0x100fe20008010876 */
[--C-:B------:R-:W-:Y:S01]  /*8fe0*/  FFMA.FTZ R75, R75, UR11, -R118.reuse ;  /* 0x0000000b4b4b7c23 */ /* 0x100fe20008010876 */
[----:B------:R-:W-:Y:S01]  /*8ff0*/  FFMA.FTZ R79, R79, UR11, -R118 ;  /* 0x0000000b4f4f7c23 */ /* 0x000fe20008010876 */
[----:B------:R-:W-:Y:S01]  /*9000*/  SEL R8, R8, 0x9, !P2 ;  /* 0x0000000908087807 */ /* 0x000fe20005000000 */
[----:B------:R-:W1:Y:S01]  /*9010*/  MUFU.EX2 R9, R6 ;  /* 0x0000000600097308 */ /* 0x000e620000000800 */
[----:B--2---:R-:W-:Y:S01]  /*9020*/  FADD.FTZ R4, R15, R4 ;  /* 0x000000040f047221 */ /* 0x004fe20000010000 */
[----:B------:R-:W-:Y:S01]  /*9030*/  FFMA.FTZ R78, R78, UR11, -R118 ;  /* 0x0000000b4e4e7c23 */ /* 0x000fe20008010876 */
[----:B------:R-:W-:-:S05]  /*9040*/  PLOP3.LUT P2, PT, PT, PT, UP0, 0x80, 0x0 ;  /* 0x000000000000781c */ /* 0x000fca0003f4f008 */
[----:B------:R-:W2:Y:S01]  /*9050*/  MUFU.EX2 R128, R128 ;  /* 0x0000008000807308 */ /* 0x000ea20000000800 */
[C---:B0-----:R-:W-:Y:S01]  /*9060*/  F2FP.BF16.F32.PACK_AB R15, R77.reuse, R15 ;  /* 0x0000000f4d0f723e */ /* 0x041fe200000010ff */
[----:B------:R-:W-:-:S06]  /*9070*/  FADD.FTZ R77, R77, R4 ;  /* 0x000000044d4d7221 */ /* 0x000fcc0000010000 */
[----:B------:R-:W0:Y:S01]  /*9080*/  MUFU.EX2 R6, R11 ;  /* 0x0000000b00067308 */ /* 0x000e220000000800 */
[----:B-1----:R-:W-:Y:S01]  /*9090*/  FADD.FTZ R10, R9, R10 ;  /* 0x0000000a090a7221 */ /* 0x002fe20000010000 */
[----:B------:R-:W-:-:S03]  /*90a0*/  F2FP.BF16.F32.PACK_AB R4, R7, R9 ;  /* 0x000000090704723e */ /* 0x000fc600000010ff */
[----:B------:R-:W-:-:S03]  /*90b0*/  FADD.FTZ R10, R7, R10 ;  /* 0x0000000a070a7221 */ /* 0x000fc60000010000 */
[----:B------:R-:W1:Y:S01]  /*90c0*/  MUFU.EX2 R129, R129 ;  /* 0x0000008100817308 */ /* 0x000e620000000800 */
[----:B--2---:R-:W-:Y:S01]  /*90d0*/  FADD.FTZ R7, R128, R77 ;  /* 0x0000004d80077221 */ /* 0x004fe20000010000 */
[----:B------:R-:W-:Y:S02]  /*90e0*/  WARPGROUP.DEPBAR.LE gsb0, 0x0 ;  /* 0x00008000000079c5 */ /* 0x000fe40000010000 */
[----:B------:R-:W-:-:S04]  /*90f0*/  WARPGROUP.ARRIVE ;  /* 0x00000000000079c5 */ /* 0x000fc80000000000 */
[----:B------:R-:W2:Y:S01]  /*9100*/  MUFU.EX2 R130, R130 ;  /* 0x0000008200827308 */ /* 0x000ea20000000800 */
[----:B0-----:R-:W-:Y:S01]  /*9110*/  FADD.FTZ R10, R6, R10 ;  /* 0x0000000a060a7221 */ /* 0x001fe20000010000 */
[C---:B------:R-:W-:Y:S01]  /*9120*/  F2FP.BF16.F32.PACK_AB R6, R137.reuse, R6 ;  /* 0x000000068906723e */ /* 0x040fe200000010ff */
[----:B------:R-:W-:Y:S01]  /*9130*/  HGMMA.64x96x16.F32.BF16 R24, gdesc[UR32].tnspB, R24, gsb0 ;  /* 0x41600000201879f0 */ /* 0x000fe20008001818 */
[----:B------:R-:W-:Y:S01]  /*9140*/  UIADD3 UR32, UR4, 0xc00, URZ ;  /* 0x00000c0004207890 */ /* 0x000fe2000fffe03f */
[----:B------:R-:W-:Y:S01]  /*9150*/  FADD.FTZ R10, R137, R10 ;  /* 0x0000000a890a7221 */ /* 0x000fe20000010000 */
[----:B------:R-:W-:Y:S01]  /*9160*/  UIADD3 UR34, UR10, 0x200, URZ ;  /* 0x000002000a227890 */ /* 0x000fe2000fffe03f */
[----:B------:R-:W-:Y:S01]  /*9170*/  UMOV UR33, 0xc0000010 ;  /* 0xc000001000217882 */ /* 0x000fe20000000000 */
[----:B------:R-:W-:Y:S01]  /*9180*/  UMOV UR35, 0x80000020 ;  /* 0x8000002000237882 */ /* 0x000fe20000000000 */
[----:B------:R-:W0:Y:S01]  /*9190*/  MUFU.EX2 R131, R131 ;  /* 0x0000008300837308 */ /* 0x000e220000000800 */
[----:B-1----:R-:W-:Y:S01]  /*91a0*/  FADD.FTZ R7, R129, R7 ;  /* 0x0000000781077221 */ /* 0x002fe20000010000 */
[----:B------:R-:W-:-:S03]  /*91b0*/  UIADD3 UR4, UR60, -0x1, URZ ;  /* 0xffffffff3c047890 */ /* 0x000fc6000fffe03f */
[----:B--2---:R-:W-:-:S03]  /*91c0*/  FADD.FTZ R7, R130, R7 ;  /* 0x0000000782077221 */ /* 0x004fc60000010000 */
[----:B------:R-:W1:Y:S01]  /*91d0*/  MUFU.EX2 R122, R122 ;  /* 0x0000007a007a7308 */ /* 0x000e620000000800 */
[----:B------:R-:W-:-:S07]  /*91e0*/  UMOV UR60, UR4 ;  /* 0x00000004003c7c82 */ /* 0x000fce0008000000 */
[----:B------:R-:W-:Y:S01]  /*91f0*/  MUFU.EX2 R123, R123 ;  /* 0x0000007b007b7308 */ /* 0x000fe20000000800 */
[C---:B0-----:R-:W-:Y:S01]  /*9200*/  FADD.FTZ R9, R131.reuse, R7 ;  /* 0x0000000783097221 */ /* 0x041fe20000010000 */
[----:B------:R-:W-:-:S06]  /*9210*/  F2FP.BF16.F32.PACK_AB R7, R131, R130 ;  /* 0x000000828307723e */ /* 0x000fcc00000010ff */
[----:B------:R-:W-:Y:S01]  /*9220*/  MUFU.EX2 R11, R126 ;  /* 0x0000007e000b7308 */ /* 0x000fe20000000800 */
[----:B-1----:R-:W-:-:S07]  /*9230*/  FADD.FTZ R9, R122, R9 ;  /* 0x000000097a097221 */ /* 0x002fce0000010000 */
[----:B------:R-:W-:Y:S08]  /*9240*/  MUFU.EX2 R127, R127 ;  /* 0x0000007f007f7308 */ /* 0x000ff00000000800 */
[----:B------:R-:W-:Y:S08]  /*9250*/  MUFU.EX2 R115, R115 ;  /* 0x0000007300737308 */ /* 0x000ff00000000800 */
[----:B------:R-:W-:Y:S08]  /*9260*/  MUFU.EX2 R133, R133 ;  /* 0x0000008500857308 */ /* 0x000ff00000000800 */
[----:B------:R-:W-:Y:S08]  /*9270*/  MUFU.EX2 R108, R108 ;  /* 0x0000006c006c7308 */ /* 0x000ff00000000800 */
[----:B------:R-:W-:Y:S08]  /*9280*/  MUFU.EX2 R106, R106 ;  /* 0x0000006a006a7308 */ /* 0x000ff00000000800 */
[----:B------:R-:W-:Y:S08]  /*9290*/  MUFU.EX2 R109, R109 ;  /* 0x0000006d006d7308 */ /* 0x000ff00000000800 */
[----:B------:R-:W-:Y:S08]  /*92a0*/  MUFU.EX2 R107, R107 ;  /* 0x0000006b006b7308 */ /* 0x000ff00000000800 */
[----:B------:R-:W-:Y:S01]  /*92b0*/  MUFU.EX2 R96, R96 ;  /* 0x0000006000607308 */ /* 0x000fe20000000800 */
[----:B------:R-:W-:-:S02]  /*92c0*/  WARPGROUP.DEPBAR.LE gsb0, 0x0 ;  /* 0x00008000000079c5 */ /* 0x000fc40000010000 */
[----:B------:R-:W-:-:S05]  /*92d0*/  WARPGROUP.ARRIVE ;  /* 0x00000000000079c5 */ /* 0x000fca0000000000 */
[----:B------:R-:W-:Y:S01]  /*92e0*/  MUFU.EX2 R110, R110 ;  /* 0x0000006e006e7308 */ /* 0x000fe20000000800 */
[----:B------:R-:W-:Y:S07]  /*92f0*/  HGMMA.64x96x16.F32.BF16 R24, gdesc[UR32].tnspB, R24, gsb0 ;  /* 0x41600000201879f0 */ /* 0x000fee0008001818 */
[----:B------:R-:W-:Y:S08]  /*9300*/  MUFU.EX2 R97, R97 ;  /* 0x0000006100617308 */ /* 0x000ff00000000800 */
        /* <DEDUP_REMOVED lines=13> */
[----:B------:R0:W-:Y:S06]  /*93e0*/  BAR.ARV R8, 0x100 ;  /* 0x000400080000751d */ /* 0x0001ec0000002000 */
[----:B------:R-:W-:Y:S01]  /*93f0*/  MUFU.EX2 R95, R95 ;  /* 0x0000005f005f7308 */ /* 0x000fe20000000800 */
[-C--:B------:R-:W-:Y:S01]  /*9400*/  FMUL.FTZ R24, R24, R3.reuse ;  /* 0x0000000318187220 */ /* 0x080fe20000410000 */
[----:B0-----:R-:W-:Y:S02]  /*9410*/  IMAD.U32 R8, RZ, RZ, UR36 ;  /* 0x00000024ff087e24 */ /* 0x001fe4000f8e00ff */
[-C--:B------:R-:W-:Y:S01]  /*9420*/  FMUL.FTZ R25, R25, R3.reuse ;  /* 0x0000000319197220 */ /* 0x080fe20000410000 */
[-C--:B------:R-:W-:Y:S01]  /*9430*/  FMUL.FTZ R28, R28, R3.reuse ;  /* 0x000000031c1c7220 */ /* 0x080fe20000410000 */
[-C--:B------:R-:W-:Y:S01]  /*9440*/  FMUL.FTZ R29, R29, R3.reuse ;  /* 0x000000031d1d7220 */ /* 0x080fe20000410000 */
[-C--:B------:R-:W-:Y:S01]  /*9450*/  FMUL.FTZ R32, R32, R3.reuse ;  /* 0x0000000320207220 */ /* 0x080fe20000410000 */
[----:B------:R-:W-:Y:S01]  /*9460*/  @!P1 LEA R8, R8, UR37, 0x3 ;  /* 0x0000002508089c11 */ /* 0x000fe2000f8e18ff */
[----:B------:R-:W-:Y:S01]  /*9470*/  MUFU.EX2 R81, R81 ;  /* 0x0000005100517308 */ /* 0x000fe20000000800 */
[-C--:B------:R-:W-:Y:S01]  /*9480*/  FMUL.FTZ R33, R33, R3.reuse ;  /* 0x0000000321217220 */ /* 0x080fe20000410000 */
[-C--:B------:R-:W-:Y:S01]  /*9490*/  FMUL.FTZ R36, R36, R3.reuse ;  /* 0x0000000324247220 */ /* 0x080fe20000410000 */
[----:B------:R-:W-:Y:S01]  /*94a0*/  FMUL.FTZ R37, R37, R3 ;  /* 0x0000000325257220 */ /* 0x000fe20000410000 */
[----:B------:R-:W-:-:S02]  /*94b0*/  @!P1 VIADD R8, R8, 0x31c40 ;  /* 0x00031c4008089836 */ /* 0x000fc40000000000 */
[-C--:B------:R-:W-:Y:S01]  /*94c0*/  FMUL.FTZ R40, R40, R3.reuse ;  /* 0x0000000328287220 */ /* 0x080fe20000410000 */
[-C--:B------:R-:W-:Y:S01]  /*94d0*/  FMUL.FTZ R41, R41, R3.reuse ;  /* 0x0000000329297220 */ /* 0x080fe20000410000 */
[-C--:B------:R-:W-:Y:S01]  /*94e0*/  FMUL.FTZ R44, R44, R3.reuse ;  /* 0x000000032c2c7220 */ /* 0x080fe20000410000 */
[----:B------:R-:W-:Y:S01]  /*94f0*/  MUFU.EX2 R82, R82 ;  /* 0x0000005200527308 */ /* 0x000fe20000000800 */
[----:B------:R-:W-:Y:S01]  /*9500*/  @!P1 PRMT R8, RZ, 0x654, R8 ;  /* 0x00000654ff089816 */ /* 0x000fe20000000008 */
[-C--:B------:R-:W-:Y:S01]  /*9510*/  FMUL.FTZ R45, R45, R3.reuse ;  /* 0x000000032d2d7220 */ /* 0x080fe20000410000 */
[-C--:B------:R-:W-:Y:S01]  /*9520*/  FMUL.FTZ R48, R48, R3.reuse ;  /* 0x0000000330307220 */ /* 0x080fe20000410000 */
[-C--:B------:R-:W-:Y:S01]  /*9530*/  FMUL.FTZ R49, R49, R3.reuse ;  /* 0x0000000331317220 */ /* 0x080fe20000410000 */
[----:B------:R0:W-:Y:S01]  /*9540*/  @!P1 SYNCS.ARRIVE.TRANS64.RED.A1T0 RZ, [R8+URZ], RZ ;  /* 0x000000ff08ff99a7 */ /* 0x0001e2000810043f */
[-C--:B------:R-:W-:Y:S01]  /*9550*/  FMUL.FTZ R52, R52, R3.reuse ;  /* 0x0000000334347220 */ /* 0x080fe20000410000 */
[-C--:B------:R-:W-:Y:S01]  /*9560*/  FMUL.FTZ R53, R53, R3.reuse ;  /* 0x0000000335357220 */ /* 0x080fe20000410000 */
[----:B------:R-:W-:Y:S01]  /*9570*/  MUFU.EX2 R84, R84 ;  /* 0x0000005400547308 */ /* 0x000fe20000000800 */
[-C--:B------:R-:W-:Y:S01]  /*9580*/  FMUL.FTZ R56, R56, R3.reuse ;  /* 0x0000000338387220 */ /* 0x080fe20000410000 */
[-C--:B------:R-:W-:Y:S01]  /*9590*/  FMUL.FTZ R57, R57, R3.reuse ;  /* 0x0000000339397220 */ /* 0x080fe20000410000 */
[-C--:B------:R-:W-:Y:S01]  /*95a0*/  FMUL.FTZ R60, R60, R3.reuse ;  /* 0x000000033c3c7220 */ /* 0x080fe20000410000 */
[-C--:B------:R-:W-:Y:S01]  /*95b0*/  FMUL.FTZ R61, R61, R3.reuse ;  /* 0x000000033d3d7220 */ /* 0x080fe20000410000 */
[----:B0-----:R-:W-:Y:S01]  /*95c0*/  IMAD.U32 R8, RZ, RZ, UR7 ;  /* 0x00000007ff087e24 */ /* 0x001fe2000f8e00ff */
[----:B------:R-:W-:Y:S01]  /*95d0*/  UMOV UR7, UR36 ;  /* 0x0000002400077c82 */ /* 0x000fe20008000000 */
[-C--:B------:R-:W-:Y:S01]  /*95e0*/  FMUL.FTZ R64, R64, R3.reuse ;  /* 0x0000000340407220 */ /* 0x080fe20000410000 */
[----:B------:R-:W-:Y:S01]  /*95f0*/  MUFU.EX2 R83, R83 ;  /* 0x0000005300537308 */ /* 0x000fe20000000800 */
[-C--:B------:R-:W-:Y:S01]  /*9600*/  FMUL.FTZ R65, R65, R3.reuse ;  /* 0x0000000341417220 */ /* 0x080fe20000410000 */
[----:B------:R-:W-:Y:S01]  /*9610*/  @!P1 LEA R8, R8, UR37, 0x3 ;  /* 0x0000002508089c11 */ /* 0x000fe2000f8e18ff */
[-C--:B------:R-:W-:Y:S01]  /*9620*/  FMUL.FTZ R68, R68, R3.reuse ;  /* 0x0000000344447220 */ /* 0x080fe20000410000 */
[----:B------:R-:W-:Y:S01]  /*9630*/  FMUL.FTZ R69, R69, R3 ;  /* 0x0000000345457220 */ /* 0x000fe20000410000 */
[-C--:B------:R-:W-:Y:S01]  /*9640*/  FMUL.FTZ R26, R26, R0.reuse ;  /* 0x000000001a1a7220 */ /* 0x080fe20000410000 */
[-C--:B------:R-:W-:Y:S01]  /*9650*/  FMUL.FTZ R27, R27, R0.reuse ;  /* 0x000000001b1b7220 */ /* 0x080fe20000410000 */
[----:B------:R-:W-:Y:S01]  /*9660*/  @!P1 VIADD R8, R8, 0x31c60 ;  /* 0x00031c6008089836 */ /* 0x000fe20000000000 */
[----:B------:R-:W-:Y:S01]  /*9670*/  MUFU.EX2 R85, R85 ;  /* 0x0000005500557308 */ /* 0x000fe20000000800 */
[-C--:B------:R-:W-:Y:S01]  /*9680*/  FMUL.FTZ R30, R30, R0.reuse ;  /* 0x000000001e1e7220 */ /* 0x080fe20000410000 */
[-C--:B------:R-:W-:Y:S01]  /*9690*/  FMUL.FTZ R31, R31, R0.reuse ;  /* 0x000000001f1f7220 */ /* 0x080fe20000410000 */
[-C--:B------:R-:W-:Y:S01]  /*96a0*/  FMUL.FTZ R34, R34, R0.reuse ;  /* 0x0000000022227220 */ /* 0x080fe20000410000 */
[----:B------:R-:W-:Y:S01]  /*96b0*/  @!P1 PRMT R8, RZ, 0x654, R8 ;  /* 0x00000654ff089816 */ /* 0x000fe20000000008 */
[-C--:B------:R-:W-:Y:S01]  /*96c0*/  FMUL.FTZ R35, R35, R0.reuse ;  /* 0x0000000023237220 */ /* 0x080fe20000410000 */
[-C--:B------:R-:W-:Y:S01]  /*96d0*/  FMUL.FTZ R38, R38, R0.reuse ;  /* 0x0000000026267220 */ /* 0x080fe20000410000 */
[-C--:B------:R-:W-:Y:S01]  /*96e0*/  FMUL.FTZ R39, R39, R0.reuse ;  /* 0x0000000027277220 */ /* 0x080fe20000410000 */
[----:B------:R0:W-:Y:S01]  /*96f0*/  @!P1 SYNCS.ARRIVE.TRANS64.RED.A1T0 RZ, [R8+URZ], RZ ;  /* 0x000000ff08ff99a7 */ /* 0x0001e2000810043f */
[----:B------:R1:W-:Y:S01]  /*9700*/  STSM.16.M88.4 [R2+0x24300], R12 ;  /* 0x0243000c02007844 */ /* 0x0003e20000000200 */
[----:B------:R-:W-:Y:S01]  /*9710*/  MUFU.EX2 R86, R86 ;  /* 0x0000005600567308 */ /* 0x000fe20000000800 */
[-C--:B------:R-:W-:Y:S01]  /*9720*/  FMUL.FTZ R42, R42, R0.reuse ;  /* 0x000000002a2a7220 */ /* 0x080fe20000410000 */
[-C--:B------:R-:W-:Y:S01]  /*9730*/  FMUL.FTZ R43, R43, R0.reuse ;  /* 0x000000002b2b7220 */ /* 0x080fe20000410000 */
[-C--:B------:R-:W-:Y:S01]  /*9740*/  FMUL.FTZ R46, R46, R0.reuse ;  /* 0x000000002e2e7220 */ /* 0x080fe20000410000 */
[-C--:B------:R-:W-:Y:S01]  /*9750*/  FMUL.FTZ R47, R47, R0.reuse ;  /* 0x000000002f2f7220 */ /* 0x080fe20000410000 */
[-C--:B------:R-:W-:Y:S01]  /*9760*/  FMUL.FTZ R50, R50, R0.reuse ;  /* 0x0000000032327220 */ /* 0x080fe20000410000 */
[-C--:B------:R-:W-:Y:S01]  /*9770*/  FMUL.FTZ R51, R51, R0.reuse ;  /* 0x0000000033337220 */ /* 0x080fe20000410000 */
[-C--:B------:R-:W-:Y:S01]  /*9780*/  FMUL.FTZ R54, R54, R0.reuse ;  /* 0x0000000036367220 */ /* 0x080fe20000410000 */
[----:B0-----:R-:W0:Y:S01]  /*9790*/  MUFU.EX2 R8, R20 ;  /* 0x0000001400087308 */ /* 0x001e220000000800 */
[-C--:B------:R-:W-:Y:S01]  /*97a0*/  FMUL.FTZ R55, R55, R0.reuse ;  /* 0x0000000037377220 */ /* 0x080fe20000410000 */
[-C--:B------:R-:W-:Y:S01]  /*97b0*/  FMUL.FTZ R58, R58, R0.reuse ;  /* 0x000000003a3a7220 */ /* 0x080fe20000410000 */
[-C--:B------:R-:W-:Y:S01]  /*97c0*/  FMUL.FTZ R59, R59, R0.reuse ;  /* 0x000000003b3b7220 */ /* 0x080fe20000410000 */
[-C--:B------:R-:W-:Y:S01]  /*97d0*/  FMUL.FTZ R62, R62, R0.reuse ;  /* 0x000000003e3e7220 */ /* 0x080fe20000410000 */
[-C--:B------:R-:W-:Y:S01]  /*97e0*/  FMUL.FTZ R63, R63, R0.reuse ;  /* 0x000000003f3f7220 */ /* 0x080fe20000410000 */
[-C--:B------:R-:W-:Y:S01]  /*97f0*/  FMUL.FTZ R66, R66, R0.reuse ;  /* 0x0000000042427220 */ /* 0x080fe20000410000 */
[-C--:B------:R-:W-:Y:S01]  /*9800*/  FMUL.FTZ R67, R67, R0.reuse ;  /* 0x0000000043437220 */ /* 0x080fe20000410000 */
[----:B-1----:R-:W1:Y:S01]  /*9810*/  MUFU.EX2 R12, R113 ;  /* 0x00000071000c7308 */ /* 0x002e620000000800 */
[-C--:B------:R-:W-:Y:S01]  /*9820*/  FMUL.FTZ R70, R70, R0.reuse ;  /* 0x0000000046467220 */ /* 0x080fe20000410000 */
[----:B------:R-:W-:Y:S01]  /*9830*/  FMUL.FTZ R71, R71, R0 ;  /* 0x0000000047477220 */ /* 0x000fe20000410000 */
[----:B------:R-:W-:-:S02]  /*9840*/  IMAD.MOV.U32 R0, RZ, RZ, R74 ;  /* 0x000000ffff007224 */ /* 0x000fc400078e004a */
[----:B------:R-:W-:-:S03]  /*9850*/  IMAD.MOV.U32 R3, RZ, RZ, R114 ;  /* 0x000000ffff037224 */ /* 0x000fc600078e0072 */
[----:B------:R-:W2:Y:S01]  /*9860*/  MUFU.EX2 R13, R132 ;  /* 0x00000084000d7308 */ /* 0x000ea20000000800 */
[----:B0-----:R-:W-:Y:S01]  /*9870*/  FADD.FTZ R10, R8, R10 ;  /* 0x0000000a080a7221 */ /* 0x001fe20000010000 */
[----:B------:R-:W-:-:S03]  /*9880*/  F2FP.BF16.F32.PACK_AB R8, R21, R8 ;  /* 0x000000081508723e */ /* 0x000fc600000010ff */
[----:B------:R-:W-:-:S03]  /*9890*/  FADD.FTZ R10, R21, R10 ;  /* 0x0000000a150a7221 */ /* 0x000fc60000010000 */
[----:B------:R-:W0:Y:S01]  /*98a0*/  MUFU.EX2 R14, R117 ;  /* 0x00000075000e7308 */ /* 0x000e220000000800 */
[----:B------:R-:W-:Y:S01]  /*98b0*/  FADD.FTZ R21, R120, R10 ;  /* 0x0000000a78157221 */ /* 0x000fe20000010000 */
[C---:B------:R-:W-:Y:S01]  /*98c0*/  FADD.FTZ R10, R123.reuse, R9 ;  /* 0x000000097b0a7221 */ /* 0x040fe20000010000 */
[----:B------:R-:W-:Y:S02]  /*98d0*/  F2FP.BF16.F32.PACK_AB R9, R123, R122 ;  /* 0x0000007a7b09723e */ /* 0x000fe400000010ff */
[----:B------:R-:W-:Y:S01]  /*98e0*/  FADD.FTZ R76, R121, R21 ;  /* 0x00000015794c7221 */ /* 0x000fe20000010000 */
[----:B------:R-:W-:Y:S01]  /*98f0*/  FADD.FTZ R10, R11, R10 ;  /* 0x0000000a0b0a7221 */ /* 0x000fe20000010000 */
[C---:B------:R-:W-:Y:S01]  /*9900*/  F2FP.BF16.F32.PACK_AB R11, R127.reuse, R11 ;  /* 0x0000000b7f0b723e */ /* 0x040fe200000010ff */
[----:B------:R-:W3:Y:S01]  /*9910*/  MUFU.EX2 R15, R119 ;  /* 0x00000077000f7308 */ /* 0x000ee20000000800 */
[----:B------:R-:W-:Y:S01]  /*9920*/  FADD.FTZ R76, R112, R76 ;  /* 0x0000004c704c7221 */ /* 0x000fe20000010000 */
[----:B------:R-:W-:-:S03]  /*9930*/  FADD.FTZ R10, R127, R10 ;  /* 0x0000000a7f0a7221 */ /* 0x000fc60000010000 */
[C---:B-1----:R-:W-:Y:S01]  /*9940*/  FADD.FTZ R76, R12.reuse, R76 ;  /* 0x0000004c0c4c7221 */ /* 0x042fe20000010000 */
[----:B--2---:R-:W-:Y:S01]  /*9950*/  FADD.FTZ R10, R13, R10 ;  /* 0x0000000a0d0a7221 */ /* 0x004fe20000010000 */
[----:B------:R-:W-:Y:S01]  /*9960*/  F2FP.BF16.F32.PACK_AB R12, R12, R112 ;  /* 0x000000700c0c723e */ /* 0x000fe200000010ff */
[----:B------:R1:W2:Y:S01]  /*9970*/  MUFU.EX2 R20, R5 ;  /* 0x0000000500147308 */ /* 0x0002a20000000800 */
[----:B------:R-:W-:Y:S01]  /*9980*/  FADD.FTZ R76, R116, R76 ;  /* 0x0000004c744c7221 */ /* 0x000fe20000010000 */
[C---:B------:R-:W-:Y:S01]  /*9990*/  FADD.FTZ R10, R115.reuse, R10 ;  /* 0x0000000a730a7221 */ /* 0x040fe20000010000 */
[----:B------:R-:W-:Y:S02]  /*99a0*/  F2FP.BF16.F32.PACK_AB R13, R115, R13 ;  /* 0x0000000d730d723e */ /* 0x000fe400000010ff */
[C---:B0-----:R-:W-:Y:S01]  /*99b0*/  FADD.FTZ R76, R14.reuse, R76 ;  /* 0x0000004c0e4c7221 */ /* 0x041fe20000010000 */
[----:B------:R-:W-:Y:S02]  /*99c0*/  F2FP.BF16.F32.PACK_AB R14, R14, R116 ;  /* 0x000000740e0e723e */ /* 0x000fe400000010ff */
[----:B------:R-:W0:Y:S01]  /*99d0*/  MUFU.EX2 R21, R91 ;  /* 0x0000005b00157308 */ /* 0x000e220000000800 */
[----:B---3--:R-:W-:Y:S01]  /*99e0*/  FADD.FTZ R10, R15, R10 ;  /* 0x0000000a0f0a7221 */ /* 0x008fe20000010000 */
[----:B------:R-:W-:Y:S01]  /*99f0*/  FADD.FTZ R76, R104, R76 ;  /* 0x0000004c684c7221 */ /* 0x000fe20000010000 */
[----:B-1----:R-:W-:-:S02]  /*9a00*/  F2FP.BF16.F32.PACK_AB R5, R129, R128 ;  /* 0x000000808105723e */ /* 0x002fc400000010ff */
[----:B------:R-:W-:Y:S01]  /*9a10*/  FADD.FTZ R77, R133, R10 ;  /* 0x0000000a854d7221 */ /* 0x000fe20000010000 */
[----:B------:R-:W-:Y:S01]  /*9a20*/  FADD.FTZ R76, R105, R76 ;  /* 0x0000004c694c7221 */ /* 0x000fe20000010000 */
[----:B------:R-:W-:Y:S01]  /*9a30*/  F2FP.BF16.F32.PACK_AB R10, R121, R120 ;  /* 0x00000078790a723e */ /* 0x000fe200000010ff */
[----:B------:R1:W-:Y:S01]  /*9a40*/  STSM.16.M88.4 [R2+0x25b00], R4 ;  /* 0x025b000402007844 */ /* 0x0003e20000000200 */
[----:B--2---:R-:W-:Y:S01]  /*9a50*/  FADD.FTZ R77, R20, R77 ;  /* 0x0000004d144d7221 */ /* 0x004fe20000010000 */
[----:B------:R-:W-:Y:S01]  /*9a60*/  FADD.FTZ R76, R108, R76 ;  /* 0x0000004c6c4c7221 */ /* 0x000fe20000010000 */
[----:B------:R-:W2:Y:S01]  /*9a70*/  MUFU.EX2 R91, R94 ;  /* 0x0000005e005b7308 */ /* 0x000ea20000000800 */
[----:B------:R3:W-:Y:S01]  /*9a80*/  STSM.16.M88.4 [R2+0x27300], R8 ;  /* 0x0273000802007844 */ /* 0x0007e20000000200 */
[----:B------:R-:W-:Y:S01]  /*9a90*/  FADD.FTZ R77, R106, R77 ;  /* 0x0000004d6a4d7221 */ /* 0x000fe20000010000 */
[----:B------:R-:W-:Y:S01]  /*9aa0*/  FADD.FTZ R113, R109, R76 ;  /* 0x0000004c6d717221 */ /* 0x000fe20000010000 */
[----:B------:R-:W-:-:S02]  /*9ab0*/  F2FP.BF16.F32.PACK_AB R15, R133, R15 ;  /* 0x0000000f850f723e */ /* 0x000fc400000010ff */
[----:B------:R-:W-:Y:S01]  /*9ac0*/  FADD.FTZ R77, R107, R77 ;  /* 0x0000004d6b4d7221 */ /* 0x000fe20000010000 */
[----:B------:R-:W-:Y:S01]  /*9ad0*/  FADD.FTZ R76, R96, R113 ;  /* 0x00000071604c7221 */ /* 0x000fe20000010000 */
[----:B------:R-:W4:Y:S01]  /*9ae0*/  MUFU.EX2 R72, R72 ;  /* 0x0000004800487308 */ /* 0x000f220000000800 */
[----:B------:R5:W-:Y:S01]  /*9af0*/  STSM.16.M88.4 [R2+0x28b00], R12 ;  /* 0x028b000c02007844 */ /* 0x000be20000000200 */
[----:B------:R-:W-:Y:S01]  /*9b00*/  FADD.FTZ R77, R110, R77 ;  /* 0x0000004d6e4d7221 */ /* 0x000fe20000010000 */
[----:B------:R-:W-:Y:S01]  /*9b10*/  FADD.FTZ R113, R97, R76 ;  /* 0x0000004c61717221 */ /* 0x000fe20000010000 */
[----:B------:R-:W-:Y:S02]  /*9b20*/  F2FP.BF16.F32.PACK_AB R104, R105, R104 ;  /* 0x000000686968723e */ /* 0x000fe400000010ff */
[----:B-1----:R-:W-:Y:S01]  /*9b30*/  FADD.FTZ R4, R98, R77 ;  /* 0x0000004d62047221 */ /* 0x002fe20000010000 */
[----:B------:R-:W-:Y:S01]  /*9b40*/  FADD.FTZ R6, R100, R113 ;  /* 0x0000007164067221 */ /* 0x000fe20000010000 */
[----:B------:R-:W1:Y:S01]  /*9b50*/  MUFU.EX2 R87, R87 ;  /* 0x0000005700577308 */ /* 0x000e620000000800 */
[----:B------:R-:W-:Y:S01]  /*9b60*/  F2FP.BF16.F32.PACK_AB R105, R106, R20 ;  /* 0x000000146a69723e */ /* 0x000fe200000010ff */
[----:B------:R-:W-:Y:S01]  /*9b70*/  FADD.FTZ R5, R99, R4 ;  /* 0x0000000463057221 */ /* 0x000fe20000010000 */
[----:B------:R-:W-:Y:S01]  /*9b80*/  FADD.FTZ R7, R101, R6 ;  /* 0x0000000665077221 */ /* 0x000fe20000010000 */
[----:B------:R-:W-:-:S02]  /*9b90*/  F2FP.BF16.F32.PACK_AB R96, R97, R96 ;  /* 0x000000606160723e */ /* 0x000fc400000010ff */
[----:B------:R-:W-:Y:S01]  /*9ba0*/  FADD.FTZ R4, R102, R5 ;  /* 0x0000000566047221 */ /* 0x000fe20000010000 */
[----:B------:R-:W-:Y:S01]  /*9bb0*/  FADD.FTZ R6, R88, R7 ;  /* 0x0000000758067221 */ /* 0x000fe20000010000 */
[----:B------:R-:W5:Y:S01]  /*9bc0*/  MUFU.EX2 R73, R73 ;  /* 0x0000004900497308 */ /* 0x000f620000000800 */
[----:B------:R-:W-:Y:S01]  /*9bd0*/  F2FP.BF16.F32.PACK_AB R106, R109, R108 ;  /* 0x0000006c6d6a723e */ /* 0x000fe200000010ff */
[----:B------:R-:W-:Y:S01]  /*9be0*/  FADD.FTZ R5, R103, R4 ;  /* 0x0000000467057221 */ /* 0x000fe20000010000 */
[----:B------:R-:W-:Y:S01]  /*9bf0*/  FADD.FTZ R7, R89, R6 ;  /* 0x0000000659077221 */ /* 0x000fe20000010000 */
[----:B------:R-:W-:Y:S02]  /*9c00*/  F2FP.BF16.F32.PACK_AB R107, R110, R107 ;  /* 0x0000006b6e6b723e */ /* 0x000fe400000010ff */
[----:B------:R-:W-:Y:S01]  /*9c10*/  FADD.FTZ R4, R90, R5 ;  /* 0x000000055a047221 */ /* 0x000fe20000010000 */
[----:B---3--:R-:W-:Y:S01]  /*9c20*/  FADD.FTZ R8, R92, R7 ;  /* 0x000000075c087221 */ /* 0x008fe20000010000 */
[----:B------:R-:W3:Y:S01]  /*9c30*/  MUFU.EX2 R9, R111 ;  /* 0x0000006f00097308 */ /* 0x000ee20000000800 */
[----:B------:R-:W-:Y:S01]  /*9c40*/  F2FP.BF16.F32.PACK_AB R97, R99, R98 ;  /* 0x000000626361723e */ /* 0x000fe200000010ff */
[----:B0-----:R-:W-:Y:S01]  /*9c50*/  FADD.FTZ R6, R21, R4 ;  /* 0x0000000415067221 */ /* 0x001fe20000010000 */
[----:B------:R-:W-:Y:S01]  /*9c60*/  FADD.FTZ R5, R93, R8 ;  /* 0x000000085d057221 */ /* 0x000fe20000010000 */
[----:B------:R-:W-:Y:S01]  /*9c70*/  F2FP.BF16.F32.PACK_AB R88, R89, R88 ;  /* 0x000000585958723e */ /* 0x000fe200000010ff */
[----:B------:R0:W-:Y:S01]  /*9c80*/  STSM.16.M88.4 [R2+0x2a300], R104 ;  /* 0x02a3006802007844 */ /* 0x0001e20000000200 */
[----:B--2---:R-:W-:Y:S01]  /*9c90*/  FADD.FTZ R6, R91, R6 ;  /* 0x000000065b067221 */ /* 0x004fe20000010000 */
[----:B------:R-:W-:Y:S01]  /*9ca0*/  FADD.FTZ R8, R80, R5 ;  /* 0x0000000550087221 */ /* 0x000fe20000010000 */
[----:B------:R-:W2:Y:S01]  /*9cb0*/  MUFU.EX2 R124, R124 ;  /* 0x0000007c007c7308 */ /* 0x000ea20000000800 */
[----:B------:R-:W-:Y:S01]  /*9cc0*/  F2FP.BF16.F32.PACK_AB R98, R101, R100 ;  /* 0x000000646562723e */ /* 0x000fe200000010ff */
[----:B------:R-:W-:Y:S01]  /*9cd0*/  FADD.FTZ R5, R95, R6 ;  /* 0x000000065f057221 */ /* 0x000fe20000010000 */
[----:B------:R-:W-:Y:S01]  /*9ce0*/  FADD.FTZ R7, R81, R8 ;  /* 0x0000000851077221 */ /* 0x000fe20000010000 */
[----:B------:R-:W-:-:S02]  /*9cf0*/  F2FP.BF16.F32.PACK_AB R99, R103, R102 ;  /* 0x000000666763723e */ /* 0x000fc400000010ff */
[----:B------:R-:W-:Y:S01]  /*9d00*/  FADD.FTZ R6, R82, R5 ;  /* 0x0000000552067221 */ /* 0x000fe20000010000 */
[----:B------:R-:W-:Y:S01]  /*9d10*/  FADD.FTZ R8, R84, R7 ;  /* 0x0000000754087221 */ /* 0x000fe20000010000 */
[----:B------:R-:W0:Y:S01]  /*9d20*/  MUFU.EX2 R4, R75 ;  /* 0x0000004b00047308 */ /* 0x000e220000000800 */
[----:B------:R-:W-:Y:S01]  /*9d30*/  F2FP.BF16.F32.PACK_AB R89, R21, R90 ;  /* 0x0000005a1559723e */ /* 0x000fe200000010ff */
[----:B------:R-:W-:Y:S01]  /*9d40*/  FADD.FTZ R5, R83, R6 ;  /* 0x0000000653057221 */ /* 0x000fe20000010000 */
[----:B------:R-:W-:Y:S01]  /*9d50*/  FADD.FTZ R7, R85, R8 ;  /* 0x0000000855077221 */ /* 0x000fe20000010000 */
[----:B------:R-:W-:Y:S01]  /*9d60*/  F2FP.BF16.F32.PACK_AB R80, R81, R80 ;  /* 0x000000505150723e */ /* 0x000fe200000010ff */
[----:B------:R0:W-:Y:S01]  /*9d70*/  STSM.16.M88.4 [R2+0x2bb00], R96 ;  /* 0x02bb006002007844 */ /* 0x0001e20000000200 */
[----:B------:R-:W-:Y:S01]  /*9d80*/  FADD.FTZ R6, R86, R5 ;  /* 0x0000000556067221 */ /* 0x000fe20000010000 */
[----:B----4-:R-:W-:Y:S01]  /*9d90*/  FADD.FTZ R8, R72, R7 ;  /* 0x0000000748087221 */ /* 0x010fe20000010000 */
[----:B------:R-:W4:Y:S01]  /*9da0*/  MUFU.EX2 R125, R125 ;  /* 0x0000007d007d7308 */ /* 0x000f220000000800 */
[----:B------:R-:W-:Y:S01]  /*9db0*/  F2FP.BF16.F32.PACK_AB R90, R93, R92 ;  /* 0x0000005c5d5a723e */ /* 0x000fe200000010ff */
[----:B-1----:R-:W-:Y:S01]  /*9dc0*/  FADD.FTZ R6, R87, R6 ;  /* 0x0000000657067221 */ /* 0x002fe20000010000 */
[----:B-----5:R-:W-:Y:S01]  /*9dd0*/  FADD.FTZ R7, R73, R8 ;  /* 0x0000000849077221 */ /* 0x020fe20000010000 */
[----:B------:R-:W-:-:S02]  /*9de0*/  F2FP.BF16.F32.PACK_AB R91, R95, R91 ;  /* 0x0000005b5f5b723e */ /* 0x000fc400000010ff */
[----:B---3--:R-:W-:Y:S01]  /*9df0*/  FADD.FTZ R5, R9, R6 ;  /* 0x0000000609057221 */ /* 0x008fe20000010000 */
[----:B--2---:R-:W-:Y:S01]  /*9e00*/  FADD.FTZ R10, R124, R7 ;  /* 0x000000077c0a7221 */ /* 0x004fe20000010000 */
[----:B------:R-:W1:Y:S01]  /*9e10*/  MUFU.EX2 R13, R78 ;  /* 0x0000004e000d7308 */ /* 0x000e620000000800 */
[----:B------:R-:W-:Y:S01]  /*9e20*/  F2FP.BF16.F32.PACK_AB R81, R83, R82 ;  /* 0x000000525351723e */ /* 0x000fe200000010ff */
[C---:B0-----:R-:W-:Y:S01]  /*9e30*/  FADD.FTZ R6, R4.reuse, R5 ;  /* 0x0000000504067221 */ /* 0x041fe20000010000 */
[----:B------:R-:W-:Y:S01]  /*9e40*/  F2FP.BF16.F32.PACK_AB R82, R85, R84 ;  /* 0x000000545552723e */ /* 0x000fe200000010ff */
[----:B------:R0:W-:Y:S01]  /*9e50*/  STSM.16.M88.4 [R2+0x2d300], R88 ;  /* 0x02d3005802007844 */ /* 0x0001e20000000200 */
[----:B------:R-:W-:Y:S02]  /*9e60*/  F2FP.BF16.F32.PACK_AB R83, R87, R86 ;  /* 0x000000565753723e */ /* 0x000fe400000010ff */
[----:B------:R-:W-:Y:S01]  /*9e70*/  F2FP.BF16.F32.PACK_AB R8, R73, R72 ;  /* 0x000000484908723e */ /* 0x000fe200000010ff */
[----:B------:R-:W2:Y:S01]  /*9e80*/  MUFU.EX2 R79, R79 ;  /* 0x0000004f004f7308 */ /* 0x000ea20000000800 */
[C---:B----4-:R-:W-:Y:S01]  /*9e90*/  FADD.FTZ R5, R125.reuse, R10 ;  /* 0x0000000a7d057221 */ /* 0x050fe20000010000 */
[----:B------:R-:W-:Y:S01]  /*9ea0*/  F2FP.BF16.F32.PACK_AB R9, R4, R9 ;  /* 0x000000090409723e */ /* 0x000fe200000010ff */
[----:B------:R0:W-:Y:S01]  /*9eb0*/  STSM.16.M88.4 [R2+0x2eb00], R80 ;  /* 0x02eb005002007844 */ /* 0x0001e20000000200 */
[----:B------:R-:W-:Y:S01]  /*9ec0*/  F2FP.BF16.F32.PACK_AB R10, R125, R124 ;  /* 0x0000007c7d0a723e */ /* 0x000fe200000010ff */
[----:B-1----:R-:W-:Y:S01]  /*9ed0*/  FADD.FTZ R6, R13, R6 ;  /* 0x000000060d067221 */ /* 0x002fe20000010000 */
[----:B--2---:R-:W-:-:S03]  /*9ee0*/  F2FP.BF16.F32.PACK_AB R11, R79, R13 ;  /* 0x0000000d4f0b723e */ /* 0x004fc600000010ff */
[----:B------:R-:W-:Y:S02]  /*9ef0*/  FADD.FTZ R4, R79, R6 ;  /* 0x000000064f047221 */ /* 0x000fe40000010000 */
[----:B------:R0:W-:Y:S01]  /*9f00*/  STSM.16.M88.4 [R2+0x30300], R8 ;  /* 0x0303000802007844 */ /* 0x0001e20000000200 */
[----:B------:R-:W-:Y:S01]  /*9f10*/  @!PT LDS RZ, [RZ] ;  /* 0x00000000fffff984 */ /* 0x000fe20000000800 */
[----:B------:R-:W-:Y:S01]  /*9f20*/  @!PT LDS RZ, [RZ] ;  /* 0x00000000fffff984 */ /* 0x000fe20000000800 */
[----:B------:R-:W-:Y:S01]  /*9f30*/  @!PT LDS RZ, [RZ] ;  /* 0x00000000fffff984 */ /* 0x000fe20000000800 */
[----:B------:R-:W-:Y:S01]  /*9f40*/  @!PT LDS RZ, [RZ] ;  /* 0x00000000fffff984 */ /* 0x000fe20000000800 */
[----:B------:R1:W-:Y:S06]  /*9f50*/  MEMBAR.ALL.CTA ;  /* 0x0000000000007992 */ /* 0x0003ec0000008000 */
[----:B-1----:R-:W1:Y:S02]  /*9f60*/  FENCE.VIEW.ASYNC.S ;  /* 0x00000000000073c6 */ /* 0x002e640000000000 */
[----:B-1----:R-:W-:Y:S01]  /*9f70*/  NOP ;  /* 0x0000000000007918 */ /* 0x002fe20000000000 */
[----:B------:R-:W-:Y:S05]  /*9f80*/  @P2 BRA `(.L_x_191) ;  /* 0xffffffbc00ec2947 */ /* 0x000fea000383ffff */
.L_x_182:
[----:B------:R-:W-:Y:S06]  /*9f90*/  BAR.ARV 0x8, 0x200 ;  /* 0x0208000000007b1d */ /* 0x000fec0000002000 */
[----:B------:R-:W-:Y:S05]  /*9fa0*/  @!P0 BRA `(.L_x_192) ;  /* 0x0000000000048947 */ /* 0x000fea0003800000 */
[----:B------:R-:W-:Y:S01]  /*9fb0*/  BPT.TRAP 0x1 ;  /* 0x000000040000795c */ /* 0x000fe20000300000 */
.L_x_192:
[----:B------:R-:W-:Y:S01]  /*9fc0*/  ULEA UR9, UR36, UR37, 0x3 ;  /* 0x0000002524097291 */ /* 0x000fe2000f8e183f */
[----:B------:R-:W-:-:S05]  /*9fd0*/  IMAD.U32 R0, RZ, RZ, UR39 ;  /* 0x00000027ff007e24 */ /* 0x000fca000f8e00ff */
[----:B------:R-:W-:-:S04]  /*9fe0*/  SHF.L.U32 R0, R0, 0x1f, RZ ;  /* 0x0000001f00007819 */ /* 0x000fc800000006ff */
[----:B------:R2:W3:Y:S01]  /*9ff0*/  SYNCS.PHASECHK.TRANS64.TRYWAIT P2, [UR9+0x31c50], R0 ;  /* 0x031c5000ff0075a7 */ /* 0x0004e20008040149 */
[----:B------:R-:W-:Y:S05]  /*a000*/  @!P0 BRA `(.L_x_193) ;  /* 0x0000000000048947 */ /* 0x000fea0003800000 */
[----:B------:R-:W-:Y:S01]  /*a010*/  BPT.TRAP 0x1 ;  /* 0x000000040000795c */ /* 0x000fe20000300000 */
.L_x_193:
[----:B---3--:R-:W-:Y:S05]  /*a020*/  @P2 BRA `(.L_x_194) ;  /* 0x0000000000082947 */ /* 0x008fea0003800000 */
[----:B------:R-:W3:Y:S02]  /*a030*/  SYNCS.PHASECHK.TRANS64.TRYWAIT P0, [UR9+0x31c50], R0 ;  /* 0x031c5000ff0075a7 */ /* 0x000ee40008000149 */
[----:B---3--:R-:W-:Y:S05]  /*a040*/  @!P0 BRA `(.L_x_195) ;  /* 0x0000009c00f88947 */ /* 0x008fea0003800000 */
.L_x_194:
[----:B------:R-:W-:Y:S01]  /*a050*/  UIADD3 UR37, UR37, 0x200, URZ ;  /* 0x0000020025257890 */ /* 0x000fe2000fffe03f */
[----:B---3--:R-:W3:Y:S01]  /*a060*/  LDL.LU R3, [R1+0x10] ;  /* 0x0000100001037983 */ /* 0x008ee20000300800 */
[----:B------:R-:W-:Y:S01]  /*a070*/  ULOP3.LUT UR61, UR61, 0x10000, URZ, 0xfc, !UPT ;  /* 0x000100003d3d7892 */ /* 0x000fe2000f8efc3f */
[----:B------:R-:W-:Y:S01]  /*a080*/  WARPGROUP.ARRIVE ;  /* 0x00000000000079c5 */ /* 0x000fe20000000000 */
[----:B------:R-:W-:Y:S01]  /*a090*/  USHF.R.U32.HI UR37, URZ, 0x4, UR37 ;  /* 0x000000043f257899 */ /* 0x000fe20008011625 */
[----:B--2---:R-:W2:Y:S01]  /*a0a0*/  SHFL.BFLY PT, R0, R5, 0x2, 0x1f ;  /* 0x0c401f0005007f89 */ /* 0x004ea200000e0000 */
[----:B------:R-:W-:Y:S01]  /*a0b0*/  UMOV UR5, 0xc0000010 ;  /* 0xc000001000057882 */ /* 0x000fe20000000000 */
[----:B------:R-:W-:Y:S01]  /*a0c0*/  UMOV UR7, 0x80000020 ;  /* 0x8000002000077882 */ /* 0x000fe20000000000 */
[----:B------:R-:W-:Y:S01]  /*a0d0*/  ULOP3.LUT UR37, UR37, 0x3fff, URZ, 0xc0, !UPT ;  /* 0x00003fff25257892 */ /* 0x000fe2000f8ec03f */
[----:B-1----:R-:W-:Y:S01]  /*a0e0*/  IMAD.U32 R12, RZ, RZ, UR11 ;  /* 0x0000000bff0c7e24 */ /* 0x002fe2000f8e00ff */
[----:B------:R-:W-:-:S02]  /*a0f0*/  UMOV UR4, UR61 ;  /* 0x0000003d00047c82 */ /* 0x000fc40008000000 */
[----:B------:R-:W-:-:S04]  /*a100*/  ULOP3.LUT UR8, UR37, 0x2400000, URZ, 0xfc, !UPT ;  /* 0x0240000025087892 */ /* 0x000fc8000f8efc3f */
[----:B------:R-:W-:Y:S02]  /*a110*/  UIMAD UR8, UR36, 0x6c0, UR8 ;  /* 0x000006c0240878a4 */ /* 0x000fe4000f8e0208 */
[----:B------:R-:W-:-:S04]  /*a120*/  UIADD3 UR36, UR36, 0x1, URZ ;  /* 0x0000000124247890 */ /* 0x000fc8000fffe03f */
[----:B------:R-:W-:Y:S01]  /*a130*/  UISETP.NE.AND UP0, UPT, UR36, 0x2, UPT ;  /* 0x000000022400788c */ /* 0x000fe2000bf05270 */
[----:B------:R-:W-:Y:S02]  /*a140*/  UMOV UR6, UR8 ;  /* 0x0000000800067c82 */ /* 0x000fe40008000000 */
[----:B------:R-:W-:Y:S01]  /*a150*/  HGMMA.64x96x16.F32.BF16 R24, gdesc[UR4].tnspB, R24, gsb0 ;  /* 0x41600000041879f0 */ /* 0x000fe20008001818 */
[----:B------:R-:W-:Y:S02]  /*a160*/  UIADD3 UR4, UR61, 0x180, URZ ;  /* 0x000001803d047890 */ /* 0x000fe4000fffe03f */
[----:B------:R-:W-:Y:S01]  /*a170*/  UIADD3 UR6, UR8, 0x40, URZ ;  /* 0x0000004008067890 */ /* 0x000fe2000fffe03f */
[----:B--2---:R-:W-:Y:S01]  /*a180*/  FADD.FTZ R0, R0, R5 ;  /* 0x0000000500007221 */ /* 0x004fe20000010000 */
[----:B------:R-:W-:Y:S01]  /*a190*/  UMOV UR5, 0xc0000010 ;  /* 0xc000001000057882 */ /* 0x000fe20000000000 */
[----:B------:R-:W-:Y:S01]  /*a1a0*/  UMOV UR7, 0x80000020 ;  /* 0x8000002000077882 */ /* 0x000fe20000000000 */
[----:B------:R-:W-:Y:S01]  /*a1b0*/  USEL UR36, UR36, URZ, UP0 ;  /* 0x0000003f24247287 */ /* 0x000fe20008000000 */
[----:B------:R-:W-:-:S02]  /*a1c0*/  WARPGROUP.DEPBAR.LE gsb0, 0x0 ;  /* 0x00008000000079c5 */ /* 0x000fc40000010000 */
        /* <DEDUP_REMOVED lines=13> */
[----:B---3--:R-:W-:Y:S02]  /*a2a0*/  R2UR UR10, R3 ;  /* 0x00000000030a72ca */ /* 0x008fe400000e0000 */
[----:B------:R-:W1:Y:S11]  /*a2b0*/  SHFL.BFLY PT, R3, R4, 0x2, 0x1f ;  /* 0x0c401f0004037f89 */ /* 0x000e7600000e0000 */
[----:B------:R-:W-:Y:S01]  /*a2c0*/  UIADD3 UR10, UR10, 0x1, URZ ;  /* 0x000000010a0a7890 */ /* 0x000fe2000fffe03f */
[----:B-1----:R-:W-:Y:S01]  /*a2d0*/  FADD.FTZ R6, R3, R4 ;  /* 0x0000000403067221 */ /* 0x002fe20000010000 */
[----:B------:R-:W-:Y:S01]  /*a2e0*/  CS2R R4, SRZ ;  /* 0x0000000000047805 */ /* 0x000fe2000001ff00 */
[----:B------:R-:W0:Y:S04]  /*a2f0*/  SHFL.BFLY PT, R3, R0, 0x1, 0x1f ;  /* 0x0c201f0000037f89 */ /* 0x000e2800000e0000 */
[----:B------:R-:W1:Y:S01]  /*a300*/  SHFL.BFLY PT, R7, R6, 0x1, 0x1f ;  /* 0x0c201f0006077f89 */ /* 0x000e6200000e0000 */
[----:B------:R-:W-:-:S02]  /*a310*/  WARPGROUP.DEPBAR.LE gsb0, 0x0 ;  /* 0x00008000000079c5 */ /* 0x000fc40000010000 */
[----:B------:R-:W-:Y:S01]  /*a320*/  WARPGROUP.ARRIVE ;  /* 0x00000000000079c5 */ /* 0x000fe20000000000 */
[----:B0-----:R-:W-:Y:S01]  /*a330*/  FADD.FTZ R10, R0, R3 ;  /* 0x00000003000a7221 */ /* 0x001fe20000010000 */
[----:B------:R-:W-:-:S04]  /*a340*/  IMAD.MOV.U32 R0, RZ, RZ, -0x800000 ;  /* 0xff800000ff007424 */ /* 0x000fc800078e00ff */
[----:B------:R-:W-:Y:S01]  /*a350*/  HGMMA.64x96x16.F32.BF16 R24, gdesc[UR4].tnspB, R24, gsb0 ;  /* 0x41600000041879f0 */ /* 0x000fe20008001818 */
[----:B------:R-:W-:Y:S01]  /*a360*/  UIADD3 UR4, UR61, 0x600, URZ ;  /* 0x000006003d047890 */ /* 0x000fe2000fffe03f */
[----:B-1----:R-:W-:Y:S01]  /*a370*/  FADD.FTZ R11, R6, R7 ;  /* 0x00000007060b7221 */ /* 0x002fe20000010000 */
[----:B------:R-:W-:Y:S01]  /*a380*/  UIADD3 UR6, UR8, 0x100, URZ ;  /* 0x0000010008067890 */ /* 0x000fe2000fffe03f */
[----:B------:R-:W-:Y:S01]  /*a390*/  IMAD.U32 R6, RZ, RZ, UR9 ;  /* 0x00000009ff067e24 */ /* 0x000fe2000f8e00ff */
[----:B------:R-:W-:Y:S01]  /*a3a0*/  UMOV UR5, 0xc0000010 ;  /* 0xc000001000057882 */ /* 0x000fe20000000000 */
[----:B------:R-:W-:Y:S01]  /*a3b0*/  UMOV UR7, 0x80000020 ;  /* 0x8000002000077882 */ /* 0x000fe20000000000 */
[----:B------:R-:W-:Y:S01]  /*a3c0*/  FSETP.NE.FTZ.AND P0, PT, R10, RZ, PT ;  /* 0x000000ff0a00720b */ /* 0x000fe20003f15000 */
[----:B------:R-:W-:Y:S01]  /*a3d0*/  @!P1 VIADD R6, R6, 0x31c60 ;  /* 0x00031c6006069836 */ /* 0x000fe20000000000 */
[----:B------:R-:W-:Y:S01]  /*a3e0*/  FSETP.NE.FTZ.AND P2, PT, R11, RZ, PT ;  /* 0x000000ff0b00720b */ /* 0x000fe20003f55000 */
[----:B------:R-:W-:-:S02]  /*a3f0*/  IMAD.U32 R7, RZ, RZ, UR11 ;  /* 0x0000000bff077e24 */ /* 0x000fc4000f8e00ff */
[----:B------:R-:W-:Y:S01]  /*a400*/  IMAD.MOV.U32 R3, RZ, RZ, -0x800000 ;  /* 0xff800000ff037424 */ /* 0x000fe200078e00ff */
[----:B------:R-:W-:-:S07]  /*a410*/  @!P1 PRMT R6, RZ, 0x654, R6 ;  /* 0x00000654ff069816 */ /* 0x000fce0000000006 */
[----:B------:R-:W0:Y:S01]  /*a420*/  @P0 MUFU.LG2 R8, R10 ;  /* 0x0000000a00080308 */ /* 0x000e220000000c00 */
[----:B------:R-:W-:-:S07]  /*a430*/  @P0 FMUL.FTZ R7, R7, 0.69314718246459960938 ;  /* 0x3f31721807070820 */ /* 0x000fce0000410000 */
[----:B------:R-:W1:Y:S08]  /*a440*/  @P2 MUFU.LG2 R9, R11 ;  /* 0x0000000b00092308 */ /* 0x000e700000000c00 */
[----:B------:R2:W3:Y:S01]  /*a450*/  @P0 MUFU.RCP R5, R10 ;  /* 0x0000000a00050308 */ /* 0x0004e20000001000 */
[----:B0-----:R-:W-:-:S04]  /*a460*/  @P0 FMUL.FTZ R8, R8, 0.69314718246459960938 ;  /* 0x3f31721808080820 */ /* 0x001fc80000410000 */
[----:B------:R-:W-:Y:S01]  /*a470*/  @P0 FFMA.FTZ R0, R7, R114, R8 ;  /* 0x0000007207000223 */ /* 0x000fe20000010008 */
[----:B------:R-:W-:Y:S02]  /*a480*/  PLOP3.LUT P0, PT, PT, PT, PT, 0x8, 0x0 ;  /* 0x000000000000781c */ /* 0x000fe40003f0e170 */
[----:B------:R-:W0:Y:S01]  /*a490*/  @P2 MUFU.RCP R4, R11 ;  /* 0x0000000b00042308 */ /* 0x000e220000001000 */
[----:B--2---:R-:W-:Y:S01]  /*a4a0*/  @P2 FMUL.FTZ R10, R12, 0.69314718246459960938 ;  /* 0x3f3172180c0a2820 */ /* 0x004fe20000410000 */
[----:B-1----:R-:W-:-:S04]  /*a4b0*/  @P2 FMUL.FTZ R9, R9, 0.69314718246459960938 ;  /* 0x3f31721809092820 */ /* 0x002fc80000410000 */
[----:B------:R-:W-:Y:S01]  /*a4c0*/  @P2 FFMA.FTZ R3, R10, R74, R9 ;  /* 0x0000004a0a032223 */ /* 0x000fe20000010009 */
        /* <DEDUP_REMOVED lines=31> */
[----:B------:R-:W-:-:S04]  /*a6c0*/  USEL UR4, URZ, 0x1, UP0 ;  /* 0x000000013f047887 */ /* 0x000fc80008000000 */
[----:B------:R-:W-:Y:S01]  /*a6d0*/  ULOP3.LUT UR39, UR39, UR4, URZ, 0x3c, !UPT ;  /* 0x0000000427277292 */ /* 0x000fe2000f8e3c3f */
[----:B------:R-:W-:Y:S02]  /*a6e0*/  WARPGROUP.DEPBAR.LE gsb0, 0x0 ;  /* 0x00008000000079c5 */ /* 0x000fe40000010000 */
[----:B------:R1:W-:Y:S01]  /*a6f0*/  @!P1 SYNCS.ARRIVE.TRANS64.RED.A1T0 RZ, [R6+URZ], RZ ;  /* 0x000000ff06ff99a7 */ /* 0x0003e2000810043f */
[-C--:B---3--:R-:W-:Y:S01]  /*a700*/  FMUL.FTZ R20, R24, R5.reuse ;  /* 0x0000000518147220 */ /* 0x088fe20000410000 */
[-C--:B------:R-:W-:Y:S01]  /*a710*/  FMUL.FTZ R21, R25, R5.reuse ;  /* 0x0000000519157220 */ /* 0x080fe20000410000 */
[-C--:B------:R-:W-:Y:S01]  /*a720*/  FMUL.FTZ R28, R28, R5.reuse ;  /* 0x000000051c1c7220 */ /* 0x080fe20000410000 */
[-C--:B------:R-:W-:Y:S01]  /*a730*/  FMUL.FTZ R29, R29, R5.reuse ;  /* 0x000000051d1d7220 */ /* 0x080fe20000410000 */
[-C--:B------:R-:W-:Y:S01]  /*a740*/  FMUL.FTZ R32, R32, R5.reuse ;  /* 0x0000000520207220 */ /* 0x080fe20000410000 */
[-C--:B------:R-:W-:Y:S01]  /*a750*/  FMUL.FTZ R33, R33, R5.reuse ;  /* 0x0000000521217220 */ /* 0x080fe20000410000 */
[----:B------:R-:W-:Y:S01]  /*a760*/  FMUL.FTZ R36, R36, R5 ;  /* 0x0000000524247220 */ /* 0x000fe20000410000 */
[----:B-1----:R-:W-:-:S02]  /*a770*/  IMAD.U32 R6, RZ, RZ, UR10 ;  /* 0x0000000aff067e24 */ /* 0x002fc4000f8e00ff */
[-C--:B------:R-:W-:Y:S01]  /*a780*/  FMUL.FTZ R37, R37, R5.reuse ;  /* 0x0000000525257220 */ /* 0x080fe20000410000 */
[-C--:B------:R-:W-:Y:S01]  /*a790*/  FMUL.FTZ R40, R40, R5.reuse ;  /* 0x0000000528287220 */ /* 0x080fe20000410000 */
[-C--:B------:R-:W-:Y:S01]  /*a7a0*/  FMUL.FTZ R41, R41, R5.reuse ;  /* 0x0000000529297220 */ /* 0x080fe20000410000 */
[-C--:B------:R-:W-:Y:S01]  /*a7b0*/  FMUL.FTZ R44, R44, R5.reuse ;  /* 0x000000052c2c7220 */ /* 0x080fe20000410000 */
[----:B------:R1:W-:Y:S01]  /*a7c0*/  STL [R1+0x10], R6 ;  /* 0x0000100601007387 */ /* 0x0003e20000100800 */
        /* <DEDUP_REMOVED lines=12> */
[----:B------:R-:W-:Y:S01]  /*a890*/  FMUL.FTZ R69, R69, R5 ;  /* 0x0000000545457220 */ /* 0x000fe20000410000 */
[-C--:B0-----:R-:W-:Y:S01]  /*a8a0*/  FMUL.FTZ R72, R26, R4.reuse ;  /* 0x000000041a487220 */ /* 0x081fe20000410000 */
        /* <DEDUP_REMOVED lines=22> */
[----:B-1----:R-:W-:-:S07]  /*aa10*/  FMUL.FTZ R71, R71, R4 ;  /* 0x0000000447477220 */ /* 0x002fce0000410000 */
.L_x_175:
[----:B------:R-:W0:Y:S08]  /*aa20*/  S2UR UR4, SR_CgaCtaId ;  /* 0x00000000000479c3 */ /* 0x000e300000008800 */
[----:B------:R-:W-:Y:S06]  /*aa30*/  BAR.SYNC.DEFER_BLOCKING 0x5, 0x200 ;  /* 0x0148000000007b1d */ /* 0x000fec0000010000 */
[----:B------:R-:W-:Y:S01]  /*aa40*/  UMOV UR37, 0x400 ;  /* 0x0000040000257882 */ /* 0x000fe20000000000 */
[----:B------:R-:W-:Y:S01]  /*aa50*/  BSSY B0, `(.L_x_196) ;  /* 0x00002cc000007945 */ /* 0x000fe20003800000 */
[----:B0-----:R-:W-:-:S09]  /*aa60*/  ULEA UR37, UR4, UR37, 0x18 ;  /* 0x0000002504257291 */ /* 0x001fd2000f8ec03f */
[----:B------:R-:W0:Y:S02]  /*aa70*/  LDS.128 R4, [UR37+0x31cd0] ;  /* 0x031cd025ff047984 */ /* 0x000e240008000c00 */
[----:B0-----:R-:W-:Y:S02]  /*aa80*/  R2UR UR6, R5 ;  /* 0x00000000050672ca */ /* 0x001fe400000e0000 */
[----:B------:R-:W-:Y:S02]  /*aa90*/  R2UR UR5, R6 ;  /* 0x00000000060572ca */ /* 0x000fe400000e0000 */
[----:B------:R-:W-:Y:S01]  /*aaa0*/  R2UR UR7, R7 ;  /* 0x00000000070772ca */ /* 0x000fe200000e0000 */
[----:B------:R-:W-:Y:S06]  /*aab0*/  BAR.ARV 0x4, 0x200 ;  /* 0x0108000000007b1d */ /* 0x000fec0000002000 */
[----:B------:R-:W-:Y:S08]  /*aac0*/  @P0 BRA `(.L_x_197) ;  /* 0x0000001c00dc0947 */ /* 0x000ff00003800000 */
[----:B------:R-:W2:Y:S01]  /*aad0*/  LDL.LU R10, [R1+0xc] ;  /* 0x00000c00010a7983 */ /* 0x000ea20000300800 */
[----:B------:R-:W0:Y:S01]  /*aae0*/  S2UR UR4, SR_SWINHI ;  /* 0x00000000000479c3 */ /* 0x000e220000002f00 */
[----:B------:R-:W-:Y:S01]  /*aaf0*/  R2UR UR16, R19 ;  /* 0x00000000131072ca */ /* 0x000fe200000e0000 */
[----:B------:R-:W-:Y:S01]  /*ab00*/  ULDC.64 UR10, c[0x0][0xc00] ;  /* 0x00030000000a7ab9 */ /* 0x000fe20000000a00 */
[----:B------:R-:W3:Y:S04]  /*ab10*/  LDL.LU R9, [R1+0x14] ;  /* 0x0000140001097983 */ /* 0x000ee80000300800 */
[----:B------:R-:W4:Y:S04]  /*ab20*/  LDL R8, [R1+0x48] ;  /* 0x0000480001087983 */ /* 0x000f280000100800 */
[----:B------:R-:W4:Y:S01]  /*ab30*/  LDL R80, [R1+0x4] ;  /* 0x0000040001507983 */ /* 0x000f220000100800 */
[----:B------:R-:W-:Y:S01]  /*ab40*/  ULDC.64 UR18, c[0x0][0x208] ;  /* 0x0000820000127ab9 */ /* 0x000fe20000000a00 */
[----:B------:R-:W-:-:S02]  /*ab50*/  R2UR UR15, R23 ;  /* 0x00000000170f72ca */ /* 0x000fc400000e0000 */
[----:B------:R-:W4:Y:S01]  /*ab60*/  LDL R81, [R1+0x44] ;  /* 0x0000440001517983 */ /* 0x000f220000100800 */
[----:B------:R-:W-:Y:S01]  /*ab70*/  R2UR UR20, R156 ;  /* 0x000000009c1472ca */ /* 0x000fe200000e0000 */
[----:B------:R-:W-:Y:S01]  /*ab80*/  UMOV UR8, UR37 ;  /* 0x0000002500087c82 */ /* 0x000fe20008000000 */
[----:B0-----:R-:W-:Y:S01]  /*ab90*/  UMOV UR9, UR4 ;  /* 0x0000000400097c82 */ /* 0x001fe20008000000 */
[----:B------:R-:W-:Y:S02]  /*aba0*/  IMAD.U32 R16, RZ, RZ, UR8 ;  /* 0x00000008ff107e24 */ /* 0x000fe4000f8e00ff */
[----:B------:R-:W-:Y:S01]  /*abb0*/  IMAD.U32 R17, RZ, RZ, UR9 ;  /* 0x00000009ff117e24 */ /* 0x000fe2000f8e00ff */
[----:B------:R-:W-:Y:S01]  /*abc0*/  BAR.SYNC.DEFER_BLOCKING 0x1, 0x180 ;  /* 0x0046000000007b1d */ /* 0x000fe20000010000 */
[----:B--2---:R-:W-:Y:S02]  /*abd0*/  R2UR UR14, R10 ;  /* 0x000000000a0e72ca */ /* 0x004fe400000e0000 */
[----:B---3--:R-:W-:Y:S01]  /*abe0*/  R2UR UR13, R9 ;  /* 0x00000000090d72ca */ /* 0x008fe200000e0000 */
[----:B----4-:R-:W-:Y:S01]  /*abf0*/  IMAD.WIDE R4, R8, 0x2, R16 ;  /* 0x0000000208047825 */ /* 0x010fe200078e0210 */
[----:B------:R-:W-:-:S02]  /*ac00*/  R2UR UR21, R80 ;  /* 0x00000000501572ca */ /* 0x000fc400000e0000 */
[C---:B------:R-:W-:Y:S02]  /*ac10*/  LOP3.LUT R7, R4.reuse, 0x180, RZ, 0xc0, !PT ;  /* 0x0000018004077812 */ /* 0x040fe400078ec0ff */
[C---:B------:R-:W-:Y:S02]  /*ac20*/  IADD3 R10, P3, R4.reuse, 0x3000, RZ ;  /* 0x00003000040a7810 */ /* 0x040fe40007f7e0ff */
[----:B------:R-:W-:Y:S02]  /*ac30*/  IADD3 R19, P4, R4, 0x20, RZ ;  /* 0x0000002004137810 */ /* 0x000fe40007f9e0ff */
[----:B------:R-:W-:Y:S02]  /*ac40*/  SHF.R.U64 R7, R7, 0x3, RZ ;  /* 0x0000000307077819 */ /* 0x000fe400000012ff */
[----:B------:R-:W-:Y:S02]  /*ac50*/  LOP3.LUT R8, R10, 0x180, RZ, 0xc0, !PT ;  /* 0x000001800a087812 */ /* 0x000fe400078ec0ff */
[----:B------:R-:W-:-:S02]  /*ac60*/  LOP3.LUT R6, R19, 0x180, RZ, 0xc0, !PT ;  /* 0x0000018013067812 */ /* 0x000fc400078ec0ff */
[C---:B------:R-:W-:Y:S02]  /*ac70*/  IADD3 R75, P2, R4.reuse, 0x3020, RZ ;  /* 0x00003020044b7810 */ /* 0x040fe40007f5e0ff */
[C---:B------:R-:W-:Y:S02]  /*ac80*/  IADD3 R77, P1, R4.reuse, 0x6000, RZ ;  /* 0x00006000044d7810 */ /* 0x040fe40007f3e0ff */
[----:B------:R-:W-:Y:S02]  /*ac90*/  IADD3 R26, P0, R4, 0x6020, RZ ;  /* 0x00006020041a7810 */ /* 0x000fe40007f1e0ff */
[----:B------:R-:W-:Y:S02]  /*aca0*/  LOP3.LUT R4, R7, R4, RZ, 0x3c, !PT ;  /* 0x0000000407047212 */ /* 0x000fe400078e3cff */
[----:B------:R-:W-:Y:S02]  /*acb0*/  SHF.R.U64 R7, R8, 0x3, RZ ;  /* 0x0000000308077819 */ /* 0x000fe400000012ff */
[----:B------:R-:W-:-:S02]  /*acc0*/  SHF.R.U64 R6, R6, 0x3, RZ ;  /* 0x0000000306067819 */ /* 0x000fc400000012ff */
[----:B------:R-:W-:Y:S02]  /*acd0*/  LOP3.LUT R14, R7, R10, RZ, 0x3c, !PT ;  /* 0x0000000a070e7212 */ /* 0x000fe400078e3cff */
[----:B------:R-:W-:Y:S02]  /*ace0*/  LOP3.LUT R8, R75, 0x180, RZ, 0xc0, !PT ;  /* 0x000001804b087812 */ /* 0x000fe400078ec0ff */
[----:B------:R-:W-:Y:S02]  /*acf0*/  LOP3.LUT R12, R6, R19, RZ, 0x3c, !PT ;  /* 0x00000013060c7212 */ /* 0x000fe400078e3cff */
[----:B------:R-:W-:Y:S02]  /*ad00*/  LOP3.LUT R10, R77, 0x180, RZ, 0xc0, !PT ;  /* 0x000001804d0a7812 */ /* 0x000fe400078ec0ff */
[----:B------:R-:W-:Y:S02]  /*ad10*/  LOP3.LUT R19, R26, 0x180, RZ, 0xc0, !PT ;  /* 0x000001801a137812 */ /* 0x000fe400078ec0ff */
[----:B------:R-:W-:Y:S01]  /*ad20*/  SHF.R.U64 R8, R8, 0x3, RZ ;  /* 0x0000000308087819 */ /* 0x000fe200000012ff */
[--C-:B------:R-:W-:Y:S01]  /*ad30*/  IMAD.X R13, RZ, RZ, R5.reuse, P4 ;  /* 0x000000ffff0d7224 */ /* 0x100fe200020e0605 */
[----:B------:R-:W-:Y:S01]  /*ad40*/  SHF.R.U64 R10, R10, 0x3, RZ ;  /* 0x000000030a0a7819 */ /* 0x000fe200000012ff */
[--C-:B------:R-:W-:Y:S01]  /*ad50*/  IMAD.X R15, RZ, RZ, R5.reuse, P3 ;  /* 0x000000ffff0f7224 */ /* 0x100fe200018e0605 */
[----:B------:R-:W-:Y:S01]  /*ad60*/  SHF.R.U64 R19, R19, 0x3, RZ ;  /* 0x0000000313137819 */ /* 0x000fe200000012ff */
[--C-:B------:R-:W-:Y:S01]  /*ad70*/  IMAD.X R25, RZ, RZ, R5.reuse, P2 ;  /* 0x000000ffff197224 */ /* 0x100fe200010e0605 */
[----:B------:R-:W-:Y:S01]  /*ad80*/  LOP3.LUT R24, R8, R75, RZ, 0x3c, !PT ;  /* 0x0000004b08187212 */ /* 0x000fe200078e3cff */
[--C-:B------:R-:W-:Y:S01]  /*ad90*/  IMAD.X R9, RZ, RZ, R5.reuse, P1 ;  /* 0x000000ffff097224 */ /* 0x100fe200008e0605 */
[----:B------:R-:W-:Y:S01]  /*ada0*/  MOV R27, R4 ;  /* 0x00000004001b7202 */ /* 0x000fe20000000f00 */
[----:B------:R-:W-:Y:S01]  /*adb0*/  IMAD.X R11, RZ, RZ, R5, P0 ;  /* 0x000000ffff0b7224 */ /* 0x000fe200000e0605 */
[----:B------:R-:W-:-:S02]  /*adc0*/  LOP3.LUT R8, R10, R77, RZ, 0x3c, !PT ;  /* 0x0000004d0a087212 */ /* 0x000fc400078e3cff */
[----:B------:R-:W-:Y:S02]  /*add0*/  F2FP.BF16.F32.PACK_AB R4, R21, R20 ;  /* 0x000000141504723e */ /* 0x000fe400000010ff */
[----:B------:R-:W-:Y:S02]  /*ade0*/  F2FP.BF16.F32.PACK_AB R5, R73, R72 ;  /* 0x000000484905723e */ /* 0x000fe400000010ff */
[----:B------:R-:W-:Y:S02]  /*adf0*/  F2FP.BF16.F32.PACK_AB R6, R29, R28 ;  /* 0x0000001c1d06723e */ /* 0x000fe400000010ff */
[----:B------:R-:W-:Y:S02]  /*ae00*/  F2FP.BF16.F32.PACK_AB R7, R31, R30 ;  /* 0x0000001e1f07723e */ /* 0x000fe400000010ff */
[----:B------:R-:W-:Y:S02]  /*ae10*/  LOP3.LUT R10, R19, R26, RZ, 0x3c, !PT ;  /* 0x0000001a130a7212 */ /* 0x000fe400078e3cff */
[----:B------:R-:W-:-:S02]  /*ae20*/  MOV R26, R12 ;  /* 0x0000000c001a7202 */ /* 0x000fc40000000f00 */
[----:B------:R-:W-:Y:S02]  /*ae30*/  MOV R79, R14 ;  /* 0x0000000e004f7202 */ /* 0x000fe40000000f00 */
[----:B------:R-:W-:Y:S02]  /*ae40*/  F2FP.BF16.F32.PACK_AB R12, R33, R32 ;  /* 0x00000020210c723e */ /* 0x000fe400000010ff */
[----:B------:R-:W-:Y:S02]  /*ae50*/  F2FP.BF16.F32.PACK_AB R13, R35, R34 ;  /* 0x00000022230d723e */ /* 0x000fe400000010ff */
[----:B------:R-:W-:Y:S02]  /*ae60*/  F2FP.BF16.F32.PACK_AB R14, R37, R36 ;  /* 0x00000024250e723e */ /* 0x000fe400000010ff */
[----:B------:R-:W-:Y:S01]  /*ae70*/  F2FP.BF16.F32.PACK_AB R15, R39, R38 ;  /* 0x00000026270f723e */ /* 0x000fe200000010ff */
[----:B------:R0:W-:Y:S01]  /*ae80*/  STSM.16.M88.4 [R27], R4 ;  /* 0x000000041b007844 */ /* 0x0001e20000000200 */
[----:B------:R-:W-:-:S02]  /*ae90*/  MOV R19, R8 ;  /* 0x0000000800137202 */ /* 0x000fc40000000f00 */
[----:B------:R-:W-:Y:S01]  /*aea0*/  MOV R76, R10 ;  /* 0x0000000a004c7202 */ /* 0x000fe20000000f00 */
[----:B------:R1:W-:Y:S01]  /*aeb0*/  STSM.16.M88.4 [R26], R12 ;  /* 0x0000000c1a007844 */ /* 0x0003e20000000200 */
[----:B------:R-:W-:Y:S02]  /*aec0*/  MOV R78, R24 ;  /* 0x00000018004e7202 */ /* 0x000fe40000000f00 */
[----:B------:R-:W-:Y:S02]  /*aed0*/  F2FP.BF16.F32.PACK_AB R8, R49, R48 ;  /* 0x000000303108723e */ /* 0x000fe400000010ff */
[----:B------:R-:W-:Y:S02]  /*aee0*/  F2FP.BF16.F32.PACK_AB R9, R51, R50 ;  /* 0x000000323309723e */ /* 0x000fe400000010ff */
[----:B------:R-:W-:Y:S02]  /*aef0*/  F2FP.BF16.F32.PACK_AB R10, R53, R52 ;  /* 0x00000034350a723e */ /* 0x000fe400000010ff */
[----:B------:R-:W-:-:S02]  /*af00*/  F2FP.BF16.F32.PACK_AB R11, R55, R54 ;  /* 0x00000036370b723e */ /* 0x000fc400000010ff */
[----:B0-----:R-:W-:Y:S02]  /*af10*/  F2FP.BF16.F32.PACK_AB R4, R41, R40 ;  /* 0x000000282904723e */ /* 0x001fe400000010ff */
[----:B------:R-:W-:Y:S02]  /*af20*/  F2FP.BF16.F32.PACK_AB R5, R43, R42 ;  /* 0x0000002a2b05723e */ /* 0x000fe400000010ff */
[----:B------:R-:W-:Y:S02]  /*af30*/  F2FP.BF16.F32.PACK_AB R6, R45, R44 ;  /* 0x0000002c2d06723e */ /* 0x000fe400000010ff */
[----:B------:R-:W-:Y:S02]  /*af40*/  F2FP.BF16.F32.PACK_AB R7, R47, R46 ;  /* 0x0000002e2f07723e */ /* 0x000fe400000010ff */
[----:B-1----:R-:W-:Y:S02]  /*af50*/  F2FP.BF16.F32.PACK_AB R12, R57, R56 ;  /* 0x00000038390c723e */ /* 0x002fe400000010ff */
[----:B------:R-:W-:-:S02]  /*af60*/  F2FP.BF16.F32.PACK_AB R13, R59, R58 ;  /* 0x0000003a3b0d723e */ /* 0x000fc400000010ff */
[----:B------:R-:W-:Y:S02]  /*af70*/  F2FP.BF16.F32.PACK_AB R14, R61, R60 ;  /* 0x0000003c3d0e723e */ /* 0x000fe400000010ff */
[----:B------:R-:W-:Y:S02]  /*af80*/  F2FP.BF16.F32.PACK_AB R15, R63, R62 ;  /* 0x0000003e3f0f723e */ /* 0x000fe400000010ff */
[----:B------:R-:W-:Y:S02]  /*af90*/  F2FP.BF16.F32.PACK_AB R24, R65, R64 ;  /* 0x000000404118723e */ /* 0x000fe400000010ff */
[----:B------:R-:W-:Y:S02]  /*afa0*/  F2FP.BF16.F32.PACK_AB R25, R67, R66 ;  /* 0x000000424319723e */ /* 0x000fe400000010ff */
[----:B------:R-:W-:Y:S02]  /*afb0*/  F2FP.BF16.F32.PACK_AB R26, R69, R68 ;  /* 0x00000044451a723e */ /* 0x000fe400000010ff */
[----:B------:R-:W-:Y:S01]  /*afc0*/  F2FP.BF16.F32.PACK_AB R27, R71, R70 ;  /* 0x00000046471b723e */ /* 0x000fe200000010ff */
[----:B------:R-:W-:Y:S04]  /*afd0*/  STSM.16.M88.4 [R79], R4 ;  /* 0x000000044f007844 */ /* 0x000fe80000000200 */
[----:B------:R-:W-:Y:S04]  /*afe0*/  STSM.16.M88.4 [R78], R8 ;  /* 0x000000084e007844 */ /* 0x000fe80000000200 */
[----:B------:R-:W-:Y:S04]  /*aff0*/  STSM.16.M88.4 [R19], R12 ;  /* 0x0000000c13007844 */ /* 0x000fe80000000200 */
[----:B------:R0:W-:Y:S01]  /*b000*/  STSM.16.M88.4 [R76], R24 ;  /* 0x000000184c007844 */ /* 0x0001e20000000200 */
[----:B------:R-:W-:Y:S01]  /*b010*/  USHF.L.U32 UR4, UR14, 0x2, URZ ;  /* 0x000000020e047899 */ /* 0x000fe2000800063f */
[----:B------:R-:W-:Y:S01]  /*b020*/  BAR.SYNC.DEFER_BLOCKING 0x1, 0x180 ;  /* 0x0046000000007b1d */ /* 0x000fe20000010000 */
[----:B------:R-:W-:Y:S01]  /*b030*/  ISETP.NE.U32.AND P0, PT, RZ, UR10, PT ;  /* 0x0000000aff007c0c */ /* 0x000fe2000bf05070 */
[----:B------:R-:W-:-:S02]  /*b040*/  USHF.L.U64.HI UR12, UR14, 0x2, UR13 ;  /* 0x000000020e0c7899 */ /* 0x000fc4000801020d */
[----:B------:R-:W-:Y:S01]  /*b050*/  UIADD3 UR8, UP0, UR4, UR10, URZ ;  /* 0x0000000a04087290 */ /* 0x000fe2000ff1e03f */
[----:B------:R-:W-:-:S03]  /*b060*/  ISETP.NE.AND.EX P0, PT, RZ, UR11, PT, P0 ;  /* 0x0000000bff007c0c */ /* 0x000fc6000bf05300 */
[----:B------:R-:W-:Y:S02]  /*b070*/  UIADD3.X UR9, UR12, UR11, URZ, UP0, !UPT ;  /* 0x0000000b0c097290 */ /* 0x000fe400087fe43f */
[----:B------:R-:W-:Y:S01]  /*b080*/  IMAD.U32 R74, RZ, RZ, UR8 ;  /* 0x00000008ff4a7e24 */ /* 0x000fe2000f8e00ff */
[----:B0-----:R-:W0:Y:S03]  /*b090*/  LDC R76, c[0x0][0xbe8] ;  /* 0x0002fa00ff4c7b82 */ /* 0x001e260000000800 */
[----:B------:R-:W-:Y:S01]  /*b0a0*/  IMAD.U32 R75, RZ, RZ, UR9 ;  /* 0x00000009ff4b7e24 */ /* 0x000fe2000f8e00ff */
[----:B------:R-:W-:-:S04]  /*b0b0*/  ULDC.64 UR8, c[0x0][0xc08] ;  /* 0x0003020000087ab9 */ /* 0x000fc80000000a00 */
[----:B------:R-:W2:Y:S01]  /*b0c0*/  @P0 LDG.E R77, desc[UR18][R74.64] ;  /* 0x000000124a4d0981 */ /* 0x000ea2000c1e1900 */
[----:B------:R-:W-:-:S04]  /*b0d0*/  UISETP.NE.U32.AND UP0, UPT, UR8, URZ, UPT ;  /* 0x0000003f0800728c */ /* 0x000fc8000bf05070 */
[----:B------:R-:W-:Y:S01]  /*b0e0*/  UISETP.NE.AND.EX UP0, UPT, UR9, URZ, UPT, UP0 ;  /* 0x0000003f0900728c */ /* 0x000fe2000bf05300 */
[----:B0-----:R-:W-:-:S05]  /*b0f0*/  ISETP.NE.AND P1, PT, R76, 0x1, PT ;  /* 0x000000014c00780c */ /* 0x001fca0003f25270 */
[----:B------:R-:W-:-:S05]  /*b100*/  PLOP3.LUT P4, PT, PT, PT, UP0, 0x80, 0x0 ;  /* 0x000000000000781c */ /* 0x000fca0003f8f008 */
[----:B------:R-:W-:-:S03]  /*b110*/  @UP0 UIADD3 UR8, UP1, UR4, UR8, URZ ;  /* 0x0000000804080290 */ /* 0x000fc6000ff3e03f */
[----:B------:R-:W-:Y:S01]  /*b120*/  ULDC UR4, c[0x0][0xa88] ;  /* 0x0002a20000047ab9 */ /* 0x000fe20000000800 */
[----:B------:R-:W-:Y:S01]  /*b130*/  @UP0 UIADD3.X UR9, UR12, UR9, URZ, UP1, !UPT ;  /* 0x000000090c090290 */ /* 0x000fe20008ffe43f */
[----:B------:R-:W-:Y:S01]  /*b140*/  IMAD.U32 R19, RZ, RZ, UR4 ;  /* 0x00000004ff137e24 */ /* 0x000fe2000f8e00ff */
[----:B------:R-:W-:Y:S01]  /*b150*/  UISETP.NE.AND UP0, UPT, UR16, URZ, UPT ;  /* 0x0000003f1000728c */ /* 0x000fe2000bf05270 */
[----:B------:R-:W-:Y:S01]  /*b160*/  ULDC UR4, c[0x0][0xad4] ;  /* 0x0002b50000047ab9 */ /* 0x000fe20000000800 */
[----:B------:R-:W0:Y:S01]  /*b170*/  @P1 LDC R6, c[0x0][0xbec] ;  /* 0x0002fb00ff061b82 */ /* 0x000e220000000800 */
[----:B------:R-:W-:Y:S01]  /*b180*/  IMAD.U32 R4, RZ, RZ, UR8 ;  /* 0x00000008ff047e24 */ /* 0x000fe2000f8e00ff */
[----:B------:R-:W-:Y:S01]  /*b190*/  USEL UR4, UR16, UR4, UP0 ;  /* 0x0000000410047287 */ /* 0x000fe20008000000 */
[----:B------:R-:W-:-:S03]  /*b1a0*/  IMAD.U32 R5, RZ, RZ, UR9 ;  /* 0x00000009ff057e24 */ /* 0x000fc6000f8e00ff */
[----:B------:R-:W-:Y:S02]  /*b1b0*/  UISETP.GT.AND UP1, UPT, UR4, 0x1, UPT ;  /* 0x000000010400788c */ /* 0x000fe4000bf24270 */
[----:B------:R-:W1:Y:S01]  /*b1c0*/  @P1 LDC R9, c[0x0][0xbf0] ;  /* 0x0002fc00ff091b82 */ /* 0x000e620000000800 */
[----:B------:R0:W5:Y:S01]  /*b1d0*/  @P4 LDG.E R19, desc[UR18][R4.64] ;  /* 0x0000001204134981 */ /* 0x000162000c1e1900 */
[----:B------:R-:W-:Y:S02]  /*b1e0*/  UMOV UR19, 0x9b8 ;  /* 0x000009b800137882 */ /* 0x000fe40000000000 */
[----:B------:R-:W-:Y:S02]  /*b1f0*/  USEL UR19, UR19, 0x978, UP1 ;  /* 0x0000097813137887 */ /* 0x000fe40008800000 */
[----:B------:R-:W-:Y:S01]  /*b200*/  UISETP.NE.U32.AND UP0, UPT, UR10, URZ, UPT ;  /* 0x0000003f0a00728c */ /* 0x000fe2000bf05070 */
[----:B------:R-:W-:Y:S01]  /*b210*/  IMAD.U32 R11, RZ, RZ, UR21 ;  /* 0x00000015ff0b7e24 */ /* 0x000fe2000f8e00ff */
[----:B------:R-:W-:-:S02]  /*b220*/  UMOV UR4, URZ ;  /* 0x0000003f00047c82 */ /* 0x000fc40008000000 */
[----:B------:R-:W-:Y:S01]  /*b230*/  UISETP.NE.AND.EX UP0, UPT, UR11, URZ, UPT, UP0 ;  /* 0x0000003f0b00728c */ /* 0x000fe2000bf05300 */
[----:B------:R-:W-:Y:S01]  /*b240*/  IMAD R11, R11, 0xc0, R81 ;  /* 0x000000c00b0b7824 */ /* 0x000fe200078e0251 */
[----:B------:R-:W-:Y:S02]  /*b250*/  USEL UR9, UR15, URZ, UP1 ;  /* 0x0000003f0f097287 */ /* 0x000fe40008800000 */
[----:B------:R-:W-:Y:S02]  /*b260*/  USEL UR8, UR14, URZ, !UP0 ;  /* 0x0000003f0e087287 */ /* 0x000fe4000c000000 */
[----:B------:R-:W-:Y:S01]  /*b270*/  USEL UR18, UR13, URZ, !UP0 ;  /* 0x0000003f0d127287 */ /* 0x000fe2000c000000 */
[----:B0-----:R-:W-:Y:S01]  /*b280*/  @P1 IMAD.HI.U32 R4, R11, R6, RZ ;  /* 0x000000060b041227 */ /* 0x001fe200078e00ff */
[----:B------:R-:W-:Y:S01]  /*b290*/  ULDC.64 UR10, c[0x0][UR19+0x218] ;  /* 0x00008600130a7abb */ /* 0x000fe20008000a00 */
[----:B------:R-:W-:Y:S01]  /*b2a0*/  ULDC.64 UR12, c[0x0][UR19+0x220] ;  /* 0x00008800130c7abb */ /* 0x000fe20008000a00 */
[----:B------:R-:W-:Y:S01]  /*b2b0*/  ULDC.64 UR14, c[0x0][UR19+0x228] ;  /* 0x00008a00130e7abb */ /* 0x000fe20008000a00 */
[----:B------:R-:W-:-:S02]  /*b2c0*/  UIMAD.WIDE.U32 UR16, UR10, UR20, URZ ;  /* 0x000000140a1072a5 */ /* 0x000fc4000f8e003f */
[----:B------:R-:W-:Y:S02]  /*b2d0*/  UIMAD UR13, UR13, UR8, URZ ;  /* 0x000000080d0d72a4 */ /* 0x000fe4000f8e023f */
[----:B------:R-:W-:Y:S01]  /*b2e0*/  UIMAD UR20, UR11, UR20, URZ ;  /* 0x000000140b1472a4 */ /* 0x000fe2000f8e023f */
[----:B------:R-:W-:Y:S01]  /*b2f0*/  IMAD.MOV.U32 R7, RZ, RZ, R11 ;  /* 0x000000ffff077224 */ /* 0x000fe200078e000b */
[----:B------:R-:W-:Y:S02]  /*b300*/  UIMAD.WIDE.U32 UR10, UR12, UR8, URZ ;  /* 0x000000080c0a72a5 */ /* 0x000fe4000f8e003f */
[----:B------:R-:W-:Y:S01]  /*b310*/  UIMAD.WIDE.U32 UR22, UR14, UR9, URZ ;  /* 0x000000090e1672a5 */ /* 0x000fe2000f8e003f */
[----:B-1----:R-:W-:Y:S01]  /*b320*/  @P1 SHF.R.U32.HI R7, RZ, R9, R4 ;  /* 0x00000009ff071219 */ /* 0x002fe20000011604 */
[----:B------:R-:W-:Y:S02]  /*b330*/  UIMAD UR9, UR15, UR9, URZ ;  /* 0x000000090f0972a4 */ /* 0x000fe4000f8e023f */
[----:B------:R-:W-:-:S02]  /*b340*/  UIMAD UR13, UR12, UR18, UR13 ;  /* 0x000000120c0d72a4 */ /* 0x000fc4000f8e020d */
[----:B------:R-:W-:Y:S01]  /*b350*/  UIADD3 UR20, UR17, UR20, URZ ;  /* 0x0000001411147290 */ /* 0x000fe2000fffe03f */
[--C-:B------:R-:W-:Y:S02]  /*b360*/  IMAD.MOV R9, RZ, RZ, -R7.reuse ;  /* 0x000000ffff097224 */ /* 0x100fe400078e0a07 */
[----:B------:R-:W-:Y:S02]  /*b370*/  IMAD.U32 R4, RZ, RZ, UR22 ;  /* 0x00000016ff047e24 */ /* 0x000fe4000f8e00ff */
[----:B------:R-:W-:Y:S01]  /*b380*/  IMAD.U32 R5, RZ, RZ, UR23 ;  /* 0x00000017ff057e24 */ /* 0x000fe2000f8e00ff */
[----:B------:R-:W-:Y:S01]  /*b390*/  SHF.R.S32.HI R5, RZ, 0x1f, R7 ;  /* 0x0000001fff057819 */ /* 0x000fe20000011407 */
[----:B------:R-:W-:-:S05]  /*b3a0*/  IMAD R9, R76, R9, R11 ;  /* 0x000000094c097224 */ /* 0x000fca00078e020b */
[----:B------:R-:W-:Y:S01]  /*b3b0*/  SHF.R.S32.HI R6, RZ, 0x1f, R9 ;  /* 0x0000001fff067819 */ /* 0x000fe20000011409 */
[----:B------:R-:W-:Y:S01]  /*b3c0*/  IMAD.U32 R12, RZ, RZ, UR21 ;  /* 0x00000015ff0c7e24 */ /* 0x000fe2000f8e00ff */
[----:B--2---:R-:W-:-:S13]  /*b3d0*/  @P0 R2UR UR4, R77 ;  /* 0x000000004d0402ca */ /* 0x004fda00000e0000 */
[----:B------:R-:W-:Y:S02]  /*b3e0*/  UIADD3 UR16, UP0, UP2, UR10, UR16, UR4 ;  /* 0x000000100a107290 */ /* 0x000fe4000fa1e004 */
[----:B------:R-:W-:Y:S02]  /*b3f0*/  UIADD3 UR10, UR23, UR9, URZ ;  /* 0x00000009170a7290 */ /* 0x000fe4000fffe03f */
[----:B------:R-:W-:Y:S02]  /*b400*/  UIADD3 UR9, UR11, UR13, URZ ;  /* 0x0000000d0b097290 */ /* 0x000fe4000fffe03f */
[----:B------:R-:W-:Y:S01]  /*b410*/  USHF.R.S32.HI UR14, URZ, 0x1f, UR4 ;  /* 0x0000001f3f0e7899 */ /* 0x000fe20008011404 */
[----:B------:R-:W-:Y:S01]  /*b420*/  IADD3 R4, P2, P3, R7, UR16, R4 ;  /* 0x0000001007047c10 */ /* 0x000fe2000fb5e004 */
[----:B------:R-:W-:Y:S01]  /*b430*/  IMAD.U32 R8, RZ, RZ, UR10 ;  /* 0x0000000aff087e24 */ /* 0x000fe2000f8e00ff */
[----:B------:R-:W-:Y:S01]  /*b440*/  ULDC.64 UR12, c[0x0][0xba8] ;  /* 0x0002ea00000c7ab9 */ /* 0x000fe20000000a00 */
[----:B------:R-:W-:Y:S01]  /*b450*/  UIADD3.X UR9, UR9, UR20, UR14, UP0, UP2 ;  /* 0x0000001409097290 */ /* 0x000fe200087e440e */
[----:B------:R-:W-:Y:S01]  /*b460*/  ULDC.64 UR10, c[0x0][UR19+0x210] ;  /* 0x00008400130a7abb */ /* 0x000fe20008000a00 */
[----:B------:R-:W-:Y:S01]  /*b470*/  @!UP1 ULDC UR12, c[0x0][0xb50] ;  /* 0x0002d400000c9ab9 */ /* 0x000fe20000000800 */
[----:B------:R-:W-:Y:S01]  /*b480*/  IMAD R7, R9, UR11, RZ ;  /* 0x0000000b09077c24 */ /* 0x000fe2000f8e02ff */
[----:B------:R-:W-:-:S02]  /*b490*/  @!UP1 ULDC UR13, c[0x0][0xb54] ;  /* 0x0002d500000d9ab9 */ /* 0x000fc40000000800 */
[----:B------:R-:W-:Y:S01]  /*b4a0*/  IADD3.X R5, R5, UR9, R8, P2, P3 ;  /* 0x0000000905057c10 */ /* 0x000fe200097e6408 */
[----:B------:R-:W-:Y:S02]  /*b4b0*/  IMAD R7, R6, UR10, R7 ;  /* 0x0000000a06077c24 */ /* 0x000fe4000f8e0207 */
[----:B------:R-:W-:-:S04]  /*b4c0*/  IMAD.WIDE.U32 R4, R9, UR10, R4 ;  /* 0x0000000a09047c25 */ /* 0x000fc8000f8e0004 */
[----:B------:R-:W-:Y:S01]  /*b4d0*/  IMAD.IADD R5, R5, 0x1, R7 ;  /* 0x0000000105057824 */ /* 0x000fe200078e0207 */
[----:B------:R-:W-:-:S04]  /*b4e0*/  LEA R9, P2, R4, UR12, 0x2 ;  /* 0x0000000c04097c11 */ /* 0x000fc8000f8410ff */
[----:B------:R-:W-:Y:S01]  /*b4f0*/  LEA.HI.X R10, R4, UR13, R5, 0x2, P2 ;  /* 0x0000000d040a7c11 */ /* 0x000fe200090f1405 */
[----:B------:R-:W-:Y:S08]  /*b500*/  @P4 BRA `(.L_x_198) ;  /* 0x0000000000144947 */ /* 0x000ff00003800000 */
[----:B------:R-:W-:Y:S05]  /*b510*/  @!P0 BRA `(.L_x_198) ;  /* 0x0000000000108947 */ /* 0x000fea0003800000 */
[----:B------:R-:W-:Y:S02]  /*b520*/  ULDC.64 UR10, c[0x0][0x208] ;  /* 0x00008200000a7ab9 */ /* 0x000fe40000000a00 */
[----:B------:R-:W2:Y:S04]  /*b530*/  LDG.E R4, desc[UR10][R74.64] ;  /* 0x0000000a4a047981 */ /* 0x000ea8000c1e1900 */
[----:B-----5:R-:W2:Y:S02]  /*b540*/  LDG.E R19, desc[UR10][R74.64+0x4] ;  /* 0x0000040a4a137981 */ /* 0x020ea4000c1e1900 */
[----:B--2---:R-:W-:-:S07]  /*b550*/  IMAD.IADD R19, R19, 0x1, -R4 ;  /* 0x0000000113137824 */ /* 0x004fce00078e0a04 */
.L_x_198:
[----:B------:R-:W2:Y:S01]  /*b560*/  LDL R13, [R1+0x40] ;  /* 0x00004000010d7983 */ /* 0x000ea20000100800 */
[----:B------:R-:W0:Y:S03]  /*b570*/  S2R R4, SR_TID.X ;  /* 0x0000000000047919 */ /* 0x000e260000002100 */
[----:B------:R-:W-:Y:S04]  /*b580*/  SHFL.IDX PT, R5, R10, RZ, 0x1c1f ;  /* 0x001c1fff0a057589 */ /* 0x000fe800000e0000 */
[----:B------:R-:W-:Y:S04]  /*b590*/  SHFL.IDX PT, R6, R9, 0x1, 0x1c1f ;  /* 0x003c1f0009067f89 */ /* 0x000fe800000e0000 */
[----:B------:R-:W-:Y:S01]  /*b5a0*/  SHFL.IDX PT, R7, R10, 0x1, 0x1c1f ;  /* 0x003c1f000a077f89 */ /* 0x000fe200000e0000 */
[----:B0-----:R-:W-:-:S05]  /*b5b0*/  VIADD R14, R4, 0xffffff80 ;  /* 0xffffff80040e7836 */ /* 0x001fca0000000000 */
[----:B------:R-:W-:-:S04]  /*b5c0*/  SHF.R.S32.HI R8, RZ, 0x1f, R14 ;  /* 0x0000001fff087819 */ /* 0x000fc8000001140e */
[----:B------:R-:W-:-:S04]  /*b5d0*/  LEA.HI R8, R8, R14, RZ, 0x7 ;  /* 0x0000000e08087211 */ /* 0x000fc800078f38ff */
[----:B------:R-:W-:Y:S01]  /*b5e0*/  LOP3.LUT R8, R8, 0xffffff80, RZ, 0xc0, !PT ;  /* 0xffffff8008087812 */ /* 0x000fe200078ec0ff */
[----:B------:R-:W0:Y:S04]  /*b5f0*/  SHFL.IDX PT, R4, R9, RZ, 0x1c1f ;  /* 0x001c1fff09047589 */ /* 0x000e2800000e0000 */
[----:B------:R-:W-:Y:S02]  /*b600*/  IMAD.IADD R8, R14, 0x1, -R8 ;  /* 0x000000010e087824 */ /* 0x000fe400078e0a08 */
[----:B-----5:R-:W-:-:S03]  /*b610*/  IMAD R19, R19, R76, RZ ;  /* 0x0000004c13137224 */ /* 0x020fc600078e02ff */
[----:B------:R-:W-:Y:S01]  /*b620*/  LOP3.LUT P0, RZ, R8, 0x3, RZ, 0xc0, !PT ;  /* 0x0000000308ff7812 */ /* 0x000fe2000780c0ff */
[----:B------:R-:W-:Y:S01]  /*b630*/  ULDC.64 UR10, c[0x0][0x208] ;  /* 0x00008200000a7ab9 */ /* 0x000fe20000000a00 */
[----:B--2---:R-:W-:-:S04]  /*b640*/  IMAD R12, R12, 0xc0, R13 ;  /* 0x000000c00c0c7824 */ /* 0x004fc800078e020d */
[C---:B------:R-:W-:Y:S01]  /*b650*/  VIADD R8, R12.reuse, 0x8 ;  /* 0x000000080c087836 */ /* 0x040fe20000000000 */
[----:B------:R-:W-:-:S04]  /*b660*/  ISETP.GE.OR P2, PT, R12, R19, P0 ;  /* 0x000000130c00720c */ /* 0x000fc80000746670 */
[----:B------:R-:W-:-:S09]  /*b670*/  ISETP.GE.OR P0, PT, R8, R19, P0 ;  /* 0x000000130800720c */ /* 0x000fd20000706670 */
[----:B0-----:R0:W-:Y:S04]  /*b680*/  @!P2 ST.E desc[UR10][R4.64], R0 ;  /* 0x000000000400a985 */ /* 0x0011e8000c10190a */
[----:B------:R0:W-:Y:S01]  /*b690*/  @!P0 ST.E desc[UR10][R6.64], R3 ;  /* 0x0000000306008985 */ /* 0x0001e2000c10190a */
[----:B------:R-:W-:-:S13]  /*b6a0*/  PLOP3.LUT P0, PT, PT, PT, UP1, 0x80, 0x0 ;  /* 0x000000000000781c */ /* 0x000fda0003f0f018 */
[----:B0-----:R-:W-:Y:S05]  /*b6b0*/  @P0 BRA `(.L_x_199) ;  /* 0x00000008003c0947 */ /* 0x001fea0003800000 */
[----:B------:R-:W0:Y:S01]  /*b6c0*/  S2R R13, SR_TID.X ;  /* 0x00000000000d7919 */ /* 0x000e220000002100 */
[----:B------:R-:W1:Y:S01]  /*b6d0*/  @P1 LDC R21, c[0x0][0xbec] ;  /* 0x0002fb00ff151b82 */ /* 0x000e620000000800 */
[----:B------:R-:W-:Y:S01]  /*b6e0*/  ULDC.64 UR10, c[0x0][0x208] ;  /* 0x00008200000a7ab9 */ /* 0x000fe20000000a00 */
[----:B------:R-:W-:Y:S01]  /*b6f0*/  R2UR UR16, R80 ;  /* 0x00000000501072ca */ /* 0x000fe200000e0000 */
[----:B------:R-:W-:Y:S01]  /*b700*/  ULDC.64 UR12, c[0x0][0xaa0] ;  /* 0x0002a800000c7ab9 */ /* 0x000fe20000000a00 */
[----:B------:R-:W-:Y:S01]  /*b710*/  R2UR UR17, R156 ;  /* 0x000000009c1172ca */ /* 0x000fe200000e0000 */
[----:B0-----:R-:W-:-:S05]  /*b720*/  VIADD R75, R13, 0xffffff80 ;  /* 0xffffff800d4b7836 */ /* 0x001fca0000000000 */
[----:B------:R-:W-:-:S04]  /*b730*/  SHF.R.S32.HI R74, RZ, 0x1f, R75 ;  /* 0x0000001fff4a7819 */ /* 0x000fc8000001144b */
[----:B------:R-:W-:-:S04]  /*b740*/  LEA.HI R74, R74, R75, RZ, 0x2 ;  /* 0x0000004b4a4a7211 */ /* 0x000fc800078f10ff */
[----:B------:R-:W-:-:S05]  /*b750*/  SHF.R.S32.HI R74, RZ, 0x2, R74 ;  /* 0x00000002ff4a7819 */ /* 0x000fca000001144a */
[----:B------:R-:W-:-:S04]  /*b760*/  IMAD R3, R74, 0x20, R18 ;  /* 0x000000204a037824 */ /* 0x000fc800078e0212 */
[----:B------:R-:W-:-:S03]  /*b770*/  IMAD.WIDE R16, R3, 0x2, R16 ;  /* 0x0000000203107825 */ /* 0x000fc600078e0210 */
[C---:B------:R-:W-:Y:S02]  /*b780*/  IADD3 R9, P0, R16.reuse, 0x1800, RZ ;  /* 0x0000180010097810 */ /* 0x040fe40007f1e0ff */
[C---:B------:R-:W-:Y:S02]  /*b790*/  IADD3 R13, P2, R16.reuse, 0x3000, RZ ;  /* 0x00003000100d7810 */ /* 0x040fe40007f5e0ff */
[C---:B------:R-:W-:Y:S02]  /*b7a0*/  IADD3 R25, P3, R16.reuse, 0x4800, RZ ;  /* 0x0000480010197810 */ /* 0x040fe40007f7e0ff */
[C---:B------:R-:W-:Y:S02]  /*b7b0*/  IADD3 R29, P4, R16.reuse, 0x6000, RZ ;  /* 0x00006000101d7810 */ /* 0x040fe40007f9e0ff */
[----:B------:R-:W-:Y:S02]  /*b7c0*/  LOP3.LUT R5, R16, 0x180, RZ, 0xc0, !PT ;  /* 0x0000018010057812 */ /* 0x000fe400078ec0ff */
[----:B------:R-:W-:-:S02]  /*b7d0*/  LOP3.LUT R8, R9, 0x180, RZ, 0xc0, !PT ;  /* 0x0000018009087812 */ /* 0x000fc400078ec0ff */
[----:B------:R-:W-:Y:S02]  /*b7e0*/  LOP3.LUT R12, R13, 0x180, RZ, 0xc0, !PT ;  /* 0x000001800d0c7812 */ /* 0x000fe400078ec0ff */
[----:B------:R-:W-:Y:S02]  /*b7f0*/  LOP3.LUT R24, R25, 0x180, RZ, 0xc0, !PT ;  /* 0x0000018019187812 */ /* 0x000fe400078ec0ff */
[----:B------:R-:W-:Y:S02]  /*b800*/  LOP3.LUT R28, R29, 0x180, RZ, 0xc0, !PT ;  /* 0x000001801d1c7812 */ /* 0x000fe400078ec0ff */
[----:B------:R-:W-:Y:S02]  /*b810*/  SHF.R.U64 R5, R5, 0x3, RZ ;  /* 0x0000000305057819 */ /* 0x000fe400000012ff */
[----:B------:R-:W-:Y:S02]  /*b820*/  IADD3 R3, P5, R16, 0x7800, RZ ;  /* 0x0000780010037810 */ /* 0x000fe40007fbe0ff */
[----:B------:R-:W-:-:S02]  /*b830*/  SHF.R.U64 R8, R8, 0x3, RZ ;  /* 0x0000000308087819 */ /* 0x000fc400000012ff */
[----:B------:R-:W-:Y:S01]  /*b840*/  SHF.R.U64 R12, R12, 0x3, RZ ;  /* 0x000000030c0c7819 */ /* 0x000fe200000012ff */
[----:B------:R-:W-:Y:S01]  /*b850*/  IMAD.X R33, RZ, RZ, R17, P5 ;  /* 0x000000ffff217224 */ /* 0x000fe200028e0611 */
[----:B------:R-:W-:Y:S02]  /*b860*/  SHF.R.U64 R24, R24, 0x3, RZ ;  /* 0x0000000318187819 */ /* 0x000fe400000012ff */
[----:B------:R-:W-:Y:S02]  /*b870*/  SHF.R.U64 R28, R28, 0x3, RZ ;  /* 0x000000031c1c7819 */ /* 0x000fe400000012ff */
[----:B------:R-:W-:Y:S02]  /*b880*/  LOP3.LUT R16, R5, R16, RZ, 0x3c, !PT ;  /* 0x0000001005107212 */ /* 0x000fe400078e3cff */
[----:B------:R-:W-:Y:S02]  /*b890*/  SHF.R.S32.HI R20, RZ, 0x1f, R75 ;  /* 0x0000001fff147819 */ /* 0x000fe4000001144b */
[----:B------:R-:W-:Y:S01]  /*b8a0*/  LOP3.LUT R0, R3, 0x180, RZ, 0xc0, !PT ;  /* 0x0000018003007812 */ /* 0x000fe200078ec0ff */
[----:B------:R0:W5:Y:S01]  /*b8b0*/  LD.E.128 R4, desc[UR10][R16.64] ;  /* 0x0000000a10047980 */ /* 0x000162000c101d00 */
[----:B------:R-:W-:Y:S01]  /*b8c0*/  LOP3.LUT R8, R8, R9, RZ, 0x3c, !PT ;  /* 0x0000000908087212 */ /* 0x000fe200078e3cff */
[--C-:B------:R-:W-:Y:S01]  /*b8d0*/  IMAD.X R9, RZ, RZ, R17.reuse, P0 ;  /* 0x000000ffff097224 */ /* 0x100fe200000e0611 */
[----:B------:R-:W-:Y:S01]  /*b8e0*/  LOP3.LUT R12, R12, R13, RZ, 0x3c, !PT ;  /* 0x0000000d0c0c7212 */ /* 0x000fe200078e3cff */
[--C-:B------:R-:W-:Y:S01]  /*b8f0*/  IMAD.X R13, RZ, RZ, R17.reuse, P2 ;  /* 0x000000ffff0d7224 */ /* 0x100fe200010e0611 */
[----:B------:R-:W-:Y:S01]  /*b900*/  LOP3.LUT R24, R24, R25, RZ, 0x3c, !PT ;  /* 0x0000001918187212 */ /* 0x000fe200078e3cff */
[--C-:B------:R-:W-:Y:S01]  /*b910*/  IMAD.X R25, RZ, RZ, R17.reuse, P3 ;  /* 0x000000ffff197224 */ /* 0x100fe200018e0611 */
[----:B------:R-:W-:Y:S01]  /*b920*/  LOP3.LUT R28, R28, R29, RZ, 0x3c, !PT ;  /* 0x0000001d1c1c7212 */ /* 0x000fe200078e3cff */
[----:B------:R-:W-:Y:S01]  /*b930*/  IMAD.X R29, RZ, RZ, R17, P4 ;  /* 0x000000ffff1d7224 */ /* 0x000fe200020e0611 */
[----:B------:R-:W-:Y:S01]  /*b940*/  LEA.HI R20, R20, R75, RZ, 0x2 ;  /* 0x0000004b14147211 */ /* 0x000fe200078f10ff */
[----:B0-----:R-:W0:Y:S01]  /*b950*/  @P1 LDC R17, c[0x0][0xbf0] ;  /* 0x0002fc00ff111b82 */ /* 0x001e220000000800 */
[----:B------:R-:W-:Y:S01]  /*b960*/  SHF.R.U64 R0, R0, 0x3, RZ ;  /* 0x0000000300007819 */ /* 0x000fe200000012ff */
[----:B------:R-:W-:Y:S01]  /*b970*/  UIMAD UR9, UR14, UR12, URZ ;  /* 0x0000000c0e0972a4 */ /* 0x000fe2000f8e023f */
[----:B------:R-:W-:Y:S01]  /*b980*/  LOP3.LUT R20, R20, 0xfffffffc, RZ, 0xc0, !PT ;  /* 0xfffffffc14147812 */ /* 0x000fe200078ec0ff */
[----:B------:R-:W5:Y:S01]  /*b990*/  LD.E.128 R8, desc[UR10][R8.64] ;  /* 0x0000000a08087980 */ /* 0x000f62000c101d00 */
[----:B------:R-:W-:Y:S01]  /*b9a0*/  LOP3.LUT R32, R0, R3, RZ, 0x3c, !PT ;  /* 0x0000000300207212 */ /* 0x000fe200078e3cff */
[----:B------:R-:W-:-:S02]  /*b9b0*/  ULDC.64 UR14, c[0x0][0xaf0] ;  /* 0x0002bc00000e7ab9 */ /* 0x000fc40000000a00 */
[----:B------:R-:W-:Y:S01]  /*b9c0*/  IMAD.IADD R20, R75, 0x1, -R20 ;  /* 0x000000014b147824 */ /* 0x000fe200078e0a14 */
[----:B------:R-:W5:Y:S01]  /*b9d0*/  LD.E.128 R12, desc[UR10][R12.64] ;  /* 0x0000000a0c0c7980 */ /* 0x000f62000c101d00 */
[----:B------:R-:W-:Y:S01]  /*b9e0*/  IMAD.U32 R3, RZ, RZ, UR16 ;  /* 0x00000010ff037e24 */ /* 0x000fe2000f8e00ff */
[----:B------:R-:W-:Y:S01]  /*b9f0*/  UIMAD UR9, UR4, UR13, UR9 ;  /* 0x0000000d040972a4 */ /* 0x000fe2000f8e0209 */
[----:B------:R-:W-:Y:S01]  /*ba00*/  IMAD R0, R20, 0x60, R74 ;  /* 0x0000006014007824 */ /* 0x000fe200078e024a */
[----:B------:R-:W5:Y:S04]  /*ba10*/  LD.E.128 R24, desc[UR10][R24.64] ;  /* 0x0000000a18187980 */ /* 0x000f68000c101d00 */
[----:B------:R-:W5:Y:S04]  /*ba20*/  LD.E.128 R28, desc[UR10][R28.64] ;  /* 0x0000000a1c1c7980 */ /* 0x000f68000c101d00 */
[----:B------:R-:W5:Y:S01]  /*ba30*/  LD.E.128 R32, desc[UR10][R32.64] ;  /* 0x0000000a20207980 */ /* 0x000f62000c101d00 */
[----:B------:R-:W-:Y:S01]  /*ba40*/  UIMAD.WIDE.U32 UR10, UR4, UR12, URZ ;  /* 0x0000000c040a72a5 */ /* 0x000fe2000f8e003f */
[----:B------:R-:W-:-:S02]  /*ba50*/  IMAD R20, R3, 0xc0, R0 ;  /* 0x000000c003147824 */ /* 0x000fc400078e0200 */
[----:B------:R-:W-:Y:S01]  /*ba60*/  ULDC.64 UR12, c[0x0][0xae8] ;  /* 0x0002ba00000c7ab9 */ /* 0x000fe20000000a00 */
[----:B------:R-:W-:Y:S01]  /*ba70*/  UIADD3 UR11, UR11, UR9, URZ ;  /* 0x000000090b0b7290 */ /* 0x000fe2000fffe03f */
[----:B-1----:R-:W-:Y:S01]  /*ba80*/  @P1 IMAD.HI.U32 R0, R20, R21, RZ ;  /* 0x0000001514001227 */ /* 0x002fe200078e00ff */
[----:B------:R-:W-:Y:S01]  /*ba90*/  USHF.R.S32.HI UR4, URZ, 0x1f, UR8 ;  /* 0x0000001f3f047899 */ /* 0x000fe20008011408 */
[----:B------:R-:W-:Y:S01]  /*baa0*/  @!PT LDS RZ, [RZ] ;  /* 0x00000000fffff984 */ /* 0x000fe20000000800 */
[----:B------:R-:W-:Y:S01]  /*bab0*/  @!PT LDS RZ, [RZ] ;  /* 0x00000000fffff984 */ /* 0x000fe20000000800 */
[----:B------:R-:W-:Y:S01]  /*bac0*/  @!PT LDS RZ, [RZ] ;  /* 0x00000000fffff984 */ /* 0x000fe20000000800 */
[----:B------:R-:W-:Y:S01]  /*bad0*/  @!PT LDS RZ, [RZ] ;  /* 0x00000000fffff984 */ /* 0x000fe20000000800 */
[----:B------:R1:W-:Y:S06]  /*bae0*/  MEMBAR.ALL.CTA ;  /* 0x0000000000007992 */ /* 0x0003ec0000008000 */
[----:B-1----:R-:W1:Y:S01]  /*baf0*/  FENCE.VIEW.ASYNC.S ;  /* 0x00000000000073c6 */ /* 0x002e620000000000 */
[----:B------:R-:W-:Y:S01]  /*bb00*/  UIMAD.WIDE.U32 UR10, UR17, UR12, UR10 ;  /* 0x0000000c110a72a5 */ /* 0x000fe2000f8e000a */
[----:B------:R-:W-:Y:S01]  /*bb10*/  IMAD.MOV.U32 R3, RZ, RZ, R20 ;  /* 0x000000ffff037224 */ /* 0x000fe200078e0014 */
[----:B------:R-:W-:Y:S01]  /*bb20*/  UIMAD UR4, UR4, UR14, URZ ;  /* 0x0000000e040472a4 */ /* 0x000fe2000f8e023f */
[----:B0-----:R-:W-:Y:S01]  /*bb30*/  @P1 SHF.R.U32.HI R3, RZ, R17, R0 ;  /* 0x00000011ff031219 */ /* 0x001fe20000011600 */
[----:B------:R-:W-:-:S02]  /*bb40*/  UIMAD UR11, UR17, UR13, UR11 ;  /* 0x0000000d110b72a4 */ /* 0x000fc4000f8e020b */
[----:B------:R-:W-:Y:S01]  /*bb50*/  UIMAD UR4, UR8, UR15, UR4 ;  /* 0x0000000f080472a4 */ /* 0x000fe2000f8e0204 */
[--C-:B------:R-:W-:Y:S01]  /*bb60*/  SHF.R.S32.HI R0, RZ, 0x1f, R3.reuse ;  /* 0x0000001fff007819 */ /* 0x100fe20000011403 */
[----:B------:R-:W-:Y:S01]  /*bb70*/  UIMAD.WIDE.U32 UR8, UR8, UR14, UR10 ;  /* 0x0000000e080872a5 */ /* 0x000fe2000f8e000a */
[----:B------:R-:W-:Y:S02]  /*bb80*/  IMAD.MOV R21, RZ, RZ, -R3 ;  /* 0x000000ffff157224 */ /* 0x000fe400078e0a03 */
[----:B------:R-:W-:Y:S01]  /*bb90*/  ULDC.64 UR10, c[0x0][0xae0] ;  /* 0x0002b800000a7ab9 */ /* 0x000fe20000000a00 */
[----:B------:R-:W-:Y:S01]  /*bba0*/  UIADD3 UR4, UR9, UR4, URZ ;  /* 0x0000000409047290 */ /* 0x000fe2000fffe03f */
[----:B------:R-:W-:Y:S02]  /*bbb0*/  IMAD R0, R0, UR10, RZ ;  /* 0x0000000a00007c24 */ /* 0x000fe4000f8e02ff */
[----:B------:R-:W-:Y:S02]  /*bbc0*/  IMAD R21, R76, R21, R20 ;  /* 0x000000154c157224 */ /* 0x000fe400078e0214 */
[----:B------:R-:W-:-:S02]  /*bbd0*/  IMAD R23, R3, UR11, R0 ;  /* 0x0000000b03177c24 */ /* 0x000fc4000f8e0200 */
[----:B------:R-:W-:Y:S01]  /*bbe0*/  IMAD.U32 R17, RZ, RZ, UR9 ;  /* 0x00000009ff117e24 */ /* 0x000fe2000f8e00ff */
[----:B------:R-:W-:Y:S01]  /*bbf0*/  SHF.R.S32.HI R0, RZ, 0x1f, R21 ;  /* 0x0000001fff007819 */ /* 0x000fe20000011415 */
[----:B------:R-:W-:Y:S01]  /*bc00*/  IMAD.U32 R16, RZ, RZ, UR8 ;  /* 0x00000008ff107e24 */ /* 0x000fe2000f8e00ff */
[----:B------:R-:W-:Y:S01]  /*bc10*/  ULDC.64 UR8, c[0x0][0xad8] ;  /* 0x0002b60000087ab9 */ /* 0x000fe20000000a00 */
[----:B------:R-:W-:Y:S02]  /*bc20*/  IMAD.U32 R17, RZ, RZ, UR4 ;  /* 0x00000004ff117e24 */ /* 0x000fe4000f8e00ff */
[----:B------:R-:W-:Y:S02]  /*bc30*/  IMAD R0, R0, UR8, RZ ;  /* 0x0000000800007c24 */ /* 0x000fe4000f8e02ff */
[----:B------:R-:W-:-:S04]  /*bc40*/  IMAD.WIDE.U32 R16, R3, UR10, R16 ;  /* 0x0000000a03107c25 */ /* 0x000fc8000f8e0010 */
[----:B------:R-:W-:Y:S02]  /*bc50*/  IMAD.U32 R20, RZ, RZ, UR16 ;  /* 0x00000010ff147e24 */ /* 0x000fe4000f8e00ff */
[----:B------:R-:W-:Y:S02]  /*bc60*/  IMAD.IADD R17, R17, 0x1, R23 ;  /* 0x0000000111117824 */ /* 0x000fe400078e0217 */
[C---:B------:R-:W-:Y:S02]  /*bc70*/  IMAD R3, R21.reuse, UR9, R0 ;  /* 0x0000000915037c24 */ /* 0x040fe4000f8e0200 */
[----:B------:R-:W-:Y:S01]  /*bc80*/  IMAD R0, R20, 0xc0, R74 ;  /* 0x000000c014007824 */ /* 0x000fe200078e024a */
[----:B------:R-:W-:Y:S01]  /*bc90*/  UIADD3 UR4, UR37, 0x31c20, URZ ;  /* 0x00031c2025047890 */ /* 0x000fe2000fffe03f */
[----:B------:R-:W-:Y:S01]  /*bca0*/  IMAD.WIDE.U32 R16, R21, UR8, R16 ;  /* 0x0000000815107c25 */ /* 0x000fe2000f8e0010 */
[----:B------:R-:W-:Y:S02]  /*bcb0*/  ULDC.64 UR8, c[0x0][0xa80] ;  /* 0x0002a00000087ab9 */ /* 0x000fe40000000a00 */
[----:B------:R-:W-:Y:S01]  /*bcc0*/  ISETP.GE.AND P0, PT, R0, R19, PT ;  /* 0x000000130000720c */ /* 0x000fe20003f06270 */
[----:B------:R-:W-:Y:S01]  /*bcd0*/  IMAD.IADD R3, R17, 0x1, R3 ;  /* 0x0000000111037824 */ /* 0x000fe200078e0203 */
[----:B------:R-:W-:Y:S01]  /*bce0*/  UPRMT UR4, URZ, 0x654, UR4 ;  /* 0x000006543f047896 */ /* 0x000fe20008000004 */
[----:B------:R-:W-:-:S04]  /*bcf0*/  LEA R23, P1, R16, UR8, 0x1 ;  /* 0x0000000810177c11 */ /* 0x000fc8000f8208ff */
[----:B------:R-:W-:Y:S01]  /*bd00*/  LEA.HI.X R3, R16, UR9, R3, 0x1, P1 ;  /* 0x0000000910037c11 */ /* 0x000fe200088f0c03 */
[----:B-1----:R0:W1:Y:S01]  /*bd10*/  SHFL.IDX PT, R20, R23, RZ, 0x1c1f ;  /* 0x001c1fff17147589 */ /* 0x00206200000e0000 */
[----:B------:R-:W-:Y:S02]  /*bd20*/  BSSY B1, `(.L_x_200) ;  /* 0x0000013000017945 */ /* 0x000fe40003800000 */
[----:B------:R-:W-:Y:S01]  /*bd30*/  SYNCS.ARRIVE.TRANS64.RED.A1T0 RZ, [UR4], RZ ;  /* 0x000000ffffff79a7 */ /* 0x000fe20008100404 */
[----:B------:R0:W2:Y:S01]  /*bd40*/  SHFL.IDX PT, R21, R3, RZ, 0x1c1f ;  /* 0x001c1fff03157589 */ /* 0x0000a200000e0000 */
[----:B------:R-:W-:Y:S02]  /*bd50*/  SHF.R.S32.HI R40, RZ, 0x1f, R144 ;  /* 0x0000001fff287819 */ /* 0x000fe40000011490 */
[----:B------:R-:W-:Y:S01]  /*bd60*/  SHF.R.S32.HI R41, RZ, 0x1f, R22 ;  /* 0x0000001fff297819 */ /* 0x000fe20000011416 */
[----:B------:R-:W-:Y:S06]  /*bd70*/  @P0 BRA `(.L_x_201) ;  /* 0x0000000000340947 */ /* 0x000fec0003800000 */
[----:B------:R-:W-:Y:S01]  /*bd80*/  ULDC UR4, c[0x0][0xac8] ;  /* 0x0002b20000047ab9 */ /* 0x000fe20000000800 */
[----:B------:R-:W-:Y:S01]  /*bd90*/  ULDC.64 UR8, c[0x0][0x208] ;  /* 0x0000820000087ab9 */ /* 0x000fe20000000a00 */
[----:B------:R-:W-:Y:S02]  /*bda0*/  ISETP.GE.AND P1, PT, R22, UR4, PT ;  /* 0x0000000416007c0c */ /* 0x000fe4000bf26270 */
[----:B------:R-:W-:Y:S02]  /*bdb0*/  ISETP.GE.AND P2, PT, R144, UR4, PT ;  /* 0x0000000490007c0c */ /* 0x000fe4000bf46270 */
[----:B------:R-:W-:-:S09]  /*bdc0*/  ISETP.GE.AND P0, PT, R18, UR4, PT ;  /* 0x0000000412007c0c */ /* 0x000fd2000bf06270 */
[-C--:B-1----:R-:W-:Y:S02]  /*bdd0*/  @!P1 LEA R36, P3, R22, R20.reuse, 0x1 ;  /* 0x0000001416249211 */ /* 0x082fe400078608ff */
[----:B------:R-:W-:Y:S02]  /*bde0*/  @!P2 LEA R38, P4, R144, R20, 0x1 ;  /* 0x000000149026a211 */ /* 0x000fe400078808ff */
[----:B--2---:R-:W-:Y:S01]  /*bdf0*/  @!P0 IMAD.WIDE R16, R18, 0x2, R20 ;  /* 0x0000000212108825 */ /* 0x004fe200078e0214 */
[-C--:B------:R-:W-:Y:S02]  /*be00*/  @!P1 LEA.HI.X R37, R22, R21.reuse, R41, 0x1, P3 ;  /* 0x0000001516259211 */ /* 0x080fe400018f0c29 */
[----:B------:R-:W-:Y:S02]  /*be10*/  @!P2 LEA.HI.X R39, R144, R21, R40, 0x1, P4 ;  /* 0x000000159027a211 */ /* 0x000fe400020f0c28 */
[----:B-----5:R3:W-:Y:S04]  /*be20*/  @!P0 ST.E.128 desc[UR8][R16.64], R4 ;  /* 0x0000000410008985 */ /* 0x0207e8000c101d08 */
[----:B------:R3:W-:Y:S04]  /*be30*/  @!P1 ST.E.128 desc[UR8][R36.64], R12 ;  /* 0x0000000c24009985 */ /* 0x0007e8000c101d08 */
[----:B------:R3:W-:Y:S02]  /*be40*/  @!P2 ST.E.128 desc[UR8][R38.64], R28 ;  /* 0x0000001c2600a985 */ /* 0x0007e4000c101d08 */
.L_x_201:
[----:B------:R-:W-:Y:S05]  /*be50*/  BSYNC B1 ;  /* 0x0000000000017941 */ /* 0x000fea0003800000 */
.L_x_200:
[----:B------:R-:W-:Y:S01]  /*be60*/  VIADD R0, R0, 0x60 ;  /* 0x0000006000007836 */ /* 0x000fe20000000000 */
[----:B---3-5:R3:W4:Y:S04]  /*be70*/  SHFL.IDX PT, R7, R3, 0x1, 0x1c1f ;  /* 0x003c1f0003077f89 */ /* 0x02872800000e0000 */
[----:B------:R-:W-:Y:S01]  /*be80*/  ISETP.GE.AND P0, PT, R0, R19, PT ;  /* 0x000000130000720c */ /* 0x000fe20003f06270 */
[----:B------:R3:W0:-:S12]  /*be90*/  SHFL.IDX PT, R6, R23, 0x1, 0x1c1f ;  /* 0x003c1f0017067f89 */ /* 0x00061800000e0000 */
[----:B---3--:R-:W-:Y:S05]  /*bea0*/  @P0 BRA `(.L_x_202) ;  /* 0x0000001800180947 */ /* 0x008fea0003800000 */
[----:B------:R-:W-:Y:S01]  /*beb0*/  ULDC UR4, c[0x0][0xac8] ;  /* 0x0002b20000047ab9 */ /* 0x000fe20000000800 */
[----:B------:R-:W-:Y:S01]  /*bec0*/  ULDC.64 UR8, c[0x0][0x208] ;  /* 0x0000820000087ab9 */ /* 0x000fe20000000a00 */
[----:B------:R-:W-:Y:S02]  /*bed0*/  ISETP.GE.AND P2, PT, R22, UR4, PT ;  /* 0x0000000416007c0c */ /* 0x000fe4000bf46270 */
[----:B------:R-:W-:-:S11]  /*bee0*/  ISETP.GE.AND P1, PT, R18, UR4, PT ;  /* 0x0000000412007c0c */ /* 0x000fd6000bf26270 */
[----:B0-----:R-:W-:Y:S02]  /*bef0*/  @!P2 LEA R12, P0, R22, R6, 0x1 ;  /* 0x00000006160ca211 */ /* 0x001fe400078008ff */
[----:B----4-:R-:W-:Y:S02]  /*bf00*/  @!P1 IMAD.WIDE R4, R18, 0x2, R6 ;  /* 0x0000000212049825 */ /* 0x010fe400078e0206 */
[----:B------:R-:W-:Y:S02]  /*bf10*/  @!P2 LEA.HI.X R13, R22, R7, R41, 0x1, P0 ;  /* 0x00000007160da211 */ /* 0x000fe400000f0c29 */
[----:B------:R-:W-:Y:S01]  /*bf20*/  ISETP.GE.AND P0, PT, R144, UR4, PT ;  /* 0x0000000490007c0c */ /* 0x000fe2000bf06270 */
[----:B------:R0:W-:Y:S04]  /*bf30*/  @!P1 ST.E.128 desc[UR8][R4.64], R8 ;  /* 0x0000000804009985 */ /* 0x0001e8000c101d08 */
[----:B------:R0:W-:Y:S08]  /*bf40*/  @!P2 ST.E.128 desc[UR8][R12.64], R24 ;  /* 0x000000180c00a985 */ /* 0x0001f0000c101d08 */
[----:B------:R-:W-:Y:S05]  /*bf50*/  @P0 BRA `(.L_x_202) ;  /* 0x0000001400ec0947 */ /* 0x000fea0003800000 */
[----:B0-----:R-:W-:Y:S01]  /*bf60*/  LEA R4, P0, R144, R6, 0x1 ;  /* 0x0000000690047211 */ /* 0x001fe200078008ff */
[----:B------:R-:W-:-:S03]  /*bf70*/  ULDC.64 UR8, c[0x0][0x208] ;  /* 0x0000820000087ab9 */ /* 0x000fc60000000a00 */
[----:B------:R-:W-:-:S05]  /*bf80*/  LEA.HI.X R5, R144, R7, R40, 0x1, P0 ;  /* 0x0000000790057211 */ /* 0x000fca00000f0c28 */
[----:B------:R0:W-:Y:S01]  /*bf90*/  ST.E.128 desc[UR8][R4.64], R32 ;  /* 0x0000002004007985 */ /* 0x0001e2000c101d08 */
[----:B------:R-:W-:Y:S05]  /*bfa0*/  BRA `(.L_x_202) ;  /* 0x0000001400d87947 */ /* 0x000fea0003800000 */
.L_x_199:
[----:B------:R-:W-:Y:S01]  /*bfb0*/  ULDC.64 UR12, c[0x0][0xb08] ;  /* 0x0002c200000c7ab9 */ /* 0x000fe20000000a00 */
[----:B------:R-:W-:Y:S01]  /*bfc0*/  R2UR UR16, R156 ;  /* 0x000000009c1072ca */ /* 0x000fe200000e0000 */
[----:B------:R-:W-:Y:S01]  /*bfd0*/  UIMAD UR9, UR14, UR12, URZ ;  /* 0x0000000c0e0972a4 */ /* 0x000fe2000f8e023f */
[----:B------:R-:W0:Y:S01]  /*bfe0*/  @P1 LDC R0, c[0x0][0xbec] ;  /* 0x0002fb00ff001b82 */ /* 0x000e220000000800 */
[----:B------:R-:W-:Y:S01]  /*bff0*/  UIMAD.WIDE.U32 UR10, UR4, UR12, URZ ;  /* 0x0000000c040a72a5 */ /* 0x000fe2000f8e003f */
[----:B------:R-:W-:Y:S01]  /*c000*/  R2UR UR15, R23 ;  /* 0x00000000170f72ca */ /* 0x000fe200000e0000 */
[----:B------:R-:W-:Y:S01]  /*c010*/  UIMAD UR9, UR4, UR13, UR9 ;  /* 0x0000000d040972a4 */ /* 0x000fe2000f8e0209 */
[----:B------:R-:W-:Y:S01]  /*c020*/  IMAD.MOV.U32 R3, RZ, RZ, R11 ;  /* 0x000000ffff037224 */ /* 0x000fe200078e000b */
[----:B------:R-:W-:Y:S01]  /*c030*/  USHF.R.S32.HI UR4, URZ, 0x1f, UR8 ;  /* 0x0000001f3f047899 */ /* 0x000fe20008011408 */
[----:B------:R-:W-:Y:S01]  /*c040*/  ISETP.GE.AND P0, PT, R12, R19, PT ;  /* 0x000000130c00720c */ /* 0x000fe20003f06270 */
[----:B------:R-:W-:Y:S01]  /*c050*/  UIADD3 UR11, UR11, UR9, URZ ;  /* 0x000000090b0b7290 */ /* 0x000fe2000fffe03f */
[----:B------:R-:W1:Y:S01]  /*c060*/  @P1 LDC R5, c[0x0][0xbf0] ;  /* 0x0002fc00ff051b82 */ /* 0x000e620000000800 */
[----:B------:R-:W-:Y:S01]  /*c070*/  ULDC.64 UR12, c[0x0][0xb38] ;  /* 0x0002ce00000c7ab9 */ /* 0x000fe20000000a00 */
[----:B------:R-:W-:Y:S01]  /*c080*/  BSSY B1, `(.L_x_203) ;  /* 0x0000063000017945 */ /* 0x000fe20003800000 */
[----:B------:R-:W-:Y:S01]  /*c090*/  UIMAD.WIDE.U32 UR10, UR16, UR12, UR10 ;  /* 0x0000000c100a72a5 */ /* 0x000fe2000f8e000a */
[----:B------:R-:W-:-:S02]  /*c0a0*/  SHF.R.S32.HI R26, RZ, 0x1f, R145 ;  /* 0x0000001fff1a7819 */ /* 0x000fc40000011491 */
[----:B------:R-:W-:Y:S01]  /*c0b0*/  SHF.R.S32.HI R27, RZ, 0x1f, R146 ;  /* 0x0000001fff1b7819 */ /* 0x000fe20000011492 */
[----:B------:R-:W-:Y:S01]  /*c0c0*/  UIMAD UR11, UR16, UR13, UR11 ;  /* 0x0000000d100b72a4 */ /* 0x000fe2000f8e020b */
[----:B------:R-:W-:Y:S02]  /*c0d0*/  SHF.R.S32.HI R74, RZ, 0x1f, R147 ;  /* 0x0000001fff4a7819 */ /* 0x000fe40000011493 */
[----:B------:R-:W-:Y:S01]  /*c0e0*/  ULDC.64 UR12, c[0x0][0xb40] ;  /* 0x0002d000000c7ab9 */ /* 0x000fe20000000a00 */
[----:B------:R-:W-:Y:S01]  /*c0f0*/  SHF.R.S32.HI R75, RZ, 0x1f, R148 ;  /* 0x0000001fff4b7819 */ /* 0x000fe20000011494 */
[----:B------:R-:W-:Y:S01]  /*c100*/  UIMAD UR4, UR4, UR12, URZ ;  /* 0x0000000c040472a4 */ /* 0x000fe2000f8e023f */
[----:B------:R-:W-:Y:S02]  /*c110*/  SHF.R.S32.HI R77, RZ, 0x1f, R149 ;  /* 0x0000001fff4d7819 */ /* 0x000fe40000011495 */
[----:B------:R-:W-:Y:S01]  /*c120*/  SHF.R.S32.HI R78, RZ, 0x1f, R150 ;  /* 0x0000001fff4e7819 */ /* 0x000fe20000011496 */
[----:B------:R-:W-:Y:S01]  /*c130*/  UIMAD UR4, UR8, UR13, UR4 ;  /* 0x0000000d080472a4 */ /* 0x000fe2000f8e0204 */
[----:B0-----:R-:W-:Y:S01]  /*c140*/  @P1 IMAD.HI.U32 R0, R11, R0, RZ ;  /* 0x000000000b001227 */ /* 0x001fe200078e00ff */
[----:B------:R-:W-:Y:S01]  /*c150*/  UIMAD.WIDE.U32 UR8, UR8, UR12, UR10 ;  /* 0x0000000c080872a5 */ /* 0x000fe2000f8e000a */
[----:B------:R-:W-:-:S02]  /*c160*/  SHF.R.S32.HI R79, RZ, 0x1f, R151 ;  /* 0x0000001fff4f7819 */ /* 0x000fc40000011497 */
[----:B------:R-:W-:Y:S01]  /*c170*/  ULDC.64 UR10, c[0x0][0xb48] ;  /* 0x0002d200000a7ab9 */ /* 0x000fe20000000a00 */
[----:B------:R-:W-:Y:S01]  /*c180*/  UIADD3 UR9, UR9, UR4, URZ ;  /* 0x0000000409097290 */ /* 0x000fe2000fffe03f */
[----:B------:R-:W-:Y:S02]  /*c190*/  SHF.R.S32.HI R80, RZ, 0x1f, R152 ;  /* 0x0000001fff507819 */ /* 0x000fe40000011498 */
[----:B-1----:R-:W-:Y:S01]  /*c1a0*/  @P1 SHF.R.U32.HI R3, RZ, R5, R0 ;  /* 0x00000005ff031219 */ /* 0x002fe20000011600 */
[----:B------:R-:W-:Y:S01]  /*c1b0*/  UIMAD.WIDE.U32 UR8, UR15, UR10, UR8 ;  /* 0x0000000a0f0872a5 */ /* 0x000fe2000f8e0008 */
[----:B------:R-:W-:Y:S02]  /*c1c0*/  SHF.R.S32.HI R81, RZ, 0x1f, R153 ;  /* 0x0000001fff517819 */ /* 0x000fe40000011499 */
[--C-:B------:R-:W-:Y:S01]  /*c1d0*/  SHF.R.S32.HI R0, RZ, 0x1f, R3.reuse ;  /* 0x0000001fff007819 */ /* 0x100fe20000011403 */
[----:B------:R-:W-:Y:S01]  /*c1e0*/  IMAD.MOV R7, RZ, RZ, -R3 ;  /* 0x000000ffff077224 */ /* 0x000fe200078e0a03 */
[----:B------:R-:W-:-:S02]  /*c1f0*/  UIMAD UR4, UR15, UR11, UR9 ;  /* 0x0000000b0f0472a4 */ /* 0x000fc4000f8e0209 */
[----:B------:R-:W-:Y:S01]  /*c200*/  IMAD.U32 R5, RZ, RZ, UR9 ;  /* 0x00000009ff057e24 */ /* 0x000fe2000f8e00ff */
[----:B------:R-:W-:Y:S01]  /*c210*/  SHF.R.S32.HI R82, RZ, 0x1f, R154 ;  /* 0x0000001fff527819 */ /* 0x000fe2000001149a */
[----:B------:R-:W-:Y:S01]  /*c220*/  ULDC.64 UR10, c[0x0][0xb30] ;  /* 0x0002cc00000a7ab9 */ /* 0x000fe20000000a00 */
[----:B------:R-:W-:Y:S01]  /*c230*/  IMAD R7, R76, R7, R11 ;  /* 0x000000074c077224 */ /* 0x000fe200078e020b */
[----:B------:R-:W-:Y:S01]  /*c240*/  SHF.R.S32.HI R83, RZ, 0x1f, R155 ;  /* 0x0000001fff537819 */ /* 0x000fe2000001149b */
[----:B------:R-:W-:Y:S02]  /*c250*/  IMAD R0, R0, UR10, RZ ;  /* 0x0000000a00007c24 */ /* 0x000fe4000f8e02ff */
[----:B------:R-:W-:Y:S01]  /*c260*/  IMAD.U32 R4, RZ, RZ, UR8 ;  /* 0x00000008ff047e24 */ /* 0x000fe2000f8e00ff */
[----:B------:R-:W-:Y:S01]  /*c270*/  ULDC.64 UR8, c[0x0][0xb28] ;  /* 0x0002ca0000087ab9 */ /* 0x000fe20000000a00 */
[----:B------:R-:W-:Y:S01]  /*c280*/  IMAD.U32 R5, RZ, RZ, UR4 ;  /* 0x00000004ff057e24 */ /* 0x000fe2000f8e00ff */
[----:B------:R-:W-:Y:S01]  /*c290*/  UIADD3 UR4, UR37, 0x31c20, URZ ;  /* 0x00031c2025047890 */ /* 0x000fe2000fffe03f */
[C---:B------:R-:W-:Y:S01]  /*c2a0*/  IMAD R9, R3.reuse, UR11, R0 ;  /* 0x0000000b03097c24 */ /* 0x040fe2000f8e0200 */
[----:B------:R-:W-:Y:S01]  /*c2b0*/  SHF.R.S32.HI R0, RZ, 0x1f, R7 ;  /* 0x0000001fff007819 */ /* 0x000fe20000011407 */
[----:B------:R-:W-:Y:S01]  /*c2c0*/  IMAD.WIDE.U32 R4, R3, UR10, R4 ;  /* 0x0000000a03047c25 */ /* 0x000fe2000f8e0004 */
[----:B------:R-:W-:-:S03]  /*c2d0*/  UPRMT UR4, URZ, 0x654, UR4 ;  /* 0x000006543f047896 */ /* 0x000fc60008000004 */
[----:B------:R-:W-:Y:S02]  /*c2e0*/  IMAD R0, R0, UR8, RZ ;  /* 0x0000000800007c24 */ /* 0x000fe4000f8e02ff */
[----:B------:R-:W-:Y:S02]  /*c2f0*/  IMAD.IADD R5, R5, 0x1, R9 ;  /* 0x0000000105057824 */ /* 0x000fe400078e0209 */
[C---:B------:R-:W-:Y:S02]  /*c300*/  IMAD R3, R7.reuse, UR9, R0 ;  /* 0x0000000907037c24 */ /* 0x040fe4000f8e0200 */
[----:B------:R-:W-:Y:S01]  /*c310*/  IMAD.WIDE.U32 R4, R7, UR8, R4 ;  /* 0x0000000807047c25 */ /* 0x000fe2000f8e0004 */
[----:B------:R-:W-:Y:S01]  /*c320*/  ULDC.64 UR8, c[0x0][0xb00] ;  /* 0x0002c00000087ab9 */ /* 0x000fe20000000a00 */
[----:B------:R-:W-:Y:S02]  /*c330*/  SYNCS.ARRIVE.TRANS64.RED.A1T0 RZ, [UR4], RZ ;  /* 0x000000ffffff79a7 */ /* 0x000fe40008100404 */
[----:B------:R-:W-:Y:S01]  /*c340*/  IMAD.IADD R3, R5, 0x1, R3 ;  /* 0x0000000105037824 */ /* 0x000fe200078e0203 */
[----:B------:R-:W-:-:S04]  /*c350*/  LEA R0, P1, R4, UR8, 0x2 ;  /* 0x0000000804007c11 */ /* 0x000fc8000f8210ff */
[----:B------:R-:W-:Y:S02]  /*c360*/  LEA.HI.X R3, R4, UR9, R3, 0x2, P1 ;  /* 0x0000000904037c11 */ /* 0x000fe400088f1403 */
[----:B------:R0:W1:Y:S04]  /*c370*/  SHFL.IDX PT, R4, R0, RZ, 0x1c1f ;  /* 0x001c1fff00047589 */ /* 0x00006800000e0000 */
[----:B------:R0:W2:Y:S01]  /*c380*/  SHFL.IDX PT, R5, R3, RZ, 0x1c1f ;  /* 0x001c1fff03057589 */ /* 0x0000a200000e0000 */
[----:B------:R-:W-:Y:S05]  /*c390*/  @P0 BRA `(.L_x_204) ;  /* 0x0000000000c40947 */ /* 0x000fea0003800000 */
[----:B------:R-:W-:Y:S01]  /*c3a0*/  ULDC UR4, c[0x0][0xac8] ;  /* 0x0002b20000047ab9 */ /* 0x000fe20000000800 */
[----:B------:R-:W-:Y:S01]  /*c3b0*/  ULDC.64 UR8, c[0x0][0x208] ;  /* 0x0000820000087ab9 */ /* 0x000fe20000000a00 */
[----:B------:R-:W-:Y:S02]  /*c3c0*/  ISETP.GE.AND P1, PT, R155, UR4, PT ;  /* 0x000000049b007c0c */ /* 0x000fe4000bf26270 */
[----:B------:R-:W-:Y:S02]  /*c3d0*/  ISETP.GE.AND P0, PT, R154, UR4, PT ;  /* 0x000000049a007c0c */ /* 0x000fe4000bf06270 */
[----:B------:R-:W-:Y:S02]  /*c3e0*/  ISETP.GE.AND P5, PT, R157, UR4, PT ;  /* 0x000000049d007c0c */ /* 0x000fe4000bfa6270 */
[----:B------:R-:W-:Y:S02]  /*c3f0*/  ISETP.GE.AND P2, PT, R153, UR4, PT ;  /* 0x0000000499007c0c */ /* 0x000fe4000bf46270 */
[----:B------:R-:W-:-:S02]  /*c400*/  ISETP.GE.AND P3, PT, R152, UR4, PT ;  /* 0x0000000498007c0c */ /* 0x000fc4000bf66270 */
[----:B------:R-:W-:-:S03]  /*c410*/  ISETP.GE.AND P4, PT, R151, UR4, PT ;  /* 0x0000000497007c0c */ /* 0x000fc6000bf86270 */
[----:B-1----:R-:W-:-:S04]  /*c420*/  @!P1 LEA R10, P6, R155, R4, 0x2 ;  /* 0x000000049b0a9211 */ /* 0x002fc800078c10ff */
[----:B--2---:R-:W-:Y:S01]  /*c430*/  @!P1 LEA.HI.X R11, R155, R5, R83, 0x2, P6 ;  /* 0x000000059b0b9211 */ /* 0x004fe200030f1453 */
[----:B------:R-:W-:Y:S01]  /*c440*/  @!P5 IMAD.WIDE R6, R157, 0x4, R4 ;  /* 0x000000049d06d825 */ /* 0x000fe200078e0204 */
[----:B------:R-:W-:-:S04]  /*c450*/  @!P0 LEA R12, P6, R154, R4, 0x2 ;  /* 0x000000049a0c8211 */ /* 0x000fc800078c10ff */
[-C--:B------:R-:W-:Y:S01]  /*c460*/  @!P0 LEA.HI.X R13, R154, R5.reuse, R82, 0x2, P6 ;  /* 0x000000059a0d8211 */ /* 0x080fe200030f1452 */
[----:B------:R1:W-:Y:S01]  /*c470*/  @!P5 ST.E.64 desc[UR8][R6.64], R20 ;  /* 0x000000140600d985 */ /* 0x0003e2000c101b08 */
[CC--:B------:R-:W-:Y:S02]  /*c480*/  @!P3 LEA R16, P5, R152.reuse, R4.reuse, 0x2 ;  /* 0x000000049810b211 */ /* 0x0c0fe400078a10ff */
[-C--:B------:R-:W-:Y:S01]  /*c490*/  @!P4 LEA R24, P6, R151, R4.reuse, 0x2 ;  /* 0x000000049718c211 */ /* 0x080fe200078c10ff */
[----:B------:R2:W-:Y:S01]  /*c4a0*/  @!P1 ST.E.64 desc[UR8][R10.64], R28 ;  /* 0x0000001c0a009985 */ /* 0x0005e2000c101b08 */
[----:B------:R-:W-:Y:S02]  /*c4b0*/  @!P2 LEA R14, P1, R153, R4, 0x2 ;  /* 0x00000004990ea211 */ /* 0x000fe400078210ff */
[----:B------:R-:W-:Y:S01]  /*c4c0*/  @!P3 LEA.HI.X R17, R152, R5, R80, 0x2, P5 ;  /* 0x000000059811b211 */ /* 0x000fe200028f1450 */
[----:B------:R-:W-:Y:S01]  /*c4d0*/  @!P0 ST.E.64 desc[UR8][R12.64], R32 ;  /* 0x000000200c008985 */ /* 0x000fe2000c101b08 */
[----:B------:R-:W-:-:S02]  /*c4e0*/  ISETP.GE.AND P0, PT, R150, UR4, PT ;  /* 0x0000000496007c0c */ /* 0x000fc4000bf06270 */
[-C--:B------:R-:W-:Y:S02]  /*c4f0*/  @!P2 LEA.HI.X R15, R153, R5.reuse, R81, 0x2, P1 ;  /* 0x00000005990fa211 */ /* 0x080fe400008f1451 */
[----:B------:R-:W-:Y:S02]  /*c500*/  ISETP.GE.AND P1, PT, R149, UR4, PT ;  /* 0x0000000495007c0c */ /* 0x000fe4000bf26270 */
[----:B------:R-:W-:Y:S01]  /*c510*/  @!P4 LEA.HI.X R25, R151, R5, R79, 0x2, P6 ;  /* 0x000000059719c211 */ /* 0x000fe200030f144f */
[----:B------:R3:W-:Y:S01]  /*c520*/  @!P2 ST.E.64 desc[UR8][R14.64], R36 ;  /* 0x000000240e00a985 */ /* 0x0007e2000c101b08 */
[----:B------:R-:W-:-:S03]  /*c530*/  ISETP.GE.AND P2, PT, R146, UR4, PT ;  /* 0x0000000492007c0c */ /* 0x000fc6000bf46270 */
[----:B------:R4:W-:Y:S01]  /*c540*/  @!P3 ST.E.64 desc[UR8][R16.64], R40 ;  /* 0x000000281000b985 */ /* 0x0009e2000c101b08 */
[----:B------:R-:W-:Y:S02]  /*c550*/  ISETP.GE.AND P3, PT, R147, UR4, PT ;  /* 0x0000000493007c0c */ /* 0x000fe4000bf66270 */
[-C--:B-1----:R-:W-:Y:S01]  /*c560*/  @!P0 LEA R6, P5, R150, R4.reuse, 0x2 ;  /* 0x0000000496068211 */ /* 0x082fe200078a10ff */
[----:B------:R1:W-:Y:S01]  /*c570*/  @!P4 ST.E.64 desc[UR8][R24.64], R44 ;  /* 0x0000002c1800c985 */ /* 0x0003e2000c101b08 */
[----:B------:R-:W-:Y:S02]  /*c580*/  ISETP.GE.AND P4, PT, R148, UR4, PT ;  /* 0x0000000494007c0c */ /* 0x000fe4000bf86270 */
[-C--:B------:R-:W-:Y:S02]  /*c590*/  @!P0 LEA.HI.X R7, R150, R5.reuse, R78, 0x2, P5 ;  /* 0x0000000596078211 */ /* 0x080fe400028f144e */
[----:B------:R-:W-:Y:S02]  /*c5a0*/  ISETP.GE.AND P5, PT, R145, UR4, PT ;  /* 0x0000000491007c0c */ /* 0x000fe4000bfa6270 */
[C---:B--2---:R-:W-:Y:S01]  /*c5b0*/  @!P1 LEA R10, P6, R149.reuse, R4, 0x2 ;  /* 0x00000004950a9211 */ /* 0x044fe200078c10ff */
[----:B------:R1:W-:Y:S03]  /*c5c0*/  @!P0 ST.E.64 desc[UR8][R6.64], R48 ;  /* 0x0000003006008985 */ /* 0x0003e6000c101b08 */
[----:B------:R-:W-:-:S02]  /*c5d0*/  @!P1 LEA.HI.X R11, R149, R5, R77, 0x2, P6 ;  /* 0x00000005950b9211 */ /* 0x000fc400030f144d */
[-C--:B---3--:R-:W-:Y:S02]  /*c5e0*/  @!P3 LEA R14, P6, R147, R4.reuse, 0x2 ;  /* 0x00000004930eb211 */ /* 0x088fe400078c10ff */
[-C--:B------:R-:W-:Y:S01]  /*c5f0*/  @!P4 LEA R12, P0, R148, R4.reuse, 0x2 ;  /* 0x00000004940cc211 */ /* 0x080fe200078010ff */
[----:B------:R1:W-:Y:S01]  /*c600*/  @!P1 ST.E.64 desc[UR8][R10.64], R52 ;  /* 0x000000340a009985 */ /* 0x0003e2000c101b08 */
[-C--:B----4-:R-:W-:Y:S02]  /*c610*/  @!P2 LEA R16, P1, R146, R4.reuse, 0x2 ;  /* 0x000000049210a211 */ /* 0x090fe400078210ff */
[-C--:B------:R-:W-:Y:S02]  /*c620*/  @!P4 LEA.HI.X R13, R148, R5.reuse, R75, 0x2, P0 ;  /* 0x00000005940dc211 */ /* 0x080fe400000f144b */
[----:B------:R-:W-:Y:S02]  /*c630*/  @!P5 LEA R4, P0, R145, R4, 0x2 ;  /* 0x000000049104d211 */ /* 0x000fe400078010ff */
[-C--:B------:R-:W-:Y:S01]  /*c640*/  @!P3 LEA.HI.X R15, R147, R5.reuse, R74, 0x2, P6 ;  /* 0x00000005930fb211 */ /* 0x080fe200030f144a */
[----:B------:R1:W-:Y:S01]  /*c650*/  @!P4 ST.E.64 desc[UR8][R12.64], R56 ;  /* 0x000000380c00c985 */ /* 0x0003e2000c101b08 */
[----:B------:R-:W-:-:S02]  /*c660*/  @!P2 LEA.HI.X R17, R146, R5, R27, 0x2, P1 ;  /* 0x000000059211a211 */ /* 0x000fc400008f141b */
[----:B------:R-:W-:Y:S01]  /*c670*/  @!P5 LEA.HI.X R5, R145, R5, R26, 0x2, P0 ;  /* 0x000000059105d211 */ /* 0x000fe200000f141a */
[----:B------:R1:W-:Y:S04]  /*c680*/  @!P3 ST.E.64 desc[UR8][R14.64], R60 ;  /* 0x0000003c0e00b985 */ /* 0x0003e8000c101b08 */
[----:B------:R1:W-:Y:S04]  /*c690*/  @!P2 ST.E.64 desc[UR8][R16.64], R64 ;  /* 0x000000401000a985 */ /* 0x0003e8000c101b08 */
[----:B------:R1:W-:Y:S02]  /*c6a0*/  @!P5 ST.E.64 desc[UR8][R4.64], R68 ;  /* 0x000000440400d985 */ /* 0x0003e4000c101b08 */
.L_x_204:
[----:B------:R-:W-:Y:S05]  /*c6b0*/  BSYNC B1 ;  /* 0x0000000000017941 */ /* 0x000fea0003800000 */
.L_x_203:
[----:B------:R-:W-:Y:S01]  /*c6c0*/  ISETP.GE.AND P0, PT, R8, R19, PT ;  /* 0x000000130800720c */ /* 0x000fe20003f06270 */
[----:B-1----:R1:W3:Y:S04]  /*c6d0*/  SHFL.IDX PT, R7, R3, 0x1, 0x1c1f ;  /* 0x003c1f0003077f89 */ /* 0x0022e800000e0000 */
[----:B------:R1:W4:Y:S08]  /*c6e0*/  SHFL.IDX PT, R6, R0, 0x1, 0x1c1f ;  /* 0x003c1f0000067f89 */ /* 0x00033000000e0000 */
[----:B-1----:R-:W-:Y:S05]  /*c6f0*/  @P0 BRA `(.L_x_202) ;  /* 0x0000001000040947 */ /* 0x002fea0003800000 */
[----:B------:R-:W-:Y:S01]  /*c700*/  ULDC UR4, c[0x0][0xac8] ;  /* 0x0002b20000047ab9 */ /* 0x000fe20000000800 */
[----:B------:R-:W-:Y:S01]  /*c710*/  ULDC.64 UR8, c[0x0][0x208] ;  /* 0x0000820000087ab9 */ /* 0x000fe20000000a00 */
[----:B------:R-:W-:Y:S02]  /*c720*/  ISETP.GE.AND P5, PT, R155, UR4, PT ;  /* 0x000000049b007c0c */ /* 0x000fe4000bfa6270 */
[----:B------:R-:W-:Y:S02]  /*c730*/  ISETP.GE.AND P1, PT, R157, UR4, PT ;  /* 0x000000049d007c0c */ /* 0x000fe4000bf26270 */
[----:B------:R-:W-:Y:S02]  /*c740*/  ISETP.GE.AND P3, PT, R154, UR4, PT ;  /* 0x000000049a007c0c */ /* 0x000fe4000bf66270 */
[----:B------:R-:W-:Y:S02]  /*c750*/  ISETP.GE.AND P2, PT, R153, UR4, PT ;  /* 0x0000000499007c0c */ /* 0x000fe4000bf46270 */
[----:B------:R-:W-:-:S05]  /*c760*/  ISETP.GE.AND P4, PT, R152, UR4, PT ;  /* 0x0000000498007c0c */ /* 0x000fca000bf86270 */
[-C--:B----4-:R-:W-:Y:S02]  /*c770*/  @!P5 LEA R8, P0, R155, R6.reuse, 0x2 ;  /* 0x000000069b08d211 */ /* 0x090fe400078010ff */
[----:B--23--:R-:W-:Y:S02]  /*c780*/  @!P1 IMAD.WIDE R4, R157, 0x4, R6 ;  /* 0x000000049d049825 */ /* 0x00cfe400078e0206 */
[-C--:B------:R-:W-:Y:S02]  /*c790*/  @!P5 LEA.HI.X R9, R155, R7.reuse, R83, 0x2, P0 ;  /* 0x000000079b09d211 */ /* 0x080fe400000f1453 */
[CC--:B------:R-:W-:Y:S01]  /*c7a0*/  @!P3 LEA R10, P0, R154.reuse, R6.reuse, 0x2 ;  /* 0x000000069a0ab211 */ /* 0x0c0fe200078010ff */
[----:B------:R1:W-:Y:S01]  /*c7b0*/  @!P1 ST.E.64 desc[UR8][R4.64], R72 ;  /* 0x0000004804009985 */ /* 0x0003e2000c101b08 */
[----:B------:R-:W-:Y:S02]  /*c7c0*/  ISETP.GE.AND P1, PT, R151, UR4, PT ;  /* 0x0000000497007c0c */ /* 0x000fe4000bf26270 */
[----:B------:R-:W-:Y:S01]  /*c7d0*/  @!P3 LEA.HI.X R11, R154, R7, R82, 0x2, P0 ;  /* 0x000000079a0bb211 */ /* 0x000fe200000f1452 */
[----:B------:R2:W-:Y:S01]  /*c7e0*/  @!P5 ST.E.64 desc[UR8][R8.64], R30 ;  /* 0x0000001e0800d985 */ /* 0x0005e2000c101b08 */
[----:B------:R-:W-:-:S02]  /*c7f0*/  @!P2 LEA R12, P5, R153, R6, 0x2 ;  /* 0x00000006990ca211 */ /* 0x000fc400078a10ff */
[----:B------:R-:W-:Y:S01]  /*c800*/  ISETP.GE.AND P0, PT, R150, UR4, PT ;  /* 0x0000000496007c0c */ /* 0x000fe2000bf06270 */
[----:B------:R-:W-:Y:S01]  /*c810*/  @!P3 ST.E.64 desc[UR8][R10.64], R34 ;  /* 0x000000220a00b985 */ /* 0x000fe2000c101b08 */
[CC--:B------:R-:W-:Y:S02]  /*c820*/  @!P4 LEA R14, P6, R152.reuse, R6.reuse, 0x2 ;  /* 0x00000006980ec211 */ /* 0x0c0fe400078c10ff */
[-C--:B------:R-:W-:Y:S02]  /*c830*/  @!P2 LEA.HI.X R13, R153, R7.reuse, R81, 0x2, P5 ;  /* 0x00000007990da211 */ /* 0x080fe400028f1451 */
[----:B------:R-:W-:Y:S02]  /*c840*/  @!P4 LEA.HI.X R15, R152, R7, R80, 0x2, P6 ;  /* 0x00000007980fc211 */ /* 0x000fe400030f1450 */
[----:B-1----:R-:W-:Y:S01]  /*c850*/  @!P1 LEA R4, P5, R151, R6, 0x2 ;  /* 0x0000000697049211 */ /* 0x002fe200078a10ff */
[----:B------:R1:W-:Y:S01]  /*c860*/  @!P2 ST.E.64 desc[UR8][R12.64], R38 ;  /* 0x000000260c00a985 */ /* 0x0003e2000c101b08 */
[----:B------:R-:W-:-:S02]  /*c870*/  ISETP.GE.AND P2, PT, R147, UR4, PT ;  /* 0x0000000493007c0c */ /* 0x000fc4000bf46270 */
[----:B------:R-:W-:Y:S01]  /*c880*/  ISETP.GE.AND P3, PT, R148, UR4, PT ;  /* 0x0000000494007c0c */ /* 0x000fe2000bf66270 */
[----:B------:R3:W-:Y:S01]  /*c890*/  @!P4 ST.E.64 desc[UR8][R14.64], R42 ;  /* 0x0000002a0e00c985 */ /* 0x0007e2000c101b08 */
[----:B------:R-:W-:Y:S02]  /*c8a0*/  ISETP.GE.AND P4, PT, R149, UR4, PT ;  /* 0x0000000495007c0c */ /* 0x000fe4000bf86270 */
[CC--:B--2---:R-:W-:Y:S02]  /*c8b0*/  @!P0 LEA R8, P6, R150.reuse, R6.reuse, 0x2 ;  /* 0x0000000696088211 */ /* 0x0c4fe400078c10ff */
[-C--:B------:R-:W-:Y:S02]  /*c8c0*/  @!P1 LEA.HI.X R5, R151, R7.reuse, R79, 0x2, P5 ;  /* 0x0000000797059211 */ /* 0x080fe400028f144f */
[----:B------:R-:W-:Y:S02]  /*c8d0*/  @!P0 LEA.HI.X R9, R150, R7, R78, 0x2, P6 ;  /* 0x0000000796098211 */ /* 0x000fe400030f144e */
[----:B------:R-:W-:Y:S01]  /*c8e0*/  ISETP.GE.AND P5, PT, R146, UR4, PT ;  /* 0x0000000492007c0c */ /* 0x000fe2000bfa6270 */
[----:B------:R2:W-:Y:S02]  /*c8f0*/  @!P1 ST.E.64 desc[UR8][R4.64], R46 ;  /* 0x0000002e04009985 */ /* 0x0005e4000c101b08 */
[----:B-1----:R-:W-:-:S02]  /*c900*/  @!P3 LEA R12, P6, R148, R6, 0x2 ;  /* 0x00000006940cb211 */ /* 0x002fc400078c10ff */
[----:B------:R2:W-:Y:S01]  /*c910*/  @!P0 ST.E.64 desc[UR8][R8.64], R50 ;  /* 0x0000003208008985 */ /* 0x0005e2000c101b08 */
[-C--:B---3--:R-:W-:Y:S02]  /*c920*/  @!P2 LEA R14, P0, R147, R6.reuse, 0x2 ;  /* 0x00000006930ea211 */ /* 0x088fe400078010ff */
[-C--:B------:R-:W-:Y:S02]  /*c930*/  @!P4 LEA R10, P1, R149, R6.reuse, 0x2 ;  /* 0x00000006950ac211 */ /* 0x080fe400078210ff */
[-C--:B------:R-:W-:Y:S02]  /*c940*/  @!P2 LEA.HI.X R15, R147, R7.reuse, R74, 0x2, P0 ;  /* 0x00000007930fa211 */ /* 0x080fe400000f144a */
[----:B------:R-:W-:Y:S02]  /*c950*/  ISETP.GE.AND P0, PT, R145, UR4, PT ;  /* 0x0000000491007c0c */ /* 0x000fe4000bf06270 */
[----:B------:R-:W-:Y:S02]  /*c960*/  @!P4 LEA.HI.X R11, R149, R7, R77, 0x2, P1 ;  /* 0x00000007950bc211 */ /* 0x000fe400008f144d */
[----:B------:R-:W-:-:S02]  /*c970*/  @!P5 LEA R16, P1, R146, R6, 0x2 ;  /* 0x000000069210d211 */ /* 0x000fc400078210ff */
[-C--:B------:R-:W-:Y:S01]  /*c980*/  @!P3 LEA.HI.X R13, R148, R7.reuse, R75, 0x2, P6 ;  /* 0x00000007940db211 */ /* 0x080fe200030f144b */
[----:B------:R2:W-:Y:S01]  /*c990*/  @!P4 ST.E.64 desc[UR8][R10.64], R54 ;  /* 0x000000360a00c985 */ /* 0x0005e2000c101b08 */
[----:B------:R-:W-:-:S03]  /*c9a0*/  @!P5 LEA.HI.X R17, R146, R7, R27, 0x2, P1 ;  /* 0x000000079211d211 */ /* 0x000fc600008f141b */
[----:B------:R2:W-:Y:S04]  /*c9b0*/  @!P3 ST.E.64 desc[UR8][R12.64], R58 ;  /* 0x0000003a0c00b985 */ /* 0x0005e8000c101b08 */
[----:B------:R2:W-:Y:S04]  /*c9c0*/  @!P2 ST.E.64 desc[UR8][R14.64], R62 ;  /* 0x0000003e0e00a985 */ /* 0x0005e8000c101b08 */
[----:B------:R2:W-:Y:S01]  /*c9d0*/  @!P5 ST.E.64 desc[UR8][R16.64], R66 ;  /* 0x000000421000d985 */ /* 0x0005e2000c101b08 */
[----:B------:R-:W-:Y:S05]  /*c9e0*/  @P0 BRA `(.L_x_202) ;  /* 0x0000000c00480947 */ /* 0x000fea0003800000 */
[----:B--2---:R-:W-:Y:S01]  /*c9f0*/  LEA R4, P0, R145, R6, 0x2 ;  /* 0x0000000691047211 */ /* 0x004fe200078010ff */
[----:B------:R-:W-:-:S03]  /*ca00*/  ULDC.64 UR8, c[0x0][0x208] ;  /* 0x0000820000087ab9 */ /* 0x000fc60000000a00 */
[----:B------:R-:W-:-:S05]  /*ca10*/  LEA.HI.X R5, R145, R7, R26, 0x2, P0 ;  /* 0x0000000791057211 */ /* 0x000fca00000f141a */
[----:B------:R1:W-:Y:S01]  /*ca20*/  ST.E.64 desc[UR8][R4.64], R70 ;  /* 0x0000004604007985 */ /* 0x0003e2000c101b08 */
[----:B------:R-:W-:Y:S05]  /*ca30*/  BRA `(.L_x_202) ;  /* 0x0000000c00347947 */ /* 0x000fea0003800000 */
.L_x_197:
[----:B------:R-:W2:Y:S01]  /*ca40*/  LDL R9, [R1+0xc] ;  /* 0x00000c0001097983 */ /* 0x000ea20000100800 */
[----:B------:R-:W-:Y:S01]  /*ca50*/  ULDC.64 UR8, c[0x0][0xc00] ;  /* 0x0003000000087ab9 */ /* 0x000fe20000000a00 */
[----:B------:R-:W-:Y:S01]  /*ca60*/  ULDC.64 UR12, c[0x0][0x208] ;  /* 0x00008200000c7ab9 */ /* 0x000fe20000000a00 */
[----:B------:R-:W-:Y:S01]  /*ca70*/  UISETP.NE.U32.AND UP0, UPT, UR8, URZ, UPT ;  /* 0x0000003f0800728c */ /* 0x000fe2000bf05070 */
[----:B------:R-:W-:-:S03]  /*ca80*/  R2UR UR10, R19 ;  /* 0x00000000130a72ca */ /* 0x000fc600000e0000 */
[----:B------:R-:W-:-:S03]  /*ca90*/  UISETP.NE.AND.EX UP0, UPT, UR9, URZ, UPT, UP0 ;  /* 0x0000003f0900728c */ /* 0x000fc6000bf05300 */
[----:B------:R-:W-:-:S03]  /*caa0*/  ULDC.64 UR8, c[0x0][0xc00] ;  /* 0x0003000000087ab9 */ /* 0x000fc60000000a00 */
[----:B------:R-:W-:Y:S02]  /*cab0*/  PLOP3.LUT P1, PT, PT, PT, UP0, 0x80, 0x0 ;  /* 0x000000000000781c */ /* 0x000fe40003f2f008 */
[----:B--2---:R-:W-:-:S13]  /*cac0*/  R2UR UR4, R9 ;  /* 0x00000000090472ca */ /* 0x004fda00000e0000 */
[----:B------:R-:W-:-:S06]  /*cad0*/  UIMAD.WIDE UR8, UR4, 0x4, UR8 ;  /* 0x00000004040878a5 */ /* 0x000fcc000f8e0208 */
[----:B------:R-:W-:Y:S02]  /*cae0*/  IMAD.U32 R4, RZ, RZ, UR8 ;  /* 0x00000008ff047e24 */ /* 0x000fe4000f8e00ff */
[----:B------:R-:W-:Y:S01]  /*caf0*/  IMAD.U32 R5, RZ, RZ, UR9 ;  /* 0x00000009ff057e24 */ /* 0x000fe2000f8e00ff */
[----:B------:R-:W-:-:S04]  /*cb00*/  ULDC.64 UR8, c[0x0][0xc08] ;  /* 0x0003020000087ab9 */ /* 0x000fc80000000a00 */
[----:B------:R-:W2:Y:S01]  /*cb10*/  @P1 LDG.E R3, desc[UR12][R4.64] ;  /* 0x0000000c04031981 */ /* 0x000ea2000c1e1900 */
[----:B------:R-:W-:Y:S01]  /*cb20*/  UISETP.NE.U32.AND UP1, UPT, UR8, URZ, UPT ;  /* 0x0000003f0800728c */ /* 0x000fe2000bf25070 */
[----:B------:R-:W0:Y:S03]  /*cb30*/  S2R R8, SR_TID.X ;  /* 0x0000000000087919 */ /* 0x000e260000002100 */
[----:B------:R-:W-:-:S06]  /*cb40*/  UISETP.NE.AND.EX UP1, UPT, UR9, URZ, UPT, UP1 ;  /* 0x0000003f0900728c */ /* 0x000fcc000bf25310 */
[----:B------:R-:W-:-:S05]  /*cb50*/  PLOP3.LUT P2, PT, PT, PT, UP1, 0x80, 0x0 ;  /* 0x000000000000781c */ /* 0x000fca0003f4f018 */
[----:B------:R-:W-:Y:S02]  /*cb60*/  @UP1 ULDC.64 UR8, c[0x0][0xc08] ;  /* 0x0003020000081ab9 */ /* 0x000fe40000000a00 */
[----:B------:R-:W-:-:S03]  /*cb70*/  @UP1 UIMAD.WIDE UR8, UR4, 0x4, UR8 ;  /* 0x00000004040818a5 */ /* 0x000fc6000f8e0208 */
[----:B------:R-:W-:Y:S02]  /*cb80*/  ULDC UR4, c[0x0][0xa88] ;  /* 0x0002a20000047ab9 */ /* 0x000fe40000000800 */
[----:B------:R-:W-:Y:S01]  /*cb90*/  IMAD.U32 R0, RZ, RZ, UR4 ;  /* 0x00000004ff007e24 */ /* 0x000fe2000f8e00ff */
[----:B------:R-:W-:Y:S01]  /*cba0*/  UMOV UR4, URZ ;  /* 0x0000003f00047c82 */ /* 0x000fe20008000000 */
[----:B------:R-:W-:Y:S01]  /*cbb0*/  UISETP.NE.AND UP1, UPT, UR10, URZ, UPT ;  /* 0x0000003f0a00728c */ /* 0x000fe2000bf25270 */
[----:B------:R-:W-:Y:S02]  /*cbc0*/  IMAD.U32 R6, RZ, RZ, UR8 ;  /* 0x00000008ff067e24 */ /* 0x000fe4000f8e00ff */
[----:B------:R-:W-:-:S05]  /*cbd0*/  IMAD.U32 R7, RZ, RZ, UR9 ;  /* 0x00000009ff077e24 */ /* 0x000fca000f8e00ff */
[----:B------:R1:W5:Y:S01]  /*cbe0*/  @P2 LDG.E R0, desc[UR12][R6.64] ;  /* 0x0000000c06002981 */ /* 0x000362000c1e1900 */
[----:B0-----:R-:W-:Y:S02]  /*cbf0*/  VIADD R12, R8, 0xffffff80 ;  /* 0xffffff80080c7836 */ /* 0x001fe40000000000 */
[----:B------:R-:W-:Y:S02]  /*cc00*/  @!UP1 ULDC UR10, c[0x0][0xad4] ;  /* 0x0002b500000a9ab9 */ /* 0x000fe40000000800 */
[----:B------:R-:W-:Y:S01]  /*cc10*/  IMAD.U32 R19, RZ, RZ, UR10 ;  /* 0x0000000aff137e24 */ /* 0x000fe2000f8e00ff */
[----:B------:R-:W-:Y:S02]  /*cc20*/  ISETP.GT.AND P0, PT, R12, 0xbf, PT ;  /* 0x000000bf0c00780c */ /* 0x000fe40003f04270 */
[----:B--2---:R-:W-:-:S13]  /*cc30*/  @P1 R2UR UR4, R3 ;  /* 0x00000000030412ca */ /* 0x004fda00000e0000 */
[----:B------:R-:W-:Y:S01]  /*cc40*/  USHF.R.S32.HI UR21, URZ, 0x1f, UR4 ;  /* 0x0000001f3f157899 */ /* 0x000fe20008011404 */
[----:B-1----:R-:W-:Y:S11]  /*cc50*/  @P2 BRA `(.L_x_205) ;  /* 0x0000000000142947 */ /* 0x002ff60003800000 */
[----:B------:R-:W-:Y:S05]  /*cc60*/  @!P1 BRA `(.L_x_205) ;  /* 0x0000000000109947 */ /* 0x000fea0003800000 */
[----:B------:R-:W-:Y:S02]  /*cc70*/  ULDC.64 UR8, c[0x0][0x208] ;  /* 0x0000820000087ab9 */ /* 0x000fe40000000a00 */
[----:B------:R-:W2:Y:S04]  /*cc80*/  LDG.E R3, desc[UR8][R4.64] ;  /* 0x0000000804037981 */ /* 0x000ea8000c1e1900 */
[----:B-----5:R-:W2:Y:S02]  /*cc90*/  LDG.E R0, desc[UR8][R4.64+0x4] ;  /* 0x0000040804007981 */ /* 0x020ea4000c1e1900 */
[----:B--2---:R-:W-:-:S07]  /*cca0*/  IMAD.IADD R0, R0, 0x1, -R3 ;  /* 0x0000000100007824 */ /* 0x004fce00078e0a03 */
.L_x_205:
[----:B------:R-:W2:Y:S01]  /*ccb0*/  LDL.LU R3, [R1+0x14] ;  /* 0x0000140001037983 */ /* 0x000ea20000300800 */
[----:B------:R-:W-:Y:S01]  /*ccc0*/  R2UR UR9, R9 ;  /* 0x00000000090972ca */ /* 0x000fe200000e0000 */
[----:B------:R-:W-:-:S12]  /*ccd0*/  BSSY B1, `(.L_x_206) ;  /* 0x0000040000017945 */ /* 0x000fd80003800000 */
[----:B------:R-:W-:Y:S01]  /*cce0*/  USEL UR14, UR9, URZ, !UP0 ;  /* 0x0000003f090e7287 */ /* 0x000fe2000c000000 */
[----:B--2---:R-:W-:-:S13]  /*ccf0*/  R2UR UR8, R3 ;  /* 0x00000000030872ca */ /* 0x004fda00000e0000 */
[----:B------:R-:W-:Y:S01]  /*cd00*/  USEL UR15, UR8, URZ, !UP0 ;  /* 0x0000003f080f7287 */ /* 0x000fe2000c000000 */
[----:B------:R-:W-:Y:S11]  /*cd10*/  @P0 BRA `(.L_x_207) ;  /* 0x0000000000ec0947 */ /* 0x000ff60003800000 */
[----:B------:R-:W2:Y:S01]  /*cd20*/  LDL R3, [R1+0x4] ;  /* 0x0000040001037983 */ /* 0x000ea20000100800 */
[----:B------:R-:W0:Y:S02]  /*cd30*/  LDC R9, c[0x0][0xbe8] ;  /* 0x0002fa00ff097b82 */ /* 0x000e240000000800 */
[----:B0----5:R-:W-:Y:S01]  /*cd40*/  IMAD R4, R0, R9, RZ ;  /* 0x0000000900047224 */ /* 0x021fe200078e02ff */
[----:B--2---:R-:W-:-:S13]  /*cd50*/  R2UR UR8, R3 ;  /* 0x00000000030872ca */ /* 0x004fda00000e0000 */
[----:B------:R-:W-:-:S04]  /*cd60*/  IMAD.U32 R3, RZ, RZ, UR8 ;  /* 0x00000008ff037e24 */ /* 0x000fc8000f8e00ff */
[----:B------:R-:W-:-:S04]  /*cd70*/  IMAD R3, R3, 0xc0, R8 ;  /* 0x000000c003037824 */ /* 0x000fc800078e0208 */
[----:B------:R-:W-:-:S05]  /*cd80*/  VIADD R6, R3, 0xffffff80 ;  /* 0xffffff8003067836 */ /* 0x000fca0000000000 */
[----:B------:R-:W-:-:S13]  /*cd90*/  ISETP.GE.AND P0, PT, R6, R4, PT ;  /* 0x000000040600720c */ /* 0x000fda0003f06270 */
[----:B------:R-:W-:Y:S05]  /*cda0*/  @P0 BRA `(.L_x_207) ;  /* 0x0000000000c80947 */ /* 0x000fea0003800000 */
[----:B------:R-:W-:Y:S01]  /*cdb0*/  ISETP.NE.AND P0, PT, R9, 0x1, PT ;  /* 0x000000010900780c */ /* 0x000fe20003f05270 */
[----:B------:R-:W-:Y:S01]  /*cdc0*/  UMOV UR19, 0x9b8 ;  /* 0x000009b800137882 */ /* 0x000fe20000000000 */
[----:B------:R-:W-:Y:S01]  /*cdd0*/  R2UR UR9, R19 ;  /* 0x00000000130972ca */ /* 0x000fe200000e0000 */
[----:B------:R-:W-:Y:S01]  /*cde0*/  ULDC.64 UR24, c[0x0][0x208] ;  /* 0x0000820000187ab9 */ /* 0x000fe20000000a00 */
[----:B------:R-:W-:Y:S02]  /*cdf0*/  R2UR UR8, R23 ;  /* 0x00000000170872ca */ /* 0x000fe400000e0000 */
[----:B------:R-:W-:-:S07]  /*ce00*/  R2UR UR20, R156 ;  /* 0x000000009c1472ca */ /* 0x000fce00000e0000 */
[----:B------:R-:W0:Y:S02]  /*ce10*/  @P0 LDC R3, c[0x0][0xbec] ;  /* 0x0002fb00ff030b82 */ /* 0x000e240000000800 */
[----:B------:R-:W-:-:S04]  /*ce20*/  UISETP.GT.AND UP0, UPT, UR9, 0x1, UPT ;  /* 0x000000010900788c */ /* 0x000fc8000bf04270 */
[----:B------:R-:W-:Y:S02]  /*ce30*/  USEL UR19, UR19, 0x978, UP0 ;  /* 0x0000097813137887 */ /* 0x000fe40008000000 */
[----:B------:R-:W1:Y:S01]  /*ce40*/  @P0 LDC R5, c[0x0][0xbf0] ;  /* 0x0002fc00ff050b82 */ /* 0x000e620000000800 */
[----:B------:R-:W-:-:S09]  /*ce50*/  USEL UR18, UR8, URZ, UP0 ;  /* 0x0000003f08127287 */ /* 0x000fd20008000000 */
[----:B------:R-:W-:Y:S01]  /*ce60*/  ULDC.64 UR12, c[0x0][UR19+0x220] ;  /* 0x00008800130c7abb */ /* 0x000fe20008000a00 */
[----:B------:R-:W-:Y:S01]  /*ce70*/  ULDC.64 UR10, c[0x0][UR19+0x218] ;  /* 0x00008600130a7abb */ /* 0x000fe20008000a00 */
[----:B------:R-:W-:Y:S01]  /*ce80*/  ULDC.64 UR16, c[0x0][UR19+0x228] ;  /* 0x00008a0013107abb */ /* 0x000fe20008000a00 */
[----:B------:R-:W-:Y:S02]  /*ce90*/  UIMAD UR13, UR13, UR14, URZ ;  /* 0x0000000e0d0d72a4 */ /* 0x000fe4000f8e023f */
[----:B------:R-:W-:Y:S01]  /*cea0*/  UIMAD.WIDE.U32 UR8, UR10, UR20, URZ ;  /* 0x000000140a0872a5 */ /* 0x000fe2000f8e003f */
[----:B0-----:R-:W-:Y:S01]  /*ceb0*/  @P0 IMAD.HI.U32 R4, R6, R3, RZ ;  /* 0x0000000306040227 */ /* 0x001fe200078e00ff */
[----:B------:R-:W-:Y:S02]  /*cec0*/  UIMAD UR20, UR11, UR20, URZ ;  /* 0x000000140b1472a4 */ /* 0x000fe4000f8e023f */
[----:B------:R-:W-:Y:S01]  /*ced0*/  UIMAD.WIDE.U32 UR22, UR16, UR18, URZ ;  /* 0x00000012101672a5 */ /* 0x000fe2000f8e003f */
[----:B------:R-:W-:Y:S01]  /*cee0*/  IMAD.MOV.U32 R3, RZ, RZ, R6 ;  /* 0x000000ffff037224 */ /* 0x000fe200078e0006 */
[----:B------:R-:W-:-:S02]  /*cef0*/  UIMAD.WIDE.U32 UR10, UR12, UR14, URZ ;  /* 0x0000000e0c0a72a5 */ /* 0x000fc4000f8e003f */
[----:B------:R-:W-:Y:S01]  /*cf00*/  UIMAD UR16, UR17, UR18, URZ ;  /* 0x00000012111072a4 */ /* 0x000fe2000f8e023f */
[----:B-1----:R-:W-:Y:S01]  /*cf10*/  @P0 SHF.R.U32.HI R3, RZ, R5, R4 ;  /* 0x00000005ff030219 */ /* 0x002fe20000011604 */
[----:B------:R-:W-:Y:S01]  /*cf20*/  UIMAD UR13, UR12, UR15, UR13 ;  /* 0x0000000f0c0d72a4 */ /* 0x000fe2000f8e020d */
[----:B------:R-:W-:Y:S01]  /*cf30*/  IMAD.U32 R4, RZ, RZ, UR22 ;  /* 0x00000016ff047e24 */ /* 0x000fe2000f8e00ff */
[----:B------:R-:W-:Y:S01]  /*cf40*/  UIADD3 UR8, UP1, UP2, UR10, UR8, UR4 ;  /* 0x000000080a087290 */ /* 0x000fe2000fa3e004 */
[----:B------:R-:W-:Y:S01]  /*cf50*/  IMAD.U32 R5, RZ, RZ, UR23 ;  /* 0x00000017ff057e24 */ /* 0x000fe2000f8e00ff */
[----:B------:R-:W-:Y:S01]  /*cf60*/  UIADD3 UR16, UR23, UR16, URZ ;  /* 0x0000001017107290 */ /* 0x000fe2000fffe03f */
[--C-:B------:R-:W-:Y:S01]  /*cf70*/  IMAD.MOV R7, RZ, RZ, -R3.reuse ;  /* 0x000000ffff077224 */ /* 0x100fe200078e0a03 */
[----:B------:R-:W-:Y:S01]  /*cf80*/  UIADD3 UR20, UR9, UR20, URZ ;  /* 0x0000001409147290 */ /* 0x000fe2000fffe03f */
[----:B------:R-:W-:Y:S01]  /*cf90*/  SHF.R.S32.HI R5, RZ, 0x1f, R3 ;  /* 0x0000001fff057819 */ /* 0x000fe20000011403 */
[----:B------:R-:W-:Y:S01]  /*cfa0*/  UIADD3 UR10, UR11, UR13, URZ ;  /* 0x0000000d0b0a7290 */ /* 0x000fe2000fffe03f */
[----:B------:R-:W-:Y:S01]  /*cfb0*/  IMAD R7, R9, R7, R6 ;  /* 0x0000000709077224 */ /* 0x000fe200078e0206 */
[----:B------:R-:W-:Y:S01]  /*cfc0*/  IADD3 R4, P0, P1, R3, UR8, R4 ;  /* 0x0000000803047c10 */ /* 0x000fe2000f91e004 */
[----:B------:R-:W-:Y:S01]  /*cfd0*/  IMAD.U32 R8, RZ, RZ, UR16 ;  /* 0x00000010ff087e24 */ /* 0x000fe2000f8e00ff */
[----:B------:R-:W-:Y:S01]  /*cfe0*/  UIADD3.X UR10, UR10, UR20, UR21, UP1, UP2 ;  /* 0x000000140a0a7290 */ /* 0x000fe20008fe4415 */
[----:B------:R-:W-:Y:S01]  /*cff0*/  ULDC.64 UR8, c[0x0][UR19+0x210] ;  /* 0x0000840013087abb */ /* 0x000fe20008000a00 */
[----:B------:R-:W-:Y:S01]  /*d000*/  SHF.R.S32.HI R3, RZ, 0x1f, R7 ;  /* 0x0000001fff037819 */ /* 0x000fe20000011407 */
[----:B------:R-:W-:-:S03]  /*d010*/  IMAD R6, R7, UR9, RZ ;  /* 0x0000000907067c24 */ /* 0x000fc6000f8e02ff */
[----:B------:R-:W-:Y:S01]  /*d020*/  IADD3.X R5, R5, UR10, R8, P0, P1 ;  /* 0x0000000a05057c10 */ /* 0x000fe200087e2408 */
[----:B------:R-:W-:Y:S01]  /*d030*/  ULDC.64 UR10, c[0x0][0xba8] ;  /* 0x0002ea00000a7ab9 */ /* 0x000fe20000000a00 */
[----:B------:R-:W-:Y:S01]  /*d040*/  IMAD R3, R3, UR8, R6 ;  /* 0x0000000803037c24 */ /* 0x000fe2000f8e0206 */
[----:B------:R-:W-:Y:S01]  /*d050*/  @!UP0 ULDC UR10, c[0x0][0xb50] ;  /* 0x0002d400000a8ab9 */ /* 0x000fe20000000800 */
[----:B------:R-:W-:Y:S01]  /*d060*/  @!UP0 ULDC UR11, c[0x0][0xb54] ;  /* 0x0002d500000b8ab9 */ /* 0x000fe20000000800 */
[----:B------:R-:W-:-:S04]  /*d070*/  IMAD.WIDE.U32 R4, R7, UR8, R4 ;  /* 0x0000000807047c25 */ /* 0x000fc8000f8e0004 */
[----:B------:R-:W-:Y:S01]  /*d080*/  IMAD.IADD R3, R5, 0x1, R3 ;  /* 0x0000000105037824 */ /* 0x000fe200078e0203 */
[----:B------:R-:W-:-:S04]  /*d090*/  LEA R6, P0, R4, UR10, 0x2 ;  /* 0x0000000a04067c11 */ /* 0x000fc8000f8010ff */
[----:B------:R-:W-:Y:S01]  /*d0a0*/  LEA.HI.X R7, R4, UR11, R3, 0x2, P0 ;  /* 0x0000000b04077c11 */ /* 0x000fe200080f1403 */
[----:B------:R-:W-:-:S05]  /*d0b0*/  IMAD.MOV.U32 R3, RZ, RZ, -0x800000 ;  /* 0xff800000ff037424 */ /* 0x000fca00078e00ff */
[----:B------:R0:W-:Y:S03]  /*d0c0*/  STG.E desc[UR24][R6.64], R3 ;  /* 0x0000000306007986 */ /* 0x0001e6000c101918 */
.L_x_207:
[----:B------:R-:W-:Y:S05]  /*d0d0*/  BSYNC B1 ;  /* 0x0000000000017941 */ /* 0x000fea0003800000 */
.L_x_206:
[----:B------:R-:W-:-:S13]  /*d0e0*/  R2UR UR8, R19 ;  /* 0x00000000130872ca */ /* 0x000fda00000e0000 */
[----:B------:R-:W-:-:S06]  /*d0f0*/  UISETP.GT.AND UP0, UPT, UR8, 0x1, UPT ;  /* 0x000000010800788c */ /* 0x000fcc000bf04270 */
[----:B------:R-:W-:-:S13]  /*d100*/  PLOP3.LUT P0, PT, PT, PT, UP0, 0x80, 0x0 ;  /* 0x000000000000781c */ /* 0x000fda0003f0f008 */
[----:B------:R-:W-:Y:S05]  /*d110*/  @P0 BRA `(.L_x_202) ;  /* 0x00000004007c0947 */ /* 0x000fea0003800000 */
[----:B0-----:R-:W2:Y:S01]  /*d120*/  LDL.LU R3, [R1+0x4] ;  /* 0x0000040001037983 */ /* 0x001ea20000300800 */
[----:B------:R-:W0:Y:S01]  /*d130*/  LDC R11, c[0x0][0xbe8] ;  /* 0x0002fa00ff0b7b82 */ /* 0x000e220000000800 */
[----:B------:R-:W-:Y:S01]  /*d140*/  SHF.R.S32.HI R10, RZ, 0x1f, R12 ;  /* 0x0000001fff0a7819 */ /* 0x000fe2000001140c */
[----:B------:R-:W-:Y:S01]  /*d150*/  ULDC.64 UR12, c[0x0][0xaa0] ;  /* 0x0002a800000c7ab9 */ /* 0x000fe20000000a00 */
[----:B------:R-:W-:Y:S01]  /*d160*/  R2UR UR17, R156 ;  /* 0x000000009c1172ca */ /* 0x000fe200000e0000 */
[----:B------:R-:W-:Y:S01]  /*d170*/  UIMAD UR10, UR21, UR12, URZ ;  /* 0x0000000c150a72a4 */ /* 0x000fe2000f8e023f */
[----:B------:R-:W-:Y:S01]  /*d180*/  LEA.HI R10, R10, R12, RZ, 0x2 ;  /* 0x0000000c0a0a7211 */ /* 0x000fe200078f10ff */
[----:B------:R-:W-:Y:S01]  /*d190*/  UIMAD.WIDE.U32 UR8, UR4, UR12, URZ ;  /* 0x0000000c040872a5 */ /* 0x000fe2000f8e003f */
[----:B------:R-:W-:Y:S01]  /*d1a0*/  BSSY B1, `(.L_x_208) ;  /* 0x0000044000017945 */ /* 0x000fe20003800000 */
[----:B------:R-:W-:Y:S01]  /*d1b0*/  UIMAD UR10, UR4, UR13, UR10 ;  /* 0x0000000d040a72a4 */ /* 0x000fe2000f8e020a */
[----:B------:R-:W-:-:S02]  /*d1c0*/  SHF.R.S32.HI R10, RZ, 0x2, R10 ;  /* 0x00000002ff0a7819 */ /* 0x000fc4000001140a */
[----:B------:R-:W-:Y:S01]  /*d1d0*/  SHF.R.S32.HI R16, RZ, 0x1f, R144 ;  /* 0x0000001fff107819 */ /* 0x000fe20000011490 */
[----:B------:R-:W-:Y:S01]  /*d1e0*/  UIADD3 UR9, UR9, UR10, URZ ;  /* 0x0000000a09097290 */ /* 0x000fe2000fffe03f */
[----:B------:R-:W-:Y:S02]  /*d1f0*/  SHF.R.S32.HI R17, RZ, 0x1f, R22 ;  /* 0x0000001fff117819 */ /* 0x000fe40000011416 */
[----:B------:R-:W-:Y:S02]  /*d200*/  ULDC.64 UR10, c[0x0][0xae8] ;  /* 0x0002ba00000a7ab9 */ /* 0x000fe40000000a00 */
[----:B------:R-:W-:-:S04]  /*d210*/  UIMAD.WIDE.U32 UR8, UR17, UR10, UR8 ;  /* 0x0000000a110872a5 */ /* 0x000fc8000f8e0008 */
[----:B------:R-:W-:Y:S01]  /*d220*/  UIMAD UR9, UR17, UR11, UR9 ;  /* 0x0000000b110972a4 */ /* 0x000fe2000f8e0209 */
[----:B0-----:R-:W-:Y:S02]  /*d230*/  ISETP.NE.AND P0, PT, R11, 0x1, PT ;  /* 0x000000010b00780c */ /* 0x001fe40003f05270 */
[----:B------:R-:W-:Y:S02]  /*d240*/  ULDC.64 UR10, c[0x0][0xaf0] ;  /* 0x0002bc00000a7ab9 */ /* 0x000fe40000000a00 */
[----:B------:R-:W-:-:S04]  /*d250*/  UIMAD UR15, UR15, UR10, URZ ;  /* 0x0000000a0f0f72a4 */ /* 0x000fc8000f8e023f */
[----:B------:R-:W-:Y:S02]  /*d260*/  UIMAD UR4, UR14, UR11, UR15 ;  /* 0x0000000b0e0472a4 */ /* 0x000fe4000f8e020f */
[----:B------:R-:W-:-:S03]  /*d270*/  UIMAD.WIDE.U32 UR14, UR14, UR10, UR8 ;  /* 0x0000000a0e0e72a5 */ /* 0x000fc6000f8e0008 */
[----:B------:R-:W-:Y:S01]  /*d280*/  ULDC.64 UR8, c[0x0][0xae0] ;  /* 0x0002b80000087ab9 */ /* 0x000fe20000000a00 */
[----:B------:R-:W0:Y:S01]  /*d290*/  @P0 LDC R5, c[0x0][0xbec] ;  /* 0x0002fb00ff050b82 */ /* 0x000e220000000800 */
[----:B------:R-:W-:-:S07]  /*d2a0*/  UIADD3 UR4, UR15, UR4, URZ ;  /* 0x000000040f047290 */ /* 0x000fce000fffe03f */
[----:B------:R-:W1:Y:S01]  /*d2b0*/  @P0 LDC R7, c[0x0][0xbf0] ;  /* 0x0002fc00ff070b82 */ /* 0x000e620000000800 */
[----:B--2---:R-:W-:Y:S02]  /*d2c0*/  R2UR UR16, R3 ;  /* 0x00000000031072ca */ /* 0x004fe400000e0000 */
[----:B------:R-:W-:-:S04]  /*d2d0*/  SHF.R.S32.HI R3, RZ, 0x1f, R12 ;  /* 0x0000001fff037819 */ /* 0x000fc8000001140c */
[----:B------:R-:W-:-:S04]  /*d2e0*/  LEA.HI R3, R3, R12, RZ, 0x2 ;  /* 0x0000000c03037211 */ /* 0x000fc800078f10ff */
[----:B------:R-:W-:-:S03]  /*d2f0*/  LOP3.LUT R3, R3, 0xfffffffc, RZ, 0xc0, !PT ;  /* 0xfffffffc03037812 */ /* 0x000fc600078ec0ff */
[----:B------:R-:W-:Y:S02]  /*d300*/  IMAD.U32 R6, RZ, RZ, UR16 ;  /* 0x00000010ff067e24 */ /* 0x000fe4000f8e00ff */
[----:B------:R-:W-:Y:S02]  /*d310*/  IMAD.IADD R3, R12, 0x1, -R3 ;  /* 0x000000010c037824 */ /* 0x000fe400078e0a03 */
[----:B------:R-:W-:Y:S02]  /*d320*/  IMAD.U32 R8, RZ, RZ, UR16 ;  /* 0x00000010ff087e24 */ /* 0x000fe4000f8e00ff */
[----:B------:R-:W-:-:S04]  /*d330*/  IMAD R3, R3, 0x60, R10 ;  /* 0x0000006003037824 */ /* 0x000fc800078e020a */
[----:B------:R-:W-:-:S04]  /*d340*/  IMAD R6, R6, 0xc0, R3 ;  /* 0x000000c006067824 */ /* 0x000fc800078e0203 */
[----:B0-----:R-:W-:-:S04]  /*d350*/  @P0 IMAD.HI.U32 R4, R6, R5, RZ ;  /* 0x0000000506040227 */ /* 0x001fc800078e00ff */
[----:B------:R-:W-:Y:S01]  /*d360*/  IMAD.MOV.U32 R3, RZ, RZ, R6 ;  /* 0x000000ffff037224 */ /* 0x000fe200078e0006 */
[----:B-1----:R-:W-:Y:S01]  /*d370*/  @P0 SHF.R.U32.HI R3, RZ, R7, R4 ;  /* 0x00000007ff030219 */ /* 0x002fe20000011604 */
[----:B------:R-:W-:Y:S02]  /*d380*/  IMAD.U32 R5, RZ, RZ, UR15 ;  /* 0x0000000fff057e24 */ /* 0x000fe4000f8e00ff */
[----:B------:R-:W-:Y:S01]  /*d390*/  IMAD.U32 R5, RZ, RZ, UR4 ;  /* 0x00000004ff057e24 */ /* 0x000fe2000f8e00ff */
[--C-:B------:R-:W-:Y:S01]  /*d3a0*/  SHF.R.S32.HI R4, RZ, 0x1f, R3.reuse ;  /* 0x0000001fff047819 */ /* 0x100fe20000011403 */
[----:B------:R-:W-:-:S04]  /*d3b0*/  IMAD.MOV R7, RZ, RZ, -R3 ;  /* 0x000000ffff077224 */ /* 0x000fc800078e0a03 */
[----:B------:R-:W-:Y:S02]  /*d3c0*/  IMAD R7, R11, R7, R6 ;  /* 0x000000070b077224 */ /* 0x000fe400078e0206 */
[----:B------:R-:W-:Y:S02]  /*d3d0*/  IMAD R6, R4, UR8, RZ ;  /* 0x0000000804067c24 */ /* 0x000fe4000f8e02ff */
[----:B------:R-:W-:Y:S02]  /*d3e0*/  IMAD.U32 R4, RZ, RZ, UR14 ;  /* 0x0000000eff047e24 */ /* 0x000fe4000f8e00ff */
[C---:B------:R-:W-:Y:S01]  /*d3f0*/  IMAD R9, R3.reuse, UR9, R6 ;  /* 0x0000000903097c24 */ /* 0x040fe2000f8e0206 */
[----:B------:R-:W-:Y:S01]  /*d400*/  SHF.R.S32.HI R6, RZ, 0x1f, R7 ;  /* 0x0000001fff067819 */ /* 0x000fe20000011407 */
[----:B------:R-:W-:Y:S01]  /*d410*/  IMAD.WIDE.U32 R4, R3, UR8, R4 ;  /* 0x0000000803047c25 */ /* 0x000fe2000f8e0004 */
[----:B------:R-:W-:-:S03]  /*d420*/  ULDC.64 UR8, c[0x0][0xad8] ;  /* 0x0002b60000087ab9 */ /* 0x000fc60000000a00 */
[----:B------:R-:W-:Y:S02]  /*d430*/  IMAD R6, R6, UR8, RZ ;  /* 0x0000000806067c24 */ /* 0x000fe4000f8e02ff */
[----:B------:R-:W-:Y:S02]  /*d440*/  IMAD.IADD R5, R5, 0x1, R9 ;  /* 0x0000000105057824 */ /* 0x000fe400078e0209 */
[----:B-----5:R-:W-:Y:S02]  /*d450*/  IMAD R11, R0, R11, RZ ;  /* 0x0000000b000b7224 */ /* 0x020fe400078e02ff */
[----:B------:R-:W-:Y:S02]  /*d460*/  IMAD R0, R8, 0xc0, R10 ;  /* 0x000000c008007824 */ /* 0x000fe400078e020a */
[C---:B------:R-:W-:Y:S02]  /*d470*/  IMAD R3, R7.reuse, UR9, R6 ;  /* 0x0000000907037c24 */ /* 0x040fe4000f8e0206 */
[----:B------:R-:W-:Y:S01]  /*d480*/  IMAD.WIDE.U32 R4, R7, UR8, R4 ;  /* 0x0000000807047c25 */ /* 0x000fe2000f8e0004 */
[----:B------:R-:W-:Y:S01]  /*d490*/  ISETP.GE.AND P0, PT, R0, R11, PT ;  /* 0x0000000b0000720c */ /* 0x000fe20003f06270 */
[----:B------:R-:W-:-:S02]  /*d4a0*/  ULDC.64 UR8, c[0x0][0xa80] ;  /* 0x0002a00000087ab9 */ /* 0x000fc40000000a00 */
        /* <DEDUP_REMOVED lines=16> */
[----:B------:R3:W-:Y:S04]  /*d5b0*/  @!P2 ST.E.128 desc[UR8][R8.64], RZ ;  /* 0x000000ff0800a985 */ /* 0x0007e8000c101d08 */
[----:B------:R3:W-:Y:S04]  /*d5c0*/  @!P3 ST.E.128 desc[UR8][R12.64], RZ ;  /* 0x000000ff0c00b985 */ /* 0x0007e8000c101d08 */
[----:B------:R3:W-:Y:S02]  /*d5d0*/  @!P4 ST.E.128 desc[UR8][R14.64], RZ ;  /* 0x000000ff0e00c985 */ /* 0x0007e4000c101d08 */
.L_x_209:
[----:B------:R-:W-:Y:S05]  /*d5e0*/  BSYNC B1 ;  /* 0x0000000000017941 */ /* 0x000fea0003800000 */
.L_x_208:
[----:B------:R-:W-:Y:S01]  /*d5f0*/  VIADD R0, R0, 0x60 ;  /* 0x0000006000007836 */ /* 0x000fe20000000000 */
[----:B--2---:R2:W4:Y:S04]  /*d600*/  SHFL.IDX PT, R5, R3, 0x1, 0x1c1f ;  /* 0x003c1f0003057f89 */ /* 0x00452800000e0000 */
[----:B------:R-:W-:Y:S01]  /*d610*/  ISETP.GE.AND P0, PT, R0, R11, PT ;  /* 0x0000000b0000720c */ /* 0x000fe20003f06270 */
[----:B-1----:R2:W1:-:S12]  /*d620*/  SHFL.IDX PT, R4, R6, 0x1, 0x1c1f ;  /* 0x003c1f0006047f89 */ /* 0x00245800000e0000 */
[----:B--2---:R-:W-:Y:S05]  /*d630*/  @P0 BRA `(.L_x_202) ;  /* 0x0000000000340947 */ /* 0x004fea0003800000 */
[----:B------:R-:W-:Y:S01]  /*d640*/  ULDC UR4, c[0x0][0xac8] ;  /* 0x0002b20000047ab9 */ /* 0x000fe20000000800 */
[----:B------:R-:W-:Y:S01]  /*d650*/  ULDC.64 UR8, c[0x0][0x208] ;  /* 0x0000820000087ab9 */ /* 0x000fe20000000a00 */
[----:B------:R-:W-:Y:S02]  /*d660*/  ISETP.GE.AND P3, PT, R22, UR4, PT ;  /* 0x0000000416007c0c */ /* 0x000fe4000bf66270 */
[----:B------:R-:W-:Y:S02]  /*d670*/  ISETP.GE.AND P4, PT, R144, UR4, PT ;  /* 0x0000000490007c0c */ /* 0x000fe4000bf86270 */
[----:B------:R-:W-:-:S09]  /*d680*/  ISETP.GE.AND P2, PT, R18, UR4, PT ;  /* 0x0000000412007c0c */ /* 0x000fd2000bf46270 */
[-C--:B-1-3--:R-:W-:Y:S02]  /*d690*/  @!P3 LEA R8, P0, R22, R4.reuse, 0x1 ;  /* 0x000000041608b211 */ /* 0x08afe400078008ff */
[----:B------:R-:W-:Y:S02]  /*d6a0*/  @!P4 LEA R10, P1, R144, R4, 0x1 ;  /* 0x00000004900ac211 */ /* 0x000fe400078208ff */
[----:B0---4-:R-:W-:Y:S01]  /*d6b0*/  @!P2 IMAD.WIDE R6, R18, 0x2, R4 ;  /* 0x000000021206a825 */ /* 0x011fe200078e0204 */
[-C--:B------:R-:W-:Y:S02]  /*d6c0*/  @!P3 LEA.HI.X R9, R22, R5.reuse, R17, 0x1, P0 ;  /* 0x000000051609b211 */ /* 0x080fe400000f0c11 */
[----:B------:R-:W-:Y:S02]  /*d6d0*/  @!P4 LEA.HI.X R11, R144, R5, R16, 0x1, P1 ;  /* 0x00000005900bc211 */ /* 0x000fe400008f0c10 */
[----:B------:R2:W-:Y:S04]  /*d6e0*/  @!P2 ST.E.128 desc[UR8][R6.64], RZ ;  /* 0x000000ff0600a985 */ /* 0x0005e8000c101d08 */
[----:B------:R2:W-:Y:S04]  /*d6f0*/  @!P3 ST.E.128 desc[UR8][R8.64], RZ ;  /* 0x000000ff0800b985 */ /* 0x0005e8000c101d08 */
[----:B------:R2:W-:Y:S02]  /*d700*/  @!P4 ST.E.128 desc[UR8][R10.64], RZ ;  /* 0x000000ff0a00c985 */ /* 0x0005e4000c101d08 */
.L_x_202:
[----:B------:R-:W-:Y:S05]  /*d710*/  BSYNC B0 ;  /* 0x0000000000007941 */ /* 0x000fea0003800000 */
.L_x_196:
[----:B------:R-:W-:Y:S02]  /*d720*/  ULDC UR4, c[0x0][0xc3c] ;  /* 0x00030f0000047ab9 */ /* 0x000fe40000000800 */
[----:B------:R-:W-:-:S06]  /*d730*/  UISETP.GE.AND UP0, UPT, UR7, UR4, UPT ;  /* 0x000000040700728c */ /* 0x000fcc000bf06270 */
[----:B------:R-:W-:-:S13]  /*d740*/  PLOP3.LUT P0, PT, PT, PT, UP0, 0x80, 0x0 ;  /* 0x000000000000781c */ /* 0x000fda0003f0f008 */
[----:B------:R-:W-:Y:S05]  /*d750*/  @!P0 BRA `(.L_x_210) ;  /* 0xffffff38006c8947 */ /* 0x000fea000383ffff */
[----:B------:R-:W-:Y:S05]  /*d760*/  EXIT ;  /* 0x000000000000794d */ /* 0x000fea0003800000 */
.L_x_171:
[----:B------:R-:W-:-:S08]  /*d770*/  NOP ;  /* 0x0000000000007918 */ /* 0x000fd00000000000 */
[----:B0-----:R-:W0:-:S00]  /*d780*/  USETMAXREG.DEALLOC.CTAPOOL 0x20 ;  /* 0x00000020000079c8 */ /* 0x001e0000080e0500 */
[----:B0-----:R-:W-:Y:S01]  /*d790*/  LOP3.LUT R0, R0, 0x3, RZ, 0xc0, !PT ;  /* 0x0000000300007812 */ /* 0x001fe200078ec0ff */
[----:B------:R-:W-:-:S05]  /*d7a0*/  IMAD.MOV.U32 R6, RZ, RZ, RZ ;  /* 0x000000ffff067224 */ /* 0x000fca00078e00ff */
[----:B------:R-:W0:Y:S02]  /*d7b0*/  SHFL.IDX PT, R0, R0, RZ, 0x1f ;  /* 0x00001fff00007589 */ /* 0x000e2400000e0000 */
[----:B0-----:R-:W-:-:S04]  /*d7c0*/  ISETP.NE.AND P0, PT, R0, RZ, PT ;  /* 0x000000ff0000720c */ /* 0x001fc80003f05270 */
[----:B------:R-:W-:-:S05]  /*d7d0*/  P2R R0, PR, RZ, 0x1 ;  /* 0x00000001ff007803 */ /* 0x000fca0000000000 */
[----:B------:R0:W-:Y:S04]  /*d7e0*/  STL [R1+0x3c], R0 ;  /* 0x00003c0001007387 */ /* 0x0001e80000100800 */
[----:B------:R-:W-:Y:S05]  /*d7f0*/  @!P0 BRA `(.L_x_211) ;  /* 0x00000000001c8947 */ /* 0x000fea0003800000 */
[----:B------:R-:W1:Y:S08]  /*d800*/  S2UR UR5, SR_CgaCtaId ;  /* 0x00000000000579c3 */ /* 0x000e700000008800 */
[----:B------:R-:W-:Y:S06]  /*d810*/  BAR.SYNC.DEFER_BLOCKING 0x5, 0x200 ;  /* 0x0148000000007b1d */ /* 0x000fec0000010000 */
[----:B------:R-:W-:-:S02]  /*d820*/  UMOV UR4, 0x400 ;  /* 0x0000040000047882 */ /* 0x000fc40000000000 */
[----:B-1----:R-:W-:-:S09]  /*d830*/  ULEA UR4, UR5, UR4, 0x18 ;  /* 0x0000000405047291 */ /* 0x002fd2000f8ec03f */
[----:B------:R-:W1:Y:S01]  /*d840*/  LDS.128 R24, [UR4+0x31cd0] ;  /* 0x031cd004ff187984 */ /* 0x000e620008000c00 */
[----:B------:R-:W-:Y:S06]  /*d850*/  BAR.ARV 0x4, 0x200 ;  /* 0x0108000000007b1d */ /* 0x000fec0000002000 */
[----:B------:R-:W-:Y:S05]  /*d860*/  BRA `(.L_x_212) ;  /* 0x0000000800947947 */ /* 0x000fea0003800000 */
.L_x_211:
[----:B0-----:R-:W0:Y:S01]  /*d870*/  S2R R0, SR_TID.X ;  /* 0x0000000000007919 */ /* 0x001e220000002100 */
[----:B------:R-:W-:Y:S01]  /*d880*/  ULDC UR4, c[0x0][0xc3c] ;  /* 0x00030f0000047ab9 */ /* 0x000fe20000000800 */
[----:B------:R-:W-:Y:S01]  /*d890*/  IMAD.MOV.U32 R7, RZ, RZ, RZ ;  /* 0x000000ffff077224 */ /* 0x000fe200078e00ff */
[----:B------:R-:W-:Y:S01]  /*d8a0*/  ULDC.64 UR6, c[0x0][0x208] ;  /* 0x0000820000067ab9 */ /* 0x000fe20000000a00 */
[----:B------:R-:W-:Y:S01]  /*d8b0*/  ULDC UR5, c[0x0][0xc38] ;  /* 0x00030e0000057ab9 */ /* 0x000fe20000000800 */
[----:B0-----:R-:W-:-:S04]  /*d8c0*/  LOP3.LUT R0, R0, 0x1f, RZ, 0xc0, !PT ;  /* 0x0000001f00007812 */ /* 0x001fc800078ec0ff */
[----:B------:R-:W-:-:S04]  /*d8d0*/  ISETP.NE.AND P0, PT, R0, 0x1f, PT ;  /* 0x0000001f0000780c */ /* 0x000fc80003f05270 */
[----:B------:R-:W-:-:S13]  /*d8e0*/  ISETP.GE.OR P1, PT, R0, UR4, !P0 ;  /* 0x0000000400007c0c */ /* 0x000fda000c726670 */
[----:B------:R-:W0:Y:S08]  /*d8f0*/  @!P1 LDC.64 R4, c[0x0][0xc80] ;  /* 0x00032000ff049b82 */ /* 0x000e300000000a00 */
[----:B------:R-:W1:Y:S01]  /*d900*/  @!P1 LDC.64 R2, c[0x0][0xc78] ;  /* 0x00031e00ff029b82 */ /* 0x000e620000000a00 */
[----:B0-----:R-:W-:-:S05]  /*d910*/  @!P1 IMAD.WIDE.U32 R4, R0, 0x4, R4 ;  /* 0x0000000400049825 */ /* 0x001fca00078e0004 */
[----:B------:R-:W2:Y:S01]  /*d920*/  @!P1 LDG.E R6, desc[UR6][R4.64] ;  /* 0x0000000604069981 */ /* 0x000ea2000c1e1900 */
[----:B-1----:R-:W-:-:S05]  /*d930*/  @!P1 IMAD.WIDE.U32 R2, R0, 0x4, R2 ;  /* 0x0000000400029825 */ /* 0x002fca00078e0002 */
[----:B------:R-:W2:Y:S01]  /*d940*/  @!P1 LDG.E R7, desc[UR6][R2.64] ;  /* 0x0000000602079981 */ /* 0x000ea2000c1e1900 */
[C---:B------:R-:W-:Y:S02]  /*d950*/  ISETP.NE.AND P1, PT, R0.reuse, RZ, PT ;  /* 0x000000ff0000720c */ /* 0x040fe40003f25270 */
[C---:B------:R-:W-:Y:S02]  /*d960*/  ISETP.GE.U32.AND P2, PT, R0.reuse, 0x2, PT ;  /* 0x000000020000780c */ /* 0x040fe40003f46070 */
[C---:B------:R-:W-:Y:S02]  /*d970*/  ISETP.GE.U32.AND P3, PT, R0.reuse, 0x4, PT ;  /* 0x000000040000780c */ /* 0x040fe40003f66070 */
[C---:B------:R-:W-:Y:S02]  /*d980*/  ISETP.GE.U32.AND P4, PT, R0.reuse, 0x8, PT ;  /* 0x000000080000780c */ /* 0x040fe40003f86070 */
[----:B------:R-:W-:Y:S01]  /*d990*/  ISETP.GE.U32.AND P5, PT, R0, 0x10, PT ;  /* 0x000000100000780c */ /* 0x000fe20003fa6070 */
[----:B------:R-:W0:Y:S01]  /*d9a0*/  S2UR UR6, SR_CTAID.X ;  /* 0x00000000000679c3 */ /* 0x000e220000002500 */
[----:B------:R-:W-:Y:S01]  /*d9b0*/  UMOV UR4, URZ ;  /* 0x0000003f00047c82 */ /* 0x000fe20008000000 */
[----:B--2---:R-:W-:-:S05]  /*d9c0*/  IMAD R8, R6, R7, RZ ;  /* 0x0000000706087224 */ /* 0x004fca00078e02ff */
[----:B------:R-:W1:Y:S02]  /*d9d0*/  SHFL.UP PT, R9, R8, 0x1, RZ ;  /* 0x0420000008097989 */ /* 0x000e6400000e00ff */
[----:B-1----:R-:W-:-:S05]  /*d9e0*/  SEL R9, R9, RZ, P1 ;  /* 0x000000ff09097207 */ /* 0x002fca0000800000 */
[----:B------:R-:W-:-:S05]  /*d9f0*/  IMAD.IADD R9, R8, 0x1, R9 ;  /* 0x0000000108097824 */ /* 0x000fca00078e0209 */
        /* <DEDUP_REMOVED lines=12> */
[----:B------:R-:W1:Y:S02]  /*dac0*/  SHFL.IDX PT, R8, R2, 0x1f, 0x1f ;  /* 0x03e01f0002087f89 */ /* 0x000e6400000e0000 */
[----:B-1----:R-:W-:-:S05]  /*dad0*/  IMAD R8, R8, UR5, RZ ;  /* 0x0000000508087c24 */ /* 0x002fca000f8e02ff */
[----:B0-----:R-:W-:Y:S01]  /*dae0*/  ISETP.GT.AND P6, PT, R8, UR6, PT ;  /* 0x0000000608007c0c */ /* 0x001fe2000bfc4270 */
[----:B------:R-:W-:-:S12]  /*daf0*/  IMAD.MOV.U32 R3, RZ, RZ, R8 ;  /* 0x000000ffff037224 */ /* 0x000fd800078e0008 */
[----:B------:R-:W-:Y:S05]  /*db00*/  @P6 BRA `(.L_x_213) ;  /* 0x0000000000a06947 */ /* 0x000fea0003800000 */
[----:B------:R-:W-:Y:S01]  /*db10*/  IMAD.MOV.U32 R8, RZ, RZ, R3 ;  /* 0x000000ffff087224 */ /* 0x000fe200078e0003 */
[----:B------:R-:W-:Y:S01]  /*db20*/  UMOV UR4, URZ ;  /* 0x0000003f00047c82 */ /* 0x000fe20008000000 */
[----:B------:R-:W-:-:S05]  /*db30*/  ULDC UR5, c[0x0][0xc38] ;  /* 0x00030e0000057ab9 */ /* 0x000fca0000000800 */
.L_x_215:
[----:B------:R-:W0:Y:S01]  /*db40*/  LDC R2, c[0x0][0xc3c] ;  /* 0x00030f00ff027b82 */ /* 0x000e220000000800 */
[----:B------:R-:W-:Y:S01]  /*db50*/  UIADD3 UR4, UR4, 0x1f, URZ ;  /* 0x0000001f04047890 */ /* 0x000fe2000fffe03f */
[----:B------:R-:W-:Y:S02]  /*db60*/  ULDC UR7, c[0x0][0xc3c] ;  /* 0x00030f0000077ab9 */ /* 0x000fe40000000800 */
[----:B------:R-:W-:-:S03]  /*db70*/  IMAD.U32 R27, RZ, RZ, UR7 ;  /* 0x00000007ff1b7e24 */ /* 0x000fc6000f8e00ff */
[----:B0-----:R-:W-:-:S13]  /*db80*/  ISETP.LE.AND P6, PT, R2, UR4, PT ;  /* 0x0000000402007c0c */ /* 0x001fda000bfc3270 */
[----:B------:R-:W-:Y:S05]  /*db90*/  @P6 BRA `(.L_x_214) ;  /* 0x0000000400a46947 */ /* 0x000fea0003800000 */
[----:B------:R-:W-:Y:S01]  /*dba0*/  VIADD R7, R0, UR4 ;  /* 0x0000000400077c36 */ /* 0x000fe20008000000 */
[----:B------:R-:W-:-:S04]  /*dbb0*/  ULDC.64 UR8, c[0x0][0x208] ;  /* 0x0000820000087ab9 */ /* 0x000fc80000000a00 */
[----:B------:R-:W-:-:S13]  /*dbc0*/  ISETP.GE.OR P6, PT, R7, R2, !P0 ;  /* 0x000000020700720c */ /* 0x000fda00047c6670 */
[----:B------:R-:W0:Y:S08]  /*dbd0*/  @!P6 LDC.64 R4, c[0x0][0xc80] ;  /* 0x00032000ff04eb82 */ /* 0x000e300000000a00 */
[----:B------:R-:W1:Y:S01]  /*dbe0*/  @!P6 LDC.64 R2, c[0x0][0xc78] ;  /* 0x00031e00ff02eb82 */ /* 0x000e620000000a00 */
[----:B0-----:R-:W-:-:S04]  /*dbf0*/  @!P6 IMAD.WIDE R4, R7, 0x4, R4 ;  /* 0x000000040704e825 */ /* 0x001fc800078e0204 */
[----:B-1----:R-:W-:Y:S01]  /*dc00*/  @!P6 IMAD.WIDE R2, R7, 0x4, R2 ;  /* 0x000000040702e825 */ /* 0x002fe200078e0202 */
[----:B------:R-:W-:-:S06]  /*dc10*/  CS2R R6, SRZ ;  /* 0x0000000000067805 */ /* 0x000fcc000001ff00 */
[----:B------:R-:W2:Y:S04]  /*dc20*/  @!P6 LDG.E R6, desc[UR8][R4.64] ;  /* 0x000000080406e981 */ /* 0x000ea8000c1e1900 */
[----:B------:R-:W2:Y:S02]  /*dc30*/  @!P6 LDG.E R7, desc[UR8][R2.64] ;  /* 0x000000080207e981 */ /* 0x000ea4000c1e1900 */
[----:B--2---:R-:W-:-:S05]  /*dc40*/  IMAD R12, R6, R7, RZ ;  /* 0x00000007060c7224 */ /* 0x004fca00078e02ff */
[----:B------:R-:W0:Y:S02]  /*dc50*/  SHFL.UP PT, R9, R12, 0x1, RZ ;  /* 0x042000000c097989 */ /* 0x000e2400000e00ff */
[----:B0-----:R-:W-:-:S05]  /*dc60*/  SEL R9, R9, RZ, P1 ;  /* 0x000000ff09097207 */ /* 0x001fca0000800000 */
[----:B------:R-:W-:-:S05]  /*dc70*/  IMAD.IADD R9, R12, 0x1, R9 ;  /* 0x000000010c097824 */ /* 0x000fca00078e0209 */
        /* <DEDUP_REMOVED lines=12> */
[----:B------:R-:W0:Y:S02]  /*dd40*/  SHFL.IDX PT, R3, R2, 0x1f, 0x1f ;  /* 0x03e01f0002037f89 */ /* 0x000e2400000e0000 */
[----:B0-----:R-:W-:-:S04]  /*dd50*/  IMAD R3, R3, UR5, RZ ;  /* 0x0000000503037c24 */ /* 0x001fc8000f8e02ff */
[----:B------:R-:W-:-:S05]  /*dd60*/  IMAD.IADD R8, R3, 0x1, R8 ;  /* 0x0000000103087824 */ /* 0x000fca00078e0208 */
[----:B------:R-:W-:-:S13]  /*dd70*/  ISETP.GT.AND P6, PT, R8, UR6, PT ;  /* 0x0000000608007c0c */ /* 0x000fda000bfc4270 */
[----:B------:R-:W-:Y:S05]  /*dd80*/  @!P6 BRA `(.L_x_215) ;  /* 0xfffffffc006ce947 */ /* 0x000fea000383ffff */
.L_x_213:
[----:B------:R-:W-:Y:S02]  /*dd90*/  IMAD.IADD R9, R8, 0x1, -R3 ;  /* 0x0000000108097824 */ /* 0x000fe400078e0a03 */
[----:B------:R-:W-:Y:S02]  /*dda0*/  IMAD.MOV.U32 R24, RZ, RZ, RZ ;  /* 0x000000ffff187224 */ /* 0x000fe400078e00ff */
[----:B------:R-:W-:-:S05]  /*ddb0*/  IMAD R3, R2, UR5, R9 ;  /* 0x0000000502037c24 */ /* 0x000fca000f8e0209 */
[----:B------:R-:W-:-:S13]  /*ddc0*/  ISETP.GT.AND P0, PT, R3, UR6, PT ;  /* 0x0000000603007c0c */ /* 0x000fda000bf04270 */
[----:B------:R-:W-:-:S04]  /*ddd0*/  VOTE.ANY R5, PT, !P0 ;  /* 0x0000000000057806 */ /* 0x000fc800040e0100 */
[----:B------:R-:W0:Y:S01]  /*dde0*/  POPC R27, R5 ;  /* 0x00000005001b7309 */ /* 0x000e220000000000 */
[----:B------:R-:W-:Y:S01]  /*ddf0*/  ISETP.NE.AND P0, PT, R5, RZ, PT ;  /* 0x000000ff0500720c */ /* 0x000fe20003f05270 */
[----:B0-----:R-:W0:Y:S04]  /*de00*/  SHFL.IDX PT, R6, R6, R27, 0x1f ;  /* 0x00001f1b06067589 */ /* 0x001e2800000e0000 */
[----:B------:R-:W1:Y:S01]  /*de10*/  SHFL.IDX PT, R7, R7, R27, 0x1f ;  /* 0x00001f1b07077589 */ /* 0x000e6200000e0000 */
[----:B0-----:R-:W-:-:S04]  /*de20*/  IABS R4, R6 ;  /* 0x0000000600047213 */ /* 0x001fc80000000000 */
[----:B------:R-:W0:Y:S01]  /*de30*/  I2F.RP R8, R4 ;  /* 0x0000000400087306 */ /* 0x000e220000209400 */
[----:B-1----:R-:W-:-:S07]  /*de40*/  IABS R10, R7 ;  /* 0x00000007000a7213 */ /* 0x002fce0000000000 */
[----:B0-----:R-:W0:Y:S02]  /*de50*/  MUFU.RCP R8, R8 ;  /* 0x0000000800087308 */ /* 0x001e240000001000 */
[----:B0-----:R-:W-:-:S06]  /*de60*/  VIADD R3, R8, 0xffffffe ;  /* 0x0ffffffe08037836 */ /* 0x001fcc0000000000 */
[----:B------:R-:W0:Y:S02]  /*de70*/  F2I.FTZ.U32.TRUNC.NTZ R3, R3 ;  /* 0x0000000300037305 */ /* 0x000e24000021f000 */
[----:B0-----:R-:W-:Y:S01]  /*de80*/  IMAD.MOV R11, RZ, RZ, -R3 ;  /* 0x000000ffff0b7224 */ /* 0x001fe200078e0a03 */
[----:B------:R-:W-:Y:S06]  /*de90*/  @!P0 BRA `(.L_x_216) ;  /* 0x0000000000088947 */ /* 0x000fec0003800000 */
[----:B------:R-:W-:-:S05]  /*dea0*/  VIADD R5, R27, 0xffffffff ;  /* 0xffffffff1b057836 */ /* 0x000fca0000000000 */
[----:B------:R0:W1:Y:S02]  /*deb0*/  SHFL.IDX PT, R24, R2, R5, 0x1f ;  /* 0x00001f0502187589 */ /* 0x00006400000e0000 */
.L_x_216:
[----:B-1----:R-:W-:Y:S02]  /*dec0*/  IMAD R24, R24, UR5, R9 ;  /* 0x0000000518187c24 */ /* 0x002fe4000f8e0209 */
[----:B------:R-:W-:Y:S02]  /*ded0*/  IMAD R9, R11, R4, RZ ;  /* 0x000000040b097224 */ /* 0x000fe400078e02ff */
[----:B0-----:R-:W-:Y:S01]  /*dee0*/  IMAD.MOV.U32 R2, RZ, RZ, RZ ;  /* 0x000000ffff027224 */ /* 0x001fe200078e00ff */
[----:B------:R-:W-:Y:S01]  /*def0*/  IADD3 R25, -R24, UR6, RZ ;  /* 0x0000000618197c10 */ /* 0x000fe2000fffe1ff */
[----:B------:R-:W-:Y:S01]  /*df00*/  IMAD.MOV.U32 R5, RZ, RZ, R10 ;  /* 0x000000ffff057224 */ /* 0x000fe200078e000a */
[----:B------:R-:W-:Y:S01]  /*df10*/  IABS R10, R7 ;  /* 0x00000007000a7213 */ /* 0x000fe20000000000 */
[----:B------:R-:W-:Y:S01]  /*df20*/  IMAD.HI.U32 R2, R3, R9, R2 ;  /* 0x0000000903027227 */ /* 0x000fe200078e0002 */
[----:B------:R-:W-:Y:S01]  /*df30*/  IABS R9, R6 ;  /* 0x0000000600097213 */ /* 0x000fe20000000000 */
[----:B------:R-:W0:Y:S01]  /*df40*/  I2F.RP R8, R5 ;  /* 0x0000000500087306 */ /* 0x000e220000209400 */
[----:B------:R-:W-:Y:S01]  /*df50*/  IABS R3, R25 ;  /* 0x0000001900037213 */ /* 0x000fe20000000000 */
[----:B------:R-:W-:-:S02]  /*df60*/  IMAD.MOV R10, RZ, RZ, -R10 ;  /* 0x000000ffff0a7224 */ /* 0x000fc400078e0a0a */
[----:B------:R-:W-:Y:S02]  /*df70*/  IMAD.MOV R9, RZ, RZ, -R9 ;  /* 0x000000ffff097224 */ /* 0x000fe400078e0a09 */
[----:B------:R-:W-:-:S04]  /*df80*/  IMAD.HI.U32 R2, R2, R3, RZ ;  /* 0x0000000302027227 */ /* 0x000fc800078e00ff */
[----:B------:R-:W-:Y:S02]  /*df90*/  IMAD R3, R2, R9, R3 ;  /* 0x0000000902037224 */ /* 0x000fe400078e0203 */
[----:B------:R-:W-:-:S03]  /*dfa0*/  VIADD R27, R27, UR4 ;  /* 0x000000041b1b7c36 */ /* 0x000fc60008000000 */
[----:B------:R-:W-:Y:S01]  /*dfb0*/  ISETP.GT.U32.AND P1, PT, R4, R3, PT ;  /* 0x000000030400720c */ /* 0x000fe20003f24070 */
[----:B0-----:R-:W0:-:S12]  /*dfc0*/  MUFU.RCP R8, R8 ;  /* 0x0000000800087308 */ /* 0x001e180000001000 */
[----:B------:R-:W-:Y:S02]  /*dfd0*/  @!P1 IMAD.IADD R3, R3, 0x1, -R4 ;  /* 0x0000000103039824 */ /* 0x000fe400078e0a04 */
[----:B------:R-:W-:Y:S01]  /*dfe0*/  @!P1 VIADD R2, R2, 0x1 ;  /* 0x0000000102029836 */ /* 0x000fe20000000000 */
[----:B------:R-:W-:Y:S02]  /*dff0*/  ISETP.NE.AND P1, PT, R6, RZ, PT ;  /* 0x000000ff0600720c */ /* 0x000fe40003f25270 */
[----:B------:R-:W-:Y:S01]  /*e000*/  ISETP.GE.U32.AND P0, PT, R3, R4, PT ;  /* 0x000000040300720c */ /* 0x000fe20003f06070 */
[----:B0-----:R-:W-:Y:S01]  /*e010*/  VIADD R9, R8, 0xffffffe ;  /* 0x0ffffffe08097836 */ /* 0x001fe20000000000 */
[----:B------:R-:W-:-:S03]  /*e020*/  LOP3.LUT R4, R25, R6, RZ, 0x3c, !PT ;  /* 0x0000000619047212 */ /* 0x000fc600078e3cff */
[----:B------:R-:W0:Y:S01]  /*e030*/  F2I.FTZ.U32.TRUNC.NTZ R3, R9 ;  /* 0x0000000900037305 */ /* 0x000e22000021f000 */
[----:B------:R-:W-:-:S07]  /*e040*/  ISETP.GE.AND P2, PT, R4, RZ, PT ;  /* 0x000000ff0400720c */ /* 0x000fce0003f46270 */
[----:B------:R-:W-:-:S04]  /*e050*/  @P0 VIADD R2, R2, 0x1 ;  /* 0x0000000102020836 */ /* 0x000fc80000000000 */
[----:B------:R-:W-:Y:S02]  /*e060*/  IMAD.MOV.U32 R4, RZ, RZ, R2 ;  /* 0x000000ffff047224 */ /* 0x000fe400078e0002 */
[----:B0-----:R-:W-:Y:S02]  /*e070*/  IMAD.MOV R2, RZ, RZ, -R3 ;  /* 0x000000ffff027224 */ /* 0x001fe400078e0a03 */
[----:B------:R-:W-:Y:S01]  /*e080*/  @!P2 IMAD.MOV R4, RZ, RZ, -R4 ;  /* 0x000000ffff04a224 */ /* 0x000fe200078e0a04 */
[----:B------:R-:W-:Y:S01]  /*e090*/  @!P1 LOP3.LUT R4, RZ, R6, RZ, 0x33, !PT ;  /* 0x00000006ff049212 */ /* 0x000fe200078e33ff */
[----:B------:R-:W-:Y:S02]  /*e0a0*/  IMAD R9, R2, R5, RZ ;  /* 0x0000000502097224 */ /* 0x000fe400078e02ff */
[----:B------:R-:W-:Y:S01]  /*e0b0*/  IMAD.MOV.U32 R2, RZ, RZ, RZ ;  /* 0x000000ffff027224 */ /* 0x000fe200078e00ff */
[-C--:B------:R-:W-:Y:S01]  /*e0c0*/  IABS R8, R4.reuse ;  /* 0x0000000400087213 */ /* 0x080fe20000000000 */
[----:B------:R-:W-:-:S02]  /*e0d0*/  IMAD R6, R6, R4, RZ ;  /* 0x0000000406067224 */ /* 0x000fc400078e02ff */
[----:B------:R-:W-:-:S04]  /*e0e0*/  IMAD.HI.U32 R2, R3, R9, R2 ;  /* 0x0000000903027227 */ /* 0x000fc800078e0002 */
[----:B------:R-:W-:Y:S02]  /*e0f0*/  IMAD.MOV.U32 R3, RZ, RZ, R8 ;  /* 0x000000ffff037224 */ /* 0x000fe400078e0008 */
[----:B------:R-:W-:Y:S02]  /*e100*/  IMAD.MOV.U32 R8, RZ, RZ, R10 ;  /* 0x000000ffff087224 */ /* 0x000fe400078e000a */
[----:B------:R-:W-:-:S04]  /*e110*/  IMAD.HI.U32 R2, R2, R3, RZ ;  /* 0x0000000302027227 */ /* 0x000fc800078e00ff */
[----:B------:R-:W-:Y:S01]  /*e120*/  IMAD R8, R2, R8, R3 ;  /* 0x0000000802087224 */ /* 0x000fe200078e0203 */
[----:B------:R-:W-:Y:S01]  /*e130*/  LOP3.LUT R3, R4, R7, RZ, 0x3c, !PT ;  /* 0x0000000704037212 */ /* 0x000fe200078e3cff */
[----:B------:R-:W-:-:S03]  /*e140*/  IMAD.IADD R25, R25, 0x1, -R6 ;  /* 0x0000000119197824 */ /* 0x000fc600078e0a06 */
[----:B------:R-:W-:Y:S02]  /*e150*/  ISETP.GT.U32.AND P1, PT, R5, R8, PT ;  /* 0x000000080500720c */ /* 0x000fe40003f24070 */
[----:B------:R-:W-:-:S11]  /*e160*/  ISETP.GE.AND P2, PT, R3, RZ, PT ;  /* 0x000000ff0300720c */ /* 0x000fd60003f46270 */
[----:B------:R-:W-:Y:S02]  /*e170*/  @!P1 IMAD.IADD R8, R8, 0x1, -R5 ;  /* 0x0000000108089824 */ /* 0x000fe400078e0a05 */
[----:B------:R-:W-:Y:S01]  /*e180*/  @!P1 VIADD R2, R2, 0x1 ;  /* 0x0000000102029836 */ /* 0x000fe20000000000 */
[----:B------:R-:W-:Y:S02]  /*e190*/  ISETP.NE.AND P1, PT, R7, RZ, PT ;  /* 0x000000ff0700720c */ /* 0x000fe40003f25270 */
[----:B------:R-:W-:-:S13]  /*e1a0*/  ISETP.GE.U32.AND P0, PT, R8, R5, PT ;  /* 0x000000050800720c */ /* 0x000fda0003f06070 */
[----:B------:R-:W-:-:S04]  /*e1b0*/  @P0 VIADD R2, R2, 0x1 ;  /* 0x0000000102020836 */ /* 0x000fc80000000000 */
[----:B------:R-:W-:Y:S01]  /*e1c0*/  @!P2 IMAD.MOV R2, RZ, RZ, -R2 ;  /* 0x000000ffff02a224 */ /* 0x000fe200078e0a02 */
[----:B------:R-:W-:-:S05]  /*e1d0*/  @!P1 LOP3.LUT R2, RZ, R7, RZ, 0x33, !PT ;  /* 0x00000007ff029212 */ /* 0x000fca00078e33ff */
[----:B------:R-:W-:-:S04]  /*e1e0*/  IMAD.MOV R3, RZ, RZ, -R2 ;  /* 0x000000ffff037224 */ /* 0x000fc800078e0a02 */
[C---:B------:R-:W-:Y:S02]  /*e1f0*/  IMAD R4, R7.reuse, R3, R4 ;  /* 0x0000000307047224 */ /* 0x040fe400078e0204 */
[----:B------:R-:W-:-:S04]  /*e200*/  IMAD R7, R7, 0x1000000, R2 ;  /* 0x0100000007077824 */ /* 0x000fc800078e0202 */
[----:B------:R-:W-:Y:S01]  /*e210*/  IMAD R26, R4, 0x10000, R7 ;  /* 0x00010000041a7824 */ /* 0x000fe200078e0207 */
[----:B------:R-:W-:Y:S06]  /*e220*/  BRA `(.L_x_217) ;  /* 0x00000000000c7947 */ /* 0x000fec0003800000 */
.L_x_214:
[----:B------:R-:W-:Y:S02]  /*e230*/  IMAD.MOV.U32 R25, RZ, RZ, RZ ;  /* 0x000000ffff197224 */ /* 0x000fe400078e00ff */
[----:B------:R-:W-:Y:S02]  /*e240*/  IMAD.U32 R24, RZ, RZ, UR6 ;  /* 0x00000006ff187e24 */ /* 0x000fe4000f8e00ff */
[----:B------:R-:W-:-:S07]  /*e250*/  IMAD.MOV.U32 R26, RZ, RZ, RZ ;  /* 0x000000ffff1a7224 */ /* 0x000fce00078e00ff */
.L_x_217:
[----:B------:R-:W-:-:S13]  /*e260*/  ISETP.NE.AND P0, PT, R0, RZ, PT ;  /* 0x000000ff0000720c */ /* 0x000fda0003f05270 */
[----:B------:R-:W0:Y:S01]  /*e270*/  @!P0 S2R R3, SR_CgaCtaId ;  /* 0x0000000000038919 */ /* 0x000e220000008800 */
[----:B------:R-:W-:-:S04]  /*e280*/  @!P0 MOV R0, 0x400 ;  /* 0x0000040000008802 */ /* 0x000fc80000000f00 */
[----:B0-----:R-:W-:-:S05]  /*e290*/  @!P0 LEA R0, R3, R0, 0x18 ;  /* 0x0000000003008211 */ /* 0x001fca00078ec0ff */
[----:B------:R2:W-:Y:S01]  /*e2a0*/  @!P0 STS.128 [R0+0x31cd0], R24 ;  /* 0x031cd01800008388 */ /* 0x0005e20000000c00 */
[----:B------:R-:W-:Y:S06]  /*e2b0*/  BAR.ARV 0x5, 0x200 ;  /* 0x0148000000007b1d */ /* 0x000fec0000002000 */
.L_x_212:
[----:B------:R3:W-:Y:S01]  /*e2c0*/  STL [R1+0x34], RZ ;  /* 0x000034ff01007387 */ /* 0x0007e20000100800 */
[----:B------:R-:W-:Y:S01]  /*e2d0*/  ULDC UR4, c[0x0][0xc3c] ;  /* 0x00030f0000047ab9 */ /* 0x000fe20000000800 */
[----:B------:R-:W-:Y:S01]  /*e2e0*/  IMAD.MOV.U32 R28, RZ, RZ, 0x1 ;  /* 0x00000001ff1c7424 */ /* 0x000fe200078e00ff */
[----:B-1----:R-:W-:Y:S01]  /*e2f0*/  ISETP.GE.AND P0, PT, R27, UR4, PT ;  /* 0x000000041b007c0c */ /* 0x002fe2000bf06270 */
[----:B------:R-:W-:-:S12]  /*e300*/  IMAD.MOV.U32 R18, RZ, RZ, RZ ;  /* 0x000000ffff127224 */ /* 0x000fd800078e00ff */
[----:B---3--:R-:W-:Y:S05]  /*e310*/  @P0 BRA `(.L_x_218) ;  /* 0x0000005400f80947 */ /* 0x008fea0003800000 */
[----:B------:R-:W1:Y:S01]  /*e320*/  S2R R6, SR_TID.X ;  /* 0x0000000000067919 */ /* 0x000e620000002100 */
[----:B------:R-:W3:Y:S01]  /*e330*/  S2UR UR5, SR_CgaCtaId ;  /* 0x00000000000579c3 */ /* 0x000ee20000008800 */
[----:B------:R-:W-:Y:S01]  /*e340*/  UMOV UR4, 0x400 ;  /* 0x0000040000047882 */ /* 0x000fe20000000000 */
[----:B------:R-:W-:Y:S01]  /*e350*/  BSSY B8, `(.L_x_218) ;  /* 0x000057a000087945 */ /* 0x000fe20003800000 */
[----:B------:R4:W-:Y:S01]  /*e360*/  STL [R1+0x34], RZ ;  /* 0x000034ff01007387 */ /* 0x0009e20000100800 */
[----:B------:R-:W-:Y:S01]  /*e370*/  IMAD.MOV.U32 R28, RZ, RZ, 0x1 ;  /* 0x00000001ff1c7424 */ /* 0x000fe200078e00ff */
[----:B------:R-:W-:Y:S01]  /*e380*/  ULDC UR38, c[0x0][0xc] ;  /* 0x0000030000267ab9 */ /* 0x000fe20000000800 */
[----:B------:R-:W-:Y:S01]  /*e390*/  IMAD.MOV.U32 R18, RZ, RZ, RZ ;  /* 0x000000ffff127224 */ /* 0x000fe200078e00ff */
[----:B------:R-:W-:Y:S01]  /*e3a0*/  ULDC.64 UR36, c[0x0][0x198] ;  /* 0x0000660000247ab9 */ /* 0x000fe20000000a00 */
[----:B---3--:R-:W-:-:S06]  /*e3b0*/  ULEA UR4, UR5, UR4, 0x18 ;  /* 0x0000000405047291 */ /* 0x008fcc000f8ec03f */
[----:B------:R-:W-:Y:S01]  /*e3c0*/  IMAD.U32 R17, RZ, RZ, UR4 ;  /* 0x00000004ff117e24 */ /* 0x000fe2000f8e00ff */
[C---:B-1----:R-:W-:Y:S01]  /*e3d0*/  LOP3.LUT R5, R6.reuse, 0x7f, RZ, 0xc0, !PT ;  /* 0x0000007f06057812 */ /* 0x042fe200078ec0ff */
[----:B0-2---:R-:W-:-:S04]  /*e3e0*/  IMAD.SHL.U32 R0, R6, 0x8, RZ ;  /* 0x0000000806007824 */ /* 0x005fc800078e00ff */
[----:B------:R-:W-:Y:S01]  /*e3f0*/  IMAD.SHL.U32 R4, R5, 0x8, RZ ;  /* 0x0000000805047824 */ /* 0x000fe200078e00ff */
[C---:B------:R-:W-:Y:S02]  /*e400*/  LOP3.LUT R3, R0.reuse, 0x20, RZ, 0xc0, !PT ;  /* 0x0000002000037812 */ /* 0x040fe400078ec0ff */
[----:B------:R-:W-:Y:S02]  /*e410*/  LOP3.LUT R2, R0, 0xd8, RZ, 0xc0, !PT ;  /* 0x000000d800027812 */ /* 0x000fe400078ec0ff */
[----:B------:R-:W-:Y:S02]  /*e420*/  LOP3.LUT R3, R3, 0x300, R4, 0xf8, !PT ;  /* 0x0000030003037812 */ /* 0x000fe400078ef804 */
[----:B------:R-:W-:Y:S02]  /*e430*/  LOP3.LUT R2, R2, 0x18, R6, 0x78, !PT ;  /* 0x0000001802027812 */ /* 0x000fe400078e7806 */
[----:B------:R-:W-:Y:S02]  /*e440*/  LOP3.LUT R0, R0, 0x18, RZ, 0xc0, !PT ;  /* 0x0000001800007812 */ /* 0x000fe400078ec0ff */
[----:B------:R-:W-:Y:S01]  /*e450*/  LOP3.LUT R4, R3, R2, RZ, 0xfc, !PT ;  /* 0x0000000203047212 */ /* 0x000fe200078efcff */
[----:B------:R-:W-:Y:S01]  /*e460*/  IMAD.SHL.U32 R2, R6, 0x20, RZ ;  /* 0x0000002006027824 */ /* 0x000fe200078e00ff */
[----:B------:R-:W-:-:S04]  /*e470*/  SHF.R.U32.HI R3, RZ, 0x2, R5 ;  /* 0x00000002ff037819 */ /* 0x000fc80000011605 */
[----:B------:R-:W-:Y:S01]  /*e480*/  LOP3.LUT R5, R3, 0x60, R2, 0xf8, !PT ;  /* 0x0000006003057812 */ /* 0x000fe200078ef802 */
[----:B------:R-:W-:Y:S01]  /*e490*/  IMAD R2, R4, 0x2, R17 ;  /* 0x0000000204027824 */ /* 0x000fe200078e0211 */
[C---:B------:R-:W-:Y:S02]  /*e4a0*/  LOP3.LUT R3, R0.reuse, 0x20, RZ, 0xfc, !PT ;  /* 0x0000002000037812 */ /* 0x040fe400078efcff */
[----:B------:R-:W-:Y:S02]  /*e4b0*/  LOP3.LUT R0, R0, 0x40, RZ, 0xfc, !PT ;  /* 0x0000004000007812 */ /* 0x000fe400078efcff */
[----:B------:R4:W-:Y:S05]  /*e4c0*/  STL [R1+0x8], R2 ;  /* 0x0000080201007387 */ /* 0x0009ea0000100800 */
.L_x_322:
[----:B01--4-:R-:W0:Y:S01]  /*e4d0*/  LDC.64 R2, c[0x0][0xc88] ;  /* 0x00032200ff027b82 */ /* 0x013e220000000a00 */
[----:B------:R-:W-:Y:S01]  /*e4e0*/  ULDC.64 UR4, c[0x0][0x208] ;  /* 0x0000820000047ab9 */ /* 0x000fe20000000a00 */
[----:B0-----:R-:W-:-:S05]  /*e4f0*/  IMAD.WIDE R2, R27, 0x4, R2 ;  /* 0x000000041b027825 */ /* 0x001fca00078e0202 */
[----:B--2---:R-:W2:Y:S01]  /*e500*/  LDG.E R9, desc[UR4][R2.64] ;  /* 0x0000000402097981 */ /* 0x004ea2000c1e1900 */
[----:B------:R-:W-:Y:S05]  /*e510*/  YIELD ;  /* 0x0000000000007946 */ /* 0x000fea0003800000 */
[----:B------:R-:W-:Y:S01]  /*e520*/  ULDC.64 UR4, c[0x0][0xa28] ;  /* 0x00028a0000047ab9 */ /* 0x000fe20000000a00 */
[----:B------:R-:W-:Y:S01]  /*e530*/  IMAD.MOV.U32 R0, RZ, RZ, RZ ;  /* 0x000000ffff007224 */ /* 0x000fe200078e00ff */
[----:B------:R-:W-:Y:S01]  /*e540*/  ISETP.NE.U32.AND P0, PT, RZ, UR4, PT ;  /* 0x00000004ff007c0c */ /* 0x000fe2000bf05070 */
[----:B------:R-:W-:Y:S01]  /*e550*/  ULDC.64 UR10, c[0x0][0x208] ;  /* 0x00008200000a7ab9 */ /* 0x000fe20000000a00 */
[----:B------:R-:W-:Y:S01]  /*e560*/  IMAD.MOV.U32 R6, RZ, RZ, RZ ;  /* 0x000000ffff067224 */ /* 0x000fe200078e00ff */
[----:B------:R-:W-:Y:S01]  /*e570*/  ULDC.64 UR8, c[0x0][0xa08] ;  /* 0x0002820000087ab9 */ /* 0x000fe20000000a00 */
[----:B------:R-:W-:Y:S01]  /*e580*/  ISETP.NE.AND.EX P0, PT, RZ, UR5, PT, P0 ;  /* 0x00000005ff007c0c */ /* 0x000fe2000bf05300 */
[----:B------:R-:W-:Y:S01]  /*e590*/  ULDC.64 UR6, c[0x0][0xa18] ;  /* 0x0002860000067ab9 */ /* 0x000fe20000000a00 */
[----:B------:R-:W-:-:S02]  /*e5a0*/  ISETP.NE.U32.AND P2, PT, RZ, UR8, PT ;  /* 0x00000008ff007c0c */ /* 0x000fc4000bf45070 */
[----:B--2---:R-:W-:Y:S01]  /*e5b0*/  SHF.R.S32.HI R4, RZ, 0x1f, R9 ;  /* 0x0000001fff047819 */ /* 0x004fe20000011409 */
[----:B------:R-:W-:-:S08]  /*e5c0*/  IMAD.SHL.U32 R19, R9, 0x4, RZ ;  /* 0x0000000409137824 */ /* 0x000fd000078e00ff */
[C---:B------:R-:W-:Y:S01]  /*e5d0*/  @P0 LEA R2, P1, R9.reuse, UR4, 0x2 ;  /* 0x0000000409020c11 */ /* 0x040fe2000f8210ff */
[----:B------:R-:W-:Y:S03]  /*e5e0*/  STL [R1+0xc], R9 ;  /* 0x00000c0901007387 */ /* 0x000fe60000100800 */
[C-C-:B------:R-:W-:Y:S01]  /*e5f0*/  @P0 LEA.HI.X R3, R9.reuse, UR5, R4.reuse, 0x2, P1 ;  /* 0x0000000509030c11 */ /* 0x140fe200088f1404 */
[----:B------:R-:W-:Y:S01]  /*e600*/  ULDC.64 UR4, c[0x0][0xa00] ;  /* 0x0002800000047ab9 */ /* 0x000fe20000000a00 */
[----:B------:R-:W-:Y:S01]  /*e610*/  SHF.L.U64.HI R22, R9, 0x2, R4 ;  /* 0x0000000209167819 */ /* 0x000fe20000010204 */
[----:B------:R0:W-:Y:S01]  /*e620*/  STL [R1+0x20], R4 ;  /* 0x0000200401007387 */ /* 0x0001e20000100800 */
[----:B------:R-:W-:-:S03]  /*e630*/  ISETP.NE.U32.AND P1, PT, RZ, UR4, PT ;  /* 0x00000004ff007c0c */ /* 0x000fc6000bf25070 */
[----:B------:R1:W5:Y:S01]  /*e640*/  @P0 LDG.E R0, desc[UR10][R2.64] ;  /* 0x0000000a02000981 */ /* 0x000362000c1e1900 */
[----:B------:R-:W-:Y:S01]  /*e650*/  ISETP.NE.AND.EX P1, PT, RZ, UR5, PT, P1 ;  /* 0x00000005ff007c0c */ /* 0x000fe2000bf25310 */
[----:B------:R-:W-:Y:S01]  /*e660*/  IMAD.MOV.U32 R8, RZ, RZ, RZ ;  /* 0x000000ffff087224 */ /* 0x000fe200078e00ff */
[----:B------:R-:W-:Y:S02]  /*e670*/  ISETP.NE.AND.EX P0, PT, RZ, UR9, PT, P2 ;  /* 0x00000009ff007c0c */ /* 0x000fe4000bf05320 */
[----:B------:R-:W-:Y:S02]  /*e680*/  ISETP.NE.U32.AND P2, PT, RZ, UR6, PT ;  /* 0x00000006ff007c0c */ /* 0x000fe4000bf45070 */
[C---:B0-----:R-:W-:Y:S02]  /*e690*/  IADD3 R4, P4, R19.reuse, UR8, RZ ;  /* 0x0000000813047c10 */ /* 0x041fe4000ff9e0ff */
[----:B-1----:R-:W-:Y:S02]  /*e6a0*/  IADD3 R2, P3, R19, UR4, RZ ;  /* 0x0000000413027c10 */ /* 0x002fe4000ff7e0ff */
[----:B------:R-:W-:-:S02]  /*e6b0*/  ISETP.NE.AND.EX P2, PT, RZ, UR7, PT, P2 ;  /* 0x00000007ff007c0c */ /* 0x000fc4000bf45320 */
[C---:B------:R-:W-:Y:S02]  /*e6c0*/  IADD3.X R3, R22.reuse, UR5, RZ, P3, !PT ;  /* 0x0000000516037c10 */ /* 0x040fe40009ffe4ff */
[----:B------:R-:W-:-:S03]  /*e6d0*/  IADD3.X R5, R22, UR9, RZ, P4, !PT ;  /* 0x0000000916057c10 */ /* 0x000fc6000a7fe4ff */
[----:B------:R-:W2:Y:S01]  /*e6e0*/  @P1 LDG.E R6, desc[UR10][R2.64] ;  /* 0x0000000a02061981 */ /* 0x000ea2000c1e1900 */
[----:B------:R-:W-:Y:S02]  /*e6f0*/  ULDC UR4, c[0x0][0x288] ;  /* 0x0000a20000047ab9 */ /* 0x000fe40000000800 */
[----:B------:R-:W-:Y:S01]  /*e700*/  IMAD.U32 R10, RZ, RZ, UR4 ;  /* 0x00000004ff0a7e24 */ /* 0x000fe2000f8e00ff */
[----:B------:R-:W-:Y:S01]  /*e710*/  ULDC.64 UR4, c[0x0][0x418] ;  /* 0x0001060000047ab9 */ /* 0x000fe20000000a00 */
[----:B------:R-:W5:Y:S04]  /*e720*/  @P0 LDG.E R8, desc[UR10][R4.64] ;  /* 0x0000000a04080981 */ /* 0x000f68000c1e1900 */
[----:B--2---:R0:W-:Y:S02]  /*e730*/  STL [R1+0x10], R6 ;  /* 0x0000100601007387 */ /* 0x0041e40000100800 */
[----:B0-----:R-:W-:-:S04]  /*e740*/  @P2 IADD3 R6, P3, R19, UR6, RZ ;  /* 0x0000000613062c10 */ /* 0x001fc8000ff7e0ff */
[----:B------:R-:W-:-:S05]  /*e750*/  @P2 IADD3.X R7, R22, UR7, RZ, P3, !PT ;  /* 0x0000000716072c10 */ /* 0x000fca0009ffe4ff */
[----:B------:R0:W2:Y:S01]  /*e760*/  @P2 LDG.E R10, desc[UR10][R6.64] ;  /* 0x0000000a060a2981 */ /* 0x0000a2000c1e1900 */
[----:B------:R-:W-:-:S03]  /*e770*/  UISETP.NE.U32.AND UP0, UPT, UR4, URZ, UPT ;  /* 0x0000003f0400728c */ /* 0x000fc6000bf05070 */
[----:B------:R-:W-:Y:S01]  /*e780*/  ULDC UR4, c[0x0][0x424] ;  /* 0x0001090000047ab9 */ /* 0x000fe20000000800 */
[----:B------:R-:W-:-:S03]  /*e790*/  UISETP.NE.AND.EX UP0, UPT, UR5, URZ, UPT, UP0 ;  /* 0x0000003f0500728c */ /* 0x000fc6000bf05300 */
[----:B------:R-:W-:Y:S01]  /*e7a0*/  ULDC UR5, c[0x0][0x2f0] ;  /* 0x0000bc0000057ab9 */ /* 0x000fe20000000800 */
[----:B------:R-:W-:-:S04]  /*e7b0*/  USEL UR4, UR4, 0x1, UP0 ;  /* 0x0000000104047887 */ /* 0x000fc80008000000 */
[----:B------:R-:W-:-:S06]  /*e7c0*/  UIMAD UR4, UR4, UR5, URZ ;  /* 0x00000005040472a4 */ /* 0x000fcc000f8e023f */
[----:B0-----:R-:W-:Y:S01]  /*e7d0*/  IMAD.U32 R7, RZ, RZ, UR4 ;  /* 0x00000004ff077e24 */ /* 0x001fe2000f8e00ff */
[----:B--2---:R0:W-:Y:S01]  /*e7e0*/  STL [R1+0x24], R10 ;  /* 0x0000240a01007387 */ /* 0x0041e20000100800 */
[----:B---3--:R-:W-:Y:S05]  /*e7f0*/  @P2 BRA `(.L_x_219) ;  /* 0x0000000000182947 */ /* 0x008fea0003800000 */
[----:B------:R-:W-:Y:S05]  /*e800*/  @!P1 BRA `(.L_x_219) ;  /* 0x0000000000149947 */ /* 0x000fea0003800000 */
[----:B------:R-:W-:Y:S02]  /*e810*/  ULDC.64 UR4, c[0x0][0x208] ;  /* 0x0000820000047ab9 */ /* 0x000fe40000000a00 */
[----:B------:R-:W2:Y:S04]  /*e820*/  LDG.E R6, desc[UR4][R2.64] ;  /* 0x0000000402067981 */ /* 0x000ea8000c1e1900 */
[----:B------:R-:W2:Y:S02]  /*e830*/  LDG.E R2, desc[UR4][R2.64+0x4] ;  /* 0x0000040402027981 */ /* 0x000ea4000c1e1900 */
[----:B--2---:R-:W-:-:S05]  /*e840*/  IMAD.IADD R2, R2, 0x1, -R6 ;  /* 0x0000000102027824 */ /* 0x004fca00078e0a06 */
[----:B------:R1:W-:Y:S02]  /*e850*/  STL [R1+0x24], R2 ;  /* 0x0000240201007387 */ /* 0x0003e40000100800 */
.L_x_219:
[----:B------:R-:W-:Y:S01]  /*e860*/  ULDC.64 UR4, c[0x0][0xa20] ;  /* 0x0002880000047ab9 */ /* 0x000fe20000000a00 */
[C---:B------:R-:W-:Y:S01]  /*e870*/  LOP3.LUT R6, R26.reuse, 0xff000000, RZ, 0xc0, !PT ;  /* 0xff0000001a067812 */ /* 0x040fe200078ec0ff */
[----:B------:R-:W-:Y:S01]  /*e880*/  IMAD.MOV.U32 R23, RZ, RZ, R9 ;  /* 0x000000ffff177224 */ /* 0x000fe200078e0009 */
[----:B------:R-:W-:Y:S02]  /*e890*/  ISETP.NE.U32.AND P1, PT, RZ, UR4, PT ;  /* 0x00000004ff007c0c */ /* 0x000fe4000bf25070 */
[----:B------:R-:W-:Y:S02]  /*e8a0*/  SHF.R.U32.HI R6, RZ, 0x8, R6 ;  /* 0x00000008ff067819 */ /* 0x000fe40000011606 */
[----:B------:R-:W-:Y:S02]  /*e8b0*/  ISETP.NE.AND.EX P1, PT, RZ, UR5, PT, P1 ;  /* 0x00000005ff007c0c */ /* 0x000fe4000bf25310 */
[C---:B-1----:R-:W-:Y:S02]  /*e8c0*/  LOP3.LUT R2, R26.reuse, 0xff0000, RZ, 0xc0, !PT ;  /* 0x00ff00001a027812 */ /* 0x042fe400078ec0ff */
[----:B------:R-:W-:Y:S01]  /*e8d0*/  LOP3.LUT R16, R26, 0xffff, RZ, 0xc0, !PT ;  /* 0x0000ffff1a107812 */ /* 0x000fe200078ec0ff */
[----:B-----5:R-:W-:Y:S01]  /*e8e0*/  IMAD.IADD R26, R8, 0x1, R0 ;  /* 0x00000001081a7824 */ /* 0x020fe200078e0200 */
[----:B------:R-:W-:-:S07]  /*e8f0*/  LEA.HI R6, R2, R6, RZ, 0x10 ;  /* 0x0000000602067211 */ /* 0x000fce00078f80ff */
[----:B------:R-:W-:Y:S05]  /*e900*/  @!P1 BRA `(.L_x_220) ;  /* 0x0000000000149947 */ /* 0x000fea0003800000 */
[----:B------:R-:W-:Y:S01]  /*e910*/  IADD3 R2, P0, R19, UR4, RZ ;  /* 0x0000000413027c10 */ /* 0x000fe2000ff1e0ff */
[----:B------:R-:W-:-:S03]  /*e920*/  ULDC.64 UR6, c[0x0][0x208] ;  /* 0x0000820000067ab9 */ /* 0x000fc60000000a00 */
[----:B------:R-:W-:-:S05]  /*e930*/  IADD3.X R3, R22, UR5, RZ, P0, !PT ;  /* 0x0000000516037c10 */ /* 0x000fca00087fe4ff */
[----:B------:R1:W5:Y:S01]  /*e940*/  LDG.E R7, desc[UR6][R2.64] ;  /* 0x0000000602077981 */ /* 0x000362000c1e1900 */
[----:B------:R-:W-:Y:S05]  /*e950*/  BRA `(.L_x_221) ;  /* 0x0000000000147947 */ /* 0x000fea0003800000 */
.L_x_220:
[----:B------:R-:W-:Y:S05]  /*e960*/  @!P0 BRA `(.L_x_221) ;  /* 0x0000000000108947 */ /* 0x000fea0003800000 */
[----:B------:R-:W-:Y:S02]  /*e970*/  ULDC.64 UR4, c[0x0][0x208] ;  /* 0x0000820000047ab9 */ /* 0x000fe40000000a00 */
[----:B------:R-:W2:Y:S04]  /*e980*/  LDG.E R7, desc[UR4][R4.64] ;  /* 0x0000000404077981 */ /* 0x000ea8000c1e1900 */
[----:B------:R-:W2:Y:S02]  /*e990*/  LDG.E R4, desc[UR4][R4.64+0x4] ;  /* 0x0000040404047981 */ /* 0x000ea4000c1e1900 */
[----:B--2---:R-:W-:-:S07]  /*e9a0*/  IMAD.IADD R7, R4, 0x1, -R7 ;  /* 0x0000000104077824 */ /* 0x004fce00078e0a07 */
.L_x_221:
[----:B-----5:R-:W-:Y:S01]  /*e9b0*/  IMAD.IADD R7, R7, 0x1, -R0 ;  /* 0x0000000107077824 */ /* 0x020fe200078e0a00 */
[----:B------:R-:W-:Y:S01]  /*e9c0*/  LOP3.LUT R9, R6, 0xff, RZ, 0xc0, !PT ;  /* 0x000000ff06097812 */ /* 0x000fe200078ec0ff */
[----:B-1----:R-:W-:Y:S01]  /*e9d0*/  IMAD.MOV.U32 R3, RZ, RZ, RZ ;  /* 0x000000ffff037224 */ /* 0x002fe200078e00ff */
[----:B------:R-:W-:Y:S01]  /*e9e0*/  BSSY B0, `(.L_x_222) ;  /* 0x0000029000007945 */ /* 0x000fe20003800000 */
[C---:B------:R-:W-:Y:S01]  /*e9f0*/  VIADD R0, R7.reuse, 0x8f ;  /* 0x0000008f07007836 */ /* 0x040fe20000000000 */
[----:B------:R-:W-:Y:S01]  /*ea00*/  ISETP.GE.AND P0, PT, R7, 0x1, PT ;  /* 0x000000010700780c */ /* 0x000fe20003f06270 */
[----:B------:R-:W-:Y:S01]  /*ea10*/  IMAD.MOV.U32 R7, RZ, RZ, R3 ;  /* 0x000000ffff077224 */ /* 0x000fe200078e0003 */
[----:B------:R1:W-:Y:S01]  /*ea20*/  STL [R1+0x18], R3 ;  /* 0x0000180301007387 */ /* 0x0003e20000100800 */
[----:B------:R-:W-:-:S05]  /*ea30*/  IMAD.HI R0, R0, 0x38e38e39, RZ ;  /* 0x38e38e3900007827 */ /* 0x000fca00078e02ff */
[----:B------:R-:W-:-:S04]  /*ea40*/  SHF.R.U32.HI R2, RZ, 0x1f, R0 ;  /* 0x0000001fff027819 */ /* 0x000fc80000011600 */
[----:B------:R-:W-:-:S05]  /*ea50*/  LEA.HI.SX32 R8, R0, R2, 0x1b ;  /* 0x0000000200087211 */ /* 0x000fca00078fdaff */
[----:B------:R1:W-:Y:S04]  /*ea60*/  STL [R1+0x30], R8 ;  /* 0x0000300801007387 */ /* 0x0003e80000100800 */
[----:B------:R1:W-:Y:S01]  /*ea70*/  STL [R1+0x38], R9 ;  /* 0x0000380901007387 */ /* 0x0003e20000100800 */
[----:B------:R-:W-:Y:S05]  /*ea80*/  @!P0 BRA `(.L_x_223) ;  /* 0x0000000000788947 */ /* 0x000fea0003800000 */
[----:B------:R-:W-:-:S04]  /*ea90*/  SHF.R.U32.HI R6, RZ, 0x10, R6 ;  /* 0x00000010ff067819 */ /* 0x000fc80000011606 */
[----:B------:R-:W-:-:S13]  /*eaa0*/  ISETP.NE.AND P0, PT, R6, RZ, PT ;  /* 0x000000ff0600720c */ /* 0x000fda0003f05270 */
[----:B------:R-:W2:Y:S02]  /*eab0*/  @!P0 LDC R6, c[0x0][0x9f0] ;  /* 0x00027c00ff068b82 */ /* 0x000ea40000000800 */
[-C--:B--2---:R-:W-:Y:S02]  /*eac0*/  IABS R0, R6.reuse ;  /* 0x0000000600007213 */ /* 0x084fe40000000000 */
[----:B------:R-:W-:Y:S02]  /*ead0*/  IABS R5, R6 ;  /* 0x0000000600057213 */ /* 0x000fe40000000000 */
[----:B------:R-:W2:Y:S03]  /*eae0*/  I2F.RP R2, R0 ;  /* 0x0000000000027306 */ /* 0x000ea60000209400 */
[----:B------:R-:W-:-:S05]  /*eaf0*/  IMAD.MOV R5, RZ, RZ, -R5 ;  /* 0x000000ffff057224 */ /* 0x000fca00078e0a05 */
[----:B--2---:R-:W2:Y:S02]  /*eb00*/  MUFU.RCP R2, R2 ;  /* 0x0000000200027308 */ /* 0x004ea40000001000 */
[----:B--2---:R-:W-:-:S06]  /*eb10*/  VIADD R2, R2, 0xffffffe ;  /* 0x0ffffffe02027836 */ /* 0x004fcc0000000000 */
[----:B-1----:R-:W1:Y:S02]  /*eb20*/  F2I.FTZ.U32.TRUNC.NTZ R3, R2 ;  /* 0x0000000200037305 */ /* 0x002e64000021f000 */
[----:B-1----:R-:W-:-:S04]  /*eb30*/  IMAD.MOV R2, RZ, RZ, -R3 ;  /* 0x000000ffff027224 */ /* 0x002fc800078e0a03 */
[----:B------:R-:W-:Y:S02]  /*eb40*/  IMAD R4, R2, R0, RZ ;  /* 0x0000000002047224 */ /* 0x000fe400078e02ff */
[----:B------:R-:W-:-:S04]  /*eb50*/  IMAD.MOV.U32 R2, RZ, RZ, RZ ;  /* 0x000000ffff027224 */ /* 0x000fc800078e00ff */
[----:B------:R-:W-:Y:S01]  /*eb60*/  IMAD.HI.U32 R4, R3, R4, R2 ;  /* 0x0000000403047227 */ /* 0x000fe200078e0002 */
[----:B------:R-:W-:-:S04]  /*eb70*/  IADD3 R3, R6, -0x1, R8 ;  /* 0xffffffff06037810 */ /* 0x000fc80007ffe008 */
[----:B------:R-:W-:Y:S02]  /*eb80*/  IABS R2, R3 ;  /* 0x0000000300027213 */ /* 0x000fe40000000000 */
[----:B------:R-:W-:-:S03]  /*eb90*/  LOP3.LUT R3, R3, R6, RZ, 0x3c, !PT ;  /* 0x0000000603037212 */ /* 0x000fc600078e3cff */
[----:B------:R-:W-:Y:S01]  /*eba0*/  IMAD.HI.U32 R4, R4, R2, RZ ;  /* 0x0000000204047227 */ /* 0x000fe200078e00ff */
[----:B------:R-:W-:-:S03]  /*ebb0*/  ISETP.GE.AND P2, PT, R3, RZ, PT ;  /* 0x000000ff0300720c */ /* 0x000fc60003f46270 */
[----:B------:R-:W-:-:S05]  /*ebc0*/  IMAD R2, R4, R5, R2 ;  /* 0x0000000504027224 */ /* 0x000fca00078e0202 */
[----:B------:R-:W-:-:S13]  /*ebd0*/  ISETP.GT.U32.AND P1, PT, R0, R2, PT ;  /* 0x000000020000720c */ /* 0x000fda0003f24070 */
[----:B------:R-:W-:Y:S02]  /*ebe0*/  @!P1 IMAD.IADD R2, R2, 0x1, -R0 ;  /* 0x0000000102029824 */ /* 0x000fe400078e0a00 */
[----:B------:R-:W-:Y:S01]  /*ebf0*/  @!P1 VIADD R4, R4, 0x1 ;  /* 0x0000000104049836 */ /* 0x000fe20000000000 */
[----:B------:R-:W-:Y:S02]  /*ec00*/  ISETP.NE.AND P1, PT, R6, RZ, PT ;  /* 0x000000ff0600720c */ /* 0x000fe40003f25270 */
[----:B------:R-:W-:-:S13]  /*ec10*/  ISETP.GE.U32.AND P0, PT, R2, R0, PT ;  /* 0x000000000200720c */ /* 0x000fda0003f06070 */
[----:B------:R-:W-:-:S04]  /*ec20*/  @P0 VIADD R4, R4, 0x1 ;  /* 0x0000000104040836 */ /* 0x000fc80000000000 */
[----:B------:R-:W-:Y:S01]  /*ec30*/  @!P2 IMAD.MOV R4, RZ, RZ, -R4 ;  /* 0x000000ffff04a224 */ /* 0x000fe200078e0a04 */
[----:B------:R-:W-:-:S05]  /*ec40*/  @!P1 LOP3.LUT R4, RZ, R6, RZ, 0x33, !PT ;  /* 0x00000006ff049212 */ /* 0x000fca00078e33ff */
[----:B------:R-:W-:-:S05]  /*ec50*/  IMAD.MOV.U32 R7, RZ, RZ, R4 ;  /* 0x000000ffff077224 */ /* 0x000fca00078e0004 */
[----:B------:R2:W-:Y:S02]  /*ec60*/  STL [R1+0x18], R7 ;  /* 0x0000180701007387 */ /* 0x0005e40000100800 */
.L_x_223:
[----:B------:R-:W-:Y:S05]  /*ec70*/  BSYNC B0 ;  /* 0x0000000000007941 */ /* 0x000fea0003800000 */
.L_x_222:
[----:B------:R-:W-:Y:S01]  /*ec80*/  IMAD.MOV.U32 R0, RZ, RZ, R7 ;  /* 0x000000ffff007224 */ /* 0x000fe200078e0007 */
[----:B------:R-:W-:Y:S03]  /*ec90*/  BSSY B7, `(.L_x_224) ;  /* 0x0000420000077945 */ /* 0x000fe60003800000 */
[----:B------:R-:W-:-:S05]  /*eca0*/  IMAD R2, R9, R0, RZ ;  /* 0x0000000009027224 */ /* 0x000fca00078e02ff */
[----:B------:R-:W-:Y:S01]  /*ecb0*/  VIADDMNMX R0, R2, R0, R8, PT ;  /* 0x0000000002007246 */ /* 0x000fe20003800108 */
[----:B------:R3:W-:Y:S03]  /*ecc0*/  STL [R1+0x4], R2 ;  /* 0x0000040201007387 */ /* 0x0007e60000100800 */
[----:B------:R-:W-:Y:S01]  /*ecd0*/  ISETP.GT.AND P0, PT, R0, R2, PT ;  /* 0x000000020000720c */ /* 0x000fe20003f04270 */
[----:B------:R3:W-:-:S12]  /*ece0*/  STL [R1+0x1c], R0 ;  /* 0x00001c0001007387 */ /* 0x0007d80000100800 */
[----:B---3--:R-:W-:Y:S05]  /*ecf0*/  @P0 BRA `(.L_x_225) ;  /* 0x0000000000480947 */ /* 0x008fea0003800000 */
[----:B------:R-:W3:Y:S02]  /*ed00*/  S2R R0, SR_TID.X ;  /* 0x0000000000007919 */ /* 0x000ee40000002100 */
[----:B---3--:R-:W-:-:S04]  /*ed10*/  LOP3.LUT R0, R0, 0x7f, RZ, 0xc0, !PT ;  /* 0x0000007f00007812 */ /* 0x008fc800078ec0ff */
[----:B------:R-:W-:-:S13]  /*ed20*/  ISETP.NE.AND P0, PT, R0, RZ, PT ;  /* 0x000000ff0000720c */ /* 0x000fda0003f05270 */
[----:B------:R-:W-:Y:S05]  /*ed30*/  @P0 BRA `(.L_x_226) ;  /* 0x0000004000540947 */ /* 0x000fea0003800000 */
[----:B------:R-:W3:Y:S01]  /*ed40*/  S2R R5, SR_LANEID ;  /* 0x0000000000057919 */ /* 0x000ee20000000000 */
[----:B------:R-:W-:Y:S01]  /*ed50*/  VOTEU.ANY UR4, UPT, PT ;  /* 0x0000000000047886 */ /* 0x000fe200038e0100 */
[----:B-1----:R-:W1:Y:S01]  /*ed60*/  LDC.64 R2, c[0x0][0xc60] ;  /* 0x00031800ff027b82 */ /* 0x002e620000000a00 */
[----:B------:R-:W3:Y:S01]  /*ed70*/  FLO.U32 R0, UR4 ;  /* 0x0000000400007d00 */ /* 0x000ee200080e0000 */
[----:B------:R-:W-:Y:S01]  /*ed80*/  ULDC.64 UR6, c[0x0][0x208] ;  /* 0x0000820000067ab9 */ /* 0x000fe20000000a00 */
[----:B---3--:R-:W-:-:S06]  /*ed90*/  ISETP.EQ.U32.AND P0, PT, R0, R5, PT ;  /* 0x000000050000720c */ /* 0x008fcc0003f02070 */
[----:B------:R-:W1:Y:S07]  /*eda0*/  POPC R5, UR4 ;  /* 0x0000000400057d09 */ /* 0x000e6e0008000000 */
[----:B-1----:R-:W3:Y:S01]  /*edb0*/  @P0 ATOMG.E.ADD.STRONG.GPU PT, R3, desc[UR6][R2.64], R5 ;  /* 0x00000005020309a8 */ /* 0x002ee200081ee1c6 */
[----:B------:R-:W1:Y:S02]  /*edc0*/  S2R R4, SR_LTMASK ;  /* 0x0000000000047919 */ /* 0x000e640000003900 */
[----:B-1----:R-:W-:-:S04]  /*edd0*/  LOP3.LUT R4, R4, UR4, RZ, 0xc0, !PT ;  /* 0x0000000404047c12 */ /* 0x002fc8000f8ec0ff */
[----:B--2---:R-:W1:Y:S01]  /*ede0*/  POPC R7, R4 ;  /* 0x0000000400077309 */ /* 0x004e620000000000 */
[----:B---3--:R-:W1:Y:S02]  /*edf0*/  SHFL.IDX PT, R0, R3, R0, 0x1f ;  /* 0x00001f0003007589 */ /* 0x008e6400000e0000 */
[----:B-1----:R-:W-:Y:S01]  /*ee00*/  IADD3 R24, R0, UR38, R7 ;  /* 0x0000002600187c10 */ /* 0x002fe2000fffe007 */
[----:B------:R-:W-:Y:S06]  /*ee10*/  BRA `(.L_x_226) ;  /* 0x00000040001c7947 */ /* 0x000fec0003800000 */
.L_x_225:
[----:B------:R-:W-:Y:S01]  /*ee20*/  VIADD R0, R17, 0x16a00 ;  /* 0x00016a0011007836 */ /* 0x000fe20000000000 */
[----:B------:R-:W-:Y:S04]  /*ee30*/  BSSY B6, `(.L_x_227) ;  /* 0x0000013000067945 */ /* 0x000fe80003800000 */
[----:B------:R-:W-:-:S13]  /*ee40*/  LOP3.LUT P0, RZ, R0, 0x1bf, RZ, 0xc0, !PT ;  /* 0x000001bf00ff7812 */ /* 0x000fda000780c0ff */
[----:B------:R-:W-:Y:S05]  /*ee50*/  @!P0 BRA `(.L_x_228) ;  /* 0x0000000000408947 */ /* 0x000fea0003800000 */
[----:B------:R-:W-:Y:S01]  /*ee60*/  MOV R2, 0x0 ;  /* 0x0000000000027802 */ /* 0x000fe20000000f00 */
[----:B------:R-:W-:Y:S01]  /*ee70*/  ULDC.64 UR6, c[0x4][0xa8] ;  /* 0x01002a0000067ab9 */ /* 0x000fe20000000a00 */
[----:B------:R-:W-:Y:S01]  /*ee80*/  ULDC.64 UR8, c[0x4][0xb0] ;  /* 0x01002c0000087ab9 */ /* 0x000fe20000000a00 */
[----:B------:R-:W-:Y:S01]  /*ee90*/  ULDC.64 UR4, c[0x4][0x8] ;  /* 0x0100020000047ab9 */ /* 0x000fe20000000a00 */
[----:B------:R-:W-:Y:S02]  /*eea0*/  IMAD.U32 R4, RZ, RZ, UR6 ;  /* 0x00000006ff047e24 */ /* 0x000fe4000f8e00ff */
[----:B-1----:R-:W1:Y:S01]  /*eeb0*/  LDC.64 R2, c[0x4][R2] ;  /* 0x0100000002027b82 */ /* 0x002e620000000a00 */
[----:B------:R-:W-:Y:S02]  /*eec0*/  IMAD.U32 R5, RZ, RZ, UR7 ;  /* 0x00000007ff057e24 */ /* 0x000fe4000f8e00ff */
[----:B------:R-:W-:Y:S02]  /*eed0*/  IMAD.U32 R6, RZ, RZ, UR8 ;  /* 0x00000008ff067e24 */ /* 0x000fe4000f8e00ff */
[----:B--2---:R-:W-:-:S02]  /*eee0*/  IMAD.U32 R7, RZ, RZ, UR9 ;  /* 0x00000009ff077e24 */ /* 0x004fc4000f8e00ff */
[----:B0-----:R-:W-:Y:S02]  /*eef0*/  IMAD.U32 R10, RZ, RZ, UR4 ;  /* 0x00000004ff0a7e24 */ /* 0x001fe4000f8e00ff */
[----:B------:R-:W-:Y:S02]  /*ef00*/  IMAD.U32 R11, RZ, RZ, UR5 ;  /* 0x00000005ff0b7e24 */ /* 0x000fe4000f8e00ff */
[----:B------:R-:W-:Y:S02]  /*ef10*/  IMAD.MOV.U32 R8, RZ, RZ, 0x70 ;  /* 0x00000070ff087424 */ /* 0x000fe400078e00ff */
[----:B------:R-:W-:Y:S02]  /*ef20*/  IMAD.MOV.U32 R12, RZ, RZ, 0x1 ;  /* 0x00000001ff0c7424 */ /* 0x000fe400078e00ff */
[----:B------:R-:W-:-:S07]  /*ef30*/  IMAD.MOV.U32 R13, RZ, RZ, RZ ;  /* 0x000000ffff0d7224 */ /* 0x000fce00078e00ff */
[----:B------:R-:W-:-:S07]  /*ef40*/  LEPC R20, `(.L_x_228) ;  /* 0x000000001014794e */ /* 0x000fce0000000000 */
[----:B-1----:R-:W-:Y:S05]  /*ef50*/  CALL.ABS.NOINC R2 ;  /* 0x0000000002007343 */ /* 0x002fea0003c00000 */
.L_x_228:
[----:B------:R-:W-:Y:S05]  /*ef60*/  BSYNC B6 ;  /* 0x0000000000067941 */ /* 0x000fea0003800000 */
.L_x_227:
        /* <DEDUP_REMOVED lines=8> */
[----:B-1----:R1:W3:Y:S01]  /*eff0*/  LDC.64 R2, c[0x4][R29] ;  /* 0x010000001d027b82 */ /* 0x0022e20000000a00 */
[----:B------:R-:W-:Y:S02]  /*f000*/  IMAD.U32 R4, RZ, RZ, UR6 ;  /* 0x00000006ff047e24 */ /* 0x000fe4000f8e00ff */
[----:B------:R-:W-:Y:S02]  /*f010*/  IMAD.U32 R5, RZ, RZ, UR7 ;  /* 0x00000007ff057e24 */ /* 0x000fe4000f8e00ff */
[----:B------:R-:W-:Y:S02]  /*f020*/  IMAD.U32 R6, RZ, RZ, UR8 ;  /* 0x00000008ff067e24 */ /* 0x000fe4000f8e00ff */
[----:B--2---:R-:W-:-:S02]  /*f030*/  IMAD.U32 R7, RZ, RZ, UR9 ;  /* 0x00000009ff077e24 */ /* 0x004fc4000f8e00ff */
[----:B0-----:R-:W-:Y:S02]  /*f040*/  IMAD.U32 R10, RZ, RZ, UR4 ;  /* 0x00000004ff0a7e24 */ /* 0x001fe4000f8e00ff */
[----:B------:R-:W-:Y:S02]  /*f050*/  IMAD.U32 R11, RZ, RZ, UR5 ;  /* 0x00000005ff0b7e24 */ /* 0x000fe4000f8e00ff */
[----:B------:R-:W-:Y:S02]  /*f060*/  IMAD.MOV.U32 R8, RZ, RZ, 0x70 ;  /* 0x00000070ff087424 */ /* 0x000fe400078e00ff */
[----:B------:R-:W-:Y:S02]  /*f070*/  IMAD.MOV.U32 R12, RZ, RZ, 0x1 ;  /* 0x00000001ff0c7424 */ /* 0x000fe400078e00ff */
[----:B-1----:R-:W-:-:S07]  /*f080*/  IMAD.MOV.U32 R13, RZ, RZ, RZ ;  /* 0x000000ffff0d7224 */ /* 0x002fce00078e00ff */
[----:B------:R-:W-:-:S07]  /*f090*/  LEPC R20, `(.L_x_231) ;  /* 0x000000001014794e */ /* 0x000fce0000000000 */
[----:B---3--:R-:W-:Y:S05]  /*f0a0*/  CALL.ABS.NOINC R2 ;  /* 0x0000000002007343 */ /* 0x008fea0003c00000 */
.L_x_231:
[----:B------:R0:W1:Y:S01]  /*f0b0*/  LDC.64 R2, c[0x4][R29] ;  /* 0x010000001d027b82 */ /* 0x0000620000000a00 */
[----:B------:R-:W-:Y:S01]  /*f0c0*/  ULDC.64 UR6, c[0x4][0xa8] ;  /* 0x01002a0000067ab9 */ /* 0x000fe20000000a00 */
[----:B------:R-:W-:Y:S01]  /*f0d0*/  ULDC.64 UR8, c[0x4][0xb0] ;  /* 0x01002c0000087ab9 */ /* 0x000fe20000000a00 */
[----:B------:R-:W-:Y:S01]  /*f0e0*/  ULDC.64 UR4, c[0x4][0x18] ;  /* 0x0100060000047ab9 */ /* 0x000fe20000000a00 */
[----:B------:R-:W-:Y:S02]  /*f0f0*/  IMAD.U32 R4, RZ, RZ, UR6 ;  /* 0x00000006ff047e24 */ /* 0x000fe4000f8e00ff */
[----:B------:R-:W-:Y:S02]  /*f100*/  IMAD.U32 R5, RZ, RZ, UR7 ;  /* 0x00000007ff057e24 */ /* 0x000fe4000f8e00ff */
[----:B------:R-:W-:Y:S02]  /*f110*/  IMAD.U32 R6, RZ, RZ, UR8 ;  /* 0x00000008ff067e24 */ /* 0x000fe4000f8e00ff */
[----:B------:R-:W-:-:S02]  /*f120*/  IMAD.U32 R7, RZ, RZ, UR9 ;  /* 0x00000009ff077e24 */ /* 0x000fc4000f8e00ff */
[----:B------:R-:W-:Y:S02]  /*f130*/  IMAD.U32 R10, RZ, RZ, UR4 ;  /* 0x00000004ff0a7e24 */ /* 0x000fe4000f8e00ff */
[----:B------:R-:W-:Y:S02]  /*f140*/  IMAD.U32 R11, RZ, RZ, UR5 ;  /* 0x00000005ff0b7e24 */ /* 0x000fe4000f8e00ff */
[----:B------:R-:W-:Y:S02]  /*f150*/  IMAD.MOV.U32 R8, RZ, RZ, 0x70 ;  /* 0x00000070ff087424 */ /* 0x000fe400078e00ff */
[----:B------:R-:W-:Y:S02]  /*f160*/  IMAD.MOV.U32 R12, RZ, RZ, 0x1 ;  /* 0x00000001ff0c7424 */ /* 0x000fe400078e00ff */
[----:B0-----:R-:W-:-:S07]  /*f170*/  IMAD.MOV.U32 R13, RZ, RZ, RZ ;  /* 0x000000ffff0d7224 */ /* 0x001fce00078e00ff */
[----:B------:R-:W-:-:S07]  /*f180*/  LEPC R20, `(.L_x_230) ;  /* 0x000000001014794e */ /* 0x000fce0000000000 */
[----:B-1----:R-:W-:Y:S05]  /*f190*/  CALL.ABS.NOINC R2 ;  /* 0x0000000002007343 */ /* 0x002fea0003c00000 */
.L_x_230:
[----:B------:R-:W-:Y:S05]  /*f1a0*/  BSYNC B6 ;  /* 0x0000000000067941 */ /* 0x000fea0003800000 */
.L_x_229:
[----:B------:R-:W-:Y:S01]  /*f1b0*/  ULDC.64 UR4, c[0x0][0x9f8] ;  /* 0x00027e0000047ab9 */ /* 0x000fe20000000a00 */
[----:B------:R-:W3:Y:S01]  /*f1c0*/  LDL R20, [R1+0x1c] ;  /* 0x00001c0001147983 */ /* 0x000ee20000100800 */
[----:B------:R-:W-:Y:S01]  /*f1d0*/  ISETP.NE.U32.AND P0, PT, RZ, UR4, PT ;  /* 0x00000004ff007c0c */ /* 0x000fe2000bf05070 */
[----:B------:R-:W-:-:S03]  /*f1e0*/  ULDC.64 UR6, c[0x0][0x208] ;  /* 0x0000820000067ab9 */ /* 0x000fc60000000a00 */
[----:B------:R-:W-:-:S13]  /*f1f0*/  ISETP.NE.AND.EX P0, PT, RZ, UR5, PT, P0 ;  /* 0x00000005ff007c0c */ /* 0x000fda000bf05300 */
[----:B------:R-:W-:-:S04]  /*f200*/  @P0 IADD3 R2, P1, R19, UR4, RZ ;  /* 0x0000000413020c10 */ /* 0x000fc8000ff3e0ff */
[----:B-1----:R-:W-:Y:S01]  /*f210*/  @P0 IADD3.X R3, R22, UR5, RZ, P1, !PT ;  /* 0x0000000516030c10 */ /* 0x002fe20008ffe4ff */
[----:B------:R-:W-:-:S04]  /*f220*/  ULDC.64 UR4, c[0x0][0xa08] ;  /* 0x0002820000047ab9 */ /* 0x000fc80000000a00 */
[----:B------:R1:W4:Y:S02]  /*f230*/  @P0 LDG.E R23, desc[UR6][R2.64] ;  /* 0x0000000602170981 */ /* 0x000324000c1e1900 */
[----:B-1----:R-:W1:Y:S02]  /*f240*/  LDC.64 R2, c[0x0][0x418] ;  /* 0x00010600ff027b82 */ /* 0x002e640000000a00 */
[----:B-1----:R-:W-:Y:S01]  /*f250*/  LOP3.LUT P0, RZ, R2, UR4, RZ, 0xfc, !PT ;  /* 0x0000000402ff7c12 */ /* 0x002fe2000f80fcff */
[----:B------:R-:W-:-:S03]  /*f260*/  UMOV UR4, 0xffffffff ;  /* 0xffffffff00047882 */ /* 0x000fc60000000000 */
[----:B------:R-:W-:Y:S01]  /*f270*/  LOP3.LUT P0, RZ, R3, UR5, RZ, 0xfc, P0 ;  /* 0x0000000503ff7c12 */ /* 0x000fe2000800fcff */
[----:B---3--:R-:W-:Y:S01]  /*f280*/  VIADD R22, R20, 0xffffffff ;  /* 0xffffffff14167836 */ /* 0x008fe20000000000 */
[----:B----4-:R-:W-:Y:S02]  /*f290*/  SHF.R.S32.HI R29, RZ, 0x1f, R23 ;  /* 0x0000001fff1d7819 */ /* 0x010fe40000011417 */
[----:B------:R-:W-:Y:S01]  /*f2a0*/  SEL R19, R23, RZ, !P0 ;  /* 0x000000ff17137207 */ /* 0x000fe20004000000 */
[----:B------:R-:W-:Y:S08]  /*f2b0*/  BRA.DIV UR4, `(.L_x_232) ;  /* 0x0000004e04747947 */ /* 0x000ff0000b800000 */
[----:B------:R-:W1:Y:S02]  /*f2c0*/  S2R R0, SR_TID.X ;  /* 0x0000000000007919 */ /* 0x000e640000002100 */
[----:B-1----:R-:W-:-:S04]  /*f2d0*/  SHF.R.U32.HI R0, RZ, 0x5, R0 ;  /* 0x00000005ff007819 */ /* 0x002fc80000011600 */
[----:B------:R-:W-:-:S05]  /*f2e0*/  LOP3.LUT R0, R0, 0x3, RZ, 0xc0, !PT ;  /* 0x0000000300007812 */ /* 0x000fca00078ec0ff */
[----:B------:R1:W3:Y:S02]  /*f2f0*/  SHFL.IDX PT, R14, R0, RZ, 0x1f ;  /* 0x00001fff000e7589 */ /* 0x0002e400000e0000 */
.L_x_338:
[----:B------:R-:W-:Y:S02]  /*f300*/  PLOP3.LUT P1, PT, PT, PT, PT, 0x8, 0x0 ;  /* 0x000000000000781c */ /* 0x000fe40003f2e170 */
[----:B---3--:R-:W-:Y:S02]  /*f310*/  ISETP.NE.AND P0, PT, R14, RZ, PT ;  /* 0x000000ff0e00720c */ /* 0x008fe40003f05270 */
[----:B-1----:R-:W-:-:S05]  /*f320*/  P2R R0, PR, RZ, 0x2 ;  /* 0x00000002ff007803 */ /* 0x002fca0000000000 */
[----:B------:R1:W-:Y:S06]  /*f330*/  STL [R1], R0 ;  /* 0x0000000001007387 */ /* 0x0003ec0000100800 */
[----:B------:R-:W-:Y:S05]  /*f340*/  @P0 BRA `(.L_x_233) ;  /* 0x00000004001c0947 */ /* 0x000fea0003800000 */
[----:B------:R-:W-:-:S03]  /*f350*/  UMOV UR4, 0xffffffff ;  /* 0xffffffff00047882 */ /* 0x000fc60000000000 */
[----:B------:R-:W-:Y:S05]  /*f360*/  BRA.DIV UR4, `(.L_x_234) ;  /* 0x0000004e047c7947 */ /* 0x000fea000b800000 */
[----:B------:R-:W-:-:S13]  /*f370*/  ELECT P6, URZ, PT ;  /* 0x00000000003f782f */ /* 0x000fda00038c0000 */
.L_x_341:
[----:B------:R-:W-:Y:S05]  /*f380*/  @!P6 BRA `(.L_x_233) ;  /* 0x00000004000ce947 */ /* 0x000fea0003800000 */
[----:B------:R-:W-:-:S04]  /*f390*/  ISETP.NE.U32.AND P0, PT, R2, RZ, PT ;  /* 0x000000ff0200720c */ /* 0x000fc80003f05070 */
[----:B------:R-:W-:-:S13]  /*f3a0*/  ISETP.NE.AND.EX P0, PT, R3, RZ, PT, P0 ;  /* 0x000000ff0300720c */ /* 0x000fda0003f05300 */
[----:B------:R-:W-:Y:S05]  /*f3b0*/  @!P0 BRA `(.L_x_235) ;  /* 0x0000000000488947 */ /* 0x000fea0003800000 */
[----:B------:R-:W3:Y:S01]  /*f3c0*/  LDC R6, c[0x0][0x43c] ;  /* 0x00010f00ff067b82 */ /* 0x000ee20000000800 */
[----:B------:R-:W-:Y:S01]  /*f3d0*/  ULDC.64 UR4, c[0x0][0x428] ;  /* 0x00010a0000047ab9 */ /* 0x000fe20000000a00 */
[----:B------:R-:W-:Y:S01]  /*f3e0*/  ULDC.64 UR6, c[0x0][0x208] ;  /* 0x0000820000067ab9 */ /* 0x000fe20000000a00 */
[----:B---3--:R-:W-:-:S13]  /*f3f0*/  ISETP.NE.AND P0, PT, R6, 0x1, PT ;  /* 0x000000010600780c */ /* 0x008fda0003f05270 */
[----:B------:R-:W1:Y:S02]  /*f400*/  @P0 LDC.64 R4, c[0x0][0x440] ;  /* 0x00011000ff040b82 */ /* 0x000e640000000a00 */
[----:B-1----:R-:W-:-:S04]  /*f410*/  @P0 IMAD.HI.U32 R0, R22, R4, RZ ;  /* 0x0000000416000227 */ /* 0x002fc800078e00ff */
[----:B------:R-:W-:Y:S01]  /*f420*/  IMAD.MOV.U32 R4, RZ, RZ, R22 ;  /* 0x000000ffff047224 */ /* 0x000fe200078e0016 */
[----:B------:R-:W-:-:S04]  /*f430*/  @P0 SHF.R.U32.HI R4, RZ, R5, R0 ;  /* 0x00000005ff040219 */ /* 0x000fc80000011600 */
[--C-:B------:R-:W-:Y:S01]  /*f440*/  SHF.R.S32.HI R5, RZ, 0x1f, R4.reuse ;  /* 0x0000001fff057819 */ /* 0x100fe20000011404 */
[----:B------:R-:W-:-:S04]  /*f450*/  IMAD.MOV R0, RZ, RZ, -R4 ;  /* 0x000000ffff007224 */ /* 0x000fc800078e0a04 */
[----:B------:R-:W-:Y:S02]  /*f460*/  IMAD R22, R6, R0, R22 ;  /* 0x0000000006167224 */ /* 0x000fe400078e0216 */
[----:B------:R-:W-:Y:S02]  /*f470*/  IMAD R0, R29, UR4, RZ ;  /* 0x000000041d007c24 */ /* 0x000fe4000f8e02ff */
[----:B------:R-:W-:-:S04]  /*f480*/  IMAD.WIDE.U32 R4, R23, UR4, R4 ;  /* 0x0000000417047c25 */ /* 0x000fc8000f8e0004 */
[----:B------:R-:W-:Y:S01]  /*f490*/  IMAD R0, R23, UR5, R0 ;  /* 0x0000000517007c24 */ /* 0x000fe2000f8e0200 */
[----:B------:R-:W-:-:S03]  /*f4a0*/  LEA R2, P0, R4, R2, 0x2 ;  /* 0x0000000204027211 */ /* 0x000fc600078010ff */
[----:B------:R-:W-:-:S05]  /*f4b0*/  IMAD.IADD R0, R5, 0x1, R0 ;  /* 0x0000000105007824 */ /* 0x000fca00078e0200 */
[----:B------:R-:W-:-:S05]  /*f4c0*/  LEA.HI.X R3, R4, R3, R0, 0x2, P0 ;  /* 0x0000000304037211 */ /* 0x000fca00000f1400 */
[----:B------:R3:W5:Y:S02]  /*f4d0*/  LDG.E R19, desc[UR6][R2.64] ;  /* 0x0000000602137981 */ /* 0x000764000c1e1900 */
.L_x_235:
[----:B-1----:R-:W-:Y:S01]  /*f4e0*/  IMAD R0, R18, 0x8, R17 ;  /* 0x0000000812007824 */ /* 0x002fe200078e0211 */
[----:B---3--:R-:W-:-:S04]  /*f4f0*/  SHF.L.U32 R2, R28, 0x1f, RZ ;  /* 0x0000001f1c027819 */ /* 0x008fc800000006ff */
[----:B------:R-:W1:Y:S02]  /*f500*/  SYNCS.PHASECHK.TRANS64.TRYWAIT P0, [R0+URZ+0x31c40], R2 ;  /* 0x031c4002000075a7 */ /* 0x000e64000800017f */
[----:B-1----:R-:W-:Y:S05]  /*f510*/  @!P0 BRA `(.L_x_236) ;  /* 0x0000004c00308947 */ /* 0x002fea0003800000 */
.L_x_342:
[----:B------:R-:W3:Y:S02]  /*f520*/  S2R R3, SR_TID.X ;  /* 0x0000000000037919 */ /* 0x000ee40000002100 */
[----:B---3--:R-:W-:-:S04]  /*f530*/  LOP3.LUT R3, R3, 0x7f, RZ, 0xc0, !PT ;  /* 0x0000007f03037812 */ /* 0x008fc800078ec0ff */
[----:B------:R-:W-:-:S13]  /*f540*/  ISETP.NE.AND P0, PT, R3, RZ, PT ;  /* 0x000000ff0300720c */ /* 0x000fda0003f05270 */
[----:B------:R-:W-:Y:S05]  /*f550*/  @P0 BRA `(.L_x_237) ;  /* 0x00000000001c0947 */ /* 0x000fea0003800000 */
[----:B------:R-:W3:Y:S01]  /*f560*/  S2R R3, SR_TID.X ;  /* 0x0000000000037919 */ /* 0x000ee20000002100 */
[----:B-1----:R-:W-:-:S04]  /*f570*/  IMAD.MOV.U32 R2, RZ, RZ, 0x6c00 ;  /* 0x00006c00ff027424 */ /* 0x002fc800078e00ff */
[----:B------:R4:W-:Y:S01]  /*f580*/  SYNCS.ARRIVE.TRANS64 RZ, [R0+URZ+0x31c30], R2 ;  /* 0x031c300200ff79a7 */ /* 0x0009e2000800003f */
[----:B---3--:R-:W-:-:S04]  /*f590*/  LOP3.LUT R3, R3, 0x1f, RZ, 0xc0, !PT ;  /* 0x0000001f03037812 */ /* 0x008fc800078ec0ff */
[----:B------:R-:W-:-:S13]  /*f5a0*/  ISETP.NE.AND P0, PT, R3, RZ, PT ;  /* 0x000000ff0300720c */ /* 0x000fda0003f05270 */
[----:B----4-:R-:W-:Y:S05]  /*f5b0*/  @!P0 BRA `(.L_x_237) ;  /* 0x0000000000048947 */ /* 0x010fea0003800000 */
[----:B------:R-:W-:Y:S01]  /*f5c0*/  BPT.TRAP 0x1 ;  /* 0x000000040000795c */ /* 0x000fe20000300000 */
.L_x_237:
[----:B------:R-:W-:Y:S01]  /*f5d0*/  R2UR UR9, R0 ;  /* 0x00000000000972ca */ /* 0x000fe200000e0000 */
[----:B-1----:R-:W-:Y:S01]  /*f5e0*/  IMAD R0, R18, 0x6c00, R17 ;  /* 0x00006c0012007824 */ /* 0x002fe200078e0211 */
[----:B------:R-:W-:Y:S01]  /*f5f0*/  R2UR UR11, R22 ;  /* 0x00000000160b72ca */ /* 0x000fe200000e0000 */
[----:B------:R-:W-:Y:S01]  /*f600*/  UIADD3 UR4, UP0, UR36, 0x370, URZ ;  /* 0x0000037024047890 */ /* 0x000fe2000ff1e03f */
[----:B------:R-:W-:Y:S01]  /*f610*/  R2UR UR5, R26 ;  /* 0x000000001a0572ca */ /* 0x000fe200000e0000 */
[----:B------:R-:W-:Y:S01]  /*f620*/  UMOV UR10, URZ ;  /* 0x0000003f000a7c82 */ /* 0x000fe20008000000 */
[----:B------:R-:W-:Y:S01]  /*f630*/  R2UR UR8, R0 ;  /* 0x00000000000872ca */ /* 0x000fe200000e0000 */
[----:B------:R-:W-:Y:S01]  /*f640*/  UMOV UR6, 0x0 ;  /* 0x0000000000067882 */ /* 0x000fe20000000000 */
[----:B------:R-:W-:Y:S01]  /*f650*/  R2UR UR12, R16 ;  /* 0x00000000100c72ca */ /* 0x000fe200000e0000 */
[----:B------:R-:W-:Y:S01]  /*f660*/  UMOV UR7, 0x14f00000 ;  /* 0x14f0000000077882 */ /* 0x000fe20000000000 */
[----:B-----5:R-:W-:Y:S01]  /*f670*/  R2UR UR13, R19 ;  /* 0x00000000130d72ca */ /* 0x020fe200000e0000 */
[----:B------:R-:W-:Y:S01]  /*f680*/  UMOV UR16, 0x20 ;  /* 0x0000002000107882 */ /* 0x000fe20000000000 */
[----:B------:R-:W-:Y:S01]  /*f690*/  PLOP3.LUT P0, PT, PT, PT, PT, 0x80, 0x0 ;  /* 0x000000000000781c */ /* 0x000fe20003f0f070 */
[----:B------:R-:W-:-:S03]  /*f6a0*/  UIADD3 UR9, UR9, 0x31c30, URZ ;  /* 0x00031c3009097890 */ /* 0x000fc6000fffe03f */
[----:B------:R-:W-:Y:S01]  /*f6b0*/  P2R R0, PR, RZ, 0x1 ;  /* 0x00000001ff007803 */ /* 0x000fe20000000000 */
[----:B------:R-:W-:Y:S02]  /*f6c0*/  UIMAD UR11, UR11, 0x90, UR5 ;  /* 0x000000900b0b78a4 */ /* 0x000fe4000f8e0205 */
[----:B------:R-:W-:Y:S02]  /*f6d0*/  UIADD3 UR14, UR8, 0x16a00, URZ ;  /* 0x00016a00080e7890 */ /* 0x000fe4000fffe03f */
[----:B------:R-:W-:Y:S01]  /*f6e0*/  UIADD3.X UR5, URZ, UR37, URZ, UP0, !UPT ;  /* 0x000000253f057290 */ /* 0x000fe200087fe43f */
[----:B------:R3:W-:Y:S01]  /*f6f0*/  STL [R1], R0 ;  /* 0x0000000001007387 */ /* 0x0007e20000100800 */
[----:B------:R-:W-:Y:S02]  /*f700*/  UIADD3 UR15, UR8, 0x18e00, URZ ;  /* 0x00018e00080f7890 */ /* 0x000fe4000fffe03f */
[----:B------:R-:W-:-:S03]  /*f710*/  UIADD3 UR17, UR8, 0x1b200, URZ ;  /* 0x0001b20008117890 */ /* 0x000fc6000fffe03f */
[----:B------:R-:W-:Y:S01]  /*f720*/  UMOV UR8, UR14 ;  /* 0x0000000e00087c82 */ /* 0x000fe20008000000 */
[----:B------:R-:W-:Y:S01]  /*f730*/  UMOV UR14, 0x40 ;  /* 0x00000040000e7882 */ /* 0x000fe20000000000 */
[----:B------:R1:W-:Y:S02]  /*f740*/  UTMALDG.4D [UR8], [UR4], desc[UR6] ;  /* 0x00000608040075b4 */ /* 0x0003e40008019000 */
[----:B-1----:R-:W-:Y:S01]  /*f750*/  UMOV UR8, UR15 ;  /* 0x0000000f00087c82 */ /* 0x002fe20008000000 */
[----:B------:R-:W-:Y:S02]  /*f760*/  UMOV UR10, UR16 ;  /* 0x00000010000a7c82 */ /* 0x000fe40008000000 */
[----:B------:R1:W-:Y:S02]  /*f770*/  UTMALDG.4D [UR8], [UR4], desc[UR6] ;  /* 0x00000608040075b4 */ /* 0x0003e40008019000 */
[----:B-1----:R-:W-:Y:S01]  /*f780*/  UMOV UR8, UR17 ;  /* 0x0000001100087c82 */ /* 0x002fe20008000000 */
[----:B------:R-:W-:-:S02]  /*f790*/  UMOV UR10, UR14 ;  /* 0x0000000e000a7c82 */ /* 0x000fc40008000000 */
[----:B------:R3:W-:Y:S02]  /*f7a0*/  UTMALDG.4D [UR8], [UR4], desc[UR6] ;  /* 0x00000608040075b4 */ /* 0x0007e40008019000 */
[----:B---3--:R-:W-:Y:S01]  /*f7b0*/  NOP ;  /* 0x0000000000007918 */ /* 0x008fe20000000000 */
.L_x_233:
[----:B------:R-:W3:Y:S04]  /*f7c0*/  LDL.LU R4, [R1+0x10] ;  /* 0x0000100001047983 */ /* 0x000ee80000300800 */
[----:B------:R-:W4:Y:S04]  /*f7d0*/  LDL.LU R6, [R1+0xc] ;  /* 0x00000c0001067983 */ /* 0x000f280000300800 */
[----:B------:R-:W5:Y:S01]  /*f7e0*/  LDL.LU R3, [R1+0x20] ;  /* 0x0000200001037983 */ /* 0x000f620000300800 */
[----:B------:R-:W-:Y:S05]  /*f7f0*/  WARPSYNC.ALL ;  /* 0x0000000000007948 */ /* 0x000fea0003800000 */
[----:B------:R-:W-:Y:S01]  /*f800*/  ULDC.64 UR6, c[0x0][0xa00] ;  /* 0x0002800000067ab9 */ /* 0x000fe20000000a00 */
[----:B------:R-:W-:Y:S01]  /*f810*/  ULDC.64 UR4, c[0x0][0x298] ;  /* 0x0000a60000047ab9 */ /* 0x000fe20000000a00 */
[----:B-1----:R-:W-:Y:S01]  /*f820*/  VIADD R0, R17, 0xda00 ;  /* 0x0000da0011007836 */ /* 0x002fe20000000000 */
[----:B------:R-:W-:Y:S01]  /*f830*/  BAR.SYNC.DEFER_BLOCKING 0x8, 0x200 ;  /* 0x0208000000007b1d */ /* 0x000fe20000010000 */
[----:B------:R-:W-:-:S03]  /*f840*/  ISETP.NE.U32.AND P0, PT, RZ, UR6, PT ;  /* 0x00000006ff007c0c */ /* 0x000fc6000bf05070 */
[----:B------:R-:W-:Y:S02]  /*f850*/  LOP3.LUT P1, RZ, R0, 0x1bf, RZ, 0xc0, !PT ;  /* 0x000001bf00ff7812 */ /* 0x000fe4000782c0ff */
[----:B------:R-:W-:Y:S01]  /*f860*/  ISETP.NE.AND.EX P0, PT, RZ, UR7, PT, P0 ;  /* 0x00000007ff007c0c */ /* 0x000fe2000bf05300 */
[----:B------:R-:W-:Y:S01]  /*f870*/  BSSY B6, `(.L_x_238) ;  /* 0x000001d000067945 */ /* 0x000fe20003800000 */
[----:B---3--:R-:W-:Y:S02]  /*f880*/  SHF.R.S32.HI R2, RZ, 0x1f, R4 ;  /* 0x0000001fff027819 */ /* 0x008fe40000011404 */
[----:B----4-:R-:W-:-:S03]  /*f890*/  SEL R6, R6, RZ, !P0 ;  /* 0x000000ff06067207 */ /* 0x010fc60004000000 */
[----:B------:R-:W-:-:S04]  /*f8a0*/  IMAD R2, R2, UR4, RZ ;  /* 0x0000000402027c24 */ /* 0x000fc8000f8e02ff */
[C---:B------:R-:W-:Y:S01]  /*f8b0*/  IMAD R0, R4.reuse, UR5, R2 ;  /* 0x0000000504007c24 */ /* 0x040fe2000f8e0202 */
[----:B-----5:R-:W-:Y:S01]  /*f8c0*/  SEL R2, R3, RZ, !P0 ;  /* 0x000000ff03027207 */ /* 0x020fe20004000000 */
[----:B------:R-:W-:-:S04]  /*f8d0*/  IMAD.WIDE.U32 R4, R4, UR4, RZ ;  /* 0x0000000404047c25 */ /* 0x000fc8000f8e00ff */
[----:B------:R-:W-:Y:S01]  /*f8e0*/  IMAD.IADD R0, R5, 0x1, R0 ;  /* 0x0000000105007824 */ /* 0x000fe200078e0200 */
[----:B------:R1:W-:Y:S04]  /*f8f0*/  STL.64 [R1+0x28], R4 ;  /* 0x0000280401007387 */ /* 0x0003e80000100a00 */
[----:B------:R1:W-:Y:S04]  /*f900*/  STL [R1+0xc], R6 ;  /* 0x00000c0601007387 */ /* 0x0003e80000100800 */
[----:B------:R1:W-:Y:S04]  /*f910*/  STL [R1+0x20], R2 ;  /* 0x0000200201007387 */ /* 0x0003e80000100800 */
[----:B------:R1:W-:Y:S01]  /*f920*/  STL [R1+0x10], R0 ;  /* 0x0000100001007387 */ /* 0x0003e20000100800 */
[----:B------:R-:W-:Y:S05]  /*f930*/  @!P1 BRA `(.L_x_239) ;  /* 0x0000000000409947 */ /* 0x000fea0003800000 */
[----:B-1----:R-:W-:Y:S01]  /*f940*/  MOV R2, 0x0 ;  /* 0x0000000000027802 */ /* 0x002fe20000000f00 */
[----:B------:R-:W-:Y:S01]  /*f950*/  ULDC.64 UR6, c[0x4][0xa8] ;  /* 0x01002a0000067ab9 */ /* 0x000fe20000000a00 */
[----:B------:R-:W-:Y:S01]  /*f960*/  ULDC.64 UR8, c[0x4][0xb0] ;  /* 0x01002c0000087ab9 */ /* 0x000fe20000000a00 */
[----:B------:R-:W-:Y:S01]  /*f970*/  ULDC.64 UR4, c[0x4][0x20] ;  /* 0x0100080000047ab9 */ /* 0x000fe20000000a00 */
[----:B------:R-:W-:Y:S02]  /*f980*/  IMAD.U32 R4, RZ, RZ, UR6 ;  /* 0x00000006ff047e24 */ /* 0x000fe4000f8e00ff */
[----:B------:R-:W1:Y:S01]  /*f990*/  LDC.64 R2, c[0x4][R2] ;  /* 0x0100000002027b82 */ /* 0x000e620000000a00 */
        /* <DEDUP_REMOVED lines=10> */
.L_x_239:
[----:B------:R-:W-:Y:S05]  /*fa40*/  BSYNC B6 ;  /* 0x0000000000067941 */ /* 0x000fea0003800000 */
.L_x_238:
[----:B------:R-:W3:Y:S01]  /*fa50*/  LDL.LU R20, [R1+0x10] ;  /* 0x0000100001147983 */ /* 0x000ee20000300800 */
[----:B------:R-:W4:Y:S01]  /*fa60*/  LDC R9, c[0x0][0x448] ;  /* 0x00011200ff097b82 */ /* 0x000f220000000800 */
[----:B------:R-:W-:Y:S01]  /*fa70*/  ULDC.64 UR4, c[0x0][0x2d8] ;  /* 0x0000b60000047ab9 */ /* 0x000fe20000000a00 */
[----:B------:R-:W-:Y:S01]  /*fa80*/  ULDC.64 UR6, c[0x0][0x2e0] ;  /* 0x0000b80000067ab9 */ /* 0x000fe20000000a00 */
[----:B-1----:R-:W3:Y:S01]  /*fa90*/  LDL.LU.64 R2, [R1+0x28] ;  /* 0x0000280001027983 */ /* 0x002ee20000300a00 */
[----:B------:R-:W-:-:S03]  /*faa0*/  ULDC.64 UR8, c[0x0][0x280] ;  /* 0x0000a00000087ab9 */ /* 0x000fc60000000a00 */
[----:B------:R-:W2:Y:S04]  /*fab0*/  LDL.LU R21, [R1+0x20] ;  /* 0x0000200001157983 */ /* 0x000ea80000300800 */
[----:B------:R-:W2:Y:S01]  /*fac0*/  LDL.LU R4, [R1+0xc] ;  /* 0x00000c0001047983 */ /* 0x000ea20000300800 */
[----:B0-----:R-:W0:Y:S01]  /*fad0*/  S2R R10, SR_TID.X ;  /* 0x00000000000a7919 */ /* 0x001e220000002100 */
[----:B------:R-:W1:Y:S01]  /*fae0*/  S2R R11, SR_TID.X ;  /* 0x00000000000b7919 */ /* 0x000e620000002100 */
[----:B----4-:R-:W-:-:S13]  /*faf0*/  ISETP.NE.AND P0, PT, R9, 0x1, PT ;  /* 0x000000010900780c */ /* 0x010fda0003f05270 */
[----:B------:R-:W4:Y:S08]  /*fb00*/  @P0 LDC R5, c[0x0][0x450] ;  /* 0x00011400ff050b82 */ /* 0x000f300000000800 */
[----:B------:R-:W4:Y:S01]  /*fb10*/  @P0 LDC R8, c[0x0][0x450] ;  /* 0x00011400ff080b82 */ /* 0x000f220000000800 */
[----:B---3--:R-:W-:Y:S02]  /*fb20*/  IMAD.MOV.U32 R3, RZ, RZ, R20 ;  /* 0x000000ffff037224 */ /* 0x008fe400078e0014 */
[----:B------:R-:W3:Y:S01]  /*fb30*/  S2R R20, SR_TID.X ;  /* 0x0000000000147919 */ /* 0x000ee20000002100 */
[----:B------:R-:W-:-:S04]  /*fb40*/  IMAD.WIDE.U32 R2, R16, UR4, R2 ;  /* 0x0000000410027c25 */ /* 0x000fc8000f8e0002 */
[----:B------:R-:W-:Y:S01]  /*fb50*/  IMAD R3, R16, UR5, R3 ;  /* 0x0000000510037c24 */ /* 0x000fe2000f8e0203 */
[----:B------:R-:W-:Y:S01]  /*fb60*/  ULDC.64 UR4, c[0x0][0x2d0] ;  /* 0x0000b40000047ab9 */ /* 0x000fe20000000a00 */
[----:B--2---:R-:W-:Y:S02]  /*fb70*/  IMAD R0, R21, UR6, RZ ;  /* 0x0000000615007c24 */ /* 0x004fe4000f8e02ff */
[----:B------:R-:W-:-:S04]  /*fb80*/  IMAD.WIDE.U32 R2, R4, UR6, R2 ;  /* 0x0000000604027c25 */ /* 0x000fc8000f8e0002 */
[----:B------:R-:W-:Y:S01]  /*fb90*/  IMAD R0, R4, UR7, R0 ;  /* 0x0000000704007c24 */ /* 0x000fe2000f8e0200 */
[----:B------:R-:W-:Y:S01]  /*fba0*/  ULDC.64 UR6, c[0x0][0x2c8] ;  /* 0x0000b20000067ab9 */ /* 0x000fe20000000a00 */
[----:B------:R-:W2:Y:S02]  /*fbb0*/  @P0 LDC R4, c[0x0][0x44c] ;  /* 0x00011300ff040b82 */ /* 0x000ea40000000800 */
[----:B------:R-:W-:Y:S01]  /*fbc0*/  IMAD.IADD R3, R3, 0x1, R0 ;  /* 0x0000000103037824 */ /* 0x000fe200078e0200 */
[C---:B---3--:R-:W-:Y:S01]  /*fbd0*/  LOP3.LUT R21, R20.reuse, 0x7f, RZ, 0xc0, !PT ;  /* 0x0000007f14157812 */ /* 0x048fe200078ec0ff */
[----:B------:R-:W-:-:S03]  /*fbe0*/  IMAD.SHL.U32 R20, R20, 0x20, RZ ;  /* 0x0000002014147824 */ /* 0x000fc600078e00ff */
[----:B------:R-:W-:-:S04]  /*fbf0*/  SHF.R.U32.HI R21, RZ, 0x2, R21 ;  /* 0x00000002ff157819 */ /* 0x000fc80000011615 */
[----:B------:R-:W-:Y:S01]  /*fc00*/  LOP3.LUT R20, R21, 0x60, R20, 0xf8, !PT ;  /* 0x0000006015147812 */ /* 0x000fe200078ef814 */
[----:B0-----:R-:W-:-:S04]  /*fc10*/  IMAD.SHL.U32 R21, R10, 0x8, RZ ;  /* 0x000000080a157824 */ /* 0x001fc800078e00ff */
[----:B------:R-:W-:Y:S01]  /*fc20*/  IMAD R6, R25, 0xc0, R20 ;  /* 0x000000c019067824 */ /* 0x000fe200078e0214 */
[----:B------:R-:W-:Y:S01]  /*fc30*/  LOP3.LUT R21, R21, 0x18, RZ, 0xc0, !PT ;  /* 0x0000001815157812 */ /* 0x000fe200078ec0ff */
[----:B-1----:R-:W-:Y:S02]  /*fc40*/  IMAD.SHL.U32 R20, R11, 0x8, RZ ;  /* 0x000000080b147824 */ /* 0x002fe400078e00ff */
[----:B--2---:R-:W-:Y:S01]  /*fc50*/  @P0 IMAD.HI.U32 R0, R6, R4, RZ ;  /* 0x0000000406000227 */ /* 0x004fe200078e00ff */
[C---:B------:R-:W-:Y:S02]  /*fc60*/  LOP3.LUT R10, R21.reuse, 0x40, RZ, 0xfc, !PT ;  /* 0x00000040150a7812 */ /* 0x040fe400078efcff */
[----:B------:R-:W-:Y:S01]  /*fc70*/  LOP3.LUT R20, R20, 0x18, RZ, 0xc0, !PT ;  /* 0x0000001814147812 */ /* 0x000fe200078ec0ff */
[----:B------:R-:W-:Y:S01]  /*fc80*/  IMAD.MOV.U32 R4, RZ, RZ, R6 ;  /* 0x000000ffff047224 */ /* 0x000fe200078e0006 */
[----:B----4-:R-:W-:Y:S02]  /*fc90*/  @P0 SHF.R.U32.HI R4, RZ, R5, R0 ;  /* 0x00000005ff040219 */ /* 0x010fe40000011600 */
[----:B------:R-:W-:-:S02]  /*fca0*/  LOP3.LUT R12, R21, 0x20, RZ, 0xfc, !PT ;  /* 0x00000020150c7812 */ /* 0x000fc400078efcff */
[----:B------:R-:W-:-:S05]  /*fcb0*/  SHF.R.S32.HI R0, RZ, 0x1f, R4 ;  /* 0x0000001fff007819 */ /* 0x000fca0000011404 */
[----:B------:R-:W-:-:S04]  /*fcc0*/  IMAD R0, R0, UR4, RZ ;  /* 0x0000000400007c24 */ /* 0x000fc8000f8e02ff */
[C---:B------:R-:W-:Y:S02]  /*fcd0*/  IMAD R7, R4.reuse, UR5, R0 ;  /* 0x0000000504077c24 */ /* 0x040fe4000f8e0200 */
[----:B------:R-:W-:Y:S02]  /*fce0*/  IMAD.MOV R0, RZ, RZ, -R4 ;  /* 0x000000ffff007224 */ /* 0x000fe400078e0a04 */
[----:B------:R-:W-:-:S04]  /*fcf0*/  IMAD.WIDE.U32 R4, R4, UR4, R2 ;  /* 0x0000000404047c25 */ /* 0x000fc8000f8e0002 */
[----:B------:R-:W-:Y:S02]  /*fd00*/  IMAD R0, R9, R0, R6 ;  /* 0x0000000009007224 */ /* 0x000fe400078e0206 */
[----:B------:R-:W-:-:S03]  /*fd10*/  IMAD.IADD R5, R5, 0x1, R7 ;  /* 0x0000000105057824 */ /* 0x000fc600078e0207 */
[----:B------:R-:W-:Y:S01]  /*fd20*/  SHF.R.S32.HI R7, RZ, 0x1f, R0 ;  /* 0x0000001fff077819 */ /* 0x000fe20000011400 */
[----:B------:R-:W-:-:S04]  /*fd30*/  IMAD.WIDE.U32 R4, R0, UR6, R4 ;  /* 0x0000000600047c25 */ /* 0x000fc8000f8e0004 */
[----:B------:R-:W-:-:S04]  /*fd40*/  IMAD R7, R7, UR6, RZ ;  /* 0x0000000607077c24 */ /* 0x000fc8000f8e02ff */
[----:B------:R-:W-:Y:S01]  /*fd50*/  IMAD R7, R0, UR7, R7 ;  /* 0x0000000700077c24 */ /* 0x000fe2000f8e0207 */
[----:B------:R-:W-:-:S03]  /*fd60*/  LEA R0, P1, R4, UR8, 0x1 ;  /* 0x0000000804007c11 */ /* 0x000fc6000f8208ff */
[----:B------:R-:W-:Y:S02]  /*fd70*/  IMAD.IADD R5, R5, 0x1, R7 ;  /* 0x0000000105057824 */ /* 0x000fe400078e0207 */
[----:B------:R-:W0:Y:S03]  /*fd80*/  @P0 LDC R7, c[0x0][0x44c] ;  /* 0x00011300ff070b82 */ /* 0x000e260000000800 */
[----:B------:R-:W-:Y:S01]  /*fd90*/  LEA.HI.X R4, R4, UR9, R5, 0x1, P1 ;  /* 0x0000000904047c11 */ /* 0x000fe200088f0c05 */
[----:B------:R-:W-:-:S04]  /*fda0*/  VIADD R5, R6, 0x80 ;  /* 0x0000008006057836 */ /* 0x000fc80000000000 */
[----:B------:R-:W-:Y:S02]  /*fdb0*/  IMAD.MOV.U32 R6, RZ, RZ, R5 ;  /* 0x000000ffff067224 */ /* 0x000fe400078e0005 */
[----:B0-----:R-:W-:-:S05]  /*fdc0*/  @P0 IMAD.HI.U32 R7, R5, R7, RZ ;  /* 0x0000000705070227 */ /* 0x001fca00078e00ff */
[----:B------:R-:W-:-:S05]  /*fdd0*/  @P0 SHF.R.U32.HI R6, RZ, R8, R7 ;  /* 0x00000008ff060219 */ /* 0x000fca0000011607 */
[----:B------:R-:W-:Y:S02]  /*fde0*/  IMAD.MOV R7, RZ, RZ, -R6 ;  /* 0x000000ffff077224 */ /* 0x000fe400078e0a06 */
[----:B------:R-:W-:-:S04]  /*fdf0*/  IMAD.WIDE.U32 R2, R6, UR4, R2 ;  /* 0x0000000406027c25 */ /* 0x000fc8000f8e0002 */
[----:B------:R-:W-:Y:S01]  /*fe00*/  IMAD R5, R9, R7, R5 ;  /* 0x0000000709057224 */ /* 0x000fe200078e0205 */
[----:B------:R-:W-:-:S05]  /*fe10*/  SHF.R.S32.HI R7, RZ, 0x1f, R6 ;  /* 0x0000001fff077819 */ /* 0x000fca0000011406 */
[----:B------:R-:W-:Y:S01]  /*fe20*/  IMAD R7, R7, UR4, RZ ;  /* 0x0000000407077c24 */ /* 0x000fe2000f8e02ff */
[----:B------:R-:W-:Y:S02]  /*fe30*/  ULDC UR4, c[0x0][0x2b8] ;  /* 0x0000ae0000047ab9 */ /* 0x000fe40000000800 */
[----:B------:R-:W-:Y:S01]  /*fe40*/  ISETP.GE.AND P0, PT, R10, UR4, PT ;  /* 0x000000040a007c0c */ /* 0x000fe2000bf06270 */
[----:B------:R-:W-:Y:S01]  /*fe50*/  IMAD R7, R6, UR5, R7 ;  /* 0x0000000506077c24 */ /* 0x000fe2000f8e0207 */
[----:B------:R0:W5:Y:S01]  /*fe60*/  LDL R10, [R1+0x8] ;  /* 0x00000800010a7983 */ /* 0x0001620000100800 */
[----:B------:R-:W-:Y:S02]  /*fe70*/  SHF.R.S32.HI R6, RZ, 0x1f, R5 ;  /* 0x0000001fff067819 */ /* 0x000fe40000011405 */
[----:B------:R-:W-:Y:S01]  /*fe80*/  IMAD.IADD R3, R3, 0x1, R7 ;  /* 0x0000000103037824 */ /* 0x000fe200078e0207 */
[----:B------:R-:W-:Y:S02]  /*fe90*/  ISETP.GE.AND P2, PT, R20, UR4, PT ;  /* 0x0000000414007c0c */ /* 0x000fe4000bf46270 */
[----:B------:R-:W-:Y:S01]  /*fea0*/  IMAD R6, R6, UR6, RZ ;  /* 0x0000000606067c24 */ /* 0x000fe2000f8e02ff */
[----:B------:R-:W-:Y:S01]  /*feb0*/  ISETP.GE.AND P1, PT, R12, UR4, PT ;  /* 0x000000040c007c0c */ /* 0x000fe2000bf26270 */
[----:B------:R-:W-:-:S04]  /*fec0*/  IMAD.WIDE.U32 R2, R5, UR6, R2 ;  /* 0x0000000605027c25 */ /* 0x000fc8000f8e0002 */
[----:B------:R-:W-:Y:S01]  /*fed0*/  IMAD R6, R5, UR7, R6 ;  /* 0x0000000705067c24 */ /* 0x000fe2000f8e0206 */
[----:B------:R-:W-:-:S03]  /*fee0*/  LEA R7, P3, R2, UR8, 0x1 ;  /* 0x0000000802077c11 */ /* 0x000fc6000f8608ff */
[----:B------:R-:W-:Y:S01]  /*fef0*/  IMAD.IADD R6, R3, 0x1, R6 ;  /* 0x0000000103067824 */ /* 0x000fe200078e0206 */
[----:B------:R-:W-:Y:S01]  /*ff00*/  UMOV UR4, 0xffffffff ;  /* 0xffffffff00047882 */ /* 0x000fe20000000000 */
[----:B------:R-:W-:-:S03]  /*ff10*/  LOP3.LUT R21, R11, 0x7f, RZ, 0xc0, !PT ;  /* 0x0000007f0b157812 */ /* 0x000fc600078ec0ff */
[----:B------:R-:W-:Y:S02]  /*ff20*/  LEA.HI.X R6, R2, UR9, R6, 0x1, P3 ;  /* 0x0000000902067c11 */ /* 0x000fe400098f0c06 */
[----:B------:R-:W-:Y:S01]  /*ff30*/  SHF.R.U32.HI R21, RZ, 0x2, R21 ;  /* 0x00000002ff157819 */ /* 0x000fe20000011615 */
[----:B0-----:R-:W-:Y:S06]  /*ff40*/  BRA.DIV UR4, `(.L_x_240) ;  /* 0x0000004204b87947 */ /* 0x001fec000b800000 */
[----:B------:R-:W2:Y:S01]  /*ff50*/  LDL.LU R3, [R1+0x24] ;  /* 0x0000240001037983 */ /* 0x000ea20000300800 */
[----:B------:R-:W-:Y:S01]  /*ff60*/  IMAD R25, R25, 0xc0, R21 ;  /* 0x000000c019197824 */ /* 0x000fe200078e0215 */
[----:B------:R-:W-:Y:S02]  /*ff70*/  ULDC.64 UR4, c[0x0][0x208] ;  /* 0x0000820000047ab9 */ /* 0x000fe40000000a00 */
[----:B------:R-:W-:Y:S01]  /*ff80*/  SHFL.IDX PT, R2, R4, RZ, 0x1c1f ;  /* 0x001c1fff04027589 */ /* 0x000fe200000e0000 */
[----:B--2---:R-:W-:-:S03]  /*ff90*/  IMAD R5, R3, R9, RZ ;  /* 0x0000000903057224 */ /* 0x004fc600078e02ff */
[----:B------:R-:W0:Y:S02]  /*ffa0*/  SHFL.IDX PT, R3, R0, RZ, 0x1c1f ;  /* 0x001c1fff00037589 */ /* 0x000e2400000e0000 */
[----:B------:R-:W-:-:S13]  /*ffb0*/  ISETP.GE.AND P4, PT, R25, R5, PT ;  /* 0x000000051900720c */ /* 0x000fda0003f86270 */
[----:B0-----:R-:W-:-:S05]  /*ffc0*/  @!P4 LEA R3, P3, R20, R3, 0x1 ;  /* 0x000000031403c211 */ /* 0x001fca00078608ff */
[----:B------:R-:W-:-:S05]  /*ffd0*/  @!P4 IMAD.X R2, RZ, RZ, R2, P3 ;  /* 0x000000ffff02c224 */ /* 0x000fca00018e0602 */
[----:B------:R-:W-:-:S04]  /*ffe0*/  @!P4 LOP3.LUT R3, R3, R2, RZ, 0x3c, !PT ;  /* 0x000000020303c212 */ /* 0x000fc800078e3cff */
[----:B------:R-:W-:-:S04]  /*fff0*/  @!P4 LOP3.LUT R2, R3, R2, RZ, 0x3c, !PT ;  /* 0x000000020302c212 */ /* 0x000fc800078e3cff */
[----:B------:R-:W-:-:S05]  /*10000*/  @!P4 LOP3.LUT R3, R3, R2, RZ, 0x3c, !PT ;  /* 0x000000020303c212 */ /* 0x000fca00078e3cff */
[----:B------:R-:W-:Y:S01]  /*10010*/  @!PT LDS RZ, [RZ] ;  /* 0x00000000fffff984 */ /* 0x000fe20000000800 */
[----:B-----5:R-:W-:Y:S04]  /*10020*/  @!P4 LDGSTS.E.BYPASS.LTC128B.128 [R10+0xda00], desc[UR4][R2.64], !P2 ;  /* 0x0da00000020acfae */ /* 0x020fe8000d101d44 */
[----:B------:R-:W-:Y:S04]  /*10030*/  @!P4 LDGSTS.E.BYPASS.LTC128B.128 [R10+0x10a00], desc[UR4][R2.64+0x40], !P1 ;  /* 0x10a00040020acfae */ /* 0x000fe8000c901d44 */
[----:B------:R0:W-:Y:S02]  /*10040*/  @!P4 LDGSTS.E.BYPASS.LTC128B.128 [R10+0x13a00], desc[UR4][R2.64+0x80], !P0 ;  /* 0x13a00080020acfae */ /* 0x0001e4000c101d44 */
[----:B0-----:R-:W-:-:S02]  /*10050*/  VIADD R2, R25, 0x20 ;  /* 0x0000002019027836 */ /* 0x001fc40000000000 */
[----:B------:R-:W0:Y:S03]  /*10060*/  SHFL.IDX PT, R3, R0, 0x1, 0x1c1f ;  /* 0x003c1f0000037f89 */ /* 0x000e2600000e0000 */
[----:B------:R-:W-:Y:S02]  /*10070*/  ISETP.GE.AND P3, PT, R2, R5, PT ;  /* 0x000000050200720c */ /* 0x000fe40003f66270 */
[----:B------:R-:W1:Y:S11]  /*10080*/  SHFL.IDX PT, R2, R4, 0x1, 0x1c1f ;  /* 0x003c1f0004027f89 */ /* 0x000e7600000e0000 */
[----:B0-----:R-:W-:-:S05]  /*10090*/  @!P3 LEA R3, P4, R20, R3, 0x1 ;  /* 0x000000031403b211 */ /* 0x001fca00078808ff */
[----:B-1----:R-:W-:-:S05]  /*100a0*/  @!P3 IMAD.X R2, RZ, RZ, R2, P4 ;  /* 0x000000ffff02b224 */ /* 0x002fca00020e0602 */
[----:B------:R-:W-:-:S04]  /*100b0*/  @!P3 LOP3.LUT R3, R3, R2, RZ, 0x3c, !PT ;  /* 0x000000020303b212 */ /* 0x000fc800078e3cff */
[----:B------:R-:W-:-:S04]  /*100c0*/  @!P3 LOP3.LUT R2, R3, R2, RZ, 0x3c, !PT ;  /* 0x000000020302b212 */ /* 0x000fc800078e3cff */
[----:B------:R-:W-:-:S05]  /*100d0*/  @!P3 LOP3.LUT R3, R3, R2, RZ, 0x3c, !PT ;  /* 0x000000020303b212 */ /* 0x000fca00078e3cff */
[----:B------:R-:W-:Y:S04]  /*100e0*/  @!P3 LDGSTS.E.BYPASS.LTC128B.128 [R10+0xe200], desc[UR4][R2.64], !P2 ;  /* 0x0e200000020abfae */ /* 0x000fe8000d101d44 */
[----:B------:R-:W-:Y:S04]  /*100f0*/  @!P3 LDGSTS.E.BYPASS.LTC128B.128 [R10+0x11200], desc[UR4][R2.64+0x40], !P1 ;  /* 0x11200040020abfae */ /* 0x000fe8000c901d44 */
[----:B------:R0:W-:Y:S02]  /*10100*/  @!P3 LDGSTS.E.BYPASS.LTC128B.128 [R10+0x14200], desc[UR4][R2.64+0x80], !P0 ;  /* 0x14200080020abfae */ /* 0x0001e4000c101d44 */
[----:B0-----:R-:W-:-:S02]  /*10110*/  VIADD R2, R25, 0x40 ;  /* 0x0000004019027836 */ /* 0x001fc40000000000 */
[----:B------:R-:W0:Y:S03]  /*10120*/  SHFL.IDX PT, R3, R0, 0x2, 0x1c1f ;  /* 0x005c1f0000037f89 */ /* 0x000e2600000e0000 */
[----:B------:R-:W-:Y:S02]  /*10130*/  ISETP.GE.AND P3, PT, R2, R5, PT ;  /* 0x000000050200720c */ /* 0x000fe40003f66270 */
[----:B------:R-:W1:Y:S04]  /*10140*/  SHFL.IDX PT, R2, R4, 0x2, 0x1c1f ;  /* 0x005c1f0004027f89 */ /* 0x000e6800000e0000 */
[----:B------:R-:W-:Y:S07]  /*10150*/  SHFL.IDX PT, R4, R4, 0x3, 0x1c1f ;  /* 0x007c1f0004047f89 */ /* 0x000fee00000e0000 */
[----:B0-----:R-:W-:-:S05]  /*10160*/  @!P3 LEA R3, P4, R20, R3, 0x1 ;  /* 0x000000031403b211 */ /* 0x001fca00078808ff */
[----:B-1----:R-:W-:-:S05]  /*10170*/  @!P3 IMAD.X R2, RZ, RZ, R2, P4 ;  /* 0x000000ffff02b224 */ /* 0x002fca00020e0602 */
[----:B------:R-:W-:-:S04]  /*10180*/  @!P3 LOP3.LUT R3, R3, R2, RZ, 0x3c, !PT ;  /* 0x000000020303b212 */ /* 0x000fc800078e3cff */
[----:B------:R-:W-:-:S04]  /*10190*/  @!P3 LOP3.LUT R2, R3, R2, RZ, 0x3c, !PT ;  /* 0x000000020302b212 */ /* 0x000fc800078e3cff */
[----:B------:R-:W-:-:S05]  /*101a0*/  @!P3 LOP3.LUT R3, R3, R2, RZ, 0x3c, !PT ;  /* 0x000000020303b212 */ /* 0x000fca00078e3cff */
[----:B------:R-:W-:Y:S04]  /*101b0*/  @!P3 LDGSTS.E.BYPASS.LTC128B.128 [R10+0xea00], desc[UR4][R2.64], !P2 ;  /* 0x0ea00000020abfae */ /* 0x000fe8000d101d44 */
[----:B------:R-:W-:Y:S04]  /*101c0*/  @!P3 LDGSTS.E.BYPASS.LTC128B.128 [R10+0x11a00], desc[UR4][R2.64+0x40], !P1 ;  /* 0x11a00040020abfae */ /* 0x000fe8000c901d44 */
[----:B------:R0:W-:Y:S04]  /*101d0*/  @!P3 LDGSTS.E.BYPASS.LTC128B.128 [R10+0x14a00], desc[UR4][R2.64+0x80], !P0 ;  /* 0x14a00080020abfae */ /* 0x0001e8000c101d44 */
[----:B0-----:R0:W1:Y:S02]  /*101e0*/  SHFL.IDX PT, R2, R0, 0x3, 0x1c1f ;  /* 0x007c1f0000027f89 */ /* 0x00106400000e0000 */
[----:B0-----:R-:W-:-:S05]  /*101f0*/  VIADD R0, R25, 0x80 ;  /* 0x0000008019007836 */ /* 0x001fca0000000000 */
[----:B------:R-:W-:Y:S01]  /*10200*/  ISETP.GE.AND P3, PT, R0, R5, PT ;  /* 0x000000050000720c */ /* 0x000fe20003f66270 */
[----:B------:R-:W-:-:S05]  /*10210*/  VIADD R0, R25, 0x60 ;  /* 0x0000006019007836 */ /* 0x000fca0000000000 */
[----:B------:R-:W-:Y:S02]  /*10220*/  ISETP.GE.AND P4, PT, R0, R5, PT ;  /* 0x000000050000720c */ /* 0x000fe40003f86270 */
[----:B------:R-:W-:Y:S04]  /*10230*/  SHFL.IDX PT, R0, R6, RZ, 0x1c1f ;  /* 0x001c1fff06007589 */ /* 0x000fe800000e0000 */
[----:B------:R-:W-:Y:S07]  /*10240*/  SHFL.IDX PT, R6, R6, 0x1, 0x1c1f ;  /* 0x003c1f0006067f89 */ /* 0x000fee00000e0000 */
[----:B-1----:R-:W-:-:S05]  /*10250*/  @!P4 LEA R2, P5, R20, R2, 0x1 ;  /* 0x000000021402c211 */ /* 0x002fca00078a08ff */
[----:B------:R-:W-:Y:S02]  /*10260*/  @!P4 IMAD.X R3, RZ, RZ, R4, P5 ;  /* 0x000000ffff03c224 */ /* 0x000fe400028e0604 */
[----:B------:R-:W0:Y:S04]  /*10270*/  SHFL.IDX PT, R4, R7, RZ, 0x1c1f ;  /* 0x001c1fff07047589 */ /* 0x000e2800000e0000 */
[----:B------:R-:W-:Y:S04]  /*10280*/  @!P4 LDGSTS.E.BYPASS.LTC128B.128 [R10+0xf200], desc[UR4][R2.64], !P2 ;  /* 0x0f200000020acfae */ /* 0x000fe8000d101d44 */
[----:B------:R-:W-:Y:S04]  /*10290*/  @!P4 LDGSTS.E.BYPASS.LTC128B.128 [R10+0x12200], desc[UR4][R2.64+0x40], !P1 ;  /* 0x12200040020acfae */ /* 0x000fe8000c901d44 */
[----:B------:R1:W-:Y:S01]  /*102a0*/  @!P4 LDGSTS.E.BYPASS.LTC128B.128 [R10+0x15200], desc[UR4][R2.64+0x80], !P0 ;  /* 0x15200080020acfae */ /* 0x0003e2000c101d44 */
[----:B0-----:R-:W-:-:S05]  /*102b0*/  @!P3 LEA R4, P5, R20, R4, 0x1 ;  /* 0x000000041404b211 */ /* 0x001fca00078a08ff */
[----:B------:R-:W-:Y:S02]  /*102c0*/  @!P3 IMAD.X R0, RZ, RZ, R0, P5 ;  /* 0x000000ffff00b224 */ /* 0x000fe400028e0600 */
[----:B-1----:R-:W-:Y:S02]  /*102d0*/  @!P3 IMAD.MOV.U32 R2, RZ, RZ, R4 ;  /* 0x000000ffff02b224 */ /* 0x002fe400078e0004 */
[----:B------:R-:W-:-:S05]  /*102e0*/  @!P3 IMAD.MOV.U32 R3, RZ, RZ, R0 ;  /* 0x000000ffff03b224 */ /* 0x000fca00078e0000 */
[----:B------:R-:W-:Y:S04]  /*102f0*/  @!P3 LDGSTS.E.BYPASS.LTC128B.128 [R10+0xfa00], desc[UR4][R2.64], !P2 ;  /* 0x0fa00000020abfae */ /* 0x000fe8000d101d44 */
[----:B------:R-:W-:Y:S04]  /*10300*/  @!P3 LDGSTS.E.BYPASS.LTC128B.128 [R10+0x12a00], desc[UR4][R2.64+0x40], !P1 ;  /* 0x12a00040020abfae */ /* 0x000fe8000c901d44 */
[----:B------:R0:W-:Y:S04]  /*10310*/  @!P3 LDGSTS.E.BYPASS.LTC128B.128 [R10+0x15a00], desc[UR4][R2.64+0x80], !P0 ;  /* 0x15a00080020abfae */ /* 0x0001e8000c101d44 */
[----:B0-----:R0:W1:Y:S02]  /*10320*/  SHFL.IDX PT, R2, R7, 0x1, 0x1c1f ;  /* 0x003c1f0007027f89 */ /* 0x00106400000e0000 */
.L_x_355:
[----:B------:R-:W-:Y:S01]  /*10330*/  VIADD R25, R25, 0xa0 ;  /* 0x000000a019197836 */ /* 0x000fe20000000000 */
[----:B------:R-:W-:Y:S01]  /*10340*/  ULDC.64 UR4, c[0x0][0x208] ;  /* 0x0000820000047ab9 */ /* 0x000fe20000000a00 */
[----:B------:R-:W-:-:S03]  /*10350*/  VIADD R8, R17, 0x31c00 ;  /* 0x00031c0011087836 */ /* 0x000fc60000000000 */
[----:B------:R-:W-:-:S13]  /*10360*/  ISETP.GE.AND P3, PT, R25, R5, PT ;  /* 0x000000051900720c */ /* 0x000fda0003f66270 */
[----:B-1----:R-:W-:-:S05]  /*10370*/  @!P3 LEA R2, P4, R20, R2, 0x1 ;  /* 0x000000021402b211 */ /* 0x002fca00078808ff */
[----:B------:R-:W-:-:S05]  /*10380*/  @!P3 IMAD.X R3, RZ, RZ, R6, P4 ;  /* 0x000000ffff03b224 */ /* 0x000fca00020e0606 */
[----:B------:R-:W-:Y:S01]  /*10390*/  @!PT LDS RZ, [RZ] ;  /* 0x00000000fffff984 */ /* 0x000fe20000000800 */
[----:B------:R-:W-:Y:S01]  /*103a0*/  @!PT LDS RZ, [RZ] ;  /* 0x00000000fffff984 */ /* 0x000fe20000000800 */
[----:B------:R-:W-:Y:S01]  /*103b0*/  @!PT LDS RZ, [RZ] ;  /* 0x00000000fffff984 */ /* 0x000fe20000000800 */
[----:B------:R1:W-:Y:S04]  /*103c0*/  @!P3 LDGSTS.E.BYPASS.LTC128B.128 [R10+0x10200], desc[UR4][R2.64], !P2 ;  /* 0x10200000020abfae */ /* 0x0003e8000d101d44 */
[----:B------:R1:W-:Y:S04]  /*103d0*/  @!P3 LDGSTS.E.BYPASS.LTC128B.128 [R10+0x13200], desc[UR4][R2.64+0x40], !P1 ;  /* 0x13200040020abfae */ /* 0x0003e8000c901d44 */
[----:B------:R1:W-:Y:S01]  /*103e0*/  @!P3 LDGSTS.E.BYPASS.LTC128B.128 [R10+0x16200], desc[UR4][R2.64+0x80], !P0 ;  /* 0x16200080020abfae */ /* 0x0003e2000c101d44 */
[----:B------:R-:W-:Y:S01]  /*103f0*/  PLOP3.LUT P0, PT, PT, PT, PT, 0x80, 0x0 ;  /* 0x000000000000781c */ /* 0x000fe20003f0f070 */
[----:B------:R-:W-:-:S12]  /*10400*/  NOP ;  /* 0x0000000000007918 */ /* 0x000fd80000000000 */
.L_x_241:
[----:B------:R-:W-:Y:S02]  /*10410*/  PLOP3.LUT P1, PT, P1, P0, PT, 0xa2, 0x0 ;  /* 0x000000000000781c */ /* 0x000fe40000f21472 */
[----:B------:R-:W-:-:S08]  /*10420*/  @P0 R2UR P1, UR4, R17 ;  /* 0x00000000110402ca */ /* 0x000fd00000020000 */
[----:B------:R-:W-:-:S05]  /*10430*/  @P0 PLOP3.LUT P0, PT, P1, PT, PT, 0x80, 0x0 ;  /* 0x000000000000081c */ /* 0x000fca0000f0f070 */
[----:B------:R-:W-:Y:S01]  /*10440*/  @!P1 SYNCS.ARRIVE.TRANS64.RED.A0T1 RZ, [UR4+0x31c00], RZ ;  /* 0x031c00ffffff99a7 */ /* 0x000fe20008200404 */
[----:B------:R-:W-:Y:S07]  /*10450*/  @!P1 ARRIVES.LDGSTSBAR.64.TRANSCNT [UR4+0x31c00] ;  /* 0x031c0000ff0099b0 */ /* 0x000fee0008000a84 */
[----:B------:R-:W-:Y:S05]  /*10460*/  @P0 BRA.U.ANY `(.L_x_241) ;  /* 0xfffffffd00e80947 */ /* 0x000fea000393ffff */
[----:B-1----:R-:W2:Y:S02]  /*10470*/  LDL.LU R2, [R1+0x34] ;  /* 0x0000340001027983 */ /* 0x002ea40000300800 */
[----:B--2---:R-:W-:-:S05]  /*10480*/  VIADD R2, R2, 0x1 ;  /* 0x0000000102027836 */ /* 0x004fca0000000000 */
[----:B------:R1:W-:Y:S01]  /*10490*/  STL [R1+0x34], R2 ;  /* 0x0000340201007387 */ /* 0x0003e20000100800 */
[----:B------:R-:W-:-:S04]  /*104a0*/  LEA.HI R0, R2, R2, RZ, 0x1 ;  /* 0x0000000202007211 */ /* 0x000fc800078f08ff */
[----:B------:R-:W-:-:S05]  /*104b0*/  LOP3.LUT R0, R0, 0xfffffffe, RZ, 0xc0, !PT ;  /* 0xfffffffe00007812 */ /* 0x000fca00078ec0ff */
[----:B------:R-:W-:-:S05]  /*104c0*/  IMAD.IADD R0, R2, 0x1, -R0 ;  /* 0x0000000102007824 */ /* 0x000fca00078e0a00 */
[----:B------:R-:W-:Y:S01]  /*104d0*/  SHF.L.U32 R0, R0, 0x1f, RZ ;  /* 0x0000001f00007819 */ /* 0x000fe200000006ff */
[----:B------:R-:W-:Y:S01]  /*104e0*/  NOP ;  /* 0x0000000000007918 */ /* 0x000fe20000000000 */
[----:B------:R1:W-:Y:S01]  /*104f0*/  SYNCS.ARRIVE.TRANS64.A1T0 RZ, [R17+URZ+0x31c00], RZ ;  /* 0x031c00ff11ff79a7 */ /* 0x0003e2000810003f */
[----:B------:R-:W-:Y:S01]  /*10500*/  BSSY B0, `(.L_x_242) ;  /* 0x0000003000007945 */ /* 0x000fe20003800000 */
[----:B------:R-:W2:Y:S03]  /*10510*/  SYNCS.PHASECHK.TRANS64.TRYWAIT P0, [R17+URZ+0x31c20], R0 ;  /* 0x031c2000110075a7 */ /* 0x000ea6000800017f */
[----:B-12---:R-:W-:Y:S05]  /*10520*/  @!P0 BRA `(.L_x_243) ;  /* 0x0000004400648947 */ /* 0x006fea0003800000 */
.L_x_356:
[----:B------:R-:W-:Y:S05]  /*10530*/  BSYNC B0 ;  /* 0x0000000000007941 */ /* 0x000fea0003800000 */
.L_x_242:
[----:B------:R-:W1:Y:S04]  /*10540*/  LDL R2, [R1+0x1c] ;  /* 0x00001c0001027983 */ /* 0x000e680000100800 */
[----:B------:R-:W2:Y:S01]  /*10550*/  LDL R3, [R1+0x4] ;  /* 0x0000040001037983 */ /* 0x000ea20000100800 */
[----:B------:R-:W-:Y:S01]  /*10560*/  BSSY B0, `(.L_x_244) ;  /* 0x0000232000007945 */ /* 0x000fe20003800000 */
[----:B-1----:R-:W-:-:S05]  /*10570*/  VIADD R0, R2, 0xfffffffe ;  /* 0xfffffffe02007836 */ /* 0x002fca0000000000 */
[----:B--2---:R-:W-:-:S13]  /*10580*/  ISETP.GE.AND P0, PT, R0, R3, PT ;  /* 0x000000030000720c */ /* 0x004fda0003f06270 */
[----:B------:R-:W-:Y:S05]  /*10590*/  @!P0 BRA `(.L_x_245) ;  /* 0x0000002000b88947 */ /* 0x000fea0003800000 */
[----:B------:R-:W2:Y:S04]  /*105a0*/  LDL.LU R2, [R1+0x38] ;  /* 0x0000380001027983 */ /* 0x000ea80000300800 */
[----:B------:R-:W3:Y:S04]  /*105b0*/  LDL.LU R5, [R1+0x18] ;  /* 0x0000180001057983 */ /* 0x000ee80000300800 */
[----:B------:R-:W4:Y:S01]  /*105c0*/  LDL.LU R4, [R1+0x30] ;  /* 0x0000300001047983 */ /* 0x000f220000300800 */
[----:B0-----:R-:W-:Y:S01]  /*105d0*/  LOP3.LUT R7, RZ, R3, RZ, 0x33, !PT ;  /* 0x00000003ff077212 */ /* 0x001fe200078e33ff */
[----:B------:R-:W-:Y:S01]  /*105e0*/  BSSY B2, `(.L_x_246) ;  /* 0x00000bf000027945 */ /* 0x000fe20003800000 */
[----:B--2---:R-:W-:-:S04]  /*105f0*/  VIADD R2, R2, 0x1 ;  /* 0x0000000102027836 */ /* 0x004fc80000000000 */
[----:B---3--:R-:W-:-:S05]  /*10600*/  IMAD R2, R2, R5, RZ ;  /* 0x0000000502027224 */ /* 0x008fca00078e02ff */
[----:B----4-:R-:W-:-:S05]  /*10610*/  VIMNMX R9, R4, R2, PT ;  /* 0x0000000204097248 */ /* 0x010fca0003fe0100 */
[----:B------:R-:W-:-:S05]  /*10620*/  IMAD.MOV R2, RZ, RZ, -R9 ;  /* 0x000000ffff027224 */ /* 0x000fca00078e0a09 */
[----:B------:R-:W-:-:S05]  /*10630*/  VIADDMNMX R7, R2, 0x1, R7, !PT ;  /* 0x0000000102077846 */ /* 0x000fca0007800107 */
[----:B------:R-:W-:-:S05]  /*10640*/  IMAD.IADD R2, R9, 0x1, R7 ;  /* 0x0000000109027824 */ /* 0x000fca00078e0207 */
[----:B------:R-:W-:-:S04]  /*10650*/  LOP3.LUT R2, R2, 0x1, RZ, 0xc0, !PT ;  /* 0x0000000102027812 */ /* 0x000fc800078ec0ff */
[----:B------:R-:W-:-:S13]  /*10660*/  ISETP.NE.U32.AND P0, PT, R2, 0x1, PT ;  /* 0x000000010200780c */ /* 0x000fda0003f05070 */
[----:B------:R-:W-:Y:S05]  /*10670*/  @P0 BRA `(.L_x_247) ;  /* 0x0000000800d40947 */ /* 0x000fea0003800000 */
[----:B------:R-:W2:Y:S01]  /*10680*/  LDL R3, [R1] ;  /* 0x0000000001037983 */ /* 0x000ea20000100800 */
[----:B------:R-:W-:Y:S01]  /*10690*/  VIADD R6, R18, 0x1 ;  /* 0x0000000112067836 */ /* 0x000fe20000000000 */
[----:B------:R-:W-:Y:S04]  /*106a0*/  BSSY B1, `(.L_x_248) ;  /* 0x00000ae000017945 */ /* 0x000fe80003800000 */
[----:B------:R-:W-:-:S04]  /*106b0*/  ISETP.NE.AND P0, PT, R6, 0x2, PT ;  /* 0x000000020600780c */ /* 0x000fc80003f05270 */
[----:B------:R-:W-:Y:S02]  /*106c0*/  SEL R10, RZ, 0x1, P0 ;  /* 0x00000001ff0a7807 */ /* 0x000fe40000000000 */
[----:B------:R-:W-:Y:S02]  /*106d0*/  SEL R6, R6, RZ, P0 ;  /* 0x000000ff06067207 */ /* 0x000fe40000000000 */
[----:B------:R-:W-:Y:S02]  /*106e0*/  LOP3.LUT R10, R28, R10, RZ, 0x3c, !PT ;  /* 0x0000000a1c0a7212 */ /* 0x000fe400078e3cff */
[----:B--2---:R-:W-:-:S13]  /*106f0*/  ISETP.NE.AND P1, PT, R3, RZ, PT ;  /* 0x000000ff0300720c */ /* 0x004fda0003f25270 */
[----:B------:R-:W-:Y:S05]  /*10700*/  @!P1 BRA `(.L_x_249) ;  /* 0x00000008009c9947 */ /* 0x000fea0003800000 */
[----:B------:R-:W-:Y:S01]  /*10710*/  ULDC.64 UR4, c[0x0][0x418] ;  /* 0x0001060000047ab9 */ /* 0x000fe20000000a00 */
[----:B------:R-:W-:Y:S01]  /*10720*/  IMAD.MOV.U32 R5, RZ, RZ, R19 ;  /* 0x000000ffff057224 */ /* 0x000fe200078e0013 */
[----:B------:R-:W-:-:S04]  /*10730*/  ISETP.NE.U32.AND P0, PT, RZ, UR4, PT ;  /* 0x00000004ff007c0c */ /* 0x000fc8000bf05070 */
[----:B------:R-:W-:-:S13]  /*10740*/  ISETP.NE.AND.EX P0, PT, RZ, UR5, PT, P0 ;  /* 0x00000005ff007c0c */ /* 0x000fda000bf05300 */
[----:B------:R-:W-:Y:S05]  /*10750*/  @!P0 BRA `(.L_x_250) ;  /* 0x0000000000488947 */ /* 0x000fea0003800000 */
[----:B------:R-:W0:Y:S01]  /*10760*/  LDC R5, c[0x0][0x43c] ;  /* 0x00010f00ff057b82 */ /* 0x000e220000000800 */
[----:B------:R-:W-:Y:S01]  /*10770*/  ULDC.64 UR6, c[0x0][0x428] ;  /* 0x00010a0000067ab9 */ /* 0x000fe20000000a00 */
[----:B------:R-:W-:Y:S01]  /*10780*/  ULDC.64 UR8, c[0x0][0x208] ;  /* 0x0000820000087ab9 */ /* 0x000fe20000000a00 */
[----:B0-----:R-:W-:-:S13]  /*10790*/  ISETP.NE.AND P0, PT, R5, 0x1, PT ;  /* 0x000000010500780c */ /* 0x001fda0003f05270 */
[----:B------:R-:W0:Y:S02]  /*107a0*/  @P0 LDC.64 R2, c[0x0][0x440] ;  /* 0x00011000ff020b82 */ /* 0x000e240000000a00 */
[----:B0-----:R-:W-:-:S04]  /*107b0*/  @P0 IMAD.HI.U32 R4, R0, R2, RZ ;  /* 0x0000000200040227 */ /* 0x001fc800078e00ff */
[----:B------:R-:W-:Y:S01]  /*107c0*/  IMAD.MOV.U32 R2, RZ, RZ, R0 ;  /* 0x000000ffff027224 */ /* 0x000fe200078e0000 */
[----:B------:R-:W-:Y:S01]  /*107d0*/  @P0 SHF.R.U32.HI R2, RZ, R3, R4 ;  /* 0x00000003ff020219 */ /* 0x000fe20000011604 */
[----:B------:R-:W-:-:S04]  /*107e0*/  IMAD R4, R29, UR6, RZ ;  /* 0x000000061d047c24 */ /* 0x000fc8000f8e02ff */
[----:B------:R-:W-:Y:S02]  /*107f0*/  IMAD.MOV R3, RZ, RZ, -R2 ;  /* 0x000000ffff037224 */ /* 0x000fe400078e0a02 */
[----:B------:R-:W-:Y:S02]  /*10800*/  IMAD R4, R23, UR7, R4 ;  /* 0x0000000717047c24 */ /* 0x000fe4000f8e0204 */
[----:B------:R-:W-:Y:S01]  /*10810*/  IMAD R0, R5, R3, R0 ;  /* 0x0000000305007224 */ /* 0x000fe200078e0200 */
[----:B------:R-:W-:-:S03]  /*10820*/  SHF.R.S32.HI R3, RZ, 0x1f, R2 ;  /* 0x0000001fff037819 */ /* 0x000fc60000011402 */
[----:B------:R-:W-:-:S04]  /*10830*/  IMAD.WIDE.U32 R2, R23, UR6, R2 ;  /* 0x0000000617027c25 */ /* 0x000fc8000f8e0002 */
[----:B------:R-:W-:Y:S01]  /*10840*/  IMAD.IADD R3, R4, 0x1, R3 ;  /* 0x0000000104037824 */ /* 0x000fe200078e0203 */
[----:B------:R-:W-:-:S04]  /*10850*/  LEA R4, P0, R2, UR4, 0x2 ;  /* 0x0000000402047c11 */ /* 0x000fc8000f8010ff */
[----:B------:R-:W-:-:S06]  /*10860*/  LEA.HI.X R5, R2, UR5, R3, 0x2, P0 ;  /* 0x0000000502057c11 */ /* 0x000fcc00080f1403 */
[----:B------:R0:W5:Y:S03]  /*10870*/  LDG.E R5, desc[UR8][R4.64] ;  /* 0x0000000804057981 */ /* 0x000166000c1e1900 */
.L_x_250:
[----:B------:R-:W-:Y:S01]  /*10880*/  IMAD R3, R6, 0x8, R17 ;  /* 0x0000000806037824 */ /* 0x000fe200078e0211 */
[----:B------:R-:W-:Y:S01]  /*10890*/  SHF.L.U32 R2, R10, 0x1f, RZ ;  /* 0x0000001f0a027819 */ /* 0x000fe200000006ff */
[----:B------:R-:W-:Y:S03]  /*108a0*/  BSSY B3, `(.L_x_251) ;  /* 0x0000003000037945 */ /* 0x000fe60003800000 */
[----:B------:R-:W1:Y:S02]  /*108b0*/  SYNCS.PHASECHK.TRANS64.TRYWAIT P0, [R3+URZ+0x31c40], R2 ;  /* 0x031c4002030075a7 */ /* 0x000e64000800017f */
[----:B-1----:R-:W-:Y:S05]  /*108c0*/  @!P0 BRA `(.L_x_252) ;  /* 0x0000004000908947 */ /* 0x002fea0003800000 */
.L_x_357:
[----:B------:R-:W-:Y:S05]  /*108d0*/  BSYNC B3 ;  /* 0x0000000000037941 */ /* 0x000fea0003800000 */
.L_x_251:
[----:B0-----:R-:W0:Y:S01]  /*108e0*/  S2R R4, SR_TID.X ;  /* 0x0000000000047919 */ /* 0x001e220000002100 */
[----:B------:R-:W-:Y:S01]  /*108f0*/  BSSY B3, `(.L_x_253) ;  /* 0x000000b000037945 */ /* 0x000fe20003800000 */
[----:B0-----:R-:W-:-:S04]  /*10900*/  LOP3.LUT R4, R4, 0x7f, RZ, 0xc0, !PT ;  /* 0x0000007f04047812 */ /* 0x001fc800078ec0ff */
[----:B------:R-:W-:-:S13]  /*10910*/  ISETP.NE.AND P1, PT, R4, RZ, PT ;  /* 0x000000ff0400720c */ /* 0x000fda0003f25270 */
[----:B------:R-:W-:Y:S05]  /*10920*/  @P1 BRA `(.L_x_254) ;  /* 0x00000000001c1947 */ /* 0x000fea0003800000 */
[----:B------:R-:W0:Y:S01]  /*10930*/  S2R R4, SR_TID.X ;  /* 0x0000000000047919 */ /* 0x000e220000002100 */
[----:B-1----:R-:W-:-:S04]  /*10940*/  IMAD.MOV.U32 R2, RZ, RZ, 0x6c00 ;  /* 0x00006c00ff027424 */ /* 0x002fc800078e00ff */
[----:B------:R2:W-:Y:S01]  /*10950*/  SYNCS.ARRIVE.TRANS64 RZ, [R3+URZ+0x31c30], R2 ;  /* 0x031c300203ff79a7 */ /* 0x0005e2000800003f */
[----:B0-----:R-:W-:-:S04]  /*10960*/  LOP3.LUT R4, R4, 0x1f, RZ, 0xc0, !PT ;  /* 0x0000001f04047812 */ /* 0x001fc800078ec0ff */
[----:B------:R-:W-:-:S13]  /*10970*/  ISETP.NE.AND P0, PT, R4, RZ, PT ;  /* 0x000000ff0400720c */ /* 0x000fda0003f05270 */
[----:B--2---:R-:W-:Y:S05]  /*10980*/  @!P0 BRA `(.L_x_254) ;  /* 0x0000000000048947 */ /* 0x004fea0003800000 */
[----:B------:R-:W-:Y:S01]  /*10990*/  BPT.TRAP 0x1 ;  /* 0x000000040000795c */ /* 0x000fe20000300000 */
.L_x_254:
[----:B------:R-:W-:Y:S05]  /*109a0*/  BSYNC B3 ;  /* 0x0000000000037941 */ /* 0x000fea0003800000 */
.L_x_253:
[----:B------:R-:W-:Y:S01]  /*109b0*/  IMAD.MOV.U32 R14, RZ, RZ, RZ ;  /* 0x000000ffff0e7224 */ /* 0x000fe200078e00ff */
[----:B------:R-:W-:Y:S01]  /*109c0*/  UIADD3 UR4, UP0, UR36, 0x370, URZ ;  /* 0x0000037024047890 */ /* 0x000fe2000ff1e03f */
[----:B------:R-:W-:Y:S01]  /*109d0*/  IMAD R4, R6, 0x6c00, R17 ;  /* 0x00006c0006047824 */ /* 0x000fe200078e0211 */
[----:B------:R-:W-:Y:S01]  /*109e0*/  PLOP3.LUT P0, PT, PT, PT, PT, 0x80, 0x0 ;  /* 0x000000000000781c */ /* 0x000fe20003f0f070 */
[----:B-1----:R-:W-:Y:S01]  /*109f0*/  VIADD R3, R3, 0x31c30 ;  /* 0x00031c3003037836 */ /* 0x002fe20000000000 */
[----:B------:R-:W-:Y:S01]  /*10a00*/  R2UR UR10, R14 ;  /* 0x000000000e0a72ca */ /* 0x000fe200000e0000 */
[----:B------:R-:W-:Y:S01]  /*10a10*/  IMAD R2, R0, 0x90, R26 ;  /* 0x0000009000027824 */ /* 0x000fe200078e021a */
[----:B------:R-:W-:Y:S01]  /*10a20*/  UIADD3.X UR5, URZ, UR37, URZ, UP0, !UPT ;  /* 0x000000253f057290 */ /* 0x000fe200087fe43f */
[----:B------:R-:W-:Y:S01]  /*10a30*/  VIADD R11, R4, 0x16a00 ;  /* 0x00016a00040b7836 */ /* 0x000fe20000000000 */
[----:B------:R-:W-:Y:S01]  /*10a40*/  UMOV UR6, 0x0 ;  /* 0x0000000000067882 */ /* 0x000fe20000000000 */
[----:B------:R-:W-:-:S10]  /*10a50*/  UMOV UR7, 0x14f00000 ;  /* 0x14f0000000077882 */ /* 0x000fd40000000000 */
.L_x_255:
[----:B------:R-:W-:-:S13]  /*10a60*/  @P0 ELECT P2, URZ, PT ;  /* 0x00000000003f082f */ /* 0x000fda0003840000 */
[----:B-----5:R-:W-:Y:S02]  /*10a70*/  @P2 R2UR UR13, R5 ;  /* 0x00000000050d22ca */ /* 0x020fe400000e0000 */
[----:B------:R-:W-:Y:S02]  /*10a80*/  @P2 R2UR UR12, R16 ;  /* 0x00000000100c22ca */ /* 0x000fe400000e0000 */
[----:B------:R-:W-:Y:S02]  /*10a90*/  @P2 R2UR UR11, R2 ;  /* 0x00000000020b22ca */ /* 0x000fe400000e0000 */
[----:B------:R-:W-:Y:S02]  /*10aa0*/  @P2 R2UR UR9, R3 ;  /* 0x00000000030922ca */ /* 0x000fe400000e0000 */
[----:B------:R-:W-:Y:S02]  /*10ab0*/  @P2 R2UR UR8, R11 ;  /* 0x000000000b0822ca */ /* 0x000fe400000e0000 */
[----:B------:R-:W-:-:S02]  /*10ac0*/  @P2 PLOP3.LUT P0, PT, P2, PT, PT, 0x8, 0x0 ;  /* 0x000000000000281c */ /* 0x000fc4000170e170 */
[----:B------:R-:W-:-:S09]  /*10ad0*/  PLOP3.LUT P2, PT, PT, PT, PT, 0x8, 0x0 ;  /* 0x000000000000781c */ /* 0x000fd20003f4e170 */
[----:B------:R0:W-:Y:S02]  /*10ae0*/  UTMALDG.4D [UR8], [UR4], desc[UR6] ;  /* 0x00000608040075b4 */ /* 0x0001e40008019000 */
[----:B0-----:R-:W-:Y:S05]  /*10af0*/  @P0 BRA.U.ANY `(.L_x_255) ;  /* 0xfffffffd00d80947 */ /* 0x001fea000393ffff */
[----:B------:R-:W-:Y:S01]  /*10b00*/  IMAD.MOV.U32 R20, RZ, RZ, 0x20 ;  /* 0x00000020ff147424 */ /* 0x000fe200078e00ff */
[----:B------:R-:W-:Y:S01]  /*10b10*/  PLOP3.LUT P0, PT, PT, PT, PT, 0x80, 0x0 ;  /* 0x000000000000781c */ /* 0x000fe20003f0f070 */
[----:B------:R-:W-:Y:S01]  /*10b20*/  VIADD R11, R4, 0x18e00 ;  /* 0x00018e00040b7836 */ /* 0x000fe20000000000 */
[----:B------:R-:W-:Y:S01]  /*10b30*/  UMOV UR6, 0x0 ;  /* 0x0000000000067882 */ /* 0x000fe20000000000 */
[----:B------:R-:W-:Y:S01]  /*10b40*/  UMOV UR7, 0x14f00000 ;  /* 0x14f0000000077882 */ /* 0x000fe20000000000 */
[----:B------:R-:W-:-:S15]  /*10b50*/  R2UR UR10, R20 ;  /* 0x00000000140a72ca */ /* 0x000fde00000e0000 */
.L_x_256:
[----:B------:R-:W-:-:S13]  /*10b60*/  @P0 ELECT P2, URZ, PT ;  /* 0x00000000003f082f */ /* 0x000fda0003840000 */
[----:B------:R-:W-:Y:S02]  /*10b70*/  @P2 R2UR UR13, R5 ;  /* 0x00000000050d22ca */ /* 0x000fe400000e0000 */
        /* <DEDUP_REMOVED lines=14> */
.L_x_257:
        /* <DEDUP_REMOVED lines=10> */
[----:B------:R-:W-:Y:S01]  /*10d00*/  SHF.L.U32 R3, R28, 0x1f, RZ ;  /* 0x0000001f1c037819 */ /* 0x000fe200000006ff */
[----:B------:R-:W-:Y:S01]  /*10d10*/  IMAD R2, R18, 0x8, R8 ;  /* 0x0000000812027824 */ /* 0x000fe200078e0208 */
[----:B------:R-:W-:Y:S03]  /*10d20*/  BSSY B3, `(.L_x_258) ;  /* 0x0000003000037945 */ /* 0x000fe60003800000 */
[----:B------:R-:W0:Y:S02]  /*10d30*/  SYNCS.PHASECHK.TRANS64.TRYWAIT P0, [R2+URZ+0x60], R3 ;  /* 0x00006003020075a7 */ /* 0x000e24000800017f */
[----:B0-----:R-:W-:Y:S05]  /*10d40*/  @!P0 BRA `(.L_x_259) ;  /* 0x0000003c00848947 */ /* 0x001fea0003800000 */
.L_x_358:
[----:B------:R-:W-:Y:S05]  /*10d50*/  BSYNC B3 ;  /* 0x0000000000037941 */ /* 0x000fea0003800000 */
.L_x_258:
[----:B------:R-:W-:Y:S01]  /*10d60*/  BSSY B3, `(.L_x_260) ;  /* 0x000000c000037945 */ /* 0x000fe20003800000 */
[----:B------:R-:W-:Y:S02]  /*10d70*/  IMAD.MOV.U32 R12, RZ, RZ, 0x0 ;  /* 0x00000000ff0c7424 */ /* 0x000fe400078e00ff */
[----:B------:R-:W-:Y:S01]  /*10d80*/  IMAD.MOV.U32 R13, RZ, RZ, 0x14f00000 ;  /* 0x14f00000ff0d7424 */ /* 0x000fe200078e00ff */
[----:B------:R-:W-:Y:S06]  /*10d90*/  @P1 BRA `(.L_x_261) ;  /* 0x0000000000201947 */ /* 0x000fec0003800000 */
[----:B------:R-:W1:Y:S01]  /*10da0*/  S2R R4, SR_TID.X ;  /* 0x0000000000047919 */ /* 0x000e620000002100 */
[----:B0-----:R-:W-:Y:S02]  /*10db0*/  IMAD R2, R18, 0x8, R17 ;  /* 0x0000000812027824 */ /* 0x001fe400078e0211 */
[----:B------:R-:W-:-:S04]  /*10dc0*/  IMAD.MOV.U32 R3, RZ, RZ, 0x6c00 ;  /* 0x00006c00ff037424 */ /* 0x000fc800078e00ff */
[----:B------:R2:W-:Y:S01]  /*10dd0*/  SYNCS.ARRIVE.TRANS64 RZ, [R2+URZ+0x31c50], R3 ;  /* 0x031c500302ff79a7 */ /* 0x0005e2000800003f */
[----:B-1----:R-:W-:-:S04]  /*10de0*/  LOP3.LUT R4, R4, 0x1f, RZ, 0xc0, !PT ;  /* 0x0000001f04047812 */ /* 0x002fc800078ec0ff */
[----:B------:R-:W-:-:S13]  /*10df0*/  ISETP.NE.AND P0, PT, R4, RZ, PT ;  /* 0x000000ff0400720c */ /* 0x000fda0003f05270 */
[----:B--2---:R-:W-:Y:S05]  /*10e00*/  @!P0 BRA `(.L_x_261) ;  /* 0x0000000000048947 */ /* 0x004fea0003800000 */
[----:B------:R-:W-:Y:S01]  /*10e10*/  BPT.TRAP 0x1 ;  /* 0x000000040000795c */ /* 0x000fe20000300000 */
.L_x_261:
[----:B------:R-:W-:Y:S05]  /*10e20*/  BSYNC B3 ;  /* 0x0000000000037941 */ /* 0x000fea0003800000 */
.L_x_260:
[----:B------:R-:W-:Y:S01]  /*10e30*/  R2UR UR10, R14 ;  /* 0x000000000e0a72ca */ /* 0x000fe200000e0000 */
[--C-:B0-----:R-:W-:Y:S01]  /*10e40*/  IMAD R2, R18, 0x8, R17.reuse ;  /* 0x0000000812027824 */ /* 0x101fe200078e0211 */
[----:B------:R-:W-:Y:S01]  /*10e50*/  R2UR UR6, R12 ;  /* 0x000000000c0672ca */ /* 0x000fe200000e0000 */
[----:B------:R-:W-:Y:S01]  /*10e60*/  IMAD R3, R18, 0x6c00, R17 ;  /* 0x00006c0012037824 */ /* 0x000fe200078e0211 */
[----:B------:R-:W-:Y:S01]  /*10e70*/  R2UR UR7, R13 ;  /* 0x000000000d0772ca */ /* 0x000fe200000e0000 */
[----:B------:R-:W-:Y:S01]  /*10e80*/  UIADD3 UR4, UP0, UR36, 0x470, URZ ;  /* 0x0000047024047890 */ /* 0x000fe2000ff1e03f */
[----:B------:R-:W-:Y:S01]  /*10e90*/  PLOP3.LUT P0, PT, PT, PT, PT, 0x80, 0x0 ;  /* 0x000000000000781c */ /* 0x000fe20003f0f070 */
[----:B------:R-:W-:Y:S02]  /*10ea0*/  IMAD R4, R22, 0x90, R26 ;  /* 0x0000009016047824 */ /* 0x000fe400078e021a */
[----:B------:R-:W-:Y:S01]  /*10eb0*/  VIADD R2, R2, 0x31c50 ;  /* 0x00031c5002027836 */ /* 0x000fe20000000000 */
[----:B------:R-:W-:Y:S01]  /*10ec0*/  UIADD3.X UR5, URZ, UR37, URZ, UP0, !UPT ;  /* 0x000000253f057290 */ /* 0x000fe200087fe43f */
[----:B------:R-:W-:-:S11]  /*10ed0*/  VIADD R11, R3, 0x200 ;  /* 0x00000200030b7836 */ /* 0x000fd60000000000 */
.L_x_262:
        /* <DEDUP_REMOVED lines=10> */
[----:B------:R-:W-:Y:S01]  /*10f80*/  R2UR UR10, R20 ;  /* 0x00000000140a72ca */ /* 0x000fe200000e0000 */
[----:B------:R-:W-:Y:S01]  /*10f90*/  VIADD R11, R3, 0x2600 ;  /* 0x00002600030b7836 */ /* 0x000fe20000000000 */
[----:B------:R-:W-:Y:S02]  /*10fa0*/  R2UR UR6, R12 ;  /* 0x000000000c0672ca */ /* 0x000fe400000e0000 */
[----:B------:R-:W-:Y:S02]  /*10fb0*/  R2UR UR7, R13 ;  /* 0x000000000d0772ca */ /* 0x000fe400000e0000 */
[----:B------:R-:W-:-:S13]  /*10fc0*/  PLOP3.LUT P0, PT, PT, PT, PT, 0x80, 0x0 ;  /* 0x000000000000781c */ /* 0x000fda0003f0f070 */
.L_x_263:
        /* <DEDUP_REMOVED lines=15> */
.L_x_264:
        /* <DEDUP_REMOVED lines=10> */
[----:B------:R-:W-:Y:S02]  /*11160*/  IMAD.MOV.U32 R19, RZ, RZ, R5 ;  /* 0x000000ffff137224 */ /* 0x000fe400078e0005 */
[----:B------:R-:W-:-:S07]  /*11170*/  IMAD.MOV.U32 R22, RZ, RZ, R0 ;  /* 0x000000ffff167224 */ /* 0x000fce00078e0000 */
.L_x_249:
[----:B------:R-:W-:Y:S05]  /*11180*/  BSYNC B1 ;  /* 0x0000000000017941 */ /* 0x000fea0003800000 */
.L_x_248:
[----:B------:R-:W2:Y:S01]  /*11190*/  LDL.LU R0, [R1+0x1c] ;  /* 0x00001c0001007983 */ /* 0x000ea20000300800 */
[----:B------:R-:W-:Y:S02]  /*111a0*/  IMAD.MOV.U32 R28, RZ, RZ, R10 ;  /* 0x000000ffff1c7224 */ /* 0x000fe400078e000a */
[----:B------:R-:W-:Y:S02]  /*111b0*/  IMAD.MOV.U32 R18, RZ, RZ, R6 ;  /* 0x000000ffff127224 */ /* 0x000fe400078e0006 */
[----:B--2---:R-:W-:-:S07]  /*111c0*/  VIADD R0, R0, 0xfffffffd ;  /* 0xfffffffd00007836 */ /* 0x004fce0000000000 */
.L_x_247:
[----:B------:R-:W-:Y:S05]  /*111d0*/  BSYNC B2 ;  /* 0x0000000000027941 */ /* 0x000fea0003800000 */
.L_x_246:
[----:B------:R-:W-:Y:S01]  /*111e0*/  VIADD R7, R7, 0xfffffffe ;  /* 0xfffffffe07077836 */ /* 0x000fe20000000000 */
[----:B------:R-:W-:-:S04]  /*111f0*/  LOP3.LUT R2, RZ, R9, RZ, 0x33, !PT ;  /* 0x00000009ff027212 */ /* 0x000fc800078e33ff */
[----:B------:R-:W-:-:S13]  /*11200*/  ISETP.NE.AND P0, PT, R7, R2, PT ;  /* 0x000000020700720c */ /* 0x000fda0003f05270 */
[----:B------:R-:W-:Y:S05]  /*11210*/  @!P0 BRA `(.L_x_245) ;  /* 0x0000001400988947 */ /* 0x000fea0003800000 */
[----:B------:R-:W-:-:S07]  /*11220*/  IMAD.MOV.U32 R4, RZ, RZ, R19 ;  /* 0x000000ffff047224 */ /* 0x000fce00078e0013 */
.L_x_299:
[----:B------:R-:W2:Y:S01]  /*11230*/  LDL R2, [R1] ;  /* 0x0000000001027983 */ /* 0x000ea20000100800 */
[----:B------:R-:W-:Y:S01]  /*11240*/  VIADD R6, R18, 0x1 ;  /* 0x0000000112067836 */ /* 0x000fe20000000000 */
[----:B------:R-:W-:Y:S05]  /*11250*/  YIELD ;  /* 0x0000000000007946 */ /* 0x000fea0003800000 */
[----:B------:R-:W-:Y:S01]  /*11260*/  ISETP.NE.AND P0, PT, R6, 0x2, PT ;  /* 0x000000020600780c */ /* 0x000fe20003f05270 */
[----:B------:R-:W-:Y:S03]  /*11270*/  BSSY B1, `(.L_x_265) ;  /* 0x00000ab000017945 */ /* 0x000fe60003800000 */
[----:B------:R-:W-:-:S02]  /*11280*/  SEL R7, RZ, 0x1, P0 ;  /* 0x00000001ff077807 */ /* 0x000fc40000000000 */
        /* <DEDUP_REMOVED lines=25> */
[----:B------:R-:W-:-:S05]  /*11420*/  LEA.HI.X R5, R2, UR5, R3, 0x2, P0 ;  /* 0x0000000502057c11 */ /* 0x000fca00080f1403 */
[----:B------:R0:W5:Y:S04]  /*11430*/  LDG.E R4, desc[UR8][R4.64] ;  /* 0x0000000804047981 */ /* 0x000168000c1e1900 */
.L_x_267:
[----:B------:R-:W-:Y:S01]  /*11440*/  IMAD R3, R6, 0x8, R17 ;  /* 0x0000000806037824 */ /* 0x000fe200078e0211 */
[----:B------:R-:W-:Y:S01]  /*11450*/  SHF.L.U32 R2, R7, 0x1f, RZ ;  /* 0x0000001f07027819 */ /* 0x000fe200000006ff */
[----:B------:R-:W-:Y:S03]  /*11460*/  BSSY B2, `(.L_x_268) ;  /* 0x0000003000027945 */ /* 0x000fe60003800000 */
[----:B------:R-:W1:Y:S02]  /*11470*/  SYNCS.PHASECHK.TRANS64.TRYWAIT P0, [R3+URZ+0x31c40], R2 ;  /* 0x031c4002030075a7 */ /* 0x000e64000800017f */
[----:B-1----:R-:W-:Y:S05]  /*11480*/  @!P0 BRA `(.L_x_269) ;  /* 0x0000003400c88947 */ /* 0x002fea0003800000 */
.L_x_359:
[----:B------:R-:W-:Y:S05]  /*11490*/  BSYNC B2 ;  /* 0x0000000000027941 */ /* 0x000fea0003800000 */
.L_x_268:
        /* <DEDUP_REMOVED lines=12> */
.L_x_271:
[----:B------:R-:W-:Y:S05]  /*11560*/  BSYNC B2 ;  /* 0x0000000000027941 */ /* 0x000fea0003800000 */
.L_x_270:
        /* <DEDUP_REMOVED lines=11> */
.L_x_272:
        /* <DEDUP_REMOVED lines=16> */
.L_x_273:
        /* <DEDUP_REMOVED lines=16> */
.L_x_274:
        /* <DEDUP_REMOVED lines=15> */
.L_x_360:
[----:B------:R-:W-:Y:S05]  /*11910*/  BSYNC B2 ;  /* 0x0000000000027941 */ /* 0x000fea0003800000 */
.L_x_275:
[----:B------:R-:W-:Y:S01]  /*11920*/  BSSY B2, `(.L_x_277) ;  /* 0x000000b000027945 */ /* 0x000fe20003800000 */
[----:B------:R-:W-:Y:S02]  /*11930*/  IMAD.MOV.U32 R2, RZ, RZ, 0x0 ;  /* 0x00000000ff027424 */ /* 0x000fe400078e00ff */
[----:B------:R-:W-:Y:S01]  /*11940*/  IMAD.MOV.U32 R3, RZ, RZ, 0x14f00000 ;  /* 0x14f00000ff037424 */ /* 0x000fe200078e00ff */
[----:B------:R-:W-:Y:S06]  /*11950*/  @P1 BRA `(.L_x_278) ;  /* 0x00000000001c1947 */ /* 0x000fec0003800000 */
[----:B------:R-:W1:Y:S02]  /*11960*/  S2R R13, SR_TID.X ;  /* 0x00000000000d7919 */ /* 0x000e640000002100 */
[----:B-1----:R-:W-:Y:S01]  /*11970*/  LOP3.LUT R14, R13, 0x1f, RZ, 0xc0, !PT ;  /* 0x0000001f0d0e7812 */ /* 0x002fe200078ec0ff */
[----:B------:R-:W-:-:S03]  /*11980*/  IMAD.MOV.U32 R13, RZ, RZ, 0x6c00 ;  /* 0x00006c00ff0d7424 */ /* 0x000fc600078e00ff */
[----:B------:R-:W-:Y:S01]  /*11990*/  ISETP.NE.AND P0, PT, R14, RZ, PT ;  /* 0x000000ff0e00720c */ /* 0x000fe20003f05270 */
[----:B------:R1:W-:-:S12]  /*119a0*/  SYNCS.ARRIVE.TRANS64 RZ, [R12+URZ+0x50], R13 ;  /* 0x0000500d0cff79a7 */ /* 0x0003d8000800003f */
[----:B-1----:R-:W-:Y:S05]  /*119b0*/  @!P0 BRA `(.L_x_278) ;  /* 0x0000000000048947 */ /* 0x002fea0003800000 */
[----:B------:R-:W-:Y:S01]  /*119c0*/  BPT.TRAP 0x1 ;  /* 0x000000040000795c */ /* 0x000fe20000300000 */
.L_x_278:
[----:B------:R-:W-:Y:S05]  /*119d0*/  BSYNC B2 ;  /* 0x0000000000027941 */ /* 0x000fea0003800000 */
.L_x_277:
[----:B------:R-:W-:Y:S01]  /*119e0*/  R2UR UR6, R2 ;  /* 0x00000000020672ca */ /* 0x000fe200000e0000 */
[----:B------:R-:W-:Y:S01]  /*119f0*/  IMAD R18, R18, 0x6c00, R17 ;  /* 0x00006c0012127824 */ /* 0x000fe200078e0211 */
[----:B------:R-:W-:Y:S01]  /*11a00*/  R2UR UR7, R3 ;  /* 0x00000000030772ca */ /* 0x000fe200000e0000 */
[----:B------:R-:W-:Y:S01]  /*11a10*/  UIADD3 UR4, UP0, UR36, 0x470, URZ ;  /* 0x0000047024047890 */ /* 0x000fe2000ff1e03f */
[----:B------:R-:W-:Y:S01]  /*11a20*/  R2UR UR10, R5 ;  /* 0x00000000050a72ca */ /* 0x000fe200000e0000 */
[----:B------:R-:W-:Y:S01]  /*11a30*/  IMAD R5, R22, 0x90, R26 ;  /* 0x0000009016057824 */ /* 0x000fe200078e021a */
[----:B------:R-:W-:Y:S01]  /*11a40*/  PLOP3.LUT P0, PT, PT, PT, PT, 0x80, 0x0 ;  /* 0x000000000000781c */ /* 0x000fe20003f0f070 */
[----:B0-----:R-:W-:Y:S01]  /*11a50*/  VIADD R12, R12, 0x50 ;  /* 0x000000500c0c7836 */ /* 0x001fe20000000000 */
[----:B------:R-:W-:Y:S01]  /*11a60*/  UIADD3.X UR5, URZ, UR37, URZ, UP0, !UPT ;  /* 0x000000253f057290 */ /* 0x000fe200087fe43f */
[----:B------:R-:W-:-:S11]  /*11a70*/  VIADD R13, R18, 0x200 ;  /* 0x00000200120d7836 */ /* 0x000fd60000000000 */
.L_x_279:
        /* <DEDUP_REMOVED lines=10> */
[----:B------:R-:W-:Y:S02]  /*11b20*/  R2UR UR6, R2 ;  /* 0x00000000020672ca */ /* 0x000fe400000e0000 */
[----:B------:R-:W-:Y:S02]  /*11b30*/  R2UR UR7, R3 ;  /* 0x00000000030772ca */ /* 0x000fe400000e0000 */
[----:B------:R-:W-:Y:S01]  /*11b40*/  R2UR UR10, R10 ;  /* 0x000000000a0a72ca */ /* 0x000fe200000e0000 */
[----:B------:R-:W-:Y:S01]  /*11b50*/  VIADD R10, R18, 0x2600 ;  /* 0x00002600120a7836 */ /* 0x000fe20000000000 */
[----:B------:R-:W-:-:S13]  /*11b60*/  PLOP3.LUT P0, PT, PT, PT, PT, 0x80, 0x0 ;  /* 0x000000000000781c */ /* 0x000fda0003f0f070 */
.L_x_280:
        /* <DEDUP_REMOVED lines=15> */
.L_x_281:
        /* <DEDUP_REMOVED lines=12> */
.L_x_266:
[----:B------:R-:W-:Y:S05]  /*11d20*/  BSYNC B1 ;  /* 0x0000000000017941 */ /* 0x000fea0003800000 */
.L_x_265:
[----:B------:R-:W2:Y:S01]  /*11d30*/  LDL R2, [R1] ;  /* 0x0000000001027983 */ /* 0x000ea20000100800 */
[----:B------:R-:W-:Y:S01]  /*11d40*/  VIADD R18, R6, 0x1 ;  /* 0x0000000106127836 */ /* 0x000fe20000000000 */
[----:B------:R-:W-:Y:S01]  /*11d50*/  BSSY B1, `(.L_x_282) ;  /* 0x00000ae000017945 */ /* 0x000fe20003800000 */
[----:B------:R-:W-:-:S03]  /*11d60*/  VIADD R9, R0, 0xffffffff ;  /* 0xffffffff00097836 */ /* 0x000fc60000000000 */
        /* <DEDUP_REMOVED lines=29> */
.L_x_284:
[----:B------:R-:W-:Y:S01]  /*11f40*/  IMAD R2, R18, 0x8, R17 ;  /* 0x0000000812027824 */ /* 0x000fe200078e0211 */
[----:B------:R-:W-:Y:S01]  /*11f50*/  SHF.L.U32 R3, R28, 0x1f, RZ ;  /* 0x0000001f1c037819 */ /* 0x000fe200000006ff */
[----:B------:R-:W-:Y:S03]  /*11f60*/  BSSY B2, `(.L_x_285) ;  /* 0x0000003000027945 */ /* 0x000fe60003800000 */
[----:B------:R-:W1:Y:S02]  /*11f70*/  SYNCS.PHASECHK.TRANS64.TRYWAIT P0, [R2+URZ+0x31c40], R3 ;  /* 0x031c4003020075a7 */ /* 0x000e64000800017f */
[----:B-1----:R-:W-:Y:S05]  /*11f80*/  @!P0 BRA `(.L_x_286) ;  /* 0x0000002c00308947 */ /* 0x002fea0003800000 */
.L_x_361:
[----:B------:R-:W-:Y:S05]  /*11f90*/  BSYNC B2 ;  /* 0x0000000000027941 */ /* 0x000fea0003800000 */
.L_x_285:
        /* <DEDUP_REMOVED lines=12> */
.L_x_288:
[----:B------:R-:W-:Y:S05]  /*12060*/  BSYNC B2 ;  /* 0x0000000000027941 */ /* 0x000fea0003800000 */
.L_x_287:
[----:B------:R-:W-:Y:S01]  /*12070*/  IMAD.MOV.U32 R13, RZ, RZ, RZ ;  /* 0x000000ffff0d7224 */ /* 0x000fe200078e00ff */
[----:B------:R-:W-:Y:S01]  /*12080*/  UIADD3 UR4, UP0, UR36, 0x370, URZ ;  /* 0x0000037024047890 */ /* 0x000fe2000ff1e03f */
[C---:B-1----:R-:W-:Y:S01]  /*12090*/  IMAD R3, R18.reuse, 0x8, R8 ;  /* 0x0000000812037824 */ /* 0x042fe200078e0208 */
[----:B------:R-:W-:Y:S01]  /*120a0*/  PLOP3.LUT P0, PT, PT, PT, PT, 0x80, 0x0 ;  /* 0x000000000000781c */ /* 0x000fe20003f0f070 */
[----:B------:R-:W-:Y:S01]  /*120b0*/  IMAD R12, R18, 0x6c00, R17 ;  /* 0x00006c00120c7824 */ /* 0x000fe200078e0211 */
[----:B------:R-:W-:Y:S01]  /*120c0*/  R2UR UR10, R13 ;  /* 0x000000000d0a72ca */ /* 0x000fe200000e0000 */
[----:B------:R-:W-:Y:S01]  /*120d0*/  VIADD R3, R3, 0x30 ;  /* 0x0000003003037836 */ /* 0x000fe20000000000 */
[----:B------:R-:W-:Y:S01]  /*120e0*/  UIADD3.X UR5, URZ, UR37, URZ, UP0, !UPT ;  /* 0x000000253f057290 */ /* 0x000fe200087fe43f */
[----:B------:R-:W-:Y:S01]  /*120f0*/  IMAD R2, R10, 0x90, R26 ;  /* 0x000000900a027824 */ /* 0x000fe200078e021a */
[----:B------:R-:W-:Y:S01]  /*12100*/  UMOV UR6, 0x0 ;  /* 0x0000000000067882 */ /* 0x000fe20000000000 */
[----:B------:R-:W-:Y:S01]  /*12110*/  VIADD R5, R12, 0x16a00 ;  /* 0x00016a000c057836 */ /* 0x000fe20000000000 */
[----:B------:R-:W-:-:S09]  /*12120*/  UMOV UR7, 0x14f00000 ;  /* 0x14f0000000077882 */ /* 0x000fd20000000000 */
.L_x_289:
        /* <DEDUP_REMOVED lines=16> */
.L_x_290:
        /* <DEDUP_REMOVED lines=16> */
.L_x_291:
        /* <DEDUP_REMOVED lines=15> */
.L_x_362:
[----:B------:R-:W-:Y:S05]  /*12420*/  BSYNC B2 ;  /* 0x0000000000027941 */ /* 0x000fea0003800000 */
.L_x_292:
[----:B------:R-:W-:Y:S01]  /*12430*/  BSSY B2, `(.L_x_294) ;  /* 0x000000b000027945 */ /* 0x000fe20003800000 */
[----:B0-----:R-:W-:Y:S02]  /*12440*/  IMAD.MOV.U32 R2, RZ, RZ, 0x0 ;  /* 0x00000000ff027424 */ /* 0x001fe400078e00ff */
[----:B------:R-:W-:Y:S01]  /*12450*/  IMAD.MOV.U32 R3, RZ, RZ, 0x14f00000 ;  /* 0x14f00000ff037424 */ /* 0x000fe200078e00ff */
[----:B------:R-:W-:Y:S06]  /*12460*/  @P1 BRA `(.L_x_295) ;  /* 0x00000000001c1947 */ /* 0x000fec0003800000 */
[----:B------:R-:W0:Y:S02]  /*12470*/  S2R R12, SR_TID.X ;  /* 0x00000000000c7919 */ /* 0x000e240000002100 */
[----:B0-----:R-:W-:Y:S01]  /*12480*/  LOP3.LUT R14, R12, 0x1f, RZ, 0xc0, !PT ;  /* 0x0000001f0c0e7812 */ /* 0x001fe200078ec0ff */
[----:B------:R-:W-:-:S03]  /*12490*/  IMAD.MOV.U32 R12, RZ, RZ, 0x6c00 ;  /* 0x00006c00ff0c7424 */ /* 0x000fc600078e00ff */
[----:B------:R-:W-:Y:S01]  /*124a0*/  ISETP.NE.AND P0, PT, R14, RZ, PT ;  /* 0x000000ff0e00720c */ /* 0x000fe20003f05270 */
[----:B------:R0:W-:-:S12]  /*124b0*/  SYNCS.ARRIVE.TRANS64 RZ, [R7+URZ+0x50], R12 ;  /* 0x0000500c07ff79a7 */ /* 0x0001d8000800003f */
[----:B0-----:R-:W-:Y:S05]  /*124c0*/  @!P0 BRA `(.L_x_295) ;  /* 0x0000000000048947 */ /* 0x001fea0003800000 */
[----:B------:R-:W-:Y:S01]  /*124d0*/  BPT.TRAP 0x1 ;  /* 0x000000040000795c */ /* 0x000fe20000300000 */
.L_x_295:
[----:B------:R-:W-:Y:S05]  /*124e0*/  BSYNC B2 ;  /* 0x0000000000027941 */ /* 0x000fea0003800000 */
.L_x_294:
[----:B------:R-:W-:Y:S01]  /*124f0*/  R2UR UR6, R2 ;  /* 0x00000000020672ca */ /* 0x000fe200000e0000 */
[----:B------:R-:W-:Y:S01]  /*12500*/  IMAD R6, R6, 0x6c00, R17 ;  /* 0x00006c0006067824 */ /* 0x000fe200078e0211 */
[----:B------:R-:W-:Y:S01]  /*12510*/  R2UR UR7, R3 ;  /* 0x00000000030772ca */ /* 0x000fe200000e0000 */
[----:B------:R-:W-:Y:S01]  /*12520*/  UIADD3 UR4, UP0, UR36, 0x470, URZ ;  /* 0x0000047024047890 */ /* 0x000fe2000ff1e03f */
[----:B------:R-:W-:Y:S01]  /*12530*/  R2UR UR10, R13 ;  /* 0x000000000d0a72ca */ /* 0x000fe200000e0000 */
[----:B------:R-:W-:Y:S01]  /*12540*/  IMAD R12, R22, 0x90, R26 ;  /* 0x00000090160c7824 */ /* 0x000fe200078e021a */
[----:B------:R-:W-:Y:S01]  /*12550*/  PLOP3.LUT P0, PT, PT, PT, PT, 0x80, 0x0 ;  /* 0x000000000000781c */ /* 0x000fe20003f0f070 */
[----:B------:R-:W-:Y:S01]  /*12560*/  VIADD R7, R7, 0x50 ;  /* 0x0000005007077836 */ /* 0x000fe20000000000 */
[----:B------:R-:W-:Y:S01]  /*12570*/  UIADD3.X UR5, URZ, UR37, URZ, UP0, !UPT ;  /* 0x000000253f057290 */ /* 0x000fe200087fe43f */
[----:B------:R-:W-:-:S11]  /*12580*/  VIADD R13, R6, 0x200 ;  /* 0x00000200060d7836 */ /* 0x000fd60000000000 */
.L_x_296:
        /* <DEDUP_REMOVED lines=15> */
.L_x_297:
        /* <DEDUP_REMOVED lines=15> */
.L_x_298:
        /* <DEDUP_REMOVED lines=12> */
.L_x_283:
[----:B------:R-:W-:Y:S05]  /*12830*/  BSYNC B1 ;  /* 0x0000000000017941 */ /* 0x000fea0003800000 */
.L_x_282:
[----:B------:R-:W2:Y:S01]  /*12840*/  LDL R2, [R1+0x4] ;  /* 0x0000040001027983 */ /* 0x000ea20000100800 */
[----:B------:R-:W-:Y:S01]  /*12850*/  VIADD R0, R0, 0xfffffffe ;  /* 0xfffffffe00007836 */ /* 0x000fe20000000000 */
[----:B--2---:R-:W-:-:S13]  /*12860*/  ISETP.GT.AND P0, PT, R9, R2, PT ;  /* 0x000000020900720c */ /* 0x004fda0003f04270 */
[----:B------:R-:W-:Y:S05]  /*12870*/  @P0 BRA `(.L_x_299) ;  /* 0xffffffe8006c0947 */ /* 0x000fea000383ffff */
.L_x_245:
[----:B------:R-:W-:Y:S05]  /*12880*/  BSYNC B0 ;  /* 0x0000000000007941 */ /* 0x000fea0003800000 */
.L_x_244:
[----:B------:R-:W1:Y:S01]  /*12890*/  S2R R2, SR_TID.X ;  /* 0x0000000000027919 */ /* 0x000e620000002100 */
[----:B------:R-:W-:Y:S01]  /*128a0*/  BSSY B0, `(.L_x_300) ;  /* 0x0000011000007945 */ /* 0x000fe20003800000 */
[----:B-1----:R-:W-:-:S04]  /*128b0*/  LOP3.LUT R6, R2, 0x7f, RZ, 0xc0, !PT ;  /* 0x0000007f02067812 */ /* 0x002fc800078ec0ff */
[----:B------:R-:W-:-:S13]  /*128c0*/  ISETP.NE.AND P0, PT, R6, RZ, PT ;  /* 0x000000ff0600720c */ /* 0x000fda0003f05270 */
[----:B------:R-:W-:Y:S05]  /*128d0*/  @P0 BRA `(.L_x_301) ;  /* 0x0000000000340947 */ /* 0x000fea0003800000 */
[----:B------:R-:W1:Y:S01]  /*128e0*/  S2R R5, SR_LANEID ;  /* 0x0000000000057919 */ /* 0x000e620000000000 */
[----:B------:R-:W-:Y:S01]  /*128f0*/  VOTEU.ANY UR4, UPT, PT ;  /* 0x0000000000047886 */ /* 0x000fe200038e0100 */
[----:B------:R-:W2:Y:S01]  /*12900*/  LDC.64 R2, c[0x0][0xc60] ;  /* 0x00031800ff027b82 */ /* 0x000ea20000000a00 */
[----:B------:R-:W1:Y:S01]  /*12910*/  FLO.U32 R0, UR4 ;  /* 0x0000000400007d00 */ /* 0x000e6200080e0000 */
[----:B------:R-:W-:Y:S01]  /*12920*/  ULDC.64 UR6, c[0x0][0x208] ;  /* 0x0000820000067ab9 */ /* 0x000fe20000000a00 */
[----:B-1----:R-:W-:-:S06]  /*12930*/  ISETP.EQ.U32.AND P0, PT, R0, R5, PT ;  /* 0x000000050000720c */ /* 0x002fcc0003f02070 */
[----:B------:R-:W2:Y:S07]  /*12940*/  POPC R5, UR4 ;  /* 0x0000000400057d09 */ /* 0x000eae0008000000 */
[----:B--2---:R-:W2:Y:S01]  /*12950*/  @P0 ATOMG.E.ADD.STRONG.GPU PT, R3, desc[UR6][R2.64], R5 ;  /* 0x00000005020309a8 */ /* 0x004ea200081ee1c6 */
[----:B------:R-:W1:Y:S02]  /*12960*/  S2R R4, SR_LTMASK ;  /* 0x0000000000047919 */ /* 0x000e640000003900 */
[----:B-1----:R-:W-:-:S04]  /*12970*/  LOP3.LUT R4, R4, UR4, RZ, 0xc0, !PT ;  /* 0x0000000404047c12 */ /* 0x002fc8000f8ec0ff */
[----:B0-----:R-:W0:Y:S01]  /*12980*/  POPC R7, R4 ;  /* 0x0000000400077309 */ /* 0x001e220000000000 */
[----:B--2---:R-:W0:Y:S02]  /*12990*/  SHFL.IDX PT, R0, R3, R0, 0x1f ;  /* 0x00001f0003007589 */ /* 0x004e2400000e0000 */
[----:B0-----:R-:W-:-:S07]  /*129a0*/  IADD3 R24, R0, UR38, R7 ;  /* 0x0000002600187c10 */ /* 0x001fce000fffe007 */
.L_x_301:
[----:B------:R-:W-:Y:S05]  /*129b0*/  BSYNC B0 ;  /* 0x0000000000007941 */ /* 0x000fea0003800000 */
.L_x_300:
[----:B------:R-:W2:Y:S01]  /*129c0*/  LDL.LU R0, [R1] ;  /* 0x0000000001007983 */ /* 0x000ea20000300800 */
[----:B------:R-:W-:Y:S01]  /*129d0*/  BSSY B0, `(.L_x_302) ;  /* 0x0000046000007945 */ /* 0x000fe20003800000 */
[----:B--2---:R-:W-:-:S13]  /*129e0*/  ISETP.NE.AND P0, PT, R0, RZ, PT ;  /* 0x000000ff0000720c */ /* 0x004fda0003f05270 */
[----:B------:R-:W-:Y:S05]  /*129f0*/  @!P0 BRA `(.L_x_303) ;  /* 0x00000004000c8947 */ /* 0x000fea0003800000 */
[----:B------:R-:W-:Y:S01]  /*12a00*/  IMAD R3, R18, 0x8, R17 ;  /* 0x0000000812037824 */ /* 0x000fe200078e0211 */
[----:B------:R-:W-:Y:S01]  /*12a10*/  SHF.L.U32 R0, R28, 0x1f, RZ ;  /* 0x0000001f1c007819 */ /* 0x000fe200000006ff */
[----:B------:R-:W-:Y:S01]  /*12a20*/  BSSY B1, `(.L_x_304) ;  /* 0x0000004000017945 */ /* 0x000fe20003800000 */
[----:B------:R-:W-:Y:S02]  /*12a30*/  ISETP.NE.AND P1, PT, R6, RZ, PT ;  /* 0x000000ff0600720c */ /* 0x000fe40003f25270 */
[----:B------:R-:W1:Y:S02]  /*12a40*/  SYNCS.PHASECHK.TRANS64.TRYWAIT P0, [R3+URZ+0x31c60], R0 ;  /* 0x031c6000030075a7 */ /* 0x000e64000800017f */
[----:B-1----:R-:W-:Y:S09]  /*12a50*/  @!P0 BRA `(.L_x_305) ;  /* 0x0000002000a48947 */ /* 0x002ff20003800000 */
.L_x_363:
[----:B------:R-:W-:Y:S05]  /*12a60*/  BSYNC B1 ;  /* 0x0000000000017941 */ /* 0x000fea0003800000 */
.L_x_304:
[----:B------:R-:W-:Y:S04]  /*12a70*/  BSSY B1, `(.L_x_306) ;  /* 0x0000009000017945 */ /* 0x000fe80003800000 */
[----:B------:R-:W-:Y:S05]  /*12a80*/  @P1 BRA `(.L_x_307) ;  /* 0x00000000001c1947 */ /* 0x000fea0003800000 */
[----:B------:R-:W2:Y:S01]  /*12a90*/  S2R R2, SR_TID.X ;  /* 0x0000000000027919 */ /* 0x000ea20000002100 */
[----:B-1----:R-:W-:-:S04]  /*12aa0*/  IMAD.MOV.U32 R0, RZ, RZ, 0x6c00 ;  /* 0x00006c00ff007424 */ /* 0x002fc800078e00ff */
[----:B------:R3:W-:Y:S01]  /*12ab0*/  SYNCS.ARRIVE.TRANS64 RZ, [R3+URZ+0x31c50], R0 ;  /* 0x031c500003ff79a7 */ /* 0x0007e2000800003f */
[----:B--2---:R-:W-:-:S04]  /*12ac0*/  LOP3.LUT R2, R2, 0x1f, RZ, 0xc0, !PT ;  /* 0x0000001f02027812 */ /* 0x004fc800078ec0ff */
[----:B------:R-:W-:-:S13]  /*12ad0*/  ISETP.NE.AND P0, PT, R2, RZ, PT ;  /* 0x000000ff0200720c */ /* 0x000fda0003f05270 */
[----:B---3--:R-:W-:Y:S05]  /*12ae0*/  @!P0 BRA `(.L_x_307) ;  /* 0x0000000000048947 */ /* 0x008fea0003800000 */
[----:B------:R-:W-:Y:S01]  /*12af0*/  BPT.TRAP 0x1 ;  /* 0x000000040000795c */ /* 0x000fe20000300000 */
.L_x_307:
[----:B------:R-:W-:Y:S05]  /*12b00*/  BSYNC B1 ;  /* 0x0000000000017941 */ /* 0x000fea0003800000 */
.L_x_306:
[----:B-1----:R-:W-:Y:S01]  /*12b10*/  IMAD R0, R18, 0x6c00, R17 ;  /* 0x00006c0012007824 */ /* 0x002fe200078e0211 */
[----:B------:R-:W-:Y:S01]  /*12b20*/  UIADD3 UR4, UP0, UR36, 0x470, URZ ;  /* 0x0000047024047890 */ /* 0x000fe2000ff1e03f */
[----:B------:R-:W-:Y:S01]  /*12b30*/  VIADD R2, R3, 0x31c50 ;  /* 0x00031c5003027836 */ /* 0x000fe20000000000 */
[----:B------:R-:W-:Y:S01]  /*12b40*/  PLOP3.LUT P0, PT, PT, PT, PT, 0x80, 0x0 ;  /* 0x000000000000781c */ /* 0x000fe20003f0f070 */
[----:B------:R-:W-:Y:S01]  /*12b50*/  IMAD R22, R22, 0x90, R26 ;  /* 0x0000009016167824 */ /* 0x000fe200078e021a */
[----:B------:R-:W-:Y:S01]  /*12b60*/  UIADD3.X UR5, URZ, UR37, URZ, UP0, !UPT ;  /* 0x000000253f057290 */ /* 0x000fe200087fe43f */
[----:B------:R-:W-:Y:S01]  /*12b70*/  VIADD R3, R0, 0x200 ;  /* 0x0000020000037836 */ /* 0x000fe20000000000 */
[----:B------:R-:W-:Y:S01]  /*12b80*/  UMOV UR6, 0x0 ;  /* 0x0000000000067882 */ /* 0x000fe20000000000 */
[----:B------:R-:W-:Y:S01]  /*12b90*/  UMOV UR7, 0x14f00000 ;  /* 0x14f0000000077882 */ /* 0x000fe20000000000 */
[----:B------:R-:W-:-:S08]  /*12ba0*/  UMOV UR10, URZ ;  /* 0x0000003f000a7c82 */ /* 0x000fd00008000000 */
.L_x_308:
        /* <DEDUP_REMOVED lines=9> */
[----:B-1----:R-:W-:Y:S05]  /*12c40*/  @P0 BRA.U.ANY `(.L_x_308) ;  /* 0xfffffffd00d80947 */ /* 0x002fea000393ffff */
[----:B------:R-:W-:Y:S01]  /*12c50*/  PLOP3.LUT P0, PT, PT, PT, PT, 0x80, 0x0 ;  /* 0x000000000000781c */ /* 0x000fe20003f0f070 */
[----:B------:R-:W-:Y:S01]  /*12c60*/  VIADD R3, R0, 0x2600 ;  /* 0x0000260000037836 */ /* 0x000fe20000000000 */
[----:B------:R-:W-:Y:S01]  /*12c70*/  UMOV UR6, 0x0 ;  /* 0x0000000000067882 */ /* 0x000fe20000000000 */
[----:B------:R-:W-:Y:S01]  /*12c80*/  UMOV UR7, 0x14f00000 ;  /* 0x14f0000000077882 */ /* 0x000fe20000000000 */
[----:B------:R-:W-:-:S09]  /*12c90*/  UMOV UR10, 0x20 ;  /* 0x00000020000a7882 */ /* 0x000fd20000000000 */
.L_x_309:
        /* <DEDUP_REMOVED lines=15> */
.L_x_310:
        /* <DEDUP_REMOVED lines=10> */
.L_x_303:
[----:B------:R-:W-:Y:S05]  /*12e30*/  BSYNC B0 ;  /* 0x0000000000007941 */ /* 0x000fea0003800000 */
.L_x_302:
[----:B------:R-:W-:-:S05]  /*12e40*/  VIADD R18, R18, 0x1 ;  /* 0x0000000112127836 */ /* 0x000fca0000000000 */
[----:B------:R-:W-:-:S04]  /*12e50*/  ISETP.NE.AND P0, PT, R18, 0x2, PT ;  /* 0x000000021200780c */ /* 0x000fc80003f05270 */
[----:B------:R-:W-:Y:S02]  /*12e60*/  SEL R3, RZ, 0x1, P0 ;  /* 0x00000001ff037807 */ /* 0x000fe40000000000 */
[----:B------:R-:W-:Y:S02]  /*12e70*/  SEL R18, R18, RZ, P0 ;  /* 0x000000ff12127207 */ /* 0x000fe40000000000 */
[----:B------:R-:W-:-:S07]  /*12e80*/  LOP3.LUT R28, R28, R3, RZ, 0x3c, !PT ;  /* 0x000000031c1c7212 */ /* 0x000fce00078e3cff */
.L_x_226:
[----:B------:R-:W-:Y:S05]  /*12e90*/  BSYNC B7 ;  /* 0x0000000000077941 */ /* 0x000fea0003800000 */
.L_x_224:
[----:B------:R-:W3:Y:S02]  /*12ea0*/  LDL R0, [R1+0x3c] ;  /* 0x00003c0001007983 */ /* 0x000ee40000100800 */
[----:B---3--:R-:W-:-:S13]  /*12eb0*/  ISETP.NE.AND P0, PT, R0, RZ, PT ;  /* 0x000000ff0000720c */ /* 0x008fda0003f05270 */
[----:B------:R-:W-:Y:S05]  /*12ec0*/  @!P0 BRA `(.L_x_311) ;  /* 0x0000000000248947 */ /* 0x000fea0003800000 */
[----:B------:R-:W-:Y:S05]  /*12ed0*/  WARPSYNC.ALL ;  /* 0x0000000000007948 */ /* 0x000fea0003800000 */
[----:B------:R-:W3:Y:S08]  /*12ee0*/  S2UR UR5, SR_CgaCtaId ;  /* 0x00000000000579c3 */ /* 0x000ef00000008800 */
[----:B------:R-:W-:Y:S06]  /*12ef0*/  BAR.SYNC.DEFER_BLOCKING 0x5, 0x200 ;  /* 0x0148000000007b1d */ /* 0x000fec0000010000 */
[----:B------:R-:W-:-:S02]  /*12f00*/  UMOV UR4, 0x400 ;  /* 0x0000040000047882 */ /* 0x000fc40000000000 */
[----:B---3--:R-:W-:-:S06]  /*12f10*/  ULEA UR4, UR5, UR4, 0x18 ;  /* 0x0000000405047291 */ /* 0x008fcc000f8ec03f */
[----:B------:R-:W-:-:S05]  /*12f20*/  IMAD.U32 R17, RZ, RZ, UR4 ;  /* 0x00000004ff117e24 */ /* 0x000fca000f8e00ff */
[----:B------:R3:W4:Y:S01]  /*12f30*/  LDS.128 R24, [R17+0x31cd0] ;  /* 0x031cd00011187984 */ /* 0x0007220000000c00 */
[----:B------:R-:W-:Y:S06]  /*12f40*/  BAR.ARV 0x4, 0x200 ;  /* 0x0108000000007b1d */ /* 0x000fec0000002000 */
[----:B------:R-:W-:Y:S05]  /*12f50*/  BRA `(.L_x_312) ;  /* 0x0000000800d87947 */ /* 0x000fea0003800000 */
.L_x_311:
[----:B------:R-:W1:Y:S01]  /*12f60*/  S2R R0, SR_TID.X ;  /* 0x0000000000007919 */ /* 0x000e620000002100 */
[----:B------:R-:W-:Y:S01]  /*12f70*/  UMOV UR4, 0xffffffff ;  /* 0xffffffff00047882 */ /* 0x000fe20000000000 */
[----:B-1----:R-:W-:-:S04]  /*12f80*/  LOP3.LUT R9, R0, 0x1f, RZ, 0xc0, !PT ;  /* 0x0000001f00097812 */ /* 0x002fc800078ec0ff */
[----:B------:R-:W-:Y:S01]  /*12f90*/  ISETP.NE.AND P0, PT, R9, 0x1f, PT ;  /* 0x0000001f0900780c */ /* 0x000fe20003f05270 */
[----:B------:R-:W-:-:S12]  /*12fa0*/  BRA.DIV UR4, `(.L_x_313) ;  /* 0x0000001e04647947 */ /* 0x000fd8000b800000 */
[----:B0-2---:R-:W-:Y:S01]  /*12fb0*/  IMAD.IADD R7, R27, 0x1, R9 ;  /* 0x000000011b077824 */ /* 0x005fe200078e0209 */
[----:B------:R-:W-:Y:S01]  /*12fc0*/  ULDC UR4, c[0x0][0xc3c] ;  /* 0x00030f0000047ab9 */ /* 0x000fe20000000800 */
[----:B------:R-:W-:-:S03]  /*12fd0*/  ULDC.64 UR6, c[0x0][0x208] ;  /* 0x0000820000067ab9 */ /* 0x000fc60000000a00 */
[----:B------:R-:W-:-:S13]  /*12fe0*/  ISETP.GE.OR P1, PT, R7, UR4, !P0 ;  /* 0x0000000407007c0c */ /* 0x000fda000c726670 */
[----:B------:R-:W0:Y:S08]  /*12ff0*/  @!P1 LDC.64 R2, c[0x0][0xc80] ;  /* 0x00032000ff029b82 */ /* 0x000e300000000a00 */
[----:B------:R-:W1:Y:S01]  /*13000*/  @!P1 LDC.64 R4, c[0x0][0xc78] ;  /* 0x00031e00ff049b82 */ /* 0x000e620000000a00 */
[----:B0-----:R-:W-:-:S05]  /*13010*/  @!P1 IMAD.WIDE R2, R7, 0x4, R2 ;  /* 0x0000000407029825 */ /* 0x001fca00078e0202 */
[----:B------:R1:W2:Y:S02]  /*13020*/  @!P1 LDG.E R8, desc[UR6][R2.64] ;  /* 0x0000000602089981 */ /* 0x0002a4000c1e1900 */
[----:B-1----:R-:W-:-:S05]  /*13030*/  @!P1 IMAD.WIDE R2, R7, 0x4, R4 ;  /* 0x0000000407029825 */ /* 0x002fca00078e0204 */
[----:B------:R-:W3:Y:S01]  /*13040*/  @!P1 LDG.E R5, desc[UR6][R2.64] ;  /* 0x0000000602059981 */ /* 0x000ee2000c1e1900 */
[----:B------:R-:W-:Y:S01]  /*13050*/  IMAD.MOV.U32 R7, RZ, RZ, RZ ;  /* 0x000000ffff077224 */ /* 0x000fe200078e00ff */
[C---:B------:R-:W-:Y:S01]  /*13060*/  ISETP.GE.U32.AND P2, PT, R9.reuse, 0x2, PT ;  /* 0x000000020900780c */ /* 0x040fe20003f46070 */
[----:B------:R-:W-:Y:S01]  /*13070*/  IMAD.MOV.U32 R4, RZ, RZ, RZ ;  /* 0x000000ffff047224 */ /* 0x000fe200078e00ff */
[C---:B------:R-:W-:Y:S01]  /*13080*/  ISETP.GE.U32.AND P3, PT, R9.reuse, 0x4, PT ;  /* 0x000000040900780c */ /* 0x040fe20003f66070 */
[----:B------:R-:W-:Y:S01]  /*13090*/  SHFL.IDX PT, R0, R24, RZ, 0x1f ;  /* 0x00001fff18007589 */ /* 0x000fe200000e0000 */
[C---:B------:R-:W-:Y:S02]  /*130a0*/  ISETP.GE.U32.AND P4, PT, R9.reuse, 0x8, PT ;  /* 0x000000080900780c */ /* 0x040fe40003f86070 */
[----:B------:R-:W-:Y:S01]  /*130b0*/  ISETP.GE.U32.AND P5, PT, R9, 0x10, PT ;  /* 0x000000100900780c */ /* 0x000fe20003fa6070 */
[----:B------:R0:W-:Y:S02]  /*130c0*/  SHFL.IDX PT, R6, R24, 0x1, 0x1f ;  /* 0x00201f0018067f89 */ /* 0x0001e400000e0000 */
[----:B0-----:R-:W-:-:S02]  /*130d0*/  IMAD.MOV.U32 R24, RZ, RZ, RZ ;  /* 0x000000ffff187224 */ /* 0x001fc400078e00ff */
[----:B--2---:R-:W-:Y:S02]  /*130e0*/  @!P1 IMAD.MOV.U32 R7, RZ, RZ, R8 ;  /* 0x000000ffff079224 */ /* 0x004fe400078e0008 */
[----:B---3--:R-:W-:Y:S01]  /*130f0*/  @!P1 IMAD.MOV.U32 R4, RZ, RZ, R5 ;  /* 0x000000ffff049224 */ /* 0x008fe200078e0005 */
[----:B------:R-:W-:-:S03]  /*13100*/  ISETP.NE.AND P1, PT, R9, RZ, PT ;  /* 0x000000ff0900720c */ /* 0x000fc60003f25270 */
[----:B------:R-:W-:-:S05]  /*13110*/  IMAD R13, R4, R7, RZ ;  /* 0x00000007040d7224 */ /* 0x000fca00078e02ff */
        /* <DEDUP_REMOVED lines=15> */
[----:B------:R0:W1:Y:S02]  /*13210*/  SHFL.IDX PT, R14, R3, 0x1f, 0x1f ;  /* 0x03e01f00030e7f89 */ /* 0x00006400000e0000 */
.L_x_373:
[----:B------:R-:W-:Y:S02]  /*13220*/  ULDC UR4, c[0x0][0xc38] ;  /* 0x00030e0000047ab9 */ /* 0x000fe40000000800 */
[----:B------:R-:W-:-:S04]  /*13230*/  IMAD.U32 R2, RZ, RZ, UR4 ;  /* 0x00000004ff027e24 */ /* 0x000fc8000f8e00ff */
[----:B-1----:R-:W-:-:S04]  /*13240*/  IMAD R5, R14, R2, RZ ;  /* 0x000000020e057224 */ /* 0x002fc800078e02ff */
[----:B------:R-:W-:-:S05]  /*13250*/  IMAD.IADD R6, R6, 0x1, R5 ;  /* 0x0000000106067824 */ /* 0x000fca00078e0205 */
[----:B------:R-:W-:-:S13]  /*13260*/  ISETP.GT.AND P6, PT, R6, R0, PT ;  /* 0x000000000600720c */ /* 0x000fda0003fc4270 */
[----:B------:R-:W-:Y:S05]  /*13270*/  @P6 BRA `(.L_x_314) ;  /* 0x0000000000a86947 */ /* 0x000fea0003800000 */
.L_x_317:
[----:B------:R-:W1:Y:S01]  /*13280*/  LDC R2, c[0x0][0xc3c] ;  /* 0x00030f00ff027b82 */ /* 0x000e620000000800 */
[----:B------:R-:W-:-:S05]  /*13290*/  VIADD R27, R27, 0x1f ;  /* 0x0000001f1b1b7836 */ /* 0x000fca0000000000 */
[----:B-1----:R-:W-:-:S13]  /*132a0*/  ISETP.GE.AND P6, PT, R27, R2, PT ;  /* 0x000000021b00720c */ /* 0x002fda0003fc6270 */
[----:B------:R-:W-:Y:S05]  /*132b0*/  @P6 BRA `(.L_x_315) ;  /* 0x0000000400bc6947 */ /* 0x000fea0003800000 */
[----:B0-----:R-:W0:Y:S01]  /*132c0*/  S2R R3, SR_TID.X ;  /* 0x0000000000037919 */ /* 0x001e220000002100 */
[----:B------:R-:W-:Y:S01]  /*132d0*/  IMAD.MOV.U32 R7, RZ, RZ, RZ ;  /* 0x000000ffff077224 */ /* 0x000fe200078e00ff */
[----:B------:R-:W-:Y:S01]  /*132e0*/  ULDC.64 UR4, c[0x0][0x208] ;  /* 0x0000820000047ab9 */ /* 0x000fe20000000a00 */
[----:B0-----:R-:W-:-:S05]  /*132f0*/  LOP3.LUT R3, R3, 0x1f, RZ, 0xc0, !PT ;  /* 0x0000001f03037812 */ /* 0x001fca00078ec0ff */
[----:B------:R-:W-:-:S05]  /*13300*/  IMAD.IADD R9, R27, 0x1, R3 ;  /* 0x000000011b097824 */ /* 0x000fca00078e0203 */
[----:B------:R-:W-:-:S13]  /*13310*/  ISETP.GE.OR P6, PT, R9, R2, !P0 ;  /* 0x000000020900720c */ /* 0x000fda00047c6670 */
[----:B------:R-:W0:Y:S08]  /*13320*/  @!P6 LDC.64 R2, c[0x0][0xc80] ;  /* 0x00032000ff02eb82 */ /* 0x000e300000000a00 */
[----:B------:R-:W1:Y:S01]  /*13330*/  @!P6 LDC.64 R4, c[0x0][0xc78] ;  /* 0x00031e00ff04eb82 */ /* 0x000e620000000a00 */
[----:B0-----:R-:W-:-:S05]  /*13340*/  @!P6 IMAD.WIDE R2, R9, 0x4, R2 ;  /* 0x000000040902e825 */ /* 0x001fca00078e0202 */
[----:B------:R1:W2:Y:S02]  /*13350*/  @!P6 LDG.E R7, desc[UR4][R2.64] ;  /* 0x000000040207e981 */ /* 0x0002a4000c1e1900 */
[----:B-1----:R-:W-:-:S04]  /*13360*/  @!P6 IMAD.WIDE R2, R9, 0x4, R4 ;  /* 0x000000040902e825 */ /* 0x002fc800078e0204 */
[----:B------:R-:W-:-:S06]  /*13370*/  IMAD.MOV.U32 R4, RZ, RZ, RZ ;  /* 0x000000ffff047224 */ /* 0x000fcc00078e00ff */
[----:B------:R-:W2:Y:S01]  /*13380*/  @!P6 LDG.E R4, desc[UR4][R2.64] ;  /* 0x000000040204e981 */ /* 0x000ea2000c1e1900 */
[----:B------:R-:W-:Y:S01]  /*13390*/  UMOV UR4, 0xffffffff ;  /* 0xffffffff00047882 */ /* 0x000fe20000000000 */
[----:B--2---:R-:W-:Y:S02]  /*133a0*/  IMAD R13, R4, R7, RZ ;  /* 0x00000007040d7224 */ /* 0x004fe400078e02ff */
[----:B------:R-:W-:Y:S05]  /*133b0*/  BRA.DIV UR4, `(.L_x_316) ;  /* 0x0000001e04a07947 */ /* 0x000fea000b800000 */
        /* <DEDUP_REMOVED lines=16> */
.L_x_381:
[----:B------:R-:W-:Y:S02]  /*134c0*/  ULDC UR4, c[0x0][0xc38] ;  /* 0x00030e0000047ab9 */ /* 0x000fe40000000800 */
[----:B------:R-:W-:-:S04]  /*134d0*/  IMAD.U32 R2, RZ, RZ, UR4 ;  /* 0x00000004ff027e24 */ /* 0x000fc8000f8e00ff */
[----:B-1----:R-:W-:-:S04]  /*134e0*/  IMAD R5, R14, R2, RZ ;  /* 0x000000020e057224 */ /* 0x002fc800078e02ff */
[----:B------:R-:W-:-:S05]  /*134f0*/  IMAD.IADD R6, R5, 0x1, R6 ;  /* 0x0000000105067824 */ /* 0x000fca00078e0206 */
[----:B------:R-:W-:-:S13]  /*13500*/  ISETP.GT.AND P6, PT, R6, R0, PT ;  /* 0x000000000600720c */ /* 0x000fda0003fc4270 */
[----:B------:R-:W-:Y:S05]  /*13510*/  @!P6 BRA `(.L_x_317) ;  /* 0xfffffffc0058e947 */ /* 0x000fea000383ffff */
.L_x_314:
[----:B------:R-:W-:Y:S01]  /*13520*/  IMAD.IADD R6, R6, 0x1, -R5 ;  /* 0x0000000106067824 */ /* 0x000fe200078e0a05 */
[----:B------:R-:W-:-:S03]  /*13530*/  UMOV UR4, 0xffffffff ;  /* 0xffffffff00047882 */ /* 0x000fc60000000000 */
[----:B------:R-:W-:-:S05]  /*13540*/  IMAD R5, R3, R2, R6 ;  /* 0x0000000203057224 */ /* 0x000fca00078e0206 */
[----:B------:R-:W-:Y:S01]  /*13550*/  ISETP.GT.AND P6, PT, R5, R0, PT ;  /* 0x000000000500720c */ /* 0x000fe20003fc4270 */
[----:B------:R-:W-:-:S12]  /*13560*/  BRA.DIV UR4, `(.L_x_318) ;  /* 0x0000001e04ec7947 */ /* 0x000fd8000b800000 */
[----:B------:R-:W-:-:S04]  /*13570*/  VOTE.ANY R8, PT, !P6 ;  /* 0x0000000000087806 */ /* 0x000fc800070e0100 */
[----:B------:R-:W1:Y:S02]  /*13580*/  POPC R5, R8 ;  /* 0x0000000800057309 */ /* 0x000e640000000000 */
[----:B-1----:R1:W2:Y:S04]  /*13590*/  SHFL.IDX PT, R7, R7, R5, 0x1f ;  /* 0x00001f0507077589 */ /* 0x0022a800000e0000 */
[----:B------:R1:W3:Y:S02]  /*135a0*/  SHFL.IDX PT, R4, R4, R5, 0x1f ;  /* 0x00001f0504047589 */ /* 0x0002e400000e0000 */
.L_x_386:
[----:B------:R-:W-:-:S13]  /*135b0*/  ISETP.NE.AND P0, PT, R8, RZ, PT ;  /* 0x000000ff0800720c */ /* 0x000fda0003f05270 */
[----:B------:R-:W-:Y:S05]  /*135c0*/  @!P0 BRA `(.L_x_319) ;  /* 0x0000000000108947 */ /* 0x000fea0003800000 */
[----:B------:R-:W-:Y:S01]  /*135d0*/  UMOV UR4, 0xffffffff ;  /* 0xffffffff00047882 */ /* 0x000fe20000000000 */
[----:B------:R-:W-:Y:S02]  /*135e0*/  VIADD R12, R5, 0xffffffff ;  /* 0xffffffff050c7836 */ /* 0x000fe40000000000 */
[----:B------:R-:W-:Y:S05]  /*135f0*/  BRA.DIV UR4, `(.L_x_320) ;  /* 0x0000002204247947 */ /* 0x000fea000b800000 */
[----:B------:R4:W0:Y:S02]  /*13600*/  SHFL.IDX PT, R24, R3, R12, 0x1f ;  /* 0x00001f0c03187589 */ /* 0x00082400000e0000 */
.L_x_319:
[----:B--2---:R-:W-:Y:S01]  /*13610*/  IABS R8, R7 ;  /* 0x0000000700087213 */ /* 0x004fe20000000000 */
[----:B0-----:R-:W-:Y:S01]  /*13620*/  IMAD R24, R24, R2, R6 ;  /* 0x0000000218187224 */ /* 0x001fe200078e0206 */
[----:B---3--:R-:W-:Y:S01]  /*13630*/  IABS R6, R4 ;  /* 0x0000000400067213 */ /* 0x008fe20000000000 */
[----:B------:R-:W-:Y:S01]  /*13640*/  IMAD.MOV.U32 R2, RZ, RZ, RZ ;  /* 0x000000ffff027224 */ /* 0x000fe200078e00ff */
[----:B------:R-:W0:Y:S01]  /*13650*/  I2F.RP R9, R8 ;  /* 0x0000000800097306 */ /* 0x000e220000209400 */
[----:B------:R-:W-:Y:S02]  /*13660*/  IMAD.IADD R0, R0, 0x1, -R24 ;  /* 0x0000000100007824 */ /* 0x000fe400078e0a18 */
[----:B------:R-:W-:-:S05]  /*13670*/  IMAD.IADD R27, R5, 0x1, R27 ;  /* 0x00000001051b7824 */ /* 0x000fca00078e021b */
[----:B------:R-:W2:Y:S08]  /*13680*/  I2F.RP R10, R6 ;  /* 0x00000006000a7306 */ /* 0x000eb00000209400 */
[----:B0-----:R-:W4:Y:S08]  /*13690*/  MUFU.RCP R9, R9 ;  /* 0x0000000900097308 */ /* 0x001f300000001000 */
[----:B--2---:R-:W-:Y:S01]  /*136a0*/  MUFU.RCP R10, R10 ;  /* 0x0000000a000a7308 */ /* 0x004fe20000001000 */
[----:B----4-:R-:W-:-:S07]  /*136b0*/  VIADD R3, R9, 0xffffffe ;  /* 0x0ffffffe09037836 */ /* 0x010fce0000000000 */
[----:B------:R-:W0:Y:S02]  /*136c0*/  F2I.FTZ.U32.TRUNC.NTZ R3, R3 ;  /* 0x0000000300037305 */ /* 0x000e24000021f000 */
[----:B0-----:R-:W-:-:S04]  /*136d0*/  IMAD.MOV R11, RZ, RZ, -R3 ;  /* 0x000000ffff0b7224 */ /* 0x001fc800078e0a03 */
[----:B------:R-:W-:-:S04]  /*136e0*/  IMAD R11, R11, R8, RZ ;  /* 0x000000080b0b7224 */ /* 0x000fc800078e02ff */
[----:B------:R-:W-:Y:S01]  /*136f0*/  IMAD.HI.U32 R2, R3, R11, R2 ;  /* 0x0000000b03027227 */ /* 0x000fe200078e0002 */
[----:B------:R-:W-:Y:S02]  /*13700*/  IABS R3, R7 ;  /* 0x0000000700037213 */ /* 0x000fe40000000000 */
[----:B------:R-:W-:-:S03]  /*13710*/  IABS R11, R0 ;  /* 0x00000000000b7213 */ /* 0x000fc60000000000 */
[----:B------:R-:W-:Y:S02]  /*13720*/  IMAD.MOV R12, RZ, RZ, -R3 ;  /* 0x000000ffff0c7224 */ /* 0x000fe400078e0a03 */
[----:B------:R-:W-:-:S04]  /*13730*/  IMAD.HI.U32 R9, R2, R11, RZ ;  /* 0x0000000b02097227 */ /* 0x000fc800078e00ff */
[----:B------:R-:W-:Y:S02]  /*13740*/  IMAD R11, R9, R12, R11 ;  /* 0x0000000c090b7224 */ /* 0x000fe400078e020b */
[----:B------:R-:W-:Y:S02]  /*13750*/  VIADD R12, R10, 0xffffffe ;  /* 0x0ffffffe0a0c7836 */ /* 0x000fe40000000000 */
[----:B------:R-:W-:Y:S01]  /*13760*/  IMAD.MOV.U32 R2, RZ, RZ, RZ ;  /* 0x000000ffff027224 */ /* 0x000fe200078e00ff */
[----:B------:R-:W-:Y:S01]  /*13770*/  ISETP.GT.U32.AND P1, PT, R8, R11, PT ;  /* 0x0000000b0800720c */ /* 0x000fe20003f24070 */
[----:B------:R-:W0:-:S12]  /*13780*/  F2I.FTZ.U32.TRUNC.NTZ R3, R12 ;  /* 0x0000000c00037305 */ /* 0x000e18000021f000 */
[----:B------:R-:W-:Y:S02]  /*13790*/  @!P1 IMAD.IADD R11, R11, 0x1, -R8 ;  /* 0x000000010b0b9824 */ /* 0x000fe400078e0a08 */
[----:B------:R-:W-:Y:S01]  /*137a0*/  @!P1 VIADD R9, R9, 0x1 ;  /* 0x0000000109099836 */ /* 0x000fe20000000000 */
[----:B------:R-:W-:Y:S02]  /*137b0*/  ISETP.NE.AND P1, PT, R7, RZ, PT ;  /* 0x000000ff0700720c */ /* 0x000fe40003f25270 */
[----:B------:R-:W-:Y:S01]  /*137c0*/  ISETP.GE.U32.AND P0, PT, R11, R8, PT ;  /* 0x000000080b00720c */ /* 0x000fe20003f06070 */
[----:B0-----:R-:W-:Y:S01]  /*137d0*/  IMAD.MOV R11, RZ, RZ, -R3 ;  /* 0x000000ffff0b7224 */ /* 0x001fe200078e0a03 */
[----:B------:R-:W-:-:S03]  /*137e0*/  IABS R8, R4 ;  /* 0x0000000400087213 */ /* 0x000fc60000000000 */
[----:B------:R-:W-:Y:S02]  /*137f0*/  IMAD R11, R11, R6, RZ ;  /* 0x000000060b0b7224 */ /* 0x000fe400078e02ff */
[----:B------:R-:W-:Y:S02]  /*13800*/  IMAD.MOV R8, RZ, RZ, -R8 ;  /* 0x000000ffff087224 */ /* 0x000fe400078e0a08 */
[----:B------:R-:W-:Y:S01]  /*13810*/  IMAD.HI.U32 R2, R3, R11, R2 ;  /* 0x0000000b03027227 */ /* 0x000fe200078e0002 */
[----:B------:R-:W-:-:S03]  /*13820*/  LOP3.LUT R3, R0, R7, RZ, 0x3c, !PT ;  /* 0x0000000700037212 */ /* 0x000fc600078e3cff */
[----:B------:R-:W-:Y:S01]  /*13830*/  @P0 VIADD R9, R9, 0x1 ;  /* 0x0000000109090836 */ /* 0x000fe20000000000 */
[----:B------:R-:W-:-:S13]  /*13840*/  ISETP.GE.AND P2, PT, R3, RZ, PT ;  /* 0x000000ff0300720c */ /* 0x000fda0003f46270 */
[----:B------:R-:W-:Y:S01]  /*13850*/  @!P2 IMAD.MOV R9, RZ, RZ, -R9 ;  /* 0x000000ffff09a224 */ /* 0x000fe200078e0a09 */
[----:B------:R-:W-:-:S04]  /*13860*/  @!P1 LOP3.LUT R9, RZ, R7, RZ, 0x33, !PT ;  /* 0x00000007ff099212 */ /* 0x000fc800078e33ff */
[-C--:B------:R-:W-:Y:S01]  /*13870*/  IABS R3, R9.reuse ;  /* 0x0000000900037213 */ /* 0x080fe20000000000 */
[----:B------:R-:W-:-:S04]  /*13880*/  IMAD R7, R7, R9, RZ ;  /* 0x0000000907077224 */ /* 0x000fc800078e02ff */
[----:B------:R-:W-:-:S04]  /*13890*/  IMAD.HI.U32 R2, R2, R3, RZ ;  /* 0x0000000302027227 */ /* 0x000fc800078e00ff */
[----:B------:R-:W-:Y:S02]  /*138a0*/  IMAD R3, R2, R8, R3 ;  /* 0x0000000802037224 */ /* 0x000fe400078e0203 */
[----:B------:R-:W-:-:S03]  /*138b0*/  IMAD.IADD R25, R0, 0x1, -R7 ;  /* 0x0000000100197824 */ /* 0x000fc600078e0a07 */
[----:B------:R-:W-:-:S13]  /*138c0*/  ISETP.GT.U32.AND P1, PT, R6, R3, PT ;  /* 0x000000030600720c */ /* 0x000fda0003f24070 */
[----:B------:R-:W-:Y:S02]  /*138d0*/  @!P1 IMAD.IADD R3, R3, 0x1, -R6 ;  /* 0x0000000103039824 */ /* 0x000fe400078e0a06 */
[----:B------:R-:W-:Y:S01]  /*138e0*/  @!P1 VIADD R2, R2, 0x1 ;  /* 0x0000000102029836 */ /* 0x000fe20000000000 */
[----:B------:R-:W-:Y:S02]  /*138f0*/  ISETP.NE.AND P1, PT, R4, RZ, PT ;  /* 0x000000ff0400720c */ /* 0x000fe40003f25270 */
[----:B------:R-:W-:Y:S02]  /*13900*/  ISETP.GE.U32.AND P0, PT, R3, R6, PT ;  /* 0x000000060300720c */ /* 0x000fe40003f06070 */
[----:B------:R-:W-:-:S04]  /*13910*/  LOP3.LUT R3, R9, R4, RZ, 0x3c, !PT ;  /* 0x0000000409037212 */ /* 0x000fc800078e3cff */
[----:B------:R-:W-:-:S07]  /*13920*/  ISETP.GE.AND P2, PT, R3, RZ, PT ;  /* 0x000000ff0300720c */ /* 0x000fce0003f46270 */
[----:B------:R-:W-:-:S06]  /*13930*/  @P0 VIADD R2, R2, 0x1 ;  /* 0x0000000102020836 */ /* 0x000fcc0000000000 */
[----:B------:R-:W-:Y:S01]  /*13940*/  @!P2 IMAD.MOV R2, RZ, RZ, -R2 ;  /* 0x000000ffff02a224 */ /* 0x000fe200078e0a02 */
[----:B------:R-:W-:-:S05]  /*13950*/  @!P1 LOP3.LUT R2, RZ, R4, RZ, 0x33, !PT ;  /* 0x00000004ff029212 */ /* 0x000fca00078e33ff */
[--C-:B------:R-:W-:Y:S02]  /*13960*/  IMAD.MOV R3, RZ, RZ, -R2.reuse ;  /* 0x000000ffff037224 */ /* 0x100fe400078e0a02 */
[C---:B------:R-:W-:Y:S02]  /*13970*/  IMAD R2, R4.reuse, 0x1000000, R2 ;  /* 0x0100000004027824 */ /* 0x040fe400078e0202 */
[----:B------:R-:W-:-:S04]  /*13980*/  IMAD R9, R4, R3, R9 ;  /* 0x0000000304097224 */ /* 0x000fc800078e0209 */
[----:B------:R-:W-:Y:S01]  /*13990*/  IMAD R26, R9, 0x10000, R2 ;  /* 0x00010000091a7824 */ /* 0x000fe200078e0202 */
[----:B------:R-:W-:Y:S06]  /*139a0*/  BRA `(.L_x_321) ;  /* 0x00000000001c7947 */ /* 0x000fec0003800000 */
.L_x_315:
[----:B------:R-:W-:Y:S01]  /*139b0*/  UMOV UR4, URZ ;  /* 0x0000003f00047c82 */ /* 0x000fe20008000000 */
[----:B------:R-:W-:Y:S01]  /*139c0*/  UMOV UR5, URZ ;  /* 0x0000003f00057c82 */ /* 0x000fe20008000000 */
[----:B------:R-:W-:Y:S01]  /*139d0*/  ULDC UR6, c[0x0][0xc3c] ;  /* 0x00030f0000067ab9 */ /* 0x000fe20000000800 */
[----:B------:R-:W-:Y:S02]  /*139e0*/  IMAD.MOV.U32 R24, RZ, RZ, R0 ;  /* 0x000000ffff187224 */ /* 0x000fe400078e0000 */
[----:B------:R-:W-:Y:S02]  /*139f0*/  IMAD.U32 R25, RZ, RZ, UR4 ;  /* 0x00000004ff197e24 */ /* 0x000fe4000f8e00ff */
[----:B------:R-:W-:Y:S02]  /*13a00*/  IMAD.U32 R26, RZ, RZ, UR5 ;  /* 0x00000005ff1a7e24 */ /* 0x000fe4000f8e00ff */
[----:B------:R-:W-:-:S07]  /*13a10*/  IMAD.U32 R27, RZ, RZ, UR6 ;  /* 0x00000006ff1b7e24 */ /* 0x000fce000f8e00ff */
.L_x_321:
[----:B------:R-:W2:Y:S01]  /*13a20*/  S2R R0, SR_TID.X ;  /* 0x0000000000007919 */ /* 0x000ea20000002100 */
[----:B------:R-:W-:Y:S05]  /*13a30*/  WARPSYNC.ALL ;  /* 0x0000000000007948 */ /* 0x000fea0003800000 */
[----:B------:R-:W-:Y:S01]  /*13a40*/  BAR.SYNC.DEFER_BLOCKING 0x4, 0x200 ;  /* 0x0108000000007b1d */ /* 0x000fe20000010000 */
[----:B--2---:R-:W-:-:S04]  /*13a50*/  LOP3.LUT R0, R0, 0x1f, RZ, 0xc0, !PT ;  /* 0x0000001f00007812 */ /* 0x004fc800078ec0ff */
[----:B------:R-:W-:-:S13]  /*13a60*/  ISETP.NE.AND P0, PT, R0, RZ, PT ;  /* 0x000000ff0000720c */ /* 0x000fda0003f05270 */
[----:B0-----:R-:W0:Y:S01]  /*13a70*/  @!P0 S2R R3, SR_CgaCtaId ;  /* 0x0000000000038919 */ /* 0x001e220000008800 */
[----:B------:R-:W-:-:S04]  /*13a80*/  @!P0 MOV R0, 0x400 ;  /* 0x0000040000008802 */ /* 0x000fc80000000f00 */
[----:B0-----:R-:W-:-:S05]  /*13a90*/  @!P0 LEA R17, R3, R0, 0x18 ;  /* 0x0000000003118211 */ /* 0x001fca00078ec0ff */
[----:B------:R0:W-:Y:S01]  /*13aa0*/  @!P0 STS.128 [R17+0x31cd0], R24 ;  /* 0x031cd01811008388 */ /* 0x0001e20000000c00 */
[----:B------:R-:W-:Y:S06]  /*13ab0*/  BAR.ARV 0x5, 0x200 ;  /* 0x0148000000007b1d */ /* 0x000fec0000002000 */
.L_x_312:
[----:B------:R-:W-:Y:S02]  /*13ac0*/  ULDC UR4, c[0x0][0xc3c] ;  /* 0x00030f0000047ab9 */ /* 0x000fe40000000800 */
[----:B----4-:R-:W-:-:S13]  /*13ad0*/  ISETP.GE.AND P0, PT, R27, UR4, PT ;  /* 0x000000041b007c0c */ /* 0x010fda000bf06270 */
[----:B------:R-:W-:Y:S05]  /*13ae0*/  @!P0 BRA `(.L_x_322) ;  /* 0xffffffa800788947 */ /* 0x000fea000383ffff */
[----:B------:R-:W-:Y:S05]  /*13af0*/  BSYNC B8 ;  /* 0x0000000000087941 */ /* 0x000fea0003800000 */
.L_x_218:
[----:B0-2---:R-:W2:Y:S01]  /*13b00*/  LDL.LU R0, [R1+0x34] ;  /* 0x0000340001007983 */ /* 0x005ea20000300800 */
[----:B------:R-:W-:Y:S01]  /*13b10*/  BSSY B0, `(.L_x_323) ;  /* 0x000000b000007945 */ /* 0x000fe20003800000 */
[----:B-1----:R-:W0:Y:S01]  /*13b20*/  S2R R5, SR_CgaCtaId ;  /* 0x0000000000057919 */ /* 0x002e220000008800 */
[----:B--2---:R-:W-:-:S05]  /*13b30*/  VIADD R0, R0, 0x1 ;  /* 0x0000000100007836 */ /* 0x004fca0000000000 */
[----:B------:R-:W-:-:S04]  /*13b40*/  LEA.HI R2, R0, R0, RZ, 0x1 ;  /* 0x0000000000027211 */ /* 0x000fc800078f08ff */
[----:B------:R-:W-:Y:S02]  /*13b50*/  LOP3.LUT R3, R2, 0xfffffffe, RZ, 0xc0, !PT ;  /* 0xfffffffe02037812 */ /* 0x000fe400078ec0ff */
[----:B------:R-:W-:-:S03]  /*13b60*/  MOV R2, 0x400 ;  /* 0x0000040000027802 */ /* 0x000fc60000000f00 */
[----:B------:R-:W-:Y:S01]  /*13b70*/  IMAD.IADD R0, R0, 0x1, -R3 ;  /* 0x0000000100007824 */ /* 0x000fe200078e0a03 */
[----:B0-----:R-:W-:-:S04]  /*13b80*/  LEA R9, R5, R2, 0x18 ;  /* 0x0000000205097211 */ /* 0x001fc800078ec0ff */
[----:B------:R-:W-:-:S04]  /*13b90*/  SHF.L.U32 R0, R0, 0x1f, RZ ;  /* 0x0000001f00007819 */ /* 0x000fc800000006ff */
[----:B------:R-:W0:Y:S02]  /*13ba0*/  SYNCS.PHASECHK.TRANS64.TRYWAIT P0, [R9+URZ+0x31c20], R0 ;  /* 0x031c2000090075a7 */ /* 0x000e24000800017f */
[----:B0-----:R-:W-:Y:S05]  /*13bb0*/  @!P0 BRA `(.L_x_324) ;  /* 0x0000001800dc8947 */ /* 0x001fea0003800000 */
.L_x_389:
[----:B------:R-:W-:Y:S05]  /*13bc0*/  BSYNC B0 ;  /* 0x0000000000007941 */ /* 0x000fea0003800000 */
.L_x_323:
[----:B------:R-:W-:-:S03]  /*13bd0*/  UMOV UR4, 0xffffffff ;  /* 0xffffffff00047882 */ /* 0x000fc60000000000 */
[----:B------:R-:W-:Y:S05]  /*13be0*/  BRA.DIV UR4, `(.L_x_325) ;  /* 0x0000001a04e47947 */ /* 0x000fea000b800000 */
[----:B0-----:R-:W0:Y:S02]  /*13bf0*/  S2R R0, SR_TID.X ;  /* 0x0000000000007919 */ /* 0x001e240000002100 */
[----:B0-----:R-:W-:-:S04]  /*13c00*/  SHF.R.U32.HI R0, RZ, 0x5, R0 ;  /* 0x00000005ff007819 */ /* 0x001fc80000011600 */
[----:B------:R-:W-:-:S05]  /*13c10*/  LOP3.LUT R0, R0, 0x3, RZ, 0xc0, !PT ;  /* 0x0000000300007812 */ /* 0x000fca00078ec0ff */
[----:B------:R0:W1:Y:S02]  /*13c20*/  SHFL.IDX PT, R14, R0, RZ, 0x1f ;  /* 0x00001fff000e7589 */ /* 0x00006400000e0000 */
.L_x_392:
[----:B-1----:R-:W-:Y:S01]  /*13c30*/  ISETP.NE.AND P0, PT, R14, RZ, PT ;  /* 0x000000ff0e00720c */ /* 0x002fe20003f05270 */
[----:B------:R-:W-:-:S12]  /*13c40*/  BSSY B0, `(.L_x_326) ;  /* 0x0000026000007945 */ /* 0x000fd80003800000 */
[----:B------:R-:W-:Y:S05]  /*13c50*/  @P0 BRA `(.L_x_327) ;  /* 0x0000000000900947 */ /* 0x000fea0003800000 */
[----:B------:R-:W-:-:S03]  /*13c60*/  UMOV UR4, 0xffffffff ;  /* 0xffffffff00047882 */ /* 0x000fc60000000000 */
[----:B------:R-:W-:Y:S05]  /*13c70*/  BRA.DIV UR4, `(.L_x_328) ;  /* 0x0000001a04f47947 */ /* 0x000fea000b800000 */
[----:B------:R-:W-:-:S13]  /*13c80*/  ELECT P6, URZ, PT ;  /* 0x00000000003f782f */ /* 0x000fda00038c0000 */
.L_x_395:
[----:B------:R-:W-:Y:S05]  /*13c90*/  @!P6 BRA `(.L_x_327) ;  /* 0x000000000080e947 */ /* 0x000fea0003800000 */
[----:B0-----:R-:W2:Y:S02]  /*13ca0*/  LDL R0, [R1+0x50] ;  /* 0x0000500001007983 */ /* 0x001ea40000100800 */
[----:B--2---:R-:W-:-:S13]  /*13cb0*/  R2UR UR4, R0 ;  /* 0x00000000000472ca */ /* 0x004fda00000e0000 */
[----:B------:R-:W-:-:S06]  /*13cc0*/  ULOP3.LUT UR4, UR4, 0x2, URZ, 0xfc, !UPT ;  /* 0x0000000204047892 */ /* 0x000fcc000f8efc3f */
[----:B------:R-:W-:-:S05]  /*13cd0*/  IMAD.U32 R0, RZ, RZ, UR4 ;  /* 0x00000004ff007e24 */ /* 0x000fca000f8e00ff */
[----:B------:R-:W-:-:S13]  /*13ce0*/  ISETP.NE.AND P2, PT, R0, 0x3, PT ;  /* 0x000000030000780c */ /* 0x000fda0003f45270 */
[----:B------:R-:W-:Y:S05]  /*13cf0*/  @!P2 BRA `(.L_x_329) ;  /* 0x000000000004a947 */ /* 0x000fea0003800000 */
[----:B------:R-:W-:Y:S01]  /*13d00*/  BPT.TRAP 0x1 ;  /* 0x000000040000795c */ /* 0x000fe20000300000 */
.L_x_329:
[----:B------:R-:W-:Y:S01]  /*13d10*/  VIADD R3, R9, 0x31c40 ;  /* 0x00031c4009037836 */ /* 0x000fe20000000000 */
[----:B------:R-:W-:Y:S01]  /*13d20*/  SHF.L.U32 R2, R28, 0x1f, RZ ;  /* 0x0000001f1c027819 */ /* 0x000fe200000006ff */
[C---:B------:R-:W-:Y:S02]  /*13d30*/  VIADD R0, R18.reuse, 0x1 ;  /* 0x0000000112007836 */ /* 0x040fe40000000000 */
[----:B------:R-:W-:-:S03]  /*13d40*/  IMAD R7, R18, 0x8, R3 ;  /* 0x0000000812077824 */ /* 0x000fc600078e0203 */
[C---:B------:R-:W-:Y:S01]  /*13d50*/  ISETP.NE.AND P1, PT, R0.reuse, 0x2, PT ;  /* 0x000000020000780c */ /* 0x040fe20003f25270 */
[----:B------:R-:W0:Y:S03]  /*13d60*/  SYNCS.PHASECHK.TRANS64.TRYWAIT P0, [R7+URZ], R2 ;  /* 0x00000002070075a7 */ /* 0x000e26000800017f */
[----:B------:R-:W-:Y:S02]  /*13d70*/  SEL R5, RZ, 0x1, P1 ;  /* 0x00000001ff057807 */ /* 0x000fe40000800000 */
[----:B------:R-:W-:Y:S02]  /*13d80*/  SEL R4, R0, RZ, P1 ;  /* 0x000000ff00047207 */ /* 0x000fe40000800000 */
[----:B------:R-:W-:-:S03]  /*13d90*/  LOP3.LUT R0, R28, R5, RZ, 0x3c, !PT ;  /* 0x000000051c007212 */ /* 0x000fc600078e3cff */
[----:B------:R-:W-:Y:S01]  /*13da0*/  IMAD R3, R4, 0x8, R3 ;  /* 0x0000000804037824 */ /* 0x000fe200078e0203 */
[----:B------:R-:W-:Y:S01]  /*13db0*/  SHF.L.U32 R0, R0, 0x1f, RZ ;  /* 0x0000001f00007819 */ /* 0x000fe200000006ff */
[----:B0-----:R-:W-:Y:S06]  /*13dc0*/  @!P0 BRA `(.L_x_330) ;  /* 0x0000001800c08947 */ /* 0x001fec0003800000 */
.L_x_396:
[----:B------:R-:W1:Y:S02]  /*13dd0*/  SYNCS.PHASECHK.TRANS64.TRYWAIT P0, [R3+URZ], R0 ;  /* 0x00000000030075a7 */ /* 0x000e64000800017f */
[----:B-1----:R-:W-:Y:S05]  /*13de0*/  @!P0 BRA `(.L_x_331) ;  /* 0x0000001800cc8947 */ /* 0x002fea0003800000 */
.L_x_397:
[----:B------:R-:W-:Y:S05]  /*13df0*/  @!P2 BRA `(.L_x_332) ;  /* 0x000000000004a947 */ /* 0x000fea0003800000 */
[----:B------:R-:W-:Y:S01]  /*13e00*/  BPT.TRAP 0x1 ;  /* 0x000000040000795c */ /* 0x000fe20000300000 */
.L_x_332:
[----:B-1----:R-:W-:-:S04]  /*13e10*/  VIADD R3, R9, 0x31c60 ;  /* 0x00031c6009037836 */ /* 0x002fc80000000000 */
[----:B------:R-:W-:-:S04]  /*13e20*/  IMAD R5, R18, 0x8, R3 ;  /* 0x0000000812057824 */ /* 0x000fc800078e0203 */
[----:B------:R-:W1:Y:S02]  /*13e30*/  SYNCS.PHASECHK.TRANS64.TRYWAIT P0, [R5+URZ], R2 ;  /* 0x00000002050075a7 */ /* 0x000e64000800017f */
[----:B-1----:R-:W-:Y:S05]  /*13e40*/  @!P0 BRA `(.L_x_333) ;  /* 0x0000001800c88947 */ /* 0x002fea0003800000 */
.L_x_398:
[----:B------:R-:W-:-:S07]  /*13e50*/  IMAD R3, R4, 0x8, R3 ;  /* 0x0000000804037824 */ /* 0x000fce00078e0203 */
.L_x_334:
[----:B--2---:R2:W4:Y:S02]  /*13e60*/  SYNCS.PHASECHK.TRANS64.TRYWAIT P0, [R3+URZ], R0 ;  /* 0x00000000030075a7 */ /* 0x004524000800017f */
[----:B----4-:R-:W-:Y:S05]  /*13e70*/  @!P0 NANOSLEEP.SYNCS 0x989680 ;  /* 0x009896800000895d */ /* 0x010fea0003900000 */
[----:B------:R-:W4:Y:S02]  /*13e80*/  @!P0 SYNCS.PHASECHK.TRANS64 P0, [R3+URZ], R0 ;  /* 0x00000000030085a7 */ /* 0x000f24000800007f */
[----:B----4-:R-:W-:Y:S05]  /*13e90*/  @!P0 BRA `(.L_x_334) ;  /* 0xfffffffc00f08947 */ /* 0x010fea000383ffff */
.L_x_327:
[----:B------:R-:W-:Y:S05]  /*13ea0*/  BSYNC B0 ;  /* 0x0000000000007941 */ /* 0x000fea0003800000 */
.L_x_326:
[----:B------:R-:W-:Y:S05]  /*13eb0*/  EXIT ;  /* 0x000000000000794d */ /* 0x000fea0003800000 */
.L_x_177:
[----:B0-----:R-:W-:-:S04]  /*13ec0*/  IMAD.U32 R3, RZ, RZ, UR37 ;  /* 0x00000025ff037e24 */ /* 0x001fc8000f8e00ff */
[----:B------:R0:W1:Y:S03]  /*13ed0*/  SYNCS.PHASECHK.TRANS64.TRYWAIT P1, [R3+URZ+0x31c00], R0 ;  /* 0x031c0000030075a7 */ /* 0x000066000802017f */
[----:B-1----:R-:W-:Y:S05]  /*13ee0*/  @!P1 NANOSLEEP.SYNCS 0x989680 ;  /* 0x009896800000995d */ /* 0x002fea0003900000 */
[----:B------:R-:W1:Y:S02]  /*13ef0*/  @!P1 SYNCS.PHASECHK.TRANS64 P1, [R3+URZ+0x31c00], R0 ;  /* 0x031c0000030095a7 */ /* 0x000e64000802007f */
[----:B-1----:R-:W-:Y:S05]  /*13f00*/  @!P1 BRA `(.L_x_177) ;  /* 0xfffffffc00ec9947 */ /* 0x002fea000383ffff */
[----:B------:R-:W-:Y:S05]  /*13f10*/  BRA `(.L_x_335) ;  /* 0xfffffedc00947947 */ /* 0x000fea000383ffff */
.L_x_181:
[----:B-1----:R1:W2:Y:S02]  /*13f20*/  SYNCS.PHASECHK.TRANS64.TRYWAIT P2, [R0+URZ+0x31c30], R3 ;  /* 0x031c3003000075a7 */ /* 0x0022a4000804017f */
[----:B--2---:R-:W-:Y:S05]  /*13f30*/  @!P2 NANOSLEEP.SYNCS 0x989680 ;  /* 0x009896800000a95d */ /* 0x004fea0003900000 */
[----:B------:R-:W2:Y:S02]  /*13f40*/  @!P2 SYNCS.PHASECHK.TRANS64 P2, [R0+URZ+0x31c30], R3 ;  /* 0x031c30030000a5a7 */ /* 0x000ea4000804007f */
[----:B--2---:R-:W-:Y:S05]  /*13f50*/  @!P2 BRA `(.L_x_181) ;  /* 0xfffffffc00f0a947 */ /* 0x004fea000383ffff */
[----:B------:R-:W-:Y:S05]  /*13f60*/  BRA `(.L_x_180) ;  /* 0xfffffedc00bc7947 */ /* 0x000fea000383ffff */
.L_x_186:
[----:B--2---:R-:W-:-:S04]  /*13f70*/  IMAD.U32 R7, RZ, RZ, UR4 ;  /* 0x00000004ff077e24 */ /* 0x004fc8000f8e00ff */
[----:B------:R2:W3:Y:S03]  /*13f80*/  SYNCS.PHASECHK.TRANS64.TRYWAIT P2, [R7+URZ+0x31c30], R6 ;  /* 0x031c3006070075a7 */ /* 0x0004e6000804017f */
[----:B---3--:R-:W-:Y:S05]  /*13f90*/  @!P2 NANOSLEEP.SYNCS 0x989680 ;  /* 0x009896800000a95d */ /* 0x008fea0003900000 */
[----:B------:R-:W3:Y:S02]  /*13fa0*/  @!P2 SYNCS.PHASECHK.TRANS64 P2, [R7+URZ+0x31c30], R6 ;  /* 0x031c30060700a5a7 */ /* 0x000ee4000804007f */
[----:B---3--:R-:W-:Y:S05]  /*13fb0*/  @!P2 BRA `(.L_x_186) ;  /* 0xfffffffc00eca947 */ /* 0x008fea000383ffff */
[----:B------:R-:W-:Y:S05]  /*13fc0*/  BRA `(.L_x_183) ;  /* 0xffffff2000287947 */ /* 0x000fea000383ffff */
.L_x_190:
[----:B--2---:R-:W-:-:S04]  /*13fd0*/  IMAD.U32 R7, RZ, RZ, UR4 ;  /* 0x00000004ff077e24 */ /* 0x004fc8000f8e00ff */
[----:B------:R2:W3:Y:S03]  /*13fe0*/  SYNCS.PHASECHK.TRANS64.TRYWAIT P2, [R7+URZ+0x31c50], R6 ;  /* 0x031c5006070075a7 */ /* 0x0004e6000804017f */
[----:B---3--:R-:W-:Y:S05]  /*13ff0*/  @!P2 NANOSLEEP.SYNCS 0x989680 ;  /* 0x009896800000a95d */ /* 0x008fea0003900000 */
[----:B------:R-:W3:Y:S02]  /*14000*/  @!P2 SYNCS.PHASECHK.TRANS64 P2, [R7+URZ+0x31c50], R6 ;  /* 0x031c50060700a5a7 */ /* 0x000ee4000804007f */
[----:B---3--:R-:W-:Y:S05]  /*14010*/  @!P2 BRA `(.L_x_190) ;  /* 0xfffffffc00eca947 */ /* 0x008fea000383ffff */
[----:B------:R-:W-:Y:S05]  /*14020*/  BRA `(.L_x_187) ;  /* 0xffffff3400c87947 */ /* 0x000fea000383ffff */
.L_x_195:
[----:B---3--:R-:W-:-:S04]  /*14030*/  IMAD.U32 R3, RZ, RZ, UR9 ;  /* 0x00000009ff037e24 */ /* 0x008fc8000f8e00ff */
[----:B------:R3:W4:Y:S03]  /*14040*/  SYNCS.PHASECHK.TRANS64.TRYWAIT P0, [R3+URZ+0x31c50], R0 ;  /* 0x031c5000030075a7 */ /* 0x000726000800017f */
[----:B----4-:R-:W-:Y:S05]  /*14050*/  @!P0 NANOSLEEP.SYNCS 0x989680 ;  /* 0x009896800000895d */ /* 0x010fea0003900000 */
[----:B------:R-:W4:Y:S02]  /*14060*/  @!P0 SYNCS.PHASECHK.TRANS64 P0, [R3+URZ+0x31c50], R0 ;  /* 0x031c5000030085a7 */ /* 0x000f24000800007f */
[----:B----4-:R-:W-:Y:S05]  /*14070*/  @!P0 BRA `(.L_x_195) ;  /* 0xfffffffc00ec8947 */ /* 0x010fea000383ffff */
[----:B------:R-:W-:Y:S05]  /*14080*/  BRA `(.L_x_194) ;  /* 0xffffff5c00f07947 */ /* 0x000fea000383ffff */
.L_x_232:
[----:B------:R-:W1:Y:S01]  /*14090*/  S2R R20, SR_TID.X ;  /* 0x0000000000147919 */ /* 0x000e620000002100 */
[----:B------:R-:W-:Y:S01]  /*140a0*/  BSSY B0, `(.L_x_336) ;  /* 0x000000a000007945 */ /* 0x000fe20003800000 */
[----:B------:R-:W-:Y:S02]  /*140b0*/  IMAD.MOV.U32 R12, RZ, RZ, RZ ;  /* 0x000000ffff0c7224 */ /* 0x000fe400078e00ff */
[----:B------:R-:W-:Y:S02]  /*140c0*/  IMAD.MOV.U32 R11, RZ, RZ, 0x1f ;  /* 0x0000001fff0b7424 */ /* 0x000fe400078e00ff */
[----:B------:R-:W-:Y:S01]  /*140d0*/  IMAD.MOV.U32 R15, RZ, RZ, -0x1 ;  /* 0xffffffffff0f7424 */ /* 0x000fe200078e00ff */
[----:B-1----:R-:W-:-:S04]  /*140e0*/  SHF.R.U32.HI R20, RZ, 0x5, R20 ;  /* 0x00000005ff147819 */ /* 0x002fc80000011614 */
[----:B------:R-:W-:-:S05]  /*140f0*/  LOP3.LUT R20, R20, 0x3, RZ, 0xc0, !PT ;  /* 0x0000000314147812 */ /* 0x000fca00078ec0ff */
[----:B------:R-:W-:-:S07]  /*14100*/  IMAD.MOV.U32 R13, RZ, RZ, R20 ;  /* 0x000000ffff0d7224 */ /* 0x000fce00078e0014 */
[----:B0-2---:R-:W-:Y:S05]  /*14110*/  WARPSYNC.COLLECTIVE R15, `(.L_x_337) ;  /* 0x000000000f087348 */ /* 0x005fea0003c00000 */
[----:B------:R1:W3:Y:S02]  /*14120*/  SHFL.IDX P6, R14, R13, R12, R11 ;  /* 0x0000000c0d0e7389 */ /* 0x0002e400000c000b */
[----:B0123--:R-:W-:Y:S01]  /*14130*/  ENDCOLLECTIVE ;  /* 0x000000000000791b */ /* 0x00ffe20003800000 */
.L_x_337:
[----:B------:R-:W-:Y:S05]  /*14140*/  BSYNC B0 ;  /* 0x0000000000007941 */ /* 0x000fea0003800000 */
.L_x_336:
[----:B------:R-:W-:Y:S05]  /*14150*/  BRA `(.L_x_338) ;  /* 0xffffffb000687947 */ /* 0x000fea000383ffff */
.L_x_234:
[----:B------:R-:W-:Y:S01]  /*14160*/  BSSY B0, `(.L_x_339) ;  /* 0x0000006000007945 */ /* 0x000fe20003800000 */
[----:B------:R-:W-:-:S07]  /*14170*/  IMAD.MOV.U32 R15, RZ, RZ, -0x1 ;  /* 0xffffffffff0f7424 */ /* 0x000fce00078e00ff */
[----:B012---:R-:W-:Y:S05]  /*14180*/  WARPSYNC.COLLECTIVE R15, `(.L_x_340) ;  /* 0x000000000f0c7348 */ /* 0x007fea0003c00000 */
[----:B------:R-:W-:Y:S02]  /*14190*/  ELECT P6, UR62, PT ;  /* 0x00000000003e782f */ /* 0x000fe400038c0000 */
[----:B------:R-:W-:Y:S01]  /*141a0*/  MOV R14, UR62 ;  /* 0x0000003e000e7c02 */ /* 0x000fe20008000f00 */
[----:B012---:R-:W-:Y:S10]  /*141b0*/  ENDCOLLECTIVE ;  /* 0x000000000000791b */ /* 0x007ff40003800000 */
.L_x_340:
[----:B------:R-:W-:Y:S05]  /*141c0*/  BSYNC B0 ;  /* 0x0000000000007941 */ /* 0x000fea0003800000 */
.L_x_339:
[----:B------:R-:W-:Y:S05]  /*141d0*/  BRA `(.L_x_341) ;  /* 0xffffffb000687947 */ /* 0x000fea000383ffff */
.L_x_236:
[----:B-1----:R1:W3:Y:S02]  /*141e0*/  SYNCS.PHASECHK.TRANS64.TRYWAIT P0, [R0+URZ+0x31c40], R2 ;  /* 0x031c4002000075a7 */ /* 0x0022e4000800017f */
[----:B---3--:R-:W-:Y:S05]  /*141f0*/  @!P0 NANOSLEEP.SYNCS 0x989680 ;  /* 0x009896800000895d */ /* 0x008fea0003900000 */
[----:B------:R-:W3:Y:S02]  /*14200*/  @!P0 SYNCS.PHASECHK.TRANS64 P0, [R0+URZ+0x31c40], R2 ;  /* 0x031c4002000085a7 */ /* 0x000ee4000800007f */
[----:B---3--:R-:W-:Y:S05]  /*14210*/  @!P0 BRA `(.L_x_236) ;  /* 0xfffffffc00f08947 */ /* 0x008fea000383ffff */
[----:B------:R-:W-:Y:S05]  /*14220*/  BRA `(.L_x_342) ;  /* 0xffffffb000bc7947 */ /* 0x000fea000383ffff */
.L_x_240:
[----:B------:R-:W2:Y:S01]  /*14230*/  LDL.LU R11, [R1+0x24] ;  /* 0x00002400010b7983 */ /* 0x000ea20000300800 */
[----:B------:R-:W-:Y:S02]  /*14240*/  IMAD.MOV.U32 R13, RZ, RZ, R4 ;  /* 0x000000ffff0d7224 */ /* 0x000fe400078e0004 */
[----:B------:R-:W-:Y:S02]  /*14250*/  IMAD.MOV.U32 R12, RZ, RZ, RZ ;  /* 0x000000ffff0c7224 */ /* 0x000fe400078e00ff */
[----:B------:R-:W-:Y:S02]  /*14260*/  IMAD.MOV.U32 R15, RZ, RZ, -0x1 ;  /* 0xffffffffff0f7424 */ /* 0x000fe400078e00ff */
[----:B------:R-:W-:-:S04]  /*14270*/  IMAD R25, R25, 0xc0, R21 ;  /* 0x000000c019197824 */ /* 0x000fc800078e0215 */
[----:B------:R-:W-:Y:S02]  /*14280*/  VIADD R8, R25, 0x20 ;  /* 0x0000002019087836 */ /* 0x000fe40000000000 */
[----:B--2---:R-:W-:Y:S02]  /*14290*/  IMAD R5, R11, R9, RZ ;  /* 0x000000090b057224 */ /* 0x004fe400078e02ff */
[----:B------:R-:W-:-:S03]  /*142a0*/  IMAD.MOV.U32 R11, RZ, RZ, 0x1c1f ;  /* 0x00001c1fff0b7424 */ /* 0x000fc600078e00ff */
[----:B------:R-:W-:-:S13]  /*142b0*/  ISETP.GE.AND P4, PT, R25, R5, PT ;  /* 0x000000051900720c */ /* 0x000fda0003f86270 */
[----:B-----5:R-:W-:Y:S05]  /*142c0*/  WARPSYNC.COLLECTIVE R15, `(.L_x_343) ;  /* 0x000000000f087348 */ /* 0x020fea0003c00000 */
[----:B------:R0:W1:Y:S02]  /*142d0*/  SHFL.IDX P6, R14, R13, R12, R11 ;  /* 0x0000000c0d0e7389 */ /* 0x00006400000c000b */
[----:B01---5:R-:W-:Y:S01]  /*142e0*/  ENDCOLLECTIVE ;  /* 0x000000000000791b */ /* 0x023fe20003800000 */
.L_x_343:
[----:B------:R-:W-:Y:S02]  /*142f0*/  IMAD.MOV.U32 R13, RZ, RZ, R0 ;  /* 0x000000ffff0d7224 */ /* 0x000fe400078e0000 */
[----:B------:R-:W-:-:S07]  /*14300*/  IMAD.MOV.U32 R2, RZ, RZ, R14 ;  /* 0x000000ffff027224 */ /* 0x000fce00078e000e */
[----:B------:R-:W-:Y:S05]  /*14310*/  WARPSYNC.COLLECTIVE R15, `(.L_x_344) ;  /* 0x000000000f087348 */ /* 0x000fea0003c00000 */
[----:B------:R0:W1:Y:S02]  /*14320*/  SHFL.IDX P6, R14, R13, R12, R11 ;  /* 0x0000000c0d0e7389 */ /* 0x00006400000c000b */
[----:B01----:R-:W-:Y:S01]  /*14330*/  ENDCOLLECTIVE ;  /* 0x000000000000791b */ /* 0x003fe20003800000 */
.L_x_344:
[----:B------:R-:W-:Y:S01]  /*14340*/  ULDC.64 UR4, c[0x0][0x208] ;  /* 0x0000820000047ab9 */ /* 0x000fe20000000a00 */
[----:B------:R-:W-:Y:S02]  /*14350*/  IMAD.MOV.U32 R13, RZ, RZ, R4 ;  /* 0x000000ffff0d7224 */ /* 0x000fe400078e0004 */
[----:B------:R-:W-:Y:S02]  /*14360*/  IMAD.MOV.U32 R12, RZ, RZ, 0x1 ;  /* 0x00000001ff0c7424 */ /* 0x000fe400078e00ff */
[----:B------:R-:W-:-:S05]  /*14370*/  IMAD.MOV.U32 R3, RZ, RZ, R14 ;  /* 0x000000ffff037224 */ /* 0x000fca00078e000e */
[----:B------:R-:W-:-:S05]  /*14380*/  @!P4 LEA R3, P3, R20, R3, 0x1 ;  /* 0x000000031403c211 */ /* 0x000fca00078608ff */
[----:B------:R-:W-:Y:S01]  /*14390*/  @!P4 IMAD.X R2, RZ, RZ, R2, P3 ;  /* 0x000000ffff02c224 */ /* 0x000fe200018e0602 */
[----:B------:R-:W-:-:S04]  /*143a0*/  ISETP.GE.AND P3, PT, R8, R5, PT ;  /* 0x000000050800720c */ /* 0x000fc80003f66270 */
[----:B------:R-:W-:-:S04]  /*143b0*/  @!P4 LOP3.LUT R3, R3, R2, RZ, 0x3c, !PT ;  /* 0x000000020303c212 */ /* 0x000fc800078e3cff */
[----:B------:R-:W-:-:S04]  /*143c0*/  @!P4 LOP3.LUT R2, R3, R2, RZ, 0x3c, !PT ;  /* 0x000000020302c212 */ /* 0x000fc800078e3cff */
[----:B------:R-:W-:-:S05]  /*143d0*/  @!P4 LOP3.LUT R3, R3, R2, RZ, 0x3c, !PT ;  /* 0x000000020303c212 */ /* 0x000fca00078e3cff */
[----:B------:R-:W-:Y:S01]  /*143e0*/  @!PT LDS RZ, [RZ] ;  /* 0x00000000fffff984 */ /* 0x000fe20000000800 */
[----:B------:R-:W-:Y:S01]  /*143f0*/  @!PT LDS RZ, [RZ] ;  /* 0x00000000fffff984 */ /* 0x000fe20000000800 */
[----:B------:R-:W-:Y:S01]  /*14400*/  @!PT LDS RZ, [RZ] ;  /* 0x00000000fffff984 */ /* 0x000fe20000000800 */
[----:B------:R0:W-:Y:S04]  /*14410*/  @!P4 LDGSTS.E.BYPASS.LTC128B.128 [R10+0xda00], desc[UR4][R2.64], !P2 ;  /* 0x0da00000020acfae */ /* 0x0001e8000d101d44 */
[----:B------:R0:W-:Y:S04]  /*14420*/  @!P4 LDGSTS.E.BYPASS.LTC128B.128 [R10+0x10a00], desc[UR4][R2.64+0x40], !P1 ;  /* 0x10a00040020acfae */ /* 0x0001e8000c901d44 */
[----:B------:R0:W-:Y:S02]  /*14430*/  @!P4 LDGSTS.E.BYPASS.LTC128B.128 [R10+0x13a00], desc[UR4][R2.64+0x80], !P0 ;  /* 0x13a00080020acfae */ /* 0x0001e4000c101d44 */
[----:B0-----:R-:W-:Y:S05]  /*14440*/  WARPSYNC.COLLECTIVE R15, `(.L_x_345) ;  /* 0x000000000f087348 */ /* 0x001fea0003c00000 */
[----:B------:R1:W2:Y:S02]  /*14450*/  SHFL.IDX P6, R14, R13, R12, R11 ;  /* 0x0000000c0d0e7389 */ /* 0x0002a400000c000b */
[----:B012---:R-:W-:Y:S01]  /*14460*/  ENDCOLLECTIVE ;  /* 0x000000000000791b */ /* 0x007fe20003800000 */
.L_x_345:
[----:B------:R-:W-:Y:S02]  /*14470*/  IMAD.MOV.U32 R13, RZ, RZ, R0 ;  /* 0x000000ffff0d7224 */ /* 0x000fe400078e0000 */
[----:B------:R-:W-:-:S07]  /*14480*/  IMAD.MOV.U32 R2, RZ, RZ, R14 ;  /* 0x000000ffff027224 */ /* 0x000fce00078e000e */
[----:B------:R-:W-:Y:S05]  /*14490*/  WARPSYNC.COLLECTIVE R15, `(.L_x_346) ;  /* 0x000000000f087348 */ /* 0x000fea0003c00000 */
[----:B------:R0:W1:Y:S02]  /*144a0*/  SHFL.IDX P6, R14, R13, R12, R11 ;  /* 0x0000000c0d0e7389 */ /* 0x00006400000c000b */
[----:B01----:R-:W-:Y:S01]  /*144b0*/  ENDCOLLECTIVE ;  /* 0x000000000000791b */ /* 0x003fe20003800000 */
.L_x_346:
[----:B------:R-:W-:Y:S01]  /*144c0*/  ULDC.64 UR4, c[0x0][0x208] ;  /* 0x0000820000047ab9 */ /* 0x000fe20000000a00 */
[----:B------:R-:W-:Y:S02]  /*144d0*/  IMAD.MOV.U32 R13, RZ, RZ, R4 ;  /* 0x000000ffff0d7224 */ /* 0x000fe400078e0004 */
[----:B------:R-:W-:Y:S02]  /*144e0*/  IMAD.MOV.U32 R12, RZ, RZ, 0x2 ;  /* 0x00000002ff0c7424 */ /* 0x000fe400078e00ff */
[----:B------:R-:W-:-:S05]  /*144f0*/  IMAD.MOV.U32 R3, RZ, RZ, R14 ;  /* 0x000000ffff037224 */ /* 0x000fca00078e000e */
[----:B------:R-:W-:-:S05]  /*14500*/  @!P3 LEA R3, P4, R20, R3, 0x1 ;  /* 0x000000031403b211 */ /* 0x000fca00078808ff */
[----:B------:R-:W-:-:S05]  /*14510*/  @!P3 IMAD.X R2, RZ, RZ, R2, P4 ;  /* 0x000000ffff02b224 */ /* 0x000fca00020e0602 */
        /* <DEDUP_REMOVED lines=12> */
.L_x_347:
[----:B------:R-:W-:-:S05]  /*145e0*/  VIADD R2, R25, 0x40 ;  /* 0x0000004019027836 */ /* 0x000fca0000000000 */
[----:B------:R-:W-:Y:S01]  /*145f0*/  ISETP.GE.AND P3, PT, R2, R5, PT ;  /* 0x000000050200720c */ /* 0x000fe20003f66270 */
[----:B------:R-:W-:Y:S02]  /*14600*/  IMAD.MOV.U32 R13, RZ, RZ, R0 ;  /* 0x000000ffff0d7224 */ /* 0x000fe400078e0000 */
[----:B------:R-:W-:-:S10]  /*14610*/  IMAD.MOV.U32 R2, RZ, RZ, R14 ;  /* 0x000000ffff027224 */ /* 0x000fd400078e000e */
[----:B------:R-:W-:Y:S05]  /*14620*/  WARPSYNC.COLLECTIVE R15, `(.L_x_348) ;  /* 0x000000000f087348 */ /* 0x000fea0003c00000 */
[----:B------:R0:W1:Y:S02]  /*14630*/  SHFL.IDX P6, R14, R13, R12, R11 ;  /* 0x0000000c0d0e7389 */ /* 0x00006400000c000b */
[----:B01----:R-:W-:Y:S01]  /*14640*/  ENDCOLLECTIVE ;  /* 0x000000000000791b */ /* 0x003fe20003800000 */
.L_x_348:
        /* <DEDUP_REMOVED lines=18> */
.L_x_349:
[----:B------:R-:W-:Y:S02]  /*14770*/  IMAD.MOV.U32 R13, RZ, RZ, R0 ;  /* 0x000000ffff0d7224 */ /* 0x000fe400078e0000 */
[----:B------:R-:W-:-:S05]  /*14780*/  VIADD R0, R25, 0x60 ;  /* 0x0000006019007836 */ /* 0x000fca0000000000 */
[----:B------:R-:W-:Y:S01]  /*14790*/  ISETP.GE.AND P3, PT, R0, R5, PT ;  /* 0x000000050000720c */ /* 0x000fe20003f66270 */
[----:B------:R-:W-:-:S12]  /*147a0*/  IMAD.MOV.U32 R4, RZ, RZ, R14 ;  /* 0x000000ffff047224 */ /* 0x000fd800078e000e */
[----:B------:R-:W-:Y:S05]  /*147b0*/  WARPSYNC.COLLECTIVE R15, `(.L_x_350) ;  /* 0x000000000f087348 */ /* 0x000fea0003c00000 */
[----:B------:R0:W1:Y:S02]  /*147c0*/  SHFL.IDX P6, R14, R13, R12, R11 ;  /* 0x0000000c0d0e7389 */ /* 0x00006400000c000b */
[----:B01----:R-:W-:Y:S01]  /*147d0*/  ENDCOLLECTIVE ;  /* 0x000000000000791b */ /* 0x003fe20003800000 */
.L_x_350:
[----:B------:R-:W-:Y:S01]  /*147e0*/  ULDC.64 UR4, c[0x0][0x208] ;  /* 0x0000820000047ab9 */ /* 0x000fe20000000a00 */
[----:B------:R-:W-:Y:S02]  /*147f0*/  IMAD.MOV.U32 R13, RZ, RZ, R6 ;  /* 0x000000ffff0d7224 */ /* 0x000fe400078e0006 */
[----:B------:R-:W-:Y:S02]  /*14800*/  IMAD.MOV.U32 R12, RZ, RZ, RZ ;  /* 0x000000ffff0c7224 */ /* 0x000fe400078e00ff */
[----:B------:R-:W-:-:S05]  /*14810*/  IMAD.MOV.U32 R2, RZ, RZ, R14 ;  /* 0x000000ffff027224 */ /* 0x000fca00078e000e */
[----:B------:R-:W-:-:S05]  /*14820*/  @!P3 LEA R2, P5, R20, R2, 0x1 ;  /* 0x000000021402b211 */ /* 0x000fca00078a08ff */
[----:B------:R-:W-:-:S05]  /*14830*/  @!P3 IMAD.X R3, RZ, RZ, R4, P5 ;  /* 0x000000ffff03b224 */ /* 0x000fca00028e0604 */
        /* <DEDUP_REMOVED lines=9> */
.L_x_351:
[----:B------:R-:W-:-:S05]  /*148d0*/  VIADD R2, R25, 0x80 ;  /* 0x0000008019027836 */ /* 0x000fca0000000000 */
[----:B------:R-:W-:Y:S01]  /*148e0*/  ISETP.GE.AND P3, PT, R2, R5, PT ;  /* 0x000000050200720c */ /* 0x000fe20003f66270 */
[----:B------:R-:W-:Y:S02]  /*148f0*/  IMAD.MOV.U32 R13, RZ, RZ, R7 ;  /* 0x000000ffff0d7224 */ /* 0x000fe400078e0007 */
[----:B------:R-:W-:-:S10]  /*14900*/  IMAD.MOV.U32 R0, RZ, RZ, R14 ;  /* 0x000000ffff007224 */ /* 0x000fd400078e000e */
[----:B------:R-:W-:Y:S05]  /*14910*/  WARPSYNC.COLLECTIVE R15, `(.L_x_352) ;  /* 0x000000000f087348 */ /* 0x000fea0003c00000 */
[----:B------:R0:W1:Y:S02]  /*14920*/  SHFL.IDX P6, R14, R13, R12, R11 ;  /* 0x0000000c0d0e7389 */ /* 0x00006400000c000b */
[----:B01----:R-:W-:Y:S01]  /*14930*/  ENDCOLLECTIVE ;  /* 0x000000000000791b */ /* 0x003fe20003800000 */
.L_x_352:
[----:B------:R-:W-:Y:S01]  /*14940*/  ULDC.64 UR4, c[0x0][0x208] ;  /* 0x0000820000047ab9 */ /* 0x000fe20000000a00 */
[----:B------:R-:W-:Y:S02]  /*14950*/  IMAD.MOV.U32 R13, RZ, RZ, R6 ;  /* 0x000000ffff0d7224 */ /* 0x000fe400078e0006 */
[----:B------:R-:W-:Y:S02]  /*14960*/  IMAD.MOV.U32 R12, RZ, RZ, 0x1 ;  /* 0x00000001ff0c7424 */ /* 0x000fe400078e00ff */
[----:B------:R-:W-:-:S05]  /*14970*/  IMAD.MOV.U32 R4, RZ, RZ, R14 ;  /* 0x000000ffff047224 */ /* 0x000fca00078e000e */
[----:B------:R-:W-:-:S05]  /*14980*/  @!P3 LEA R4, P5, R20, R4, 0x1 ;  /* 0x000000041404b211 */ /* 0x000fca00078a08ff */
[----:B------:R-:W-:Y:S02]  /*14990*/  @!P3 IMAD.X R0, RZ, RZ, R0, P5 ;  /* 0x000000ffff00b224 */ /* 0x000fe400028e0600 */
[----:B------:R-:W-:Y:S02]  /*149a0*/  @!P3 IMAD.MOV.U32 R2, RZ, RZ, R4 ;  /* 0x000000ffff02b224 */ /* 0x000fe400078e0004 */
[----:B------:R-:W-:-:S05]  /*149b0*/  @!P3 IMAD.MOV.U32 R3, RZ, RZ, R0 ;  /* 0x000000ffff03b224 */ /* 0x000fca00078e0000 */
        /* <DEDUP_REMOVED lines=9> */
.L_x_353:
[----:B------:R-:W-:Y:S02]  /*14a50*/  IMAD.MOV.U32 R13, RZ, RZ, R7 ;  /* 0x000000ffff0d7224 */ /* 0x000fe400078e0007 */
[----:B------:R-:W-:-:S07]  /*14a60*/  IMAD.MOV.U32 R6, RZ, RZ, R14 ;  /* 0x000000ffff067224 */ /* 0x000fce00078e000e */
[----:B------:R-:W-:Y:S05]  /*14a70*/  WARPSYNC.COLLECTIVE R15, `(.L_x_354) ;  /* 0x000000000f087348 */ /* 0x000fea0003c00000 */
[----:B------:R0:W1:Y:S02]  /*14a80*/  SHFL.IDX P6, R14, R13, R12, R11 ;  /* 0x0000000c0d0e7389 */ /* 0x00006400000c000b */
[----:B01----:R-:W-:Y:S01]  /*14a90*/  ENDCOLLECTIVE ;  /* 0x000000000000791b */ /* 0x003fe20003800000 */
.L_x_354:
[----:B------:R-:W-:Y:S01]  /*14aa0*/  IMAD.MOV.U32 R2, RZ, RZ, R14 ;  /* 0x000000ffff027224 */ /* 0x000fe200078e000e */
[----:B------:R-:W-:Y:S06]  /*14ab0*/  BRA `(.L_x_355) ;  /* 0xffffffb8001c7947 */ /* 0x000fec000383ffff */
.L_x_243:
[----:B-1----:R1:W2:Y:S02]  /*14ac0*/  SYNCS.PHASECHK.TRANS64.TRYWAIT P0, [R17+URZ+0x31c20], R0 ;  /* 0x031c2000110075a7 */ /* 0x0022a4000800017f */
[----:B--2---:R-:W-:Y:S05]  /*14ad0*/  @!P0 NANOSLEEP.SYNCS 0x989680 ;  /* 0x009896800000895d */ /* 0x004fea0003900000 */
[----:B------:R-:W2:Y:S02]  /*14ae0*/  @!P0 SYNCS.PHASECHK.TRANS64 P0, [R17+URZ+0x31c20], R0 ;  /* 0x031c2000110085a7 */ /* 0x000ea4000800007f */
[----:B--2---:R-:W-:Y:S05]  /*14af0*/  @!P0 BRA `(.L_x_243) ;  /* 0xfffffffc00f08947 */ /* 0x004fea000383ffff */
[----:B------:R-:W-:Y:S05]  /*14b00*/  BRA `(.L_x_356) ;  /* 0xffffffb800887947 */ /* 0x000fea000383ffff */
.L_x_252:
[----:B-1----:R1:W2:Y:S02]  /*14b10*/  SYNCS.PHASECHK.TRANS64.TRYWAIT P0, [R3+URZ+0x31c40], R2 ;  /* 0x031c4002030075a7 */ /* 0x0022a4000800017f */
[----:B--2---:R-:W-:Y:S05]  /*14b20*/  @!P0 NANOSLEEP.SYNCS 0x989680 ;  /* 0x009896800000895d */ /* 0x004fea0003900000 */
[----:B------:R-:W2:Y:S02]  /*14b30*/  @!P0 SYNCS.PHASECHK.TRANS64 P0, [R3+URZ+0x31c40], R2 ;  /* 0x031c4002030085a7 */ /* 0x000ea4000800007f */
[----:B--2---:R-:W-:Y:S05]  /*14b40*/  @!P0 BRA `(.L_x_252) ;  /* 0xfffffffc00f08947 */ /* 0x004fea000383ffff */
[----:B------:R-:W-:Y:S05]  /*14b50*/  BRA `(.L_x_357) ;  /* 0xffffffbc005c7947 */ /* 0x000fea000383ffff */
.L_x_259:
[----:B0-----:R0:W1:Y:S02]  /*14b60*/  SYNCS.PHASECHK.TRANS64.TRYWAIT P0, [R2+URZ+0x60], R3 ;  /* 0x00006003020075a7 */ /* 0x001064000800017f */
[----:B-1----:R-:W-:Y:S05]  /*14b70*/  @!P0 NANOSLEEP.SYNCS 0x989680 ;  /* 0x009896800000895d */ /* 0x002fea0003900000 */
[----:B------:R-:W1:Y:S02]  /*14b80*/  @!P0 SYNCS.PHASECHK.TRANS64 P0, [R2+URZ+0x60], R3 ;  /* 0x00006003020085a7 */ /* 0x000e64000800007f */
[----:B-1----:R-:W-:Y:S05]  /*14b90*/  @!P0 BRA `(.L_x_259) ;  /* 0xfffffffc00f08947 */ /* 0x002fea000383ffff */
[----:B------:R-:W-:Y:S05]  /*14ba0*/  BRA `(.L_x_358) ;  /* 0xffffffc000687947 */ /* 0x000fea000383ffff */
.L_x_269:
[----:B-1----:R1:W2:Y:S02]  /*14bb0*/  SYNCS.PHASECHK.TRANS64.TRYWAIT P0, [R3+URZ+0x31c40], R2 ;  /* 0x031c4002030075a7 */ /* 0x0022a4000800017f */
[----:B--2---:R-:W-:Y:S05]  /*14bc0*/  @!P0 NANOSLEEP.SYNCS 0x989680 ;  /* 0x009896800000895d */ /* 0x004fea0003900000 */
[----:B------:R-:W2:Y:S02]  /*14bd0*/  @!P0 SYNCS.PHASECHK.TRANS64 P0, [R3+URZ+0x31c40], R2 ;  /* 0x031c4002030085a7 */ /* 0x000ea4000800007f */
[----:B--2---:R-:W-:Y:S05]  /*14be0*/  @!P0 BRA `(.L_x_269) ;  /* 0xfffffffc00f08947 */ /* 0x004fea000383ffff */
[----:B------:R-:W-:Y:S05]  /*14bf0*/  BRA `(.L_x_359) ;  /* 0xffffffc800247947 */ /* 0x000fea000383ffff */
.L_x_276:
[----:B0-----:R0:W1:Y:S02]  /*14c00*/  SYNCS.PHASECHK.TRANS64.TRYWAIT P0, [R12+URZ+0x60], R28 ;  /* 0x0000601c0c0075a7 */ /* 0x001064000800017f */
[----:B-1----:R-:W-:Y:S05]  /*14c10*/  @!P0 NANOSLEEP.SYNCS 0x989680 ;  /* 0x009896800000895d */ /* 0x002fea0003900000 */
[----:B------:R-:W1:Y:S02]  /*14c20*/  @!P0 SYNCS.PHASECHK.TRANS64 P0, [R12+URZ+0x60], R28 ;  /* 0x0000601c0c0085a7 */ /* 0x000e64000800007f */
[----:B-1----:R-:W-:Y:S05]  /*14c30*/  @!P0 BRA `(.L_x_276) ;  /* 0xfffffffc00f08947 */ /* 0x002fea000383ffff */
[----:B------:R-:W-:Y:S05]  /*14c40*/  BRA `(.L_x_360) ;  /* 0xffffffcc00307947 */ /* 0x000fea000383ffff */
.L_x_286:
[----:B-1----:R1:W2:Y:S02]  /*14c50*/  SYNCS.PHASECHK.TRANS64.TRYWAIT P0, [R2+URZ+0x31c40], R3 ;  /* 0x031c4003020075a7 */ /* 0x0022a4000800017f */
[----:B--2---:R-:W-:Y:S05]  /*14c60*/  @!P0 NANOSLEEP.SYNCS 0x989680 ;  /* 0x009896800000895d */ /* 0x004fea0003900000 */
[----:B------:R-:W2:Y:S02]  /*14c70*/  @!P0 SYNCS.PHASECHK.TRANS64 P0, [R2+URZ+0x31c40], R3 ;  /* 0x031c4003020085a7 */ /* 0x000ea4000800007f */
[----:B--2---:R-:W-:Y:S05]  /*14c80*/  @!P0 BRA `(.L_x_286) ;  /* 0xfffffffc00f08947 */ /* 0x004fea000383ffff */
[----:B------:R-:W-:Y:S05]  /*14c90*/  BRA `(.L_x_361) ;  /* 0xffffffd000bc7947 */ /* 0x000fea000383ffff */
.L_x_293:
[----:B0-----:R0:W1:Y:S02]  /*14ca0*/  SYNCS.PHASECHK.TRANS64.TRYWAIT P0, [R7+URZ+0x60], R2 ;  /* 0x00006002070075a7 */ /* 0x001064000800017f */
[----:B-1----:R-:W-:Y:S05]  /*14cb0*/  @!P0 NANOSLEEP.SYNCS 0x989680 ;  /* 0x009896800000895d */ /* 0x002fea0003900000 */
[----:B------:R-:W1:Y:S02]  /*14cc0*/  @!P0 SYNCS.PHASECHK.TRANS64 P0, [R7+URZ+0x60], R2 ;  /* 0x00006002070085a7 */ /* 0x000e64000800007f */
[----:B-1----:R-:W-:Y:S05]  /*14cd0*/  @!P0 BRA `(.L_x_293) ;  /* 0xfffffffc00f08947 */ /* 0x002fea000383ffff */
[----:B------:R-:W-:Y:S05]  /*14ce0*/  BRA `(.L_x_362) ;  /* 0xffffffd400cc7947 */ /* 0x000fea000383ffff */
.L_x_305:
[----:B-1----:R1:W2:Y:S02]  /*14cf0*/  SYNCS.PHASECHK.TRANS64.TRYWAIT P0, [R3+URZ+0x31c60], R0 ;  /* 0x031c6000030075a7 */ /* 0x0022a4000800017f */
[----:B--2---:R-:W-:Y:S05]  /*14d00*/  @!P0 NANOSLEEP.SYNCS 0x989680 ;  /* 0x009896800000895d */ /* 0x004fea0003900000 */
[----:B------:R-:W2:Y:S02]  /*14d10*/  @!P0 SYNCS.PHASECHK.TRANS64 P0, [R3+URZ+0x31c60], R0 ;  /* 0x031c6000030085a7 */ /* 0x000ea4000800007f */
[----:B--2---:R-:W-:Y:S05]  /*14d20*/  @!P0 BRA `(.L_x_305) ;  /* 0xfffffffc00f08947 */ /* 0x004fea000383ffff */
[----:B------:R-:W-:Y:S05]  /*14d30*/  BRA `(.L_x_363) ;  /* 0xffffffdc00487947 */ /* 0x000fea000383ffff */
.L_x_313:
[----:B------:R-:W-:Y:S01]  /*14d40*/  BSSY B0, `(.L_x_364) ;  /* 0x0000008000007945 */ /* 0x000fe20003800000 */
[----:B------:R-:W-:Y:S02]  /*14d50*/  IMAD.MOV.U32 R13, RZ, RZ, R24 ;  /* 0x000000ffff0d7224 */ /* 0x000fe400078e0018 */
[----:B------:R-:W-:Y:S02]  /*14d60*/  IMAD.MOV.U32 R12, RZ, RZ, RZ ;  /* 0x000000ffff0c7224 */ /* 0x000fe400078e00ff */
[----:B------:R-:W-:Y:S02]  /*14d70*/  IMAD.MOV.U32 R11, RZ, RZ, 0x1f ;  /* 0x0000001fff0b7424 */ /* 0x000fe400078e00ff */
[----:B------:R-:W-:-:S07]  /*14d80*/  IMAD.MOV.U32 R15, RZ, RZ, -0x1 ;  /* 0xffffffffff0f7424 */ /* 0x000fce00078e00ff */
[----:B0-2---:R-:W-:Y:S05]  /*14d90*/  WARPSYNC.COLLECTIVE R15, `(.L_x_365) ;  /* 0x000000000f087348 */ /* 0x005fea0003c00000 */
[----:B------:R1:W3:Y:S02]  /*14da0*/  SHFL.IDX P6, R14, R13, R12, R11 ;  /* 0x0000000c0d0e7389 */ /* 0x0002e400000c000b */
[----:B0123--:R-:W-:Y:S01]  /*14db0*/  ENDCOLLECTIVE ;  /* 0x000000000000791b */ /* 0x00ffe20003800000 */
.L_x_365:
[----:B------:R-:W-:Y:S05]  /*14dc0*/  BSYNC B0 ;  /* 0x0000000000007941 */ /* 0x000fea0003800000 */
.L_x_364:
[----:B------:R-:W-:Y:S02]  /*14dd0*/  IMAD.MOV.U32 R13, RZ, RZ, R24 ;  /* 0x000000ffff0d7224 */ /* 0x000fe400078e0018 */
[----:B------:R-:W-:Y:S02]  /*14de0*/  IMAD.MOV.U32 R12, RZ, RZ, 0x1 ;  /* 0x00000001ff0c7424 */ /* 0x000fe400078e00ff */
[----:B------:R-:W-:Y:S02]  /*14df0*/  IMAD.MOV.U32 R11, RZ, RZ, 0x1f ;  /* 0x0000001fff0b7424 */ /* 0x000fe400078e00ff */
[----:B------:R-:W-:Y:S02]  /*14e00*/  IMAD.MOV.U32 R15, RZ, RZ, -0x1 ;  /* 0xffffffffff0f7424 */ /* 0x000fe400078e00ff */
[----:B------:R-:W-:Y:S02]  /*14e10*/  IMAD.IADD R7, R27, 0x1, R9 ;  /* 0x000000011b077824 */ /* 0x000fe400078e0209 */
[----:B------:R-:W-:-:S07]  /*14e20*/  IMAD.MOV.U32 R0, RZ, RZ, R14 ;  /* 0x000000ffff007224 */ /* 0x000fce00078e000e */
[----:B------:R-:W-:Y:S05]  /*14e30*/  WARPSYNC.COLLECTIVE R15, `(.L_x_366) ;  /* 0x000000000f087348 */ /* 0x000fea0003c00000 */
[----:B------:R0:W1:Y:S02]  /*14e40*/  SHFL.IDX P6, R14, R13, R12, R11 ;  /* 0x0000000c0d0e7389 */ /* 0x00006400000c000b */
[----:B01----:R-:W-:Y:S01]  /*14e50*/  ENDCOLLECTIVE ;  /* 0x000000000000791b */ /* 0x003fe20003800000 */
.L_x_366:
[----:B------:R-:W-:Y:S01]  /*14e60*/  ULDC UR4, c[0x0][0xc3c] ;  /* 0x00030f0000047ab9 */ /* 0x000fe20000000800 */
[----:B------:R-:W-:Y:S01]  /*14e70*/  ULDC.64 UR6, c[0x0][0x208] ;  /* 0x0000820000067ab9 */ /* 0x000fe20000000a00 */
[----:B------:R-:W-:-:S13]  /*14e80*/  ISETP.GE.OR P1, PT, R7, UR4, !P0 ;  /* 0x0000000407007c0c */ /* 0x000fda000c726670 */
[----:B------:R-:W0:Y:S08]  /*14e90*/  @!P1 LDC.64 R2, c[0x0][0xc80] ;  /* 0x00032000ff029b82 */ /* 0x000e300000000a00 */
[----:B------:R-:W1:Y:S01]  /*14ea0*/  @!P1 LDC.64 R4, c[0x0][0xc78] ;  /* 0x00031e00ff049b82 */ /* 0x000e620000000a00 */
[----:B------:R-:W-:Y:S02]  /*14eb0*/  IMAD.MOV.U32 R11, RZ, RZ, RZ ;  /* 0x000000ffff0b7224 */ /* 0x000fe400078e00ff */
[----:B------:R-:W-:-:S02]  /*14ec0*/  IMAD.MOV.U32 R6, RZ, RZ, R14 ;  /* 0x000000ffff067224 */ /* 0x000fc400078e000e */
        /* <DEDUP_REMOVED lines=8> */
[----:B------:R-:W-:Y:S01]  /*14f50*/  IMAD.MOV.U32 R24, RZ, RZ, RZ ;  /* 0x000000ffff187224 */ /* 0x000fe200078e00ff */
[C---:B------:R-:W-:Y:S02]  /*14f60*/  ISETP.GE.U32.AND P4, PT, R9.reuse, 0x8, PT ;  /* 0x000000080900780c */ /* 0x040fe40003f86070 */
[C---:B------:R-:W-:Y:S01]  /*14f70*/  ISETP.GE.U32.AND P5, PT, R9.reuse, 0x10, PT ;  /* 0x000000100900780c */ /* 0x040fe20003fa6070 */
[----:B--2---:R-:W-:Y:S02]  /*14f80*/  @!P1 IMAD.MOV.U32 R7, RZ, RZ, R8 ;  /* 0x000000ffff079224 */ /* 0x004fe400078e0008 */
[----:B---3--:R-:W-:Y:S01]  /*14f90*/  @!P1 IMAD.MOV.U32 R4, RZ, RZ, R5 ;  /* 0x000000ffff049224 */ /* 0x008fe200078e0005 */
[----:B------:R-:W-:-:S03]  /*14fa0*/  ISETP.NE.AND P1, PT, R9, RZ, PT ;  /* 0x000000ff0900720c */ /* 0x000fc60003f25270 */
[----:B------:R-:W-:-:S10]  /*14fb0*/  IMAD R13, R4, R7, RZ ;  /* 0x00000007040d7224 */ /* 0x000fd400078e02ff */
[----:B------:R-:W-:Y:S05]  /*14fc0*/  WARPSYNC.COLLECTIVE R15, `(.L_x_367) ;  /* 0x000000000f087348 */ /* 0x000fea0003c00000 */
[----:B------:R0:W1:Y:S02]  /*14fd0*/  SHFL.UP P6, R14, R13, R12, R11 ;  /* 0x0400000c0d0e7389 */ /* 0x00006400000c000b */
[----:B01----:R-:W-:Y:S01]  /*14fe0*/  ENDCOLLECTIVE ;  /* 0x000000000000791b */ /* 0x003fe20003800000 */
.L_x_367:
[----:B------:R-:W-:Y:S01]  /*14ff0*/  IMAD.MOV.U32 R12, RZ, RZ, 0x2 ;  /* 0x00000002ff0c7424 */ /* 0x000fe200078e00ff */
[----:B------:R-:W-:-:S05]  /*15000*/  SEL R14, R14, RZ, P1 ;  /* 0x000000ff0e0e7207 */ /* 0x000fca0000800000 */
[----:B------:R-:W-:-:S04]  /*15010*/  IMAD.IADD R5, R13, 0x1, R14 ;  /* 0x000000010d057824 */ /* 0x000fc800078e020e */
[----:B------:R-:W-:-:S07]  /*15020*/  IMAD.MOV.U32 R13, RZ, RZ, R5 ;  /* 0x000000ffff0d7224 */ /* 0x000fce00078e0005 */
[----:B------:R-:W-:Y:S05]  /*15030*/  WARPSYNC.COLLECTIVE R15, `(.L_x_368) ;  /* 0x000000000f087348 */ /* 0x000fea0003c00000 */
[----:B------:R0:W1:Y:S02]  /*15040*/  SHFL.UP P6, R14, R13, R12, R11 ;  /* 0x0400000c0d0e7389 */ /* 0x00006400000c000b */
[----:B01----:R-:W-:Y:S01]  /*15050*/  ENDCOLLECTIVE ;  /* 0x000000000000791b */ /* 0x003fe20003800000 */
.L_x_368:
[----:B------:R-:W-:Y:S01]  /*15060*/  IMAD.MOV.U32 R12, RZ, RZ, 0x4 ;  /* 0x00000004ff0c7424 */ /* 0x000fe200078e00ff */
[----:B------:R-:W-:-:S05]  /*15070*/  SEL R2, R14, RZ, P2 ;  /* 0x000000ff0e027207 */ /* 0x000fca0001000000 */
[----:B------:R-:W-:-:S04]  /*15080*/  IMAD.IADD R2, R5, 0x1, R2 ;  /* 0x0000000105027824 */ /* 0x000fc800078e0202 */
[----:B------:R-:W-:-:S07]  /*15090*/  IMAD.MOV.U32 R13, RZ, RZ, R2 ;  /* 0x000000ffff0d7224 */ /* 0x000fce00078e0002 */
[----:B------:R-:W-:Y:S05]  /*150a0*/  WARPSYNC.COLLECTIVE R15, `(.L_x_369) ;  /* 0x000000000f087348 */ /* 0x000fea0003c00000 */
[----:B------:R0:W1:Y:S02]  /*150b0*/  SHFL.UP P6, R14, R13, R12, R11 ;  /* 0x0400000c0d0e7389 */ /* 0x00006400000c000b */
[----:B01----:R-:W-:Y:S01]  /*150c0*/  ENDCOLLECTIVE ;  /* 0x000000000000791b */ /* 0x003fe20003800000 */
.L_x_369:
[----:B------:R-:W-:Y:S01]  /*150d0*/  IMAD.MOV.U32 R12, RZ, RZ, 0x8 ;  /* 0x00000008ff0c7424 */ /* 0x000fe200078e00ff */
[----:B------:R-:W-:-:S05]  /*150e0*/  SEL R3, R14, RZ, P3 ;  /* 0x000000ff0e037207 */ /* 0x000fca0001800000 */
[----:B------:R-:W-:-:S04]  /*150f0*/  IMAD.IADD R8, R2, 0x1, R3 ;  /* 0x0000000102087824 */ /* 0x000fc800078e0203 */
[----:B------:R-:W-:-:S07]  /*15100*/  IMAD.MOV.U32 R13, RZ, RZ, R8 ;  /* 0x000000ffff0d7224 */ /* 0x000fce00078e0008 */
[----:B------:R-:W-:Y:S05]  /*15110*/  WARPSYNC.COLLECTIVE R15, `(.L_x_370) ;  /* 0x000000000f087348 */ /* 0x000fea0003c00000 */
[----:B------:R0:W1:Y:S02]  /*15120*/  SHFL.UP P6, R14, R13, R12, R11 ;  /* 0x0400000c0d0e7389 */ /* 0x00006400000c000b */
[----:B01----:R-:W-:Y:S01]  /*15130*/  ENDCOLLECTIVE ;  /* 0x000000000000791b */ /* 0x003fe20003800000 */
.L_x_370:
[----:B------:R-:W-:Y:S01]  /*15140*/  IMAD.MOV.U32 R12, RZ, RZ, 0x10 ;  /* 0x00000010ff0c7424 */ /* 0x000fe200078e00ff */
[----:B------:R-:W-:-:S05]  /*15150*/  SEL R5, R14, RZ, P4 ;  /* 0x000000ff0e057207 */ /* 0x000fca0002000000 */
[----:B------:R-:W-:-:S04]  /*15160*/  IMAD.IADD R5, R8, 0x1, R5 ;  /* 0x0000000108057824 */ /* 0x000fc800078e0205 */
[----:B------:R-:W-:-:S07]  /*15170*/  IMAD.MOV.U32 R13, RZ, RZ, R5 ;  /* 0x000000ffff0d7224 */ /* 0x000fce00078e0005 */
[----:B------:R-:W-:Y:S05]  /*15180*/  WARPSYNC.COLLECTIVE R15, `(.L_x_371) ;  /* 0x000000000f087348 */ /* 0x000fea0003c00000 */
[----:B------:R0:W1:Y:S02]  /*15190*/  SHFL.UP P6, R14, R13, R12, R11 ;  /* 0x0400000c0d0e7389 */ /* 0x00006400000c000b */
[----:B01----:R-:W-:Y:S01]  /*151a0*/  ENDCOLLECTIVE ;  /* 0x000000000000791b */ /* 0x003fe20003800000 */
.L_x_371:
[----:B------:R-:W-:Y:S02]  /*151b0*/  IMAD.MOV.U32 R12, RZ, RZ, 0x1f ;  /* 0x0000001fff0c7424 */ /* 0x000fe400078e00ff */
[----:B------:R-:W-:Y:S01]  /*151c0*/  IMAD.MOV.U32 R11, RZ, RZ, 0x1f ;  /* 0x0000001fff0b7424 */ /* 0x000fe200078e00ff */
[----:B------:R-:W-:-:S05]  /*151d0*/  SEL R14, R14, RZ, P5 ;  /* 0x000000ff0e0e7207 */ /* 0x000fca0002800000 */
[----:B------:R-:W-:-:S04]  /*151e0*/  IMAD.IADD R3, R5, 0x1, R14 ;  /* 0x0000000105037824 */ /* 0x000fc800078e020e */
[----:B------:R-:W-:-:S07]  /*151f0*/  IMAD.MOV.U32 R13, RZ, RZ, R3 ;  /* 0x000000ffff0d7224 */ /* 0x000fce00078e0003 */
[----:B------:R-:W-:Y:S05]  /*15200*/  WARPSYNC.COLLECTIVE R15, `(.L_x_372) ;  /* 0x000000000f087348 */ /* 0x000fea0003c00000 */
[----:B------:R0:W1:Y:S02]  /*15210*/  SHFL.IDX P6, R14, R13, R12, R11 ;  /* 0x0000000c0d0e7389 */ /* 0x00006400000c000b */
[----:B01----:R-:W-:Y:S01]  /*15220*/  ENDCOLLECTIVE ;  /* 0x000000000000791b */ /* 0x003fe20003800000 */
.L_x_372:
[----:B------:R-:W-:Y:S05]  /*15230*/  BRA `(.L_x_373) ;  /* 0xffffffdc00f87947 */ /* 0x000fea000383ffff */
.L_x_316:
[----:B------:R-:W-:Y:S01]  /*15240*/  BSSY B0, `(.L_x_374) ;  /* 0x0000007000007945 */ /* 0x000fe20003800000 */
[----:B------:R-:W-:Y:S02]  /*15250*/  IMAD.MOV.U32 R12, RZ, RZ, 0x1 ;  /* 0x00000001ff0c7424 */ /* 0x000fe400078e00ff */
[----:B------:R-:W-:Y:S02]  /*15260*/  IMAD.MOV.U32 R11, RZ, RZ, RZ ;  /* 0x000000ffff0b7224 */ /* 0x000fe400078e00ff */
[----:B------:R-:W-:-:S07]  /*15270*/  IMAD.MOV.U32 R15, RZ, RZ, -0x1 ;  /* 0xffffffffff0f7424 */ /* 0x000fce00078e00ff */
[----:B------:R-:W-:Y:S05]  /*15280*/  WARPSYNC.COLLECTIVE R15, `(.L_x_375) ;  /* 0x000000000f087348 */ /* 0x000fea0003c00000 */
[----:B------:R0:W1:Y:S02]  /*15290*/  SHFL.UP P6, R14, R13, R12, R11 ;  /* 0x0400000c0d0e7389 */ /* 0x00006400000c000b */
[----:B01----:R-:W-:Y:S01]  /*152a0*/  ENDCOLLECTIVE ;  /* 0x000000000000791b */ /* 0x003fe20003800000 */
.L_x_375:
[----:B------:R-:W-:Y:S05]  /*152b0*/  BSYNC B0 ;  /* 0x0000000000007941 */ /* 0x000fea0003800000 */
.L_x_374:
[----:B------:R-:W-:Y:S01]  /*152c0*/  SEL R14, R14, RZ, P1 ;  /* 0x000000ff0e0e7207 */ /* 0x000fe20000800000 */
[----:B------:R-:W-:Y:S02]  /*152d0*/  IMAD.MOV.U32 R12, RZ, RZ, 0x2 ;  /* 0x00000002ff0c7424 */ /* 0x000fe400078e00ff */
[----:B------:R-:W-:Y:S02]  /*152e0*/  IMAD.MOV.U32 R11, RZ, RZ, RZ ;  /* 0x000000ffff0b7224 */ /* 0x000fe400078e00ff */
[----:B------:R-:W-:Y:S02]  /*152f0*/  IMAD.IADD R13, R13, 0x1, R14 ;  /* 0x000000010d0d7824 */ /* 0x000fe400078e020e */
[----:B------:R-:W-:-:S07]  /*15300*/  IMAD.MOV.U32 R15, RZ, RZ, -0x1 ;  /* 0xffffffffff0f7424 */ /* 0x000fce00078e00ff */
[----:B------:R-:W-:Y:S05]  /*15310*/  WARPSYNC.COLLECTIVE R15, `(.L_x_376) ;  /* 0x000000000f087348 */ /* 0x000fea0003c00000 */
[----:B------:R0:W1:Y:S02]  /*15320*/  SHFL.UP P6, R14, R13, R12, R11 ;  /* 0x0400000c0d0e7389 */ /* 0x00006400000c000b */
[----:B01----:R-:W-:Y:S01]  /*15330*/  ENDCOLLECTIVE ;  /* 0x000000000000791b */ /* 0x003fe20003800000 */
.L_x_376:
[----:B------:R-:W-:Y:S01]  /*15340*/  IMAD.MOV.U32 R12, RZ, RZ, 0x4 ;  /* 0x00000004ff0c7424 */ /* 0x000fe200078e00ff */
[----:B------:R-:W-:-:S05]  /*15350*/  SEL R2, R14, RZ, P2 ;  /* 0x000000ff0e027207 */ /* 0x000fca0001000000 */
[----:B------:R-:W-:-:S04]  /*15360*/  IMAD.IADD R2, R13, 0x1, R2 ;  /* 0x000000010d027824 */ /* 0x000fc800078e0202 */
[----:B------:R-:W-:-:S07]  /*15370*/  IMAD.MOV.U32 R13, RZ, RZ, R2 ;  /* 0x000000ffff0d7224 */ /* 0x000fce00078e0002 */
[----:B------:R-:W-:Y:S05]  /*15380*/  WARPSYNC.COLLECTIVE R15, `(.L_x_377) ;  /* 0x000000000f087348 */ /* 0x000fea0003c00000 */
[----:B------:R0:W1:Y:S02]  /*15390*/  SHFL.UP P6, R14, R13, R12, R11 ;  /* 0x0400000c0d0e7389 */ /* 0x00006400000c000b */
[----:B01----:R-:W-:Y:S01]  /*153a0*/  ENDCOLLECTIVE ;  /* 0x000000000000791b */ /* 0x003fe20003800000 */
.L_x_377:
[----:B------:R-:W-:Y:S01]  /*153b0*/  IMAD.MOV.U32 R12, RZ, RZ, 0x8 ;  /* 0x00000008ff0c7424 */ /* 0x000fe200078e00ff */
[----:B------:R-:W-:-:S05]  /*153c0*/  SEL R3, R14, RZ, P3 ;  /* 0x000000ff0e037207 */ /* 0x000fca0001800000 */
[----:B------:R-:W-:-:S04]  /*153d0*/  IMAD.IADD R3, R2, 0x1, R3 ;  /* 0x0000000102037824 */ /* 0x000fc800078e0203 */
[----:B------:R-:W-:-:S07]  /*153e0*/  IMAD.MOV.U32 R13, RZ, RZ, R3 ;  /* 0x000000ffff0d7224 */ /* 0x000fce00078e0003 */
[----:B------:R-:W-:Y:S05]  /*153f0*/  WARPSYNC.COLLECTIVE R15, `(.L_x_378) ;  /* 0x000000000f087348 */ /* 0x000fea0003c00000 */
[----:B------:R0:W1:Y:S02]  /*15400*/  SHFL.UP P6, R14, R13, R12, R11 ;  /* 0x0400000c0d0e7389 */ /* 0x00006400000c000b */
[----:B01----:R-:W-:Y:S01]  /*15410*/  ENDCOLLECTIVE ;  /* 0x000000000000791b */ /* 0x003fe20003800000 */
.L_x_378:
[----:B------:R-:W-:Y:S01]  /*15420*/  IMAD.MOV.U32 R12, RZ, RZ, 0x10 ;  /* 0x00000010ff0c7424 */ /* 0x000fe200078e00ff */
[----:B------:R-:W-:-:S05]  /*15430*/  SEL R14, R14, RZ, P4 ;  /* 0x000000ff0e0e7207 */ /* 0x000fca0002000000 */
[----:B------:R-:W-:-:S04]  /*15440*/  IMAD.IADD R5, R3, 0x1, R14 ;  /* 0x0000000103057824 */ /* 0x000fc800078e020e */
[----:B------:R-:W-:-:S07]  /*15450*/  IMAD.MOV.U32 R13, RZ, RZ, R5 ;  /* 0x000000ffff0d7224 */ /* 0x000fce00078e0005 */
[----:B------:R-:W-:Y:S05]  /*15460*/  WARPSYNC.COLLECTIVE R15, `(.L_x_379) ;  /* 0x000000000f087348 */ /* 0x000fea0003c00000 */
[----:B------:R0:W1:Y:S02]  /*15470*/  SHFL.UP P6, R14, R13, R12, R11 ;  /* 0x0400000c0d0e7389 */ /* 0x00006400000c000b */
[----:B01----:R-:W-:Y:S01]  /*15480*/  ENDCOLLECTIVE ;  /* 0x000000000000791b */ /* 0x003fe20003800000 */
.L_x_379:
        /* <DEDUP_REMOVED lines=8> */
.L_x_380:
[----:B------:R-:W-:Y:S05]  /*15510*/  BRA `(.L_x_381) ;  /* 0xffffffdc00e87947 */ /* 0x000fea000383ffff */
.L_x_318:
[----:B------:R-:W-:Y:S01]  /*15520*/  BSSY B0, `(.L_x_382) ;  /* 0x0000006000007945 */ /* 0x000fe20003800000 */
[----:B------:R-:W-:Y:S01]  /*15530*/  PLOP3.LUT P6, PT, P6, PT, PT, 0x8, 0x0 ;  /* 0x000000000000781c */ /* 0x000fe200037ce170 */
[----:B------:R-:W-:-:S12]  /*15540*/  IMAD.MOV.U32 R15, RZ, RZ, -0x1 ;  /* 0xffffffffff0f7424 */ /* 0x000fd800078e00ff */
[----:B0-----:R-:W-:Y:S05]  /*15550*/  WARPSYNC.COLLECTIVE R15, `(.L_x_383) ;  /* 0x000000000f087348 */ /* 0x001fea0003c00000 */
[----:B------:R-:W-:Y:S01]  /*15560*/  VOTE.ANY R14, PT, P6 ;  /* 0x00000000000e7806 */ /* 0x000fe200030e0100 */
[----:B0-----:R-:W-:Y:S06]  /*15570*/  ENDCOLLECTIVE ;  /* 0x000000000000791b */ /* 0x001fec0003800000 */
.L_x_383:
[----:B------:R-:W-:Y:S05]  /*15580*/  BSYNC B0 ;  /* 0x0000000000007941 */ /* 0x000fea0003800000 */
.L_x_382:
[----:B------:R-:W-:Y:S02]  /*15590*/  IMAD.MOV.U32 R8, RZ, RZ, R14 ;  /* 0x000000ffff087224 */ /* 0x000fe400078e000e */
[----:B------:R-:W-:Y:S02]  /*155a0*/  IMAD.MOV.U32 R13, RZ, RZ, R7 ;  /* 0x000000ffff0d7224 */ /* 0x000fe400078e0007 */
[----:B------:R-:W0:Y:S01]  /*155b0*/  POPC R5, R8 ;  /* 0x0000000800057309 */ /* 0x000e220000000000 */
[----:B------:R-:W-:Y:S02]  /*155c0*/  IMAD.MOV.U32 R11, RZ, RZ, 0x1f ;  /* 0x0000001fff0b7424 */ /* 0x000fe400078e00ff */
[----:B------:R-:W-:Y:S02]  /*155d0*/  IMAD.MOV.U32 R15, RZ, RZ, -0x1 ;  /* 0xffffffffff0f7424 */ /* 0x000fe400078e00ff */
[----:B0-----:R-:W-:-:S07]  /*155e0*/  IMAD.MOV.U32 R12, RZ, RZ, R5 ;  /* 0x000000ffff0c7224 */ /* 0x001fce00078e0005 */
[----:B------:R-:W-:Y:S05]  /*155f0*/  WARPSYNC.COLLECTIVE R15, `(.L_x_384) ;  /* 0x000000000f087348 */ /* 0x000fea0003c00000 */
[----:B------:R0:W1:Y:S02]  /*15600*/  SHFL.IDX P6, R14, R13, R12, R11 ;  /* 0x0000000c0d0e7389 */ /* 0x00006400000c000b */
[----:B01----:R-:W-:Y:S01]  /*15610*/  ENDCOLLECTIVE ;  /* 0x000000000000791b */ /* 0x003fe20003800000 */
.L_x_384:
[----:B------:R-:W-:Y:S02]  /*15620*/  IMAD.MOV.U32 R13, RZ, RZ, R4 ;  /* 0x000000ffff0d7224 */ /* 0x000fe400078e0004 */
[----:B------:R-:W-:-:S07]  /*15630*/  IMAD.MOV.U32 R7, RZ, RZ, R14 ;  /* 0x000000ffff077224 */ /* 0x000fce00078e000e */
[----:B------:R-:W-:Y:S05]  /*15640*/  WARPSYNC.COLLECTIVE R15, `(.L_x_385) ;  /* 0x000000000f087348 */ /* 0x000fea0003c00000 */
[----:B------:R0:W1:Y:S02]  /*15650*/  SHFL.IDX P6, R14, R13, R12, R11 ;  /* 0x0000000c0d0e7389 */ /* 0x00006400000c000b */
[----:B01----:R-:W-:Y:S01]  /*15660*/  ENDCOLLECTIVE ;  /* 0x000000000000791b */ /* 0x003fe20003800000 */
.L_x_385:
[----:B------:R-:W-:Y:S01]  /*15670*/  IMAD.MOV.U32 R4, RZ, RZ, R14 ;  /* 0x000000ffff047224 */ /* 0x000fe200078e000e */
[----:B------:R-:W-:Y:S06]  /*15680*/  BRA `(.L_x_386) ;  /* 0xffffffdc00c87947 */ /* 0x000fec000383ffff */
.L_x_320:
[----:B------:R-:W-:Y:S01]  /*15690*/  BSSY B0, `(.L_x_387) ;  /* 0x0000007000007945 */ /* 0x000fe20003800000 */
[----:B------:R-:W-:Y:S02]  /*156a0*/  IMAD.MOV.U32 R13, RZ, RZ, R3 ;  /* 0x000000ffff0d7224 */ /* 0x000fe400078e0003 */
[----:B------:R-:W-:Y:S02]  /*156b0*/  IMAD.MOV.U32 R11, RZ, RZ, 0x1f ;  /* 0x0000001fff0b7424 */ /* 0x000fe400078e00ff */
[----:B------:R-:W-:-:S07]  /*156c0*/  IMAD.MOV.U32 R15, RZ, RZ, -0x1 ;  /* 0xffffffffff0f7424 */ /* 0x000fce00078e00ff */
[----:B0123--:R-:W-:Y:S05]  /*156d0*/  WARPSYNC.COLLECTIVE R15, `(.L_x_388) ;  /* 0x000000000f087348 */ /* 0x00ffea0003c00000 */
[----:B------:R4:W0:Y:S02]  /*156e0*/  SHFL.IDX P6, R14, R13, R12, R11 ;  /* 0x0000000c0d0e7389 */ /* 0x00082400000c000b */
[----:B01234-:R-:W-:Y:S01]  /*156f0*/  ENDCOLLECTIVE ;  /* 0x000000000000791b */ /* 0x01ffe20003800000 */
.L_x_388:
[----:B------:R-:W-:Y:S05]  /*15700*/  BSYNC B0 ;  /* 0x0000000000007941 */ /* 0x000fea0003800000 */
.L_x_387:
[----:B------:R-:W-:Y:S01]  /*15710*/  IMAD.MOV.U32 R24, RZ, RZ, R14 ;  /* 0x000000ffff187224 */ /* 0x000fe200078e000e */
[----:B------:R-:W-:Y:S06]  /*15720*/  BRA `(.L_x_319) ;  /* 0xffffffdc00b87947 */ /* 0x000fec000383ffff */
.L_x_324:
[----:B0-----:R0:W1:Y:S02]  /*15730*/  SYNCS.PHASECHK.TRANS64.TRYWAIT P0, [R9+URZ+0x31c20], R0 ;  /* 0x031c2000090075a7 */ /* 0x001064000800017f */
[----:B-1----:R-:W-:Y:S05]  /*15740*/  @!P0 NANOSLEEP.SYNCS 0x989680 ;  /* 0x009896800000895d */ /* 0x002fea0003900000 */
[----:B------:R-:W1:Y:S02]  /*15750*/  @!P0 SYNCS.PHASECHK.TRANS64 P0, [R9+URZ+0x31c20], R0 ;  /* 0x031c2000090085a7 */ /* 0x000e64000800007f */
[----:B-1----:R-:W-:Y:S05]  /*15760*/  @!P0 BRA `(.L_x_324) ;  /* 0xfffffffc00f08947 */ /* 0x002fea000383ffff */
[----:B------:R-:W-:Y:S05]  /*15770*/  BRA `(.L_x_389) ;  /* 0xffffffe400107947 */ /* 0x000fea000383ffff */
.L_x_325:
        /* <DEDUP_REMOVED lines=8> */
[----:B0--3--:R-:W-:Y:S05]  /*15800*/  WARPSYNC.COLLECTIVE R15, `(.L_x_391) ;  /* 0x000000000f087348 */ /* 0x009fea0003c00000 */
[----:B------:R1:W2:Y:S02]  /*15810*/  SHFL.IDX P6, R14, R13, R12, R11 ;  /* 0x0000000c0d0e7389 */ /* 0x0002a400000c000b */
[----:B0123--:R-:W-:Y:S01]  /*15820*/  ENDCOLLECTIVE ;  /* 0x000000000000791b */ /* 0x00ffe20003800000 */
.L_x_391:
[----:B------:R-:W-:Y:S05]  /*15830*/  BSYNC B0 ;  /* 0x0000000000007941 */ /* 0x000fea0003800000 */
.L_x_390:
[----:B------:R-:W-:Y:S05]  /*15840*/  BRA `(.L_x_392) ;  /* 0xffffffe000f87947 */ /* 0x000fea000383ffff */
.L_x_328:
[----:B------:R-:W-:Y:S01]  /*15850*/  BSSY B1, `(.L_x_393) ;  /* 0x0000006000017945 */ /* 0x000fe20003800000 */
[----:B------:R-:W-:-:S07]  /*15860*/  IMAD.MOV.U32 R15, RZ, RZ, -0x1 ;  /* 0xffffffffff0f7424 */ /* 0x000fce00078e00ff */
[----:B0--3--:R-:W-:Y:S05]  /*15870*/  WARPSYNC.COLLECTIVE R15, `(.L_x_394) ;  /* 0x000000000f0c7348 */ /* 0x009fea0003c00000 */
[----:B------:R-:W-:Y:S02]  /*15880*/  ELECT P6, UR62, PT ;  /* 0x00000000003e782f */ /* 0x000fe400038c0000 */
[----:B------:R-:W-:Y:S01]  /*15890*/  MOV R14, UR62 ;  /* 0x0000003e000e7c02 */ /* 0x000fe20008000f00 */
[----:B0--3--:R-:W-:Y:S10]  /*158a0*/  ENDCOLLECTIVE ;  /* 0x000000000000791b */ /* 0x009ff40003800000 */
.L_x_394:
[----:B------:R-:W-:Y:S05]  /*158b0*/  BSYNC B1 ;  /* 0x0000000000017941 */ /* 0x000fea0003800000 */
.L_x_393:
[----:B------:R-:W-:Y:S05]  /*158c0*/  BRA `(.L_x_395) ;  /* 0xffffffe000f07947 */ /* 0x000fea000383ffff */
.L_x_330:
[----:B0-----:R0:W1:Y:S02]  /*158d0*/  SYNCS.PHASECHK.TRANS64.TRYWAIT P0, [R7+URZ], R2 ;  /* 0x00000002070075a7 */ /* 0x001064000800017f */
[----:B-1----:R-:W-:Y:S05]  /*158e0*/  @!P0 NANOSLEEP.SYNCS 0x989680 ;  /* 0x009896800000895d */ /* 0x002fea0003900000 */
[----:B------:R-:W1:Y:S02]  /*158f0*/  @!P0 SYNCS.PHASECHK.TRANS64 P0, [R7+URZ], R2 ;  /* 0x00000002070085a7 */ /* 0x000e64000800007f */
[----:B-1----:R-:W-:Y:S05]  /*15900*/  @!P0 BRA `(.L_x_330) ;  /* 0xfffffffc00f08947 */ /* 0x002fea000383ffff */
[----:B------:R-:W-:Y:S05]  /*15910*/  BRA `(.L_x_396) ;  /* 0xffffffe4002c7947 */ /* 0x000fea000383ffff */
.L_x_331:
[----:B-1----:R1:W2:Y:S02]  /*15920*/  SYNCS.PHASECHK.TRANS64.TRYWAIT P0, [R3+URZ], R0 ;  /* 0x00000000030075a7 */ /* 0x0022a4000800017f */
[----:B--2---:R-:W-:Y:S05]  /*15930*/  @!P0 NANOSLEEP.SYNCS 0x989680 ;  /* 0x009896800000895d */ /* 0x004fea0003900000 */
[----:B------:R-:W2:Y:S02]  /*15940*/  @!P0 SYNCS.PHASECHK.TRANS64 P0, [R3+URZ], R0 ;  /* 0x00000000030085a7 */ /* 0x000ea4000800007f */
[----:B--2---:R-:W-:Y:S05]  /*15950*/  @!P0 BRA `(.L_x_331) ;  /* 0xfffffffc00f08947 */ /* 0x004fea000383ffff */
[----:B------:R-:W-:Y:S05]  /*15960*/  BRA `(.L_x_397) ;  /* 0xffffffe400207947 */ /* 0x000fea000383ffff */
.L_x_333:
[----:B-1----:R1:W2:Y:S02]  /*15970*/  SYNCS.PHASECHK.TRANS64.TRYWAIT P0, [R5+URZ], R2 ;  /* 0x00000002050075a7 */ /* 0x0022a4000800017f */
[----:B--2---:R-:W-:Y:S05]  /*15980*/  @!P0 NANOSLEEP.SYNCS 0x989680 ;  /* 0x009896800000895d */ /* 0x004fea0003900000 */
[----:B------:R-:W2:Y:S02]  /*15990*/  @!P0 SYNCS.PHASECHK.TRANS64 P0, [R5+URZ], R2 ;  /* 0x00000002050085a7 */ /* 0x000ea4000800007f */
[----:B--2---:R-:W-:Y:S05]  /*159a0*/  @!P0 BRA `(.L_x_333) ;  /* 0xfffffffc00f08947 */ /* 0x004fea000383ffff */
[----:B------:R-:W-:Y:S05]  /*159b0*/  BRA `(.L_x_398) ;  /* 0xffffffe400247947 */ /* 0x000fea000383ffff */
.L_x_399:
        /* <DEDUP_REMOVED lines=12> */
.L_x_2777:


//--------------------- .text._ZN7cutlass13device_kernelIN5flash11enable_sm90INS1_16FlashAttnFwdSm90INS1_25CollectiveMainloopFwdSm90ILi2EN4cute5tupleIJNS5_1CILi1EEES8_S8_EEENS6_IJNS7_ILi192EEENS7_ILi144EEENS7_ILi96EEEEEELi96ENS_10bfloat16_tEfNS_4arch4Sm90ELb0ELb0ELb1ELb1ELb0ELb1ELb0ELb0ELb1ELb1ELb1ELb0EEENS1_21CollectiveEpilogueFwdINS6_IJSA_SC_SB_EEES9_SE_SG_Li384ELb1ELb1ELb1ELb0EEENS1_36VarlenDynamicPersistentTileSchedulerILi192ELi144ELi384ELi128ELb1ELb1ELb1ELb0ELb1ELb1EEEEEEEEEvNT_6ParamsE --------------------------
	.section	.text._ZN7cutlass13device_kernelIN5flash11enable_sm90INS1_16FlashAttnFwdSm90INS1_25CollectiveMainloopFwdSm90ILi2EN4cute5tupleIJNS5_1CILi1EEES8_S8_EEENS6_IJNS7_ILi192EEENS7_ILi144EEENS7_ILi96EEEEEELi96ENS_10bfloat16_tEfNS_4arch4Sm90ELb0ELb0ELb1ELb1ELb0ELb1ELb0ELb0ELb1ELb1ELb1ELb0EEENS1_21CollectiveEpilogueFwdINS6_IJSA_SC_SB_EEES9_SE_SG_Li384ELb1ELb1ELb1ELb0EEENS1_36VarlenDynamicPersistentTileSchedulerILi192ELi144ELi384ELi128ELb1ELb1ELb1ELb0ELb1ELb1EEEEEEEEEvNT_6ParamsE,"ax",@progbits
	.align	128
.text._ZN7cutlass13device_kernelIN5flash11enable_sm90INS1_16FlashAttnFwdSm90INS1_25CollectiveMainloopFwdSm90ILi2EN4cute5tupleIJNS5_1CILi1EEES8_S8_EEENS6_IJNS7_ILi192EEENS7_ILi144EEENS7_ILi96EEEEEELi96ENS_10bfloat16_tEfNS_4arch4Sm90ELb0ELb0ELb1ELb1ELb0ELb1ELb0ELb0ELb1ELb1ELb1ELb0EEENS1_21CollectiveEpilogueFwdINS6_IJSA_SC_SB_EEES9_SE_SG_Li384ELb1ELb1ELb1ELb0EEENS1_36VarlenDynamicPersistentTileSchedulerILi192ELi144ELi384ELi128ELb1ELb1ELb1ELb0ELb1ELb1EEEEEEEEEvNT_6ParamsE:
        .type           _ZN7cutlass13device_kernelIN5flash11enable_sm90INS1_16FlashAttnFwdSm90INS1_25CollectiveMainloopFwdSm90ILi2EN4cute5tupleIJNS5_1CILi1EEES8_S8_EEENS6_IJNS7_ILi192EEENS7_ILi144EEENS7_ILi96EEEEEELi96ENS_10bfloat16_tEfNS_4arch4Sm90ELb0ELb0ELb1ELb1ELb0ELb1ELb0ELb0ELb1ELb1ELb1ELb0EEENS1_21CollectiveEpilogueFwdINS6_IJSA_SC_SB_EEES9_SE_SG_Li384ELb1ELb1ELb1ELb0EEENS1_36VarlenDynamicPersistentTileSchedulerILi192ELi144ELi384ELi128ELb1ELb1ELb1ELb0ELb1ELb1EEEEEEEEEvNT_6ParamsE,@function
        .size           _ZN7cutlass13device_kernelIN5flash11enable_sm90INS1_16FlashAttnFwdSm90INS1_25CollectiveMainloopFwdSm90ILi2EN4cute5tupleIJNS5_1CILi1EEES8_S8_EEENS6_IJNS7_ILi192EEENS7_ILi144EEENS7_ILi96EEEEEELi96ENS_10bfloat16_tEfNS_4arch4Sm90ELb0ELb0ELb1ELb1ELb0ELb1ELb0ELb0ELb1ELb1ELb1ELb0EEENS1_21CollectiveEpilogueFwdINS6_IJSA_SC_SB_EEES9_SE_SG_Li384ELb1ELb1ELb1ELb0EEENS1_36VarlenDynamicPersistentTileSchedulerILi192ELi144ELi384ELi128ELb1ELb1ELb1ELb0ELb1ELb1EEEEEEEEEvNT_6ParamsE,(.L_x_2778 - _ZN7cutlass13device_kernelIN5flash11enable_sm90INS1_16FlashAttnFwdSm90INS1_25CollectiveMainloopFwdSm90ILi2EN4cute5tupleIJNS5_1CILi1EEES8_S8_EEENS6_IJNS7_ILi192EEENS7_ILi144EEENS7_ILi96EEEEEELi96ENS_10bfloat16_tEfNS_4arch4Sm90ELb0ELb0ELb1ELb1ELb0ELb1ELb0ELb0ELb1ELb1ELb1ELb0EEENS1_21CollectiveEpilogueFwdINS6_IJSA_SC_SB_EEES9_SE_SG_Li384ELb1ELb1ELb1ELb0EEENS1_36VarlenDynamicPersistentTileSchedulerILi192ELi144ELi384ELi128ELb1ELb1ELb1ELb0ELb1ELb1EEEEEEEEEvNT_6ParamsE)
        .other          _ZN7cutlass13device_kernelIN5flash11enable_sm90INS1_16FlashAttnFwdSm90INS1_25CollectiveMainloopFwdSm90ILi2EN4cute5tupleIJNS5_1CILi1EEES8_S8_EEENS6_IJNS7_ILi192EEENS7_ILi144EEENS7_ILi96EEEEEELi96ENS_10bfloat16_tEfNS_4arch4Sm90ELb0ELb0ELb1ELb1ELb0ELb1ELb0ELb0ELb1ELb1ELb1ELb0EEENS1_21CollectiveEpilogueFwdINS6_IJSA_SC_SB_EEES9_SE_SG_Li384ELb1ELb1ELb1ELb0EEENS1_36VarlenDynamicPersistentTileSchedulerILi192ELi144ELi384ELi128ELb1ELb1ELb1ELb0ELb1ELb1EEEEEEEEEvNT_6ParamsE,@"STO_CUDA_ENTRY STV_DEFAULT"
_ZN7cutlass13device_kernelIN5flash11enable_sm90INS1_16FlashAttnFwdSm90INS1_25CollectiveMainloopFwdSm90ILi2EN4cute5tupleIJNS5_1CILi1EEES8_S8_EEENS6_IJNS7_ILi192EEENS7_ILi144EEENS7_ILi96EEEEEELi96ENS_10bfloat16_tEfNS_4arch4Sm90ELb0ELb0ELb1ELb1ELb0ELb1ELb0ELb0ELb1ELb1ELb1ELb0EEENS1_21CollectiveEpilogueFwdINS6_IJSA_SC_SB_EEES9_SE_SG_Li384ELb1ELb1ELb1ELb0EEENS1_36VarlenDynamicPersistentTileSchedulerILi192ELi144ELi384ELi128ELb1ELb1ELb1ELb0ELb1ELb1EEEEEEEEEvNT_6ParamsE:
[----:B------:R-:W0:Y:S02]  /*0000*/  LDC R1, c[0x0][0x28] ;  /* 0x00000a00ff017b82 */ /* 0x000e240000000800 */
[----:B0-----:R-:W-:Y:S01]  /*0010*/  VIADD R1, R1, 0xfffffee0 ;  /* 0xfffffee001017836 */ /* 0x001fe20000000000 */
[----:B------:R-:W0:Y:S01]  /*0020*/  S2R R3, SR_TID.X ;  /* 0x0000000000037919 */ /* 0x000e220000002100 */
[----:B------:R-:W-:Y:S01]  /*0030*/  ELECT P0, URZ, PT ;  /* 0x00000000003f782f */ /* 0x000fe20003800000 */
[----:B------:R-:W-:Y:S01]  /*0040*/  BSSY B0, `(.L_x_400) ;  /* 0x0000013000007945 */ /* 0x000fe20003800000 */
[----:B0-----:R-:W-:-:S05]  /*0050*/  SHF.R.U32.HI R0, RZ, 0x5, R3 ;  /* 0x00000005ff007819 */ /* 0x001fca0000011603 */
[----:B------:R-:W0:Y:S02]  /*0060*/  SHFL.IDX PT, R2, R0, RZ, 0x1f ;  /* 0x00001fff00027589 */ /* 0x000e2400000e0000 */
[----:B0-----:R-:W-:-:S13]  /*0070*/  ISETP.EQ.AND P0, PT, R2, RZ, P0 ;  /* 0x000000ff0200720c */ /* 0x001fda0000702270 */
[----:B------:R-:W-:Y:S05]  /*0080*/  @!P0 BRA `(.L_x_401) ;  /* 0x0000000000388947 */ /* 0x000fea0003800000 */
[----:B------:R-:W-:Y:S02]  /*0090*/  ULDC.64 UR4, c[0x0][0x198] ;  /* 0x0000660000047ab9 */ /* 0x000fe40000000a00 */
[----:B------:R-:W-:Y:S02]  /*00a0*/  UIADD3 UR6, UP0, UR4, 0x370, URZ ;  /* 0x0000037004067890 */ /* 0x000fe4000ff1e03f */
[----:B------:R-:W-:Y:S02]  /*00b0*/  UIADD3 UR8, UP1, UR4, 0x470, URZ ;  /* 0x0000047004087890 */ /* 0x000fe4000ff3e03f */
[----:B------:R-:W-:Y:S02]  /*00c0*/  UIADD3 UR10, UP2, UR4, 0x570, URZ ;  /* 0x00000570040a7890 */ /* 0x000fe4000ff5e03f */
[----:B------:R-:W-:Y:S02]  /*00d0*/  UIADD3 UR4, UP3, UR4, 0x670, URZ ;  /* 0x0000067004047890 */ /* 0x000fe4000ff7e03f */
[----:B------:R-:W-:-:S02]  /*00e0*/  UIADD3.X UR7, URZ, UR5, URZ, UP0, !UPT ;  /* 0x000000053f077290 */ /* 0x000fc400087fe43f */
[----:B------:R-:W-:Y:S02]  /*00f0*/  UIADD3.X UR9, URZ, UR5, URZ, UP1, !UPT ;  /* 0x000000053f097290 */ /* 0x000fe40008ffe43f */
[----:B------:R-:W-:Y:S02]  /*0100*/  UIADD3.X UR11, URZ, UR5, URZ, UP2, !UPT ;  /* 0x000000053f0b7290 */ /* 0x000fe400097fe43f */
[----:B------:R-:W-:-:S03]  /*0110*/  UIADD3.X UR5, URZ, UR5, URZ, UP3, !UPT ;  /* 0x000000053f057290 */ /* 0x000fc60009ffe43f */
[----:B------:R0:W-:Y:S02]  /*0120*/  UTMACCTL.PF [UR6] ;  /* 0x00000000060079b9 */ /* 0x0001e40008040000 */
[----:B------:R0:W-:Y:S02]  /*0130*/  UTMACCTL.PF [UR8] ;  /* 0x00000000080079b9 */ /* 0x0001e40008040000 */
[----:B------:R0:W-:Y:S02]  /*0140*/  UTMACCTL.PF [UR10] ;  /* 0x000000000a0079b9 */ /* 0x0001e40008040000 */
[----:B------:R0:W-:Y:S02]  /*0150*/  UTMACCTL.PF [UR4] ;  /* 0x00000000040079b9 */ /* 0x0001e40008040000 */
[----:B0-----:R-:W-:Y:S01]  /*0160*/  NOP ;  /* 0x0000000000007918 */ /* 0x001fe20000000000 */
.L_x_401:
[----:B------:R-:W-:Y:S05]  /*0170*/  BSYNC B0 ;  /* 0x0000000000007941 */ /* 0x000fea0003800000 */
.L_x_400:
        /* <DEDUP_REMOVED lines=40> */
.L_x_402:
        /* <DEDUP_REMOVED lines=22> */
.L_x_403:
        /* <DEDUP_REMOVED lines=18> */
.L_x_404:
        /* <DEDUP_REMOVED lines=22> */
.L_x_405:
        /* <DEDUP_REMOVED lines=22> */
.L_x_406:
[----:B--2---:R-:W-:Y:S01]  /*0940*/  ISETP.NE.AND P0, PT, R2, RZ, PT ;  /* 0x000000ff0200720c */ /* 0x004fe20003f05270 */
[----:B------:R-:W-:Y:S01]  /*0950*/  IMAD.MOV.U32 R2, RZ, RZ, 0x1 ;  /* 0x00000001ff027424 */ /* 0x000fe200078e00ff */
[----:B------:R-:W-:Y:S01]  /*0960*/  NOP ;  /* 0x0000000000007918 */ /* 0x000fe20000000000 */
[----:B------:R-:W-:Y:S01]  /*0970*/  ULDC.64 UR60, c[0x0][0x208] ;  /* 0x00008200003c7ab9 */ /* 0x000fe20000000a00 */
[----:B------:R-:W-:Y:S02]  /*0980*/  BSSY B9, `(.L_x_407) ;  /* 0x0002062000097945 */ /* 0x000fe40003800000 */
[----:B------:R-:W-:-:S05]  /*0990*/  SEL R2, R2, 0x2, !P0 ;  /* 0x0000000202027807 */ /* 0x000fca0004000000 */
[----:B------:R2:W-:Y:S01]  /*09a0*/  STL [R1+0x58], R2 ;  /* 0x0000580201007387 */ /* 0x0005e20000100800 */
[----:B01-34-:R-:W-:Y:S06]  /*09b0*/  BAR.SYNC.DEFER_BLOCKING 0x0 ;  /* 0x0000000000007b1d */ /* 0x01bfec0000010000 */
[----:B------:R-:W-:Y:S05]  /*09c0*/  @!P0 BRA `(.L_x_408) ;  /* 0x0000018400b08947 */ /* 0x000fea0003800000 */
.L_x_409:
[----:B------:R-:W-:-:S08]  /*09d0*/  NOP ;  /* 0x0000000000007918 */ /* 0x000fd00000000000 */
[----:B------:R-:W0:Y:S02]  /*09e0*/  USETMAXREG.TRY_ALLOC.CTAPOOL UP0, 0xa0 ;  /* 0x000000a0000079c8 */ /* 0x000e240008000600 */
[----:B0-----:R-:W-:-:S13]  /*09f0*/  PLOP3.LUT P0, PT, PT, PT, UP0, 0x80, 0x0 ;  /* 0x000000000000781c */ /* 0x001fda0003f0f008 */
[----:B------:R-:W-:Y:S05]  /*0a00*/  @!P0 BRA `(.L_x_409) ;  /* 0xfffffffc00f08947 */ /* 0x000fea000383ffff */
[----:B------:R-:W3:Y:S01]  /*0a10*/  LDL.LU R0, [R1+0x50] ;  /* 0x0000500001007983 */ /* 0x000ee20000300800 */
[----:B--2---:R-:W0:Y:S01]  /*0a20*/  S2R R2, SR_TID.X ;  /* 0x0000000000027919 */ /* 0x004e220000002100 */
[----:B------:R-:W1:Y:S01]  /*0a30*/  S2UR UR5, SR_CgaCtaId ;  /* 0x00000000000579c3 */ /* 0x000e620000008800 */
[----:B------:R-:W-:Y:S01]  /*0a40*/  UMOV UR4, 0x400 ;  /* 0x0000040000047882 */ /* 0x000fe20000000000 */
[----:B0-----:R-:W-:-:S06]  /*0a50*/  SHF.R.U32.HI R2, RZ, 0x7, R2 ;  /* 0x00000007ff027819 */ /* 0x001fcc0000011602 */
[----:B------:R-:W-:Y:S06]  /*0a60*/  BAR.ARV 0x8, 0x200 ;  /* 0x0208000000007b1d */ /* 0x000fec0000002000 */
[----:B------:R-:W-:-:S13]  /*0a70*/  ISETP.NE.AND P0, PT, R2, 0x1, PT ;  /* 0x000000010200780c */ /* 0x000fda0003f05270 */
[----:B------:R-:W-:Y:S08]  /*0a80*/  @!P0 BAR.ARV 0x9, 0x100 ;  /* 0x0244000000008b1d */ /* 0x000ff00000002000 */
[----:B------:R-:W-:Y:S01]  /*0a90*/  BAR.SYNC.DEFER_BLOCKING 0x5, 0x200 ;  /* 0x0148000000007b1d */ /* 0x000fe20000010000 */
[----:B-1----:R-:W-:-:S06]  /*0aa0*/  ULEA UR4, UR5, UR4, 0x18 ;  /* 0x0000000405047291 */ /* 0x002fcc000f8ec03f */
[----:B------:R-:W-:Y:S01]  /*0ab0*/  IMAD.U32 R16, RZ, RZ, UR4 ;  /* 0x00000004ff107e24 */ /* 0x000fe2000f8e00ff */
[----:B------:R-:W-:-:S04]  /*0ac0*/  ULDC UR4, c[0x0][0xc3c] ;  /* 0x00030f0000047ab9 */ /* 0x000fc80000000800 */
[----:B------:R-:W0:Y:S01]  /*0ad0*/  LDS.128 R108, [R16+0x31cd0] ;  /* 0x031cd000106c7984 */ /* 0x000e220000000c00 */
[----:B------:R-:W-:Y:S06]  /*0ae0*/  BAR.ARV 0x4, 0x200 ;  /* 0x0108000000007b1d */ /* 0x000fec0000002000 */
[----:B---3--:R-:W-:-:S04]  /*0af0*/  LOP3.LUT R0, R0, 0xfffffff7, RZ, 0xc0, !PT ;  /* 0xfffffff700007812 */ /* 0x008fc800078ec0ff */
[----:B------:R-:W-:-:S05]  /*0b00*/  @P0 LOP3.LUT R0, R0, 0x8, RZ, 0xfc, !PT ;  /* 0x0000000800000812 */ /* 0x000fca00078efcff */
[----:B------:R1:W-:Y:S01]  /*0b10*/  STL [R1+0x50], R0 ;  /* 0x0000500001007387 */ /* 0x0003e20000100800 */
[----:B0-----:R-:W-:-:S13]  /*0b20*/  ISETP.GE.AND P0, PT, R111, UR4, PT ;  /* 0x000000046f007c0c */ /* 0x001fda000bf06270 */
[----:B-1----:R-:W-:Y:S05]  /*0b30*/  @P0 BRA `(.L_x_410) ;  /* 0x0000020400180947 */ /* 0x002fea0003800000 */
[----:B------:R-:W2:Y:S01]  /*0b40*/  LDL.LU R17, [R1+0x58] ;  /* 0x0000580001117983 */ /* 0x000ea20000300800 */
[----:B------:R-:W0:Y:S02]  /*0b50*/  S2R R0, SR_TID.X ;  /* 0x0000000000007919 */ /* 0x000e240000002100 */
[----:B0-----:R-:W-:-:S05]  /*0b60*/  VIADD R0, R0, 0xffffff80 ;  /* 0xffffff8000007836 */ /* 0x001fca0000000000 */
[----:B------:R-:W-:Y:S02]  /*0b70*/  SHF.R.S32.HI R3, RZ, 0x1f, R0 ;  /* 0x0000001fff037819 */ /* 0x000fe40000011400 */
[-C--:B------:R-:W-:Y:S02]  /*0b80*/  LEA.HI R8, R0, R0.reuse, RZ, 0x1 ;  /* 0x0000000000087211 */ /* 0x080fe400078f08ff */
[CC--:B------:R-:W-:Y:S02]  /*0b90*/  LEA.HI R2, R3.reuse, R0.reuse, RZ, 0x7 ;  /* 0x0000000003027211 */ /* 0x0c0fe400078f38ff */
[CC--:B------:R-:W-:Y:S02]  /*0ba0*/  LEA.HI R5, R3.reuse, R0.reuse, RZ, 0x2 ;  /* 0x0000000003057211 */ /* 0x0c0fe400078f10ff */
[CC--:B------:R-:W-:Y:S02]  /*0bb0*/  LEA.HI R4, R3.reuse, R0.reuse, RZ, 0x4 ;  /* 0x0000000003047211 */ /* 0x0c0fe400078f20ff */
[----:B------:R-:W-:-:S02]  /*0bc0*/  LEA.HI R6, R3, R0, RZ, 0x5 ;  /* 0x0000000003067211 */ /* 0x000fc400078f28ff */
[----:B------:R-:W-:Y:S02]  /*0bd0*/  SHF.R.S32.HI R3, RZ, 0x7, R2 ;  /* 0x00000007ff037819 */ /* 0x000fe40000011402 */
[----:B------:R-:W-:Y:S02]  /*0be0*/  LOP3.LUT R11, R2, 0xffffff80, RZ, 0xc0, !PT ;  /* 0xffffff80020b7812 */ /* 0x000fe400078ec0ff */
[--C-:B------:R-:W-:Y:S02]  /*0bf0*/  SHF.R.S32.HI R2, RZ, 0x2, R5.reuse ;  /* 0x00000002ff027819 */ /* 0x100fe40000011405 */
[----:B------:R-:W-:Y:S02]  /*0c00*/  SHF.R.S32.HI R13, RZ, 0x1f, R5 ;  /* 0x0000001fff0d7819 */ /* 0x000fe40000011405 */
[----:B------:R-:W-:Y:S02]  /*0c10*/  SHF.R.S32.HI R19, RZ, 0x1, R8 ;  /* 0x00000001ff137819 */ /* 0x000fe40000011408 */
[----:B------:R-:W-:-:S02]  /*0c20*/  LOP3.LUT R9, R5, 0xfffffffc, RZ, 0xc0, !PT ;  /* 0xfffffffc05097812 */ /* 0x000fc400078ec0ff */
[----:B------:R-:W-:Y:S02]  /*0c30*/  LOP3.LUT R7, R8, 0xfffffffe, RZ, 0xc0, !PT ;  /* 0xfffffffe08077812 */ /* 0x000fe400078ec0ff */
[----:B------:R-:W-:Y:S02]  /*0c40*/  LOP3.LUT R5, R4, 0xfffffff0, RZ, 0xc0, !PT ;  /* 0xfffffff004057812 */ /* 0x000fe400078ec0ff */
[----:B------:R-:W-:Y:S02]  /*0c50*/  LEA.HI R13, R13, R2, RZ, 0x2 ;  /* 0x000000020d0d7211 */ /* 0x000fe400078f10ff */
[----:B------:R-:W-:Y:S01]  /*0c60*/  LEA.HI R10, R8, R19, RZ, 0x1 ;  /* 0x00000013080a7211 */ /* 0x000fe200078f08ff */
[C---:B------:R-:W-:Y:S01]  /*0c70*/  IMAD.IADD R22, R0.reuse, 0x1, -R7 ;  /* 0x0000000100167824 */ /* 0x040fe200078e0a07 */
[----:B------:R-:W-:Y:S01]  /*0c80*/  LOP3.LUT R13, R13, 0xfffffffc, RZ, 0xc0, !PT ;  /* 0xfffffffc0d0d7812 */ /* 0x000fe200078ec0ff */
[C---:B------:R-:W-:Y:S02]  /*0c90*/  IMAD.IADD R5, R0.reuse, 0x1, -R5 ;  /* 0x0000000100057824 */ /* 0x040fe400078e0a05 */
[----:B------:R-:W-:-:S02]  /*0ca0*/  IMAD.IADD R24, R0, 0x1, -R11 ;  /* 0x0000000100187824 */ /* 0x000fc400078e0a0b */
[----:B------:R-:W-:Y:S01]  /*0cb0*/  IMAD.IADD R9, R0, 0x1, -R9 ;  /* 0x0000000100097824 */ /* 0x000fe200078e0a09 */
[----:B------:R-:W-:Y:S01]  /*0cc0*/  LOP3.LUT R0, R10, 0x7fffffe, RZ, 0xc0, !PT ;  /* 0x07fffffe0a007812 */ /* 0x000fe200078ec0ff */
[----:B------:R-:W-:Y:S01]  /*0cd0*/  IMAD.HI R8, R3, 0x55555556, RZ ;  /* 0x5555555603087827 */ /* 0x000fe200078e02ff */
[----:B------:R-:W-:-:S03]  /*0ce0*/  SHF.R.S32.HI R7, RZ, 0x4, R4 ;  /* 0x00000004ff077819 */ /* 0x000fc60000011404 */
[----:B------:R-:W-:Y:S02]  /*0cf0*/  IMAD.IADD R14, R2, 0x1, -R13 ;  /* 0x00000001020e7824 */ /* 0x000fe400078e0a0d */
[----:B------:R-:W-:Y:S01]  /*0d00*/  IMAD.IADD R2, R19, 0x1, -R0 ;  /* 0x0000000113027824 */ /* 0x000fe200078e0a00 */
[----:B------:R-:W-:Y:S02]  /*0d10*/  SHF.R.S32.HI R0, RZ, 0x1f, R5 ;  /* 0x0000001fff007819 */ /* 0x000fe40000011405 */
[----:B------:R-:W-:Y:S01]  /*0d20*/  SHF.R.S32.HI R11, RZ, 0x1f, R24 ;  /* 0x0000001fff0b7819 */ /* 0x000fe20000011418 */
[----:B------:R-:W-:Y:S01]  /*0d30*/  IMAD R15, R7, 0x8, R2 ;  /* 0x00000008070f7824 */ /* 0x000fe200078e0202 */
[----:B------:R-:W-:Y:S02]  /*0d40*/  LEA.HI R8, R8, R8, RZ, 0x1 ;  /* 0x0000000808087211 */ /* 0x000fe400078f08ff */
[----:B------:R-:W-:Y:S02]  /*0d50*/  LEA.HI R4, R4, R7, RZ, 0x1 ;  /* 0x0000000704047211 */ /* 0x000fe400078f08ff */
[----:B------:R-:W-:-:S02]  /*0d60*/  LEA.HI R2, R0, R5, RZ, 0x3 ;  /* 0x0000000500027211 */ /* 0x000fc400078f18ff */
[----:B------:R-:W-:Y:S02]  /*0d70*/  LEA.HI R12, R11, R24, RZ, 0x2 ;  /* 0x000000180b0c7211 */ /* 0x000fe400078f10ff */
[----:B------:R-:W-:Y:S01]  /*0d80*/  LEA.HI R0, R0, R5, RZ, 0x2 ;  /* 0x0000000500007211 */ /* 0x000fe200078f10ff */
[----:B------:R-:W-:Y:S01]  /*0d90*/  IMAD R10, R8, -0x3, R3 ;  /* 0xfffffffd080a7824 */ /* 0x000fe200078e0203 */
[----:B------:R-:W-:Y:S01]  /*0da0*/  LOP3.LUT R4, R4, 0x1ffffffe, RZ, 0xc0, !PT ;  /* 0x1ffffffe04047812 */ /* 0x000fe200078ec0ff */
[----:B------:R-:W-:Y:S01]  /*0db0*/  IMAD.SHL.U32 R3, R2, 0x10, RZ ;  /* 0x0000001002037824 */ /* 0x000fe200078e00ff */
[----:B------:R-:W-:Y:S02]  /*0dc0*/  SHF.R.S32.HI R8, RZ, 0x5, R6 ;  /* 0x00000005ff087819 */ /* 0x000fe40000011406 */
[--C-:B------:R-:W-:Y:S02]  /*0dd0*/  SHF.R.S32.HI R13, RZ, 0x2, R12.reuse ;  /* 0x00000002ff0d7819 */ /* 0x100fe4000001140c */
[----:B------:R-:W-:-:S02]  /*0de0*/  SHF.R.S32.HI R6, RZ, 0x1f, R12 ;  /* 0x0000001fff067819 */ /* 0x000fc4000001140c */
[----:B------:R-:W-:Y:S02]  /*0df0*/  LOP3.LUT R2, R0, 0x7fffffc, RZ, 0xc0, !PT ;  /* 0x07fffffc00027812 */ /* 0x000fe400078ec0ff */
[----:B------:R-:W-:Y:S01]  /*0e00*/  SHF.R.S32.HI R0, RZ, 0x2, R0 ;  /* 0x00000002ff007819 */ /* 0x000fe20000011400 */
[----:B------:R-:W-:Y:S01]  /*0e10*/  IMAD.IADD R4, R7, 0x1, -R4 ;  /* 0x0000000107047824 */ /* 0x000fe200078e0a04 */
[----:B------:R-:W-:Y:S02]  /*0e20*/  LOP3.LUT R3, R3, 0x7fffff80, RZ, 0xc0, !PT ;  /* 0x7fffff8003037812 */ /* 0x000fe400078ec0ff */
[----:B------:R-:W-:Y:S01]  /*0e30*/  LEA.HI R7, R6, R13, RZ, 0x3 ;  /* 0x0000000d06077211 */ /* 0x000fe200078f18ff */
[----:B------:R-:W-:Y:S02]  /*0e40*/  IMAD.SHL.U32 R0, R0, 0x40, RZ ;  /* 0x0000004000007824 */ /* 0x000fe400078e00ff */
[----:B------:R-:W-:Y:S01]  /*0e50*/  IMAD.IADD R6, R5, 0x1, -R2 ;  /* 0x0000000105067824 */ /* 0x000fe200078e0a02 */
[----:B------:R-:W-:Y:S01]  /*0e60*/  LOP3.LUT R2, R7, 0xfffffff8, RZ, 0xc0, !PT ;  /* 0xfffffff807027812 */ /* 0x000fe200078ec0ff */
[----:B------:R-:W-:Y:S01]  /*0e70*/  IMAD R7, R8, 0x100, R3 ;  /* 0x0000010008077824 */ /* 0x000fe200078e0203 */
[----:B------:R-:W-:Y:S01]  /*0e80*/  LOP3.LUT R0, R0, 0x40, RZ, 0xc0, !PT ;  /* 0x0000004000007812 */ /* 0x000fe200078ec0ff */
[----:B------:R-:W-:Y:S01]  /*0e90*/  IMAD.SHL.U32 R3, R4, 0x8, RZ ;  /* 0x0000000804037824 */ /* 0x000fe200078e00ff */
[----:B------:R-:W-:Y:S01]  /*0ea0*/  LEA.HI R11, R11, R24, RZ, 0x5 ;  /* 0x000000180b0b7211 */ /* 0x000fe200078f28ff */
[----:B------:R-:W-:Y:S01]  /*0eb0*/  IMAD R18, R8, 0x10, R5 ;  /* 0x0000001008127824 */ /* 0x000fe200078e0205 */
[----:B------:R-:W-:Y:S01]  /*0ec0*/  SHF.R.U32.HI R5, RZ, 0x3, R0 ;  /* 0x00000003ff057819 */ /* 0x000fe20000011600 */
[----:B------:R-:W-:Y:S01]  /*0ed0*/  IMAD.IADD R4, R13, 0x1, -R2 ;  /* 0x000000010d047824 */ /* 0x000fe200078e0a02 */
[----:B------:R-:W-:-:S02]  /*0ee0*/  LOP3.LUT R2, R0, 0x8, R3, 0xf8, !PT ;  /* 0x0000000800027812 */ /* 0x000fc400078ef803 */
[----:B------:R-:W-:Y:S01]  /*0ef0*/  SHF.R.S32.HI R11, RZ, 0x5, R11 ;  /* 0x00000005ff0b7819 */ /* 0x000fe2000001140b */
[----:B------:R-:W-:Y:S01]  /*0f00*/  IMAD R7, R6, 0x10, R7 ;  /* 0x0000001006077824 */ /* 0x000fe200078e0207 */
[----:B------:R-:W-:Y:S01]  /*0f10*/  LOP3.LUT R2, R2, R5, RZ, 0x3c, !PT ;  /* 0x0000000502027212 */ /* 0x000fe200078e3cff */
[----:B------:R-:W-:Y:S02]  /*0f20*/  IMAD.U32 R0, R18, 0x20, R3 ;  /* 0x0000002012007824 */ /* 0x000fe400078e0003 */
[----:B------:R-:W-:Y:S01]  /*0f30*/  IMAD R11, R11, 0x10, R4 ;  /* 0x000000100b0b7824 */ /* 0x000fe200078e0204 */
[----:B------:R-:W-:Y:S01]  /*0f40*/  STL [R1+0xcc], R24 ;  /* 0x0000cc1801007387 */ /* 0x000fe20000100800 */
[----:B------:R-:W-:Y:S02]  /*0f50*/  IMAD.IADD R7, R2, 0x1, R7 ;  /* 0x0000000102077824 */ /* 0x000fe400078e0207 */
[----:B------:R-:W-:Y:S01]  /*0f60*/  IMAD R4, R10, 0x40, R11 ;  /* 0x000000400a047824 */ /* 0x000fe200078e020b */
[----:B------:R0:W-:Y:S01]  /*0f70*/  STL [R1+0xe8], R0 ;  /* 0x0000e80001007387 */ /* 0x0001e20000100800 */
[----:B------:R-:W-:-:S03]  /*0f80*/  IMAD.SHL.U32 R20, R22, 0x4, RZ ;  /* 0x0000000416147824 */ /* 0x000fc600078e00ff */
[----:B------:R-:W-:Y:S01]  /*0f90*/  STL [R1+0xe0], R4 ;  /* 0x0000e00401007387 */ /* 0x000fe20000100800 */
[----:B0-----:R-:W-:Y:S02]  /*0fa0*/  VIADD R0, R16, 0xda00 ;  /* 0x0000da0010007836 */ /* 0x001fe40000000000 */
[----:B------:R-:W-:Y:S02]  /*0fb0*/  IMAD.SHL.U32 R14, R14, 0x40, RZ ;  /* 0x000000400e0e7824 */ /* 0x000fe400078e00ff */
[----:B------:R-:W-:Y:S01]  /*0fc0*/  VIADD R3, R20, 0x20 ;  /* 0x0000002014037836 */ /* 0x000fe20000000000 */
[----:B------:R-:W-:Y:S01]  /*0fd0*/  LOP3.LUT R12, R12, 0x7ffffffc, RZ, 0xc0, !PT ;  /* 0x7ffffffc0c0c7812 */ /* 0x000fe200078ec0ff */
[----:B------:R-:W-:Y:S01]  /*0fe0*/  IMAD.SHL.U32 R22, R22, 0x8, RZ ;  /* 0x0000000816167824 */ /* 0x000fe200078e00ff */
[----:B------:R-:W-:-:S03]  /*0ff0*/  LEA.HI R8, R9, R9, RZ, 0x1 ;  /* 0x0000000909087211 */ /* 0x000fc600078f08ff */
[----:B------:R-:W-:Y:S01]  /*1000*/  IMAD.IADD R12, R24, 0x1, -R12 ;  /* 0x00000001180c7824 */ /* 0x000fe200078e0a0c */
[----:B------:R-:W-:-:S03]  /*1010*/  LOP3.LUT R8, R8, 0x1ffffffe, RZ, 0xc0, !PT ;  /* 0x1ffffffe08087812 */ /* 0x000fc600078ec0ff */
[----:B------:R-:W-:Y:S02]  /*1020*/  IMAD.SHL.U32 R10, R12, 0x2, RZ ;  /* 0x000000020c0a7824 */ /* 0x000fe400078e00ff */
[----:B------:R-:W-:Y:S02]  /*1030*/  IMAD.IADD R8, R9, 0x1, -R8 ;  /* 0x0000000109087824 */ /* 0x000fe400078e0a08 */
[----:B------:R-:W-:Y:S02]  /*1040*/  IMAD.SHL.U32 R9, R15, 0x20, RZ ;  /* 0x000000200f097824 */ /* 0x000fe400078e00ff */
[C---:B------:R-:W-:Y:S02]  /*1050*/  VIADD R6, R10.reuse, 0x8 ;  /* 0x000000080a067836 */ /* 0x040fe40000000000 */
[----:B------:R-:W-:Y:S01]  /*1060*/  VIADD R5, R10, 0x10 ;  /* 0x000000100a057836 */ /* 0x000fe20000000000 */
[----:B------:R-:W-:Y:S01]  /*1070*/  CS2R R154, SRZ ;  /* 0x00000000009a7805 */ /* 0x000fe2000001ff00 */
[----:B------:R-:W-:Y:S01]  /*1080*/  IMAD R18, R7, 0x2, R16 ;  /* 0x0000000207127824 */ /* 0x000fe200078e0210 */
[----:B--2---:R-:W-:-:S05]  /*1090*/  LOP3.LUT R2, R17, 0x1, RZ, 0xfc, !PT ;  /* 0x0000000111027812 */ /* 0x004fca00078efcff */
[----:B------:R-:W-:Y:S04]  /*10a0*/  STL [R1+0x4c], R2 ;  /* 0x00004c0201007387 */ /* 0x000fe80000100800 */
[----:B------:R-:W-:Y:S04]  /*10b0*/  STL [R1+0xa4], RZ ;  /* 0x0000a4ff01007387 */ /* 0x000fe80000100800 */
[----:B------:R0:W-:Y:S04]  /*10c0*/  STL [R1+0xc8], R0 ;  /* 0x0000c80001007387 */ /* 0x0001e80000100800 */
[----:B------:R-:W-:Y:S01]  /*10d0*/  STL [R1+0x60], RZ ;  /* 0x000060ff01007387 */ /* 0x000fe20000100800 */
[----:B0-----:R-:W-:Y:S01]  /*10e0*/  SHF.R.S32.HI R0, RZ, 0x1f, R19 ;  /* 0x0000001fff007819 */ /* 0x001fe20000011413 */
[----:B------:R-:W-:-:S02]  /*10f0*/  VIADD R0, R20, 0x10 ;  /* 0x0000001014007836 */ /* 0x000fc40000000000 */
[----:B------:R-:W-:Y:S01]  /*1100*/  STL [R1+0x40], R20 ;  /* 0x0000401401007387 */ /* 0x000fe20000100800 */
[----:B------:R-:W-:-:S03]  /*1110*/  LOP3.LUT R2, R14, 0xc0, RZ, 0xc0, !PT ;  /* 0x000000c00e027812 */ /* 0x000fc600078ec0ff */
[----:B------:R0:W-:Y:S04]  /*1120*/  STL [R1+0x68], R0 ;  /* 0x0000680001007387 */ /* 0x0001e80000100800 */
[----:B------:R1:W-:Y:S01]  /*1130*/  STL [R1+0x64], R3 ;  /* 0x0000640301007387 */ /* 0x0003e20000100800 */
[C---:B0-----:R-:W-:Y:S02]  /*1140*/  VIADD R0, R20.reuse, 0x8 ;  /* 0x0000000814007836 */ /* 0x041fe40000000000 */
[----:B-1----:R-:W-:-:S03]  /*1150*/  VIADD R3, R20, 0x18 ;  /* 0x0000001814037836 */ /* 0x002fc60000000000 */
[----:B------:R0:W-:Y:S04]  /*1160*/  STL [R1+0x6c], R0 ;  /* 0x00006c0001007387 */ /* 0x0001e80000100800 */
[----:B------:R1:W-:Y:S04]  /*1170*/  STL [R1+0x54], R2 ;  /* 0x0000540201007387 */ /* 0x0003e80000100800 */
[----:B------:R2:W-:Y:S01]  /*1180*/  STL [R1+0x70], R3 ;  /* 0x0000700301007387 */ /* 0x0005e20000100800 */
[----:B0-----:R-:W-:Y:S02]  /*1190*/  LOP3.LUT R0, R2, 0x8, R22, 0xf8, !PT ;  /* 0x0000000802007812 */ /* 0x001fe400078ef816 */
[----:B-1----:R-:W-:Y:S01]  /*11a0*/  SHF.R.U32.HI R2, RZ, 0x3, R2 ;  /* 0x00000003ff027819 */ /* 0x002fe20000011602 */
[----:B--2---:R-:W-:-:S04]  /*11b0*/  VIADD R3, R20, 0x28 ;  /* 0x0000002814037836 */ /* 0x004fc80000000000 */
[----:B------:R0:W-:Y:S01]  /*11c0*/  STL [R1+0x58], R2 ;  /* 0x0000580201007387 */ /* 0x0001e20000100800 */
[----:B------:R-:W-:-:S03]  /*11d0*/  LOP3.LUT R0, R0, R2, RZ, 0x3c, !PT ;  /* 0x0000000200007212 */ /* 0x000fc600078e3cff */
[----:B------:R1:W-:Y:S04]  /*11e0*/  STL [R1+0x74], R3 ;  /* 0x0000740301007387 */ /* 0x0003e80000100800 */
[----:B------:R2:W-:Y:S01]  /*11f0*/  STL [R1+0x8c], R10 ;  /* 0x00008c0a01007387 */ /* 0x0005e20000100800 */
[----:B0-----:R-:W-:-:S03]  /*1200*/  VIADD R2, R10, 0x20 ;  /* 0x000000200a027836 */ /* 0x001fc60000000000 */
[----:B------:R0:W-:Y:S01]  /*1210*/  STL [R1+0x5c], R9 ;  /* 0x00005c0901007387 */ /* 0x0001e20000100800 */
[C---:B-1----:R-:W-:Y:S02]  /*1220*/  VIADD R3, R10.reuse, 0x18 ;  /* 0x000000180a037836 */ /* 0x042fe40000000000 */
[----:B--2---:R-:W-:Y:S01]  /*1230*/  VIADD R10, R10, 0x28 ;  /* 0x000000280a0a7836 */ /* 0x004fe20000000000 */
[----:B------:R-:W-:Y:S01]  /*1240*/  STL [R1+0xc0], R6 ;  /* 0x0000c00601007387 */ /* 0x000fe20000100800 */
[----:B0-----:R-:W-:-:S03]  /*1250*/  IMAD.IADD R9, R9, 0x1, R0 ;  /* 0x0000000109097824 */ /* 0x001fc600078e0200 */
[----:B------:R0:W-:Y:S01]  /*1260*/  STL [R1+0xbc], R5 ;  /* 0x0000bc0501007387 */ /* 0x0001e20000100800 */
[----:B------:R-:W-:-:S03]  /*1270*/  SHF.R.S32.HI R0, RZ, 0x1f, R6 ;  /* 0x0000001fff007819 */ /* 0x000fc60000011406 */
[----:B------:R-:W-:Y:S04]  /*1280*/  STL [R1+0xac], R10 ;  /* 0x0000ac0a01007387 */ /* 0x000fe80000100800 */
[----:B------:R-:W-:Y:S01]  /*1290*/  STL [R1+0xb8], R3 ;  /* 0x0000b80301007387 */ /* 0x000fe20000100800 */
[----:B0-----:R-:W-:-:S03]  /*12a0*/  SHF.R.S32.HI R5, RZ, 0x1f, R5 ;  /* 0x0000001fff057819 */ /* 0x001fc60000011405 */
[----:B------:R-:W-:Y:S04]  /*12b0*/  STL [R1+0x88], R9 ;  /* 0x0000880901007387 */ /* 0x000fe80000100800 */
[----:B------:R-:W-:Y:S04]  /*12c0*/  STL [R1+0xb4], R2 ;  /* 0x0000b40201007387 */ /* 0x000fe80000100800 */
[----:B------:R0:W-:Y:S04]  /*12d0*/  STL [R1+0xdc], R0 ;  /* 0x0000dc0001007387 */ /* 0x0001e80000100800 */
[----:B------:R-:W-:Y:S01]  /*12e0*/  STL [R1+0xd8], R5 ;  /* 0x0000d80501007387 */ /* 0x000fe20000100800 */
[----:B0-----:R-:W-:-:S02]  /*12f0*/  SHF.R.S32.HI R0, RZ, 0x1f, R3 ;  /* 0x0000001fff007819 */ /* 0x001fc40000011403 */
[----:B------:R-:W-:-:S03]  /*1300*/  SHF.R.S32.HI R2, RZ, 0x1f, R2 ;  /* 0x0000001fff027819 */ /* 0x000fc60000011402 */
[----:B------:R0:W-:Y:S04]  /*1310*/  STL [R1+0xd4], R0 ;  /* 0x0000d40001007387 */ /* 0x0001e80000100800 */
[----:B------:R1:W-:Y:S01]  /*1320*/  STL [R1+0xd0], R2 ;  /* 0x0000d00201007387 */ /* 0x0003e20000100800 */
[----:B0-----:R-:W-:-:S05]  /*1330*/  IMAD R0, R8, 0x8, R4 ;  /* 0x0000000808007824 */ /* 0x001fca00078e0204 */
[----:B------:R1:W-:Y:S01]  /*1340*/  STL [R1+0xe4], R0 ;  /* 0x0000e40001007387 */ /* 0x0003e20000100800 */
[----:B------:R-:W-:-:S07]  /*1350*/  IMAD.MOV.U32 R17, RZ, RZ, RZ ;  /* 0x000000ffff117224 */ /* 0x000fce00078e00ff */
.L_x_556:
[----:B012-4-:R-:W0:Y:S02]  /*1360*/  LDC.64 R2, c[0x0][0xc88] ;  /* 0x00032200ff027b82 */ /* 0x017e240000000a00 */
[----:B0-----:R-:W-:-:S05]  /*1370*/  IMAD.WIDE R2, R111, 0x4, R2 ;  /* 0x000000046f027825 */ /* 0x001fca00078e0202 */
[----:B------:R-:W2:Y:S01]  /*1380*/  LDG.E R28, desc[UR60][R2.64] ;  /* 0x0000003c021c7981 */ /* 0x000ea2000c1e1900 */
[----:B------:R-:W-:Y:S05]  /*1390*/  YIELD ;  /* 0x0000000000007946 */ /* 0x000fea0003800000 */
[----:B------:R-:W-:Y:S01]  /*13a0*/  ULDC.64 UR4, c[0x0][0xa28] ;  /* 0x00028a0000047ab9 */ /* 0x000fe20000000a00 */
[----:B------:R-:W-:Y:S01]  /*13b0*/  ULDC.64 UR8, c[0x0][0xa18] ;  /* 0x0002860000087ab9 */ /* 0x000fe20000000a00 */
[----:B------:R-:W-:Y:S01]  /*13c0*/  ISETP.NE.U32.AND P1, PT, RZ, UR4, PT ;  /* 0x00000004ff007c0c */ /* 0x000fe2000bf25070 */
[----:B------:R-:W-:Y:S01]  /*13d0*/  ULDC.64 UR6, c[0x0][0xa08] ;  /* 0x0002820000067ab9 */ /* 0x000fe20000000a00 */
[----:B------:R-:W-:Y:S01]  /*13e0*/  IMAD.MOV.U32 R10, RZ, RZ, RZ ;  /* 0x000000ffff0a7224 */ /* 0x000fe200078e00ff */
[----:B------:R-:W-:Y:S01]  /*13f0*/  ISETP.NE.U32.AND P0, PT, RZ, UR6, PT ;  /* 0x00000006ff007c0c */ /* 0x000fe2000bf05070 */
[----:B------:R-:W-:Y:S01]  /*1400*/  IMAD.MOV.U32 R72, RZ, RZ, RZ ;  /* 0x000000ffff487224 */ /* 0x000fe200078e00ff */
[----:B------:R-:W-:-:S02]  /*1410*/  ISETP.NE.AND.EX P1, PT, RZ, UR5, PT, P1 ;  /* 0x00000005ff007c0c */ /* 0x000fc4000bf25310 */
[----:B------:R-:W-:Y:S02]  /*1420*/  ISETP.NE.AND.EX P0, PT, RZ, UR7, PT, P0 ;  /* 0x00000007ff007c0c */ /* 0x000fe4000bf05300 */
[----:B--2---:R-:W-:Y:S01]  /*1430*/  SHF.R.S32.HI R0, RZ, 0x1f, R28 ;  /* 0x0000001fff007819 */ /* 0x004fe2000001141c */
[----:B------:R-:W-:-:S08]  /*1440*/  IMAD.SHL.U32 R30, R28, 0x4, RZ ;  /* 0x000000041c1e7824 */ /* 0x000fd000078e00ff */
[C---:B------:R-:W-:Y:S01]  /*1450*/  @P1 LEA R4, P2, R28.reuse, UR4, 0x2 ;  /* 0x000000041c041c11 */ /* 0x040fe2000f8410ff */
[----:B------:R0:W-:Y:S01]  /*1460*/  STL [R1+0x98], R28 ;  /* 0x0000981c01007387 */ /* 0x0001e20000100800 */
[C-C-:B------:R-:W-:Y:S02]  /*1470*/  SHF.L.U64.HI R29, R28.reuse, 0x2, R0.reuse ;  /* 0x000000021c1d7819 */ /* 0x140fe40000010200 */
[----:B------:R-:W-:Y:S01]  /*1480*/  @P1 LEA.HI.X R5, R28, UR5, R0, 0x2, P2 ;  /* 0x000000051c051c11 */ /* 0x000fe200090f1400 */
[----:B------:R-:W-:Y:S01]  /*1490*/  ULDC UR4, c[0x0][0x288] ;  /* 0x0000a20000047ab9 */ /* 0x000fe20000000800 */
[----:B------:R-:W-:Y:S01]  /*14a0*/  ISETP.NE.U32.AND P2, PT, RZ, UR8, PT ;  /* 0x00000008ff007c0c */ /* 0x000fe2000bf45070 */
[----:B------:R0:W-:Y:S01]  /*14b0*/  STL [R1+0xc4], R0 ;  /* 0x0000c40001007387 */ /* 0x0001e20000100800 */
[C---:B------:R-:W-:Y:S02]  /*14c0*/  IADD3 R8, P3, R30.reuse, UR6, RZ ;  /* 0x000000061e087c10 */ /* 0x040fe4000ff7e0ff */
[----:B------:R-:W-:Y:S01]  /*14d0*/  ISETP.NE.AND.EX P2, PT, RZ, UR9, PT, P2 ;  /* 0x00000009ff007c0c */ /* 0x000fe2000bf45320 */
[----:B------:R0:W5:Y:S01]  /*14e0*/  @P1 LDG.E R10, desc[UR60][R4.64] ;  /* 0x0000003c040a1981 */ /* 0x000162000c1e1900 */
[----:B------:R-:W-:Y:S01]  /*14f0*/  IMAD.U32 R112, RZ, RZ, UR4 ;  /* 0x00000004ff707e24 */ /* 0x000fe2000f8e00ff */
[C---:B------:R-:W-:Y:S01]  /*1500*/  IADD3.X R9, R29.reuse, UR7, RZ, P3, !PT ;  /* 0x000000071d097c10 */ /* 0x040fe20009ffe4ff */
[----:B------:R-:W-:Y:S01]  /*1510*/  ULDC.64 UR4, c[0x0][0x418] ;  /* 0x0001060000047ab9 */ /* 0x000fe20000000a00 */
[----:B------:R0:W-:Y:S04]  /*1520*/  STL [R1+0x9c], R30 ;  /* 0x00009c1e01007387 */ /* 0x0001e80000100800 */
[----:B------:R0:W5:Y:S04]  /*1530*/  @P0 LDG.E R72, desc[UR60][R8.64] ;  /* 0x0000003c08480981 */ /* 0x000168000c1e1900 */
[----:B------:R-:W-:Y:S01]  /*1540*/  @P2 IADD3 R6, P1, R30, UR8, RZ ;  /* 0x000000081e062c10 */ /* 0x000fe2000ff3e0ff */
[----:B------:R-:W-:Y:S01]  /*1550*/  UISETP.NE.U32.AND UP0, UPT, UR4, URZ, UPT ;  /* 0x0000003f0400728c */ /* 0x000fe2000bf05070 */
[----:B------:R0:W-:Y:S02]  /*1560*/  STL [R1+0xa0], R29 ;  /* 0x0000a01d01007387 */ /* 0x0001e40000100800 */
[----:B------:R-:W-:Y:S01]  /*1570*/  @P2 IADD3.X R7, R29, UR9, RZ, P1, !PT ;  /* 0x000000091d072c10 */ /* 0x000fe20008ffe4ff */
[----:B------:R-:W-:-:S04]  /*1580*/  ULDC UR4, c[0x0][0x424] ;  /* 0x0001090000047ab9 */ /* 0x000fc80000000800 */
[----:B------:R0:W5:Y:S01]  /*1590*/  @P2 LDG.E R112, desc[UR60][R6.64] ;  /* 0x0000003c06702981 */ /* 0x000162000c1e1900 */
[----:B------:R-:W-:-:S03]  /*15a0*/  UISETP.NE.AND.EX UP0, UPT, UR5, URZ, UPT, UP0 ;  /* 0x0000003f0500728c */ /* 0x000fc6000bf05300 */
[----:B------:R-:W-:Y:S01]  /*15b0*/  ULDC UR5, c[0x0][0x2f0] ;  /* 0x0000bc0000057ab9 */ /* 0x000fe20000000800 */
[----:B------:R-:W-:-:S04]  /*15c0*/  USEL UR4, UR4, 0x1, UP0 ;  /* 0x0000000104047887 */ /* 0x000fc80008000000 */
[----:B------:R-:W-:-:S03]  /*15d0*/  UIMAD UR4, UR4, UR5, URZ ;  /* 0x00000005040472a4 */ /* 0x000fc6000f8e023f */
[----:B------:R-:W-:Y:S02]  /*15e0*/  ULDC UR5, c[0x0][0x348] ;  /* 0x0000d20000057ab9 */ /* 0x000fe40000000800 */
[----:B------:R-:W-:Y:S02]  /*15f0*/  IMAD.U32 R2, RZ, RZ, UR5 ;  /* 0x00000005ff027e24 */ /* 0x000fe4000f8e00ff */
[----:B------:R-:W-:Y:S01]  /*1600*/  IMAD.U32 R27, RZ, RZ, UR4 ;  /* 0x00000004ff1b7e24 */ /* 0x000fe2000f8e00ff */
[----:B0--3--:R-:W-:Y:S06]  /*1610*/  @P2 BRA `(.L_x_411) ;  /* 0x0000000000242947 */ /* 0x009fec0003800000 */
[----:B------:R-:W-:Y:S02]  /*1620*/  ULDC.64 UR4, c[0x0][0xa00] ;  /* 0x0002800000047ab9 */ /* 0x000fe40000000a00 */
[----:B------:R-:W-:-:S04]  /*1630*/  ISETP.NE.U32.AND P1, PT, RZ, UR4, PT ;  /* 0x00000004ff007c0c */ /* 0x000fc8000bf25070 */
[----:B------:R-:W-:-:S13]  /*1640*/  ISETP.NE.AND.EX P1, PT, RZ, UR5, PT, P1 ;  /* 0x00000005ff007c0c */ /* 0x000fda000bf25310 */
[----:B------:R-:W-:Y:S05]  /*1650*/  @!P1 BRA `(.L_x_411) ;  /* 0x0000000000149947 */ /* 0x000fea0003800000 */
[----:B------:R-:W0:Y:S02]  /*1660*/  LDC.64 R4, c[0x0][0xa00] ;  /* 0x00028000ff047b82 */ /* 0x000e240000000a00 */
[----:B0-----:R-:W-:-:S05]  /*1670*/  IMAD.WIDE R4, R28, 0x4, R4 ;  /* 0x000000041c047825 */ /* 0x001fca00078e0204 */
[----:B-----5:R-:W2:Y:S04]  /*1680*/  LDG.E R112, desc[UR60][R4.64] ;  /* 0x0000003c04707981 */ /* 0x020ea8000c1e1900 */
[----:B------:R-:W2:Y:S02]  /*1690*/  LDG.E R3, desc[UR60][R4.64+0x4] ;  /* 0x0000043c04037981 */ /* 0x000ea4000c1e1900 */
[----:B--2---:R-:W-:-:S07]  /*16a0*/  IMAD.IADD R112, R3, 0x1, -R112 ;  /* 0x0000000103707824 */ /* 0x004fce00078e0a70 */
.L_x_411:
[C---:B------:R-:W-:Y:S01]  /*16b0*/  LOP3.LUT R34, R110.reuse, 0xffff, RZ, 0xc0, !PT ;  /* 0x0000ffff6e227812 */ /* 0x040fe200078ec0ff */
[----:B------:R-:W-:Y:S01]  /*16c0*/  ULDC.64 UR4, c[0x0][0xa20] ;  /* 0x0002880000047ab9 */ /* 0x000fe20000000a00 */
[----:B------:R0:W-:Y:S01]  /*16d0*/  STL [R1+0xa8], R109 ;  /* 0x0000a86d01007387 */ /* 0x0001e20000100800 */
[----:B------:R-:W-:Y:S02]  /*16e0*/  ISETP.NE.U32.AND P1, PT, RZ, UR4, PT ;  /* 0x00000004ff007c0c */ /* 0x000fe4000bf25070 */
[C---:B------:R-:W-:Y:S01]  /*16f0*/  LOP3.LUT R3, R110.reuse, 0xff000000, RZ, 0xc0, !PT ;  /* 0xff0000006e037812 */ /* 0x040fe200078ec0ff */
[----:B------:R0:W-:Y:S01]  /*1700*/  STL [R1+0x90], R34 ;  /* 0x0000902201007387 */ /* 0x0001e20000100800 */
[----:B------:R-:W-:Y:S02]  /*1710*/  ISETP.NE.AND.EX P1, PT, RZ, UR5, PT, P1 ;  /* 0x00000005ff007c0c */ /* 0x000fe4000bf25310 */
[----:B------:R-:W-:Y:S02]  /*1720*/  LOP3.LUT R0, R110, 0xff0000, RZ, 0xc0, !PT ;  /* 0x00ff00006e007812 */ /* 0x000fe400078ec0ff */
[----:B------:R-:W-:-:S04]  /*1730*/  SHF.R.U32.HI R3, RZ, 0x8, R3 ;  /* 0x00000008ff037819 */ /* 0x000fc80000011603 */
[----:B------:R-:W-:-:S05]  /*1740*/  LEA.HI R11, R0, R3, RZ, 0x10 ;  /* 0x00000003000b7211 */ /* 0x000fca00078f80ff */
[----:B0-----:R-:W-:Y:S05]  /*1750*/  @!P1 BRA `(.L_x_412) ;  /* 0x0000000000109947 */ /* 0x001fea0003800000 */
[----:B------:R-:W-:-:S04]  /*1760*/  IADD3 R4, P0, R30, UR4, RZ ;  /* 0x000000041e047c10 */ /* 0x000fc8000ff1e0ff */
[----:B------:R-:W-:-:S05]  /*1770*/  IADD3.X R5, R29, UR5, RZ, P0, !PT ;  /* 0x000000051d057c10 */ /* 0x000fca00087fe4ff */
[----:B------:R0:W5:Y:S01]  /*1780*/  LDG.E R27, desc[UR60][R4.64] ;  /* 0x0000003c041b7981 */ /* 0x000162000c1e1900 */
[----:B------:R-:W-:Y:S05]  /*1790*/  BRA `(.L_x_413) ;  /* 0x0000000000107947 */ /* 0x000fea0003800000 */
.L_x_412:
[----:B------:R-:W-:Y:S05]  /*17a0*/  @!P0 BRA `(.L_x_413) ;  /* 0x00000000000c8947 */ /* 0x000fea0003800000 */
[----:B------:R-:W2:Y:S04]  /*17b0*/  LDG.E R0, desc[UR60][R8.64] ;  /* 0x0000003c08007981 */ /* 0x000ea8000c1e1900 */
[----:B------:R-:W2:Y:S02]  /*17c0*/  LDG.E R27, desc[UR60][R8.64+0x4] ;  /* 0x0000043c081b7981 */ /* 0x000ea4000c1e1900 */
[----:B--2---:R-:W-:-:S07]  /*17d0*/  IMAD.IADD R27, R27, 0x1, -R0 ;  /* 0x000000011b1b7824 */ /* 0x004fce00078e0a00 */
.L_x_413:
[----:B------:R-:W-:Y:S01]  /*17e0*/  ULDC.64 UR4, c[0x0][0xa10] ;  /* 0x0002840000047ab9 */ /* 0x000fe20000000a00 */
[----:B------:R-:W2:Y:S01]  /*17f0*/  LDL.LU R26, [R1+0x50] ;  /* 0x00005000011a7983 */ /* 0x000ea20000300800 */
[----:B------:R-:W-:-:S04]  /*1800*/  ISETP.NE.U32.AND P0, PT, RZ, UR4, PT ;  /* 0x00000004ff007c0c */ /* 0x000fc8000bf05070 */
[----:B------:R-:W-:Y:S01]  /*1810*/  ISETP.NE.AND.EX P0, PT, RZ, UR5, PT, P0 ;  /* 0x00000005ff007c0c */ /* 0x000fe2000bf05300 */
[----:B------:R-:W-:-:S12]  /*1820*/  ULDC.64 UR4, c[0x0][0xa30] ;  /* 0x00028c0000047ab9 */ /* 0x000fd80000000a00 */
[----:B0-----:R-:W0:Y:S02]  /*1830*/  @P0 LDC.64 R4, c[0x0][0xa10] ;  /* 0x00028400ff040b82 */ /* 0x001e240000000a00 */
[----:B0-----:R-:W-:-:S05]  /*1840*/  @P0 IMAD.WIDE R4, R28, 0x4, R4 ;  /* 0x000000041c040825 */ /* 0x001fca00078e0204 */
[----:B------:R-:W3:Y:S04]  /*1850*/  @P0 LDG.E R0, desc[UR60][R4.64] ;  /* 0x0000003c04000981 */ /* 0x000ee8000c1e1900 */
[----:B------:R-:W3:Y:S01]  /*1860*/  @P0 LDG.E R3, desc[UR60][R4.64+0x4] ;  /* 0x0000043c04030981 */ /* 0x000ee2000c1e1900 */
[----:B------:R-:W-:Y:S01]  /*1870*/  ISETP.NE.U32.AND P1, PT, RZ, UR4, PT ;  /* 0x00000004ff007c0c */ /* 0x000fe2000bf25070 */
[----:B-----5:R-:W-:-:S03]  /*1880*/  IMAD.MOV.U32 R107, RZ, RZ, R27 ;  /* 0x000000ffff6b7224 */ /* 0x020fc600078e001b */
[----:B------:R-:W-:-:S13]  /*1890*/  ISETP.NE.AND.EX P1, PT, RZ, UR5, PT, P1 ;  /* 0x00000005ff007c0c */ /* 0x000fda000bf25310 */
[----:B------:R-:W-:-:S04]  /*18a0*/  @P1 IADD3 R6, P2, R30, UR4, RZ ;  /* 0x000000041e061c10 */ /* 0x000fc8000ff5e0ff */
[----:B------:R-:W-:-:S05]  /*18b0*/  @P1 IADD3.X R7, R29, UR5, RZ, P2, !PT ;  /* 0x000000051d071c10 */ /* 0x000fca00097fe4ff */
[----:B------:R0:W5:Y:S01]  /*18c0*/  @P1 LDG.E R107, desc[UR60][R6.64] ;  /* 0x0000003c066b1981 */ /* 0x000162000c1e1900 */
[----:B------:R-:W-:Y:S01]  /*18d0*/  IMAD.IADD R9, R27, 0x1, -R10 ;  /* 0x000000011b097824 */ /* 0x000fe200078e0a0a */
[----:B------:R-:W-:Y:S01]  /*18e0*/  LOP3.LUT R12, R11, 0xff, RZ, 0xc0, !PT ;  /* 0x000000ff0b0c7812 */ /* 0x000fe200078ec0ff */
[----:B------:R-:W-:Y:S01]  /*18f0*/  BSSY B0, `(.L_x_414) ;  /* 0x000002d000007945 */ /* 0x000fe20003800000 */
[----:B------:R-:W-:-:S03]  /*1900*/  SHF.R.U32.HI R8, RZ, 0x10, R11 ;  /* 0x00000010ff087819 */ /* 0x000fc6000001160b */
[----:B------:R0:W-:Y:S01]  /*1910*/  STL [R1+0xb0], R12 ;  /* 0x0000b00c01007387 */ /* 0x0001e20000100800 */
[----:B--2---:R-:W-:Y:S01]  /*1920*/  LOP3.LUT R26, R26, 0xfffffffb, RZ, 0xc0, !PT ;  /* 0xfffffffb1a1a7812 */ /* 0x004fe200078ec0ff */
[----:B---3--:R-:W-:-:S04]  /*1930*/  @P0 IMAD.IADD R2, R3, 0x1, -R0 ;  /* 0x0000000103020824 */ /* 0x008fc800078e0a00 */
[----:B------:R-:W-:-:S04]  /*1940*/  IMAD.IADD R116, R9, 0x1, R2 ;  /* 0x0000000109747824 */ /* 0x000fc800078e0202 */
[C---:B------:R-:W-:Y:S01]  /*1950*/  VIADD R0, R116.reuse, 0x8f ;  /* 0x0000008f74007836 */ /* 0x040fe20000000000 */
[----:B------:R-:W-:-:S03]  /*1960*/  ISETP.GE.AND P3, PT, R116, 0x1, PT ;  /* 0x000000017400780c */ /* 0x000fc60003f66270 */
[----:B------:R-:W-:-:S05]  /*1970*/  IMAD.HI R0, R0, 0x38e38e39, RZ ;  /* 0x38e38e3900007827 */ /* 0x000fca00078e02ff */
[----:B------:R-:W-:-:S04]  /*1980*/  SHF.R.U32.HI R111, RZ, 0x1f, R0 ;  /* 0x0000001fff6f7819 */ /* 0x000fc80000011600 */
[----:B------:R-:W-:Y:S01]  /*1990*/  LEA.HI.SX32 R111, R0, R111, 0x1b ;  /* 0x0000006f006f7211 */ /* 0x000fe200078fdaff */
[----:B------:R-:W-:Y:S01]  /*19a0*/  IMAD.MOV.U32 R0, RZ, RZ, RZ ;  /* 0x000000ffff007224 */ /* 0x000fe200078e00ff */
[----:B------:R-:W-:-:S05]  /*19b0*/  @P3 LOP3.LUT R26, R26, 0x4, RZ, 0xfc, !PT ;  /* 0x000000041a1a3812 */ /* 0x000fca00078efcff */
[----:B------:R0:W-:Y:S04]  /*19c0*/  STL [R1+0x50], R26 ;  /* 0x0000501a01007387 */ /* 0x0001e80000100800 */
[----:B------:R0:W-:Y:S01]  /*19d0*/  STL [R1+0x94], R8 ;  /* 0x0000940801007387 */ /* 0x0001e20000100800 */
[----:B------:R-:W-:Y:S05]  /*19e0*/  @!P3 BRA `(.L_x_415) ;  /* 0x000000000074b947 */ /* 0x000fea0003800000 */
[----:B------:R-:W-:Y:S01]  /*19f0*/  ISETP.NE.AND P0, PT, R8, RZ, PT ;  /* 0x000000ff0800720c */ /* 0x000fe20003f05270 */
[----:B------:R-:W-:-:S03]  /*1a00*/  ULDC UR4, c[0x0][0x9f0] ;  /* 0x00027c0000047ab9 */ /* 0x000fc60000000800 */
[----:B------:R-:W-:-:S04]  /*1a10*/  SEL R10, R8, UR4, P0 ;  /* 0x00000004080a7c07 */ /* 0x000fc80008000000 */
[-C--:B0-----:R-:W-:Y:S02]  /*1a20*/  IABS R6, R10.reuse ;  /* 0x0000000a00067213 */ /* 0x081fe40000000000 */
[----:B------:R-:W-:Y:S02]  /*1a30*/  IADD3 R0, R111, -0x1, R10 ;  /* 0xffffffff6f007810 */ /* 0x000fe40007ffe00a */
[----:B------:R-:W0:Y:S01]  /*1a40*/  I2F.RP R3, R6 ;  /* 0x0000000600037306 */ /* 0x000e220000209400 */
[----:B------:R-:W-:Y:S02]  /*1a50*/  IABS R11, R10 ;  /* 0x0000000a000b7213 */ /* 0x000fe40000000000 */
[----:B------:R-:W-:Y:S02]  /*1a60*/  IABS R8, R0 ;  /* 0x0000000000087213 */ /* 0x000fe40000000000 */
[----:B------:R-:W-:-:S04]  /*1a70*/  LOP3.LUT R0, R0, R10, RZ, 0x3c, !PT ;  /* 0x0000000a00007212 */ /* 0x000fc800078e3cff */
[----:B------:R-:W-:Y:S01]  /*1a80*/  ISETP.GE.AND P2, PT, R0, RZ, PT ;  /* 0x000000ff0000720c */ /* 0x000fe20003f46270 */
[----:B0-----:R-:W0:Y:S02]  /*1a90*/  MUFU.RCP R3, R3 ;  /* 0x0000000300037308 */ /* 0x001e240000001000 */
[----:B0-----:R-:W-:Y:S02]  /*1aa0*/  VIADD R4, R3, 0xffffffe ;  /* 0x0ffffffe03047836 */ /* 0x001fe40000000000 */
[----:B------:R-:W-:-:S04]  /*1ab0*/  IMAD.MOV R3, RZ, RZ, -R11 ;  /* 0x000000ffff037224 */ /* 0x000fc800078e0a0b */
[----:B------:R0:W1:Y:S02]  /*1ac0*/  F2I.FTZ.U32.TRUNC.NTZ R5, R4 ;  /* 0x0000000400057305 */ /* 0x000064000021f000 */
[----:B0-----:R-:W-:Y:S02]  /*1ad0*/  IMAD.MOV.U32 R4, RZ, RZ, RZ ;  /* 0x000000ffff047224 */ /* 0x001fe400078e00ff */
[----:B-1----:R-:W-:-:S04]  /*1ae0*/  IMAD.MOV R7, RZ, RZ, -R5 ;  /* 0x000000ffff077224 */ /* 0x002fc800078e0a05 */
[----:B------:R-:W-:-:S04]  /*1af0*/  IMAD R7, R7, R6, RZ ;  /* 0x0000000607077224 */ /* 0x000fc800078e02ff */
[----:B------:R-:W-:-:S06]  /*1b00*/  IMAD.HI.U32 R5, R5, R7, R4 ;  /* 0x0000000705057227 */ /* 0x000fcc00078e0004 */
[----:B------:R-:W-:-:S04]  /*1b10*/  IMAD.HI.U32 R5, R5, R8, RZ ;  /* 0x0000000805057227 */ /* 0x000fc800078e00ff */
[----:B------:R-:W-:-:S05]  /*1b20*/  IMAD R3, R5, R3, R8 ;  /* 0x0000000305037224 */ /* 0x000fca00078e0208 */
[----:B------:R-:W-:-:S13]  /*1b30*/  ISETP.GT.U32.AND P1, PT, R6, R3, PT ;  /* 0x000000030600720c */ /* 0x000fda0003f24070 */
[----:B------:R-:W-:Y:S02]  /*1b40*/  @!P1 IMAD.IADD R3, R3, 0x1, -R6 ;  /* 0x0000000103039824 */ /* 0x000fe400078e0a06 */
[----:B------:R-:W-:Y:S01]  /*1b50*/  @!P1 VIADD R5, R5, 0x1 ;  /* 0x0000000105059836 */ /* 0x000fe20000000000 */
[----:B------:R-:W-:Y:S02]  /*1b60*/  ISETP.NE.AND P1, PT, R10, RZ, PT ;  /* 0x000000ff0a00720c */ /* 0x000fe40003f25270 */
[----:B------:R-:W-:-:S13]  /*1b70*/  ISETP.GE.U32.AND P0, PT, R3, R6, PT ;  /* 0x000000060300720c */ /* 0x000fda0003f06070 */
[----:B------:R-:W-:-:S04]  /*1b80*/  @P0 VIADD R5, R5, 0x1 ;  /* 0x0000000105050836 */ /* 0x000fc80000000000 */
[----:B------:R-:W-:-:S04]  /*1b90*/  IMAD.MOV.U32 R0, RZ, RZ, R5 ;  /* 0x000000ffff007224 */ /* 0x000fc800078e0005 */
[----:B------:R-:W-:Y:S01]  /*1ba0*/  @!P2 IMAD.MOV R0, RZ, RZ, -R0 ;  /* 0x000000ffff00a224 */ /* 0x000fe200078e0a00 */
[----:B------:R-:W-:-:S07]  /*1bb0*/  @!P1 LOP3.LUT R0, RZ, R10, RZ, 0x33, !PT ;  /* 0x0000000aff009212 */ /* 0x000fce00078e33ff */
.L_x_415:
[----:B------:R-:W-:Y:S05]  /*1bc0*/  BSYNC B0 ;  /* 0x0000000000007941 */ /* 0x000fea0003800000 */
.L_x_414:
[----:B------:R-:W-:-:S05]  /*1bd0*/  IMAD R3, R12, R0, RZ ;  /* 0x000000000c037224 */ /* 0x000fca00078e02ff */
[C---:B------:R-:W-:Y:S01]  /*1be0*/  VIADDMNMX R0, R3.reuse, R0, R111, PT ;  /* 0x0000000003007246 */ /* 0x040fe2000380016f */
[----:B------:R-:W-:-:S04]  /*1bf0*/  IMAD R3, R3, 0x90, -R9 ;  /* 0x0000009003037824 */ /* 0x000fc800078e0a09 */
[----:B------:R-:W-:Y:S01]  /*1c00*/  IMAD R5, R0, 0x90, -R9 ;  /* 0x0000009000057824 */ /* 0x000fe200078e0a09 */
[----:B------:R-:W-:-:S04]  /*1c10*/  VIMNMX R3, RZ, R3, !PT ;  /* 0x00000003ff037248 */ /* 0x000fc80007fe0100 */
[----:B------:R-:W-:Y:S01]  /*1c20*/  VIMNMX R0, R5, R2, PT ;  /* 0x0000000205007248 */ /* 0x000fe20003fe0100 */
[----:B------:R-:W-:-:S03]  /*1c30*/  IMAD.WIDE.U32 R84, R3, 0x38e38e39, RZ ;  /* 0x38e38e3903547825 */ /* 0x000fc600078e00ff */
[----:B------:R-:W-:Y:S02]  /*1c40*/  ISETP.GT.AND P0, PT, R0, R3, PT ;  /* 0x000000030000720c */ /* 0x000fe40003f04270 */
[----:B------:R-:W-:-:S05]  /*1c50*/  SHF.R.U32.HI R84, RZ, 0x5, R85 ;  /* 0x00000005ff547819 */ /* 0x000fca0000011655 */
[----:B------:R-:W-:-:S06]  /*1c60*/  IMAD.MOV.U32 R24, RZ, RZ, R84 ;  /* 0x000000ffff187224 */ /* 0x000fcc00078e0054 */
[----:B------:R-:W-:-:S04]  /*1c70*/  @P0 VIADD R0, R0, 0x8f ;  /* 0x0000008f00000836 */ /* 0x000fc80000000000 */
[----:B------:R-:W-:-:S05]  /*1c80*/  @P0 IMAD.HI R0, R0, 0x38e38e39, RZ ;  /* 0x38e38e3900000827 */ /* 0x000fca00078e02ff */
[----:B------:R-:W-:-:S04]  /*1c90*/  @P0 SHF.R.U32.HI R3, RZ, 0x1f, R0 ;  /* 0x0000001fff030819 */ /* 0x000fc80000011600 */
[----:B------:R-:W-:Y:S02]  /*1ca0*/  @P0 LEA.HI.SX32 R24, R0, R3, 0x1b ;  /* 0x0000000300180211 */ /* 0x000fe400078fdaff */
[----:B------:R-:W-:Y:S02]  /*1cb0*/  PLOP3.LUT P0, PT, PT, PT, PT, 0x80, 0x0 ;  /* 0x000000000000781c */ /* 0x000fe40003f0f070 */
[----:B------:R-:W-:-:S13]  /*1cc0*/  ISETP.GT.AND P1, PT, R24, R84, PT ;  /* 0x000000541800720c */ /* 0x000fda0003f24270 */
[----:B------:R-:W-:Y:S05]  /*1cd0*/  @!P1 BRA `(.L_x_416) ;  /* 0x0000005000dc9947 */ /* 0x000fea0003800000 */
[----:B------:R-:W-:Y:S01]  /*1ce0*/  VIADD R0, R16, 0x16a00 ;  /* 0x00016a0010007836 */ /* 0x000fe20000000000 */
[----:B------:R-:W-:Y:S04]  /*1cf0*/  BSSY B6, `(.L_x_417) ;  /* 0x0000013000067945 */ /* 0x000fe80003800000 */
[----:B------:R-:W-:-:S13]  /*1d00*/  LOP3.LUT P0, RZ, R0, 0x1bf, RZ, 0xc0, !PT ;  /* 0x000001bf00ff7812 */ /* 0x000fda000780c0ff */
[----:B------:R-:W-:Y:S05]  /*1d10*/  @!P0 BRA `(.L_x_418) ;  /* 0x0000000000408947 */ /* 0x000fea0003800000 */
[----:B------:R-:W-:Y:S01]  /*1d20*/  MOV R0, 0x0 ;  /* 0x0000000000007802 */ /* 0x000fe20000000f00 */
[----:B------:R-:W-:Y:S01]  /*1d30*/  ULDC.64 UR4, c[0x4][0xa8] ;  /* 0x01002a0000047ab9 */ /* 0x000fe20000000a00 */
[----:B------:R-:W-:Y:S01]  /*1d40*/  ULDC.64 UR6, c[0x4][0x18] ;  /* 0x0100060000067ab9 */ /* 0x000fe20000000a00 */
[----:B------:R-:W-:Y:S01]  /*1d50*/  IMAD.U32 R4, RZ, RZ, UR4 ;  /* 0x00000004ff047e24 */ /* 0x000fe2000f8e00ff */
[----:B------:R1:W2:Y:S01]  /*1d60*/  LDC.64 R14, c[0x4][R0] ;  /* 0x01000000000e7b82 */ /* 0x0002a20000000a00 */
[----:B------:R-:W-:Y:S01]  /*1d70*/  IMAD.U32 R5, RZ, RZ, UR5 ;  /* 0x00000005ff057e24 */ /* 0x000fe2000f8e00ff */
[----:B------:R-:W-:Y:S01]  /*1d80*/  ULDC.64 UR4, c[0x4][0xb0] ;  /* 0x01002c0000047ab9 */ /* 0x000fe20000000a00 */
[----:B------:R-:W-:Y:S02]  /*1d90*/  IMAD.U32 R10, RZ, RZ, UR6 ;  /* 0x00000006ff0a7e24 */ /* 0x000fe4000f8e00ff */
[----:B0-----:R-:W-:Y:S02]  /*1da0*/  IMAD.U32 R6, RZ, RZ, UR4 ;  /* 0x00000004ff067e24 */ /* 0x001fe4000f8e00ff */
[----:B------:R-:W-:-:S02]  /*1db0*/  IMAD.U32 R7, RZ, RZ, UR5 ;  /* 0x00000005ff077e24 */ /* 0x000fc4000f8e00ff */
[----:B------:R-:W-:Y:S02]  /*1dc0*/  IMAD.U32 R11, RZ, RZ, UR7 ;  /* 0x00000007ff0b7e24 */ /* 0x000fe4000f8e00ff */
[----:B------:R-:W-:Y:S02]  /*1dd0*/  IMAD.MOV.U32 R8, RZ, RZ, 0x70 ;  /* 0x00000070ff087424 */ /* 0x000fe400078e00ff */
[----:B------:R-:W-:Y:S02]  /*1de0*/  IMAD.MOV.U32 R12, RZ, RZ, 0x1 ;  /* 0x00000001ff0c7424 */ /* 0x000fe400078e00ff */
[----:B-1----:R-:W-:-:S07]  /*1df0*/  IMAD.MOV.U32 R13, RZ, RZ, RZ ;  /* 0x000000ffff0d7224 */ /* 0x002fce00078e00ff */
[----:B------:R-:W-:-:S07]  /*1e00*/  LEPC R20, `(.L_x_418) ;  /* 0x000000001014794e */ /* 0x000fce0000000000 */
[----:B--2--5:R-:W-:Y:S05]  /*1e10*/  CALL.ABS.NOINC R14 ;  /* 0x000000000e007343 */ /* 0x024fea0003c00000 */
.L_x_418:
[----:B------:R-:W-:Y:S05]  /*1e20*/  BSYNC B6 ;  /* 0x0000000000067941 */ /* 0x000fea0003800000 */
.L_x_417:
        /* <DEDUP_REMOVED lines=20> */
.L_x_420:
[----:B------:R-:W-:Y:S05]  /*1f70*/  BSYNC B6 ;  /* 0x0000000000067941 */ /* 0x000fea0003800000 */
.L_x_419:
[----:B------:R-:W-:Y:S01]  /*1f80*/  ULDC.64 UR4, c[0x0][0x9f8] ;  /* 0x00027e0000047ab9 */ /* 0x000fe20000000a00 */
[----:B------:R-:W-:Y:S01]  /*1f90*/  IMAD.MOV.U32 R0, RZ, RZ, R28 ;  /* 0x000000ffff007224 */ /* 0x000fe200078e001c */
[----:B------:R-:W-:Y:S01]  /*1fa0*/  ISETP.NE.U32.AND P0, PT, RZ, UR4, PT ;  /* 0x00000004ff007c0c */ /* 0x000fe2000bf05070 */
[----:B------:R-:W2:Y:S01]  /*1fb0*/  LDL.64 R44, [R1+0x40] ;  /* 0x00004000012c7983 */ /* 0x000ea20000100a00 */
[----:B------:R-:W0:Y:S02]  /*1fc0*/  LDC.64 R32, c[0x0][0x300] ;  /* 0x0000c000ff207b82 */ /* 0x000e240000000a00 */
[----:B------:R-:W-:Y:S01]  /*1fd0*/  ISETP.NE.AND.EX P0, PT, RZ, UR5, PT, P0 ;  /* 0x00000005ff007c0c */ /* 0x000fe2000bf05300 */
[----:B------:R-:W2:Y:S04]  /*1fe0*/  LDL.64 R36, [R1+0x40] ;  /* 0x0000400001247983 */ /* 0x000ea80000100a00 */
[----:B------:R-:W3:Y:S01]  /*1ff0*/  LDL R42, [R1+0x54] ;  /* 0x00005400012a7983 */ /* 0x000ee20000100800 */
[----:B------:R-:W-:Y:S01]  /*2000*/  IMAD.IADD R72, R72, 0x1, R27 ;  /* 0x0000000148487824 */ /* 0x000fe200078e021b */
[----:B------:R-:W-:Y:S01]  /*2010*/  SHF.R.S32.HI R23, RZ, 0x1f, R22 ;  /* 0x0000001fff177819 */ /* 0x000fe20000011416 */
[----:B------:R-:W1:Y:S01]  /*2020*/  LDC.64 R70, c[0x0][0x408] ;  /* 0x00010200ff467b82 */ /* 0x000e620000000a00 */
[----:B------:R-:W4:Y:S04]  /*2030*/  LDL R40, [R1+0x58] ;  /* 0x0000580001287983 */ /* 0x000f280000100800 */
[----:B------:R-:W-:Y:S01]  /*2040*/  @P0 IADD3 R4, P1, R30, UR4, RZ ;  /* 0x000000041e040c10 */ /* 0x000fe2000ff3e0ff */
[----:B------:R-:W4:Y:S01]  /*2050*/  LDL R41, [R1+0x5c] ;  /* 0x00005c0001297983 */ /* 0x000f220000100800 */
[----:B------:R-:W-:Y:S01]  /*2060*/  SHF.R.S32.HI R38, RZ, 0x1f, R19 ;  /* 0x0000001fff267819 */ /* 0x000fe20000011413 */
[----:B------:R-:W1:Y:S01]  /*2070*/  LDC R13, c[0x0][0x3f4] ;  /* 0x0000fd00ff0d7b82 */ /* 0x000e620000000800 */
[----:B------:R-:W-:Y:S01]  /*2080*/  @P0 IADD3.X R5, R29, UR5, RZ, P1, !PT ;  /* 0x000000051d050c10 */ /* 0x000fe20008ffe4ff */
[----:B------:R-:W1:Y:S01]  /*2090*/  S2R R28, SR_TID.X ;  /* 0x00000000001c7919 */ /* 0x000e620000002100 */
[----:B------:R-:W-:Y:S01]  /*20a0*/  SHF.R.S32.HI R11, RZ, 0x1f, R72 ;  /* 0x0000001fff0b7819 */ /* 0x000fe20000011448 */
[----:B------:R-:W-:-:S02]  /*20b0*/  ULDC.64 UR4, c[0x0][0xa08] ;  /* 0x0002820000047ab9 */ /* 0x000fc40000000a00 */
[----:B------:R0:W2:Y:S02]  /*20c0*/  @P0 LDG.E R0, desc[UR60][R4.64] ;  /* 0x0000003c04000981 */ /* 0x0000a4000c1e1900 */
[CC--:B0-----:R-:W-:Y:S01]  /*20d0*/  IMAD.WIDE.U32 R6, R72.reuse, R32.reuse, RZ ;  /* 0x0000002048067225 */ /* 0x0c1fe200078e00ff */
[----:B------:R-:W-:Y:S01]  /*20e0*/  ISETP.NE.U32.AND P0, PT, RZ, UR4, PT ;  /* 0x00000004ff007c0c */ /* 0x000fe2000bf05070 */
[----:B------:R-:W0:Y:S02]  /*20f0*/  LDC.64 R78, c[0x0][0x3f8] ;  /* 0x0000fe00ff4e7b82 */ /* 0x000e240000000a00 */
[----:B------:R-:W-:Y:S01]  /*2100*/  IMAD R3, R11, R32, RZ ;  /* 0x000000200b037224 */ /* 0x000fe200078e02ff */
[----:B------:R-:W-:Y:S01]  /*2110*/  ISETP.NE.AND.EX P0, PT, RZ, UR5, PT, P0 ;  /* 0x00000005ff007c0c */ /* 0x000fe2000bf05300 */
[----:B------:R-:W-:Y:S02]  /*2120*/  ULDC.64 UR4, c[0x0][0x308] ;  /* 0x0000c20000047ab9 */ /* 0x000fe40000000a00 */
[----:B------:R-:W-:-:S04]  /*2130*/  IMAD R3, R72, R33, R3 ;  /* 0x0000002148037224 */ /* 0x000fc800078e0203 */
[----:B------:R-:W-:Y:S02]  /*2140*/  IMAD.IADD R7, R7, 0x1, R3 ;  /* 0x0000000107077824 */ /* 0x000fe400078e0203 */
[----:B------:R-:W-:-:S04]  /*2150*/  IMAD.WIDE.U32 R4, R34, UR4, R6 ;  /* 0x0000000422047c25 */ /* 0x000fc8000f8e0006 */
[----:B------:R-:W-:Y:S01]  /*2160*/  IMAD R5, R34, UR5, R5 ;  /* 0x0000000522057c24 */ /* 0x000fe2000f8e0205 */
[----:B------:R-:W-:Y:S01]  /*2170*/  ULDC.64 UR4, c[0x0][0x310] ;  /* 0x0000c40000047ab9 */ /* 0x000fe20000000a00 */
[----:B------:R-:W-:-:S04]  /*2180*/  IMAD R6, R38, R32, RZ ;  /* 0x0000002026067224 */ /* 0x000fc800078e02ff */
[----:B------:R-:W-:Y:S01]  /*2190*/  IMAD R6, R19, R33, R6 ;  /* 0x0000002113067224 */ /* 0x000fe200078e0206 */
[----:B-1----:R-:W-:Y:S01]  /*21a0*/  SHF.R.U32.HI R39, RZ, 0x7, R28 ;  /* 0x00000007ff277819 */ /* 0x002fe2000001161c */
[----:B------:R-:W-:-:S03]  /*21b0*/  VIADD R8, R28, 0xffffff80 ;  /* 0xffffff801c087836 */ /* 0x000fc60000000000 */
[----:B------:R-:W-:Y:S02]  /*21c0*/  ISETP.NE.AND P6, PT, R39, 0x1, PT ;  /* 0x000000012700780c */ /* 0x000fe40003fc5270 */
[----:B------:R-:W-:-:S04]  /*21d0*/  SHF.R.S32.HI R9, RZ, 0x1f, R8 ;  /* 0x0000001fff097819 */ /* 0x000fc80000011408 */
[----:B------:R-:W-:-:S04]  /*21e0*/  LEA.HI R9, R9, R8, RZ, 0x2 ;  /* 0x0000000809097211 */ /* 0x000fc800078f10ff */
[--C-:B------:R-:W-:Y:S02]  /*21f0*/  SHF.R.S32.HI R20, RZ, 0x2, R9.reuse ;  /* 0x00000002ff147819 */ /* 0x100fe40000011409 */
[----:B------:R-:W-:-:S04]  /*2200*/  SHF.R.S32.HI R9, RZ, 0x1f, R9 ;  /* 0x0000001fff097819 */ /* 0x000fc80000011409 */
[----:B------:R-:W-:-:S04]  /*2210*/  LEA.HI R9, R9, R20, RZ, 0x2 ;  /* 0x0000001409097211 */ /* 0x000fc800078f10ff */
[----:B------:R-:W-:-:S05]  /*2220*/  LOP3.LUT R9, R9, 0xfffffffc, RZ, 0xc0, !PT ;  /* 0xfffffffc09097812 */ /* 0x000fca00078ec0ff */
[----:B------:R-:W-:Y:S02]  /*2230*/  IMAD.IADD R20, R20, 0x1, -R9 ;  /* 0x0000000114147824 */ /* 0x000fe400078e0a09 */
[----:B------:R-:W-:-:S03]  /*2240*/  IMAD R8, R38, R70, RZ ;  /* 0x0000004626087224 */ /* 0x000fc600078e02ff */
[----:B------:R-:W-:Y:S01]  /*2250*/  LOP3.LUT P2, RZ, R20, 0x2, RZ, 0xc0, !PT ;  /* 0x0000000214ff7812 */ /* 0x000fe2000784c0ff */
[----:B------:R-:W-:Y:S01]  /*2260*/  IMAD R15, R19, R71, R8 ;  /* 0x00000047130f7224 */ /* 0x000fe200078e0208 */
[----:B------:R-:W-:-:S11]  /*2270*/  LOP3.LUT R26, R26, 0xfffffffd, RZ, 0xc0, !PT ;  /* 0xfffffffd1a1a7812 */ /* 0x000fd600078ec0ff */
[----:B------:R-:W-:-:S04]  /*2280*/  @P2 LOP3.LUT R26, R26, 0x2, RZ, 0xfc, !PT ;  /* 0x000000021a1a2812 */ /* 0x000fc800078efcff */
[----:B------:R-:W-:Y:S01]  /*2290*/  LOP3.LUT R26, R26, 0xfffffffe, RZ, 0xc0, !PT ;  /* 0xfffffffe1a1a7812 */ /* 0x000fe200078ec0ff */
[----:B0-----:R-:W-:-:S04]  /*22a0*/  IMAD.WIDE.U32 R74, R19, R78, R22 ;  /* 0x0000004e134a7225 */ /* 0x001fc800078e0016 */
[----:B------:R-:W-:Y:S02]  /*22b0*/  VIADD R82, R22, 0x50 ;  /* 0x0000005016527836 */ /* 0x000fe40000000000 */
[----:B------:R-:W-:Y:S02]  /*22c0*/  IMAD R99, R71, 0x90, RZ ;  /* 0x0000009047637824 */ /* 0x000fe400078e02ff */
[----:B------:R-:W-:Y:S02]  /*22d0*/  IMAD.SHL.U32 R110, R13, 0x2, RZ ;  /* 0x000000020d6e7824 */ /* 0x000fe400078e00ff */
[----:B------:R-:W-:Y:S01]  /*22e0*/  VIADD R115, R39, 0x8 ;  /* 0x0000000827737836 */ /* 0x000fe20000000000 */
[----:B--2---:R-:W-:Y:S02]  /*22f0*/  SHF.R.S32.HI R3, RZ, 0x1f, R0 ;  /* 0x0000001fff037819 */ /* 0x004fe40000011400 */
[----:B------:R-:W-:Y:S02]  /*2300*/  SEL R21, R0, RZ, !P0 ;  /* 0x000000ff00157207 */ /* 0x000fe40004000000 */
[----:B------:R-:W-:-:S03]  /*2310*/  SEL R89, R3, RZ, !P0 ;  /* 0x000000ff03597207 */ /* 0x000fc60004000000 */
[----:B------:R-:W-:-:S04]  /*2320*/  IMAD.WIDE.U32 R28, R21, UR4, R4 ;  /* 0x00000004151c7c25 */ /* 0x000fc8000f8e0004 */
[----:B------:R-:W-:Y:S02]  /*2330*/  IMAD R0, R89, UR4, RZ ;  /* 0x0000000459007c24 */ /* 0x000fe4000f8e02ff */
[----:B------:R-:W-:-:S04]  /*2340*/  IMAD.WIDE.U32 R4, R19, R32, R22 ;  /* 0x0000002013047225 */ /* 0x000fc800078e0016 */
[----:B------:R-:W-:Y:S01]  /*2350*/  IMAD R3, R21, UR5, R0 ;  /* 0x0000000515037c24 */ /* 0x000fe2000f8e0200 */
[----:B------:R-:W-:Y:S05]  /*2360*/  @!P6 WARPSYNC.ALL ;  /* 0x000000000000e948 */ /* 0x000fea0003800000 */
[----:B------:R-:W-:Y:S01]  /*2370*/  VIADD R0, R22, 0x10 ;  /* 0x0000001016007836 */ /* 0x000fe20000000000 */
[----:B------:R-:W-:Y:S01]  /*2380*/  ULDC.64 UR4, c[0x0][0x330] ;  /* 0x0000cc0000047ab9 */ /* 0x000fe20000000a00 */
[----:B------:R-:W-:Y:S01]  /*2390*/  IMAD.IADD R3, R29, 0x1, R3 ;  /* 0x000000011d037824 */ /* 0x000fe200078e0203 */
[----:B------:R-:W-:Y:S01]  /*23a0*/  @!P6 BAR.SYNC.DEFER_BLOCKING 0x9, 0x100 ;  /* 0x024400000000eb1d */ /* 0x000fe20000010000 */
[----:B------:R-:W-:Y:S01]  /*23b0*/  IMAD.WIDE.U32 R30, R34, UR4, R22 ;  /* 0x00000004221e7c25 */ /* 0x000fe2000f8e0016 */
[----:B------:R-:W-:-:S03]  /*23c0*/  IADD3 R93, P0, R28, R4, RZ ;  /* 0x000000041c5d7210 */ /* 0x000fc60007f1e0ff */
[----:B------:R-:W-:Y:S01]  /*23d0*/  IMAD.MOV.U32 R36, RZ, RZ, R44 ;  /* 0x000000ffff247224 */ /* 0x000fe200078e002c */
[----:B------:R-:W-:Y:S01]  /*23e0*/  ULDC UR4, c[0x0][0x2f4] ;  /* 0x0000bd0000047ab9 */ /* 0x000fe20000000800 */
[----:B------:R-:W-:Y:S01]  /*23f0*/  ULDC.64 UR6, c[0x0][0x338] ;  /* 0x0000ce0000067ab9 */ /* 0x000fe20000000a00 */
[----:B------:R-:W-:Y:S01]  /*2400*/  ISETP.GE.AND P1, PT, R0, UR4, PT ;  /* 0x0000000400007c0c */ /* 0x000fe2000bf26270 */
[----:B------:R-:W-:Y:S01]  /*2410*/  IMAD R31, R34, UR5, R31 ;  /* 0x00000005221f7c24 */ /* 0x000fe2000f8e021f */
[----:B------:R-:W-:Y:S02]  /*2420*/  IADD3.X R92, R3, R5, R6, P0, !PT ;  /* 0x00000005035c7210 */ /* 0x000fe400007fe406 */
[----:B------:R-:W-:Y:S02]  /*2430*/  SEL R5, RZ, 0xffffffff, P1 ;  /* 0xffffffffff057807 */ /* 0x000fe40000800000 */
[C---:B------:R-:W-:Y:S01]  /*2440*/  ISETP.GE.AND P0, PT, R22.reuse, UR4, PT ;  /* 0x0000000416007c0c */ /* 0x040fe2000bf06270 */
[----:B------:R-:W-:-:S02]  /*2450*/  VIADD R4, R22, 0x20 ;  /* 0x0000002016047836 */ /* 0x000fc40000000000 */
[----:B------:R-:W-:Y:S01]  /*2460*/  IMAD.SHL.U32 R7, R5, 0x2, RZ ;  /* 0x0000000205077824 */ /* 0x000fe200078e00ff */
[----:B------:R-:W-:Y:S01]  /*2470*/  SEL R6, RZ, 0x1, P0 ;  /* 0x00000001ff067807 */ /* 0x000fe20000000000 */
[----:B------:R-:W-:Y:S01]  /*2480*/  VIADD R5, R22, 0x30 ;  /* 0x0000003016057836 */ /* 0x000fe20000000000 */
[----:B------:R-:W-:Y:S02]  /*2490*/  ISETP.GE.AND P0, PT, R4, UR4, PT ;  /* 0x0000000404007c0c */ /* 0x000fe4000bf06270 */
[----:B------:R-:W-:Y:S01]  /*24a0*/  LOP3.LUT R7, R7, 0x2, R6, 0xe2, !PT ;  /* 0x0000000207077812 */ /* 0x000fe200078ee206 */
[----:B------:R-:W-:Y:S01]  /*24b0*/  VIADD R6, R22, 0x40 ;  /* 0x0000004016067836 */ /* 0x000fe20000000000 */
[----:B------:R-:W-:Y:S02]  /*24c0*/  ISETP.GE.AND P1, PT, R5, UR4, PT ;  /* 0x0000000405007c0c */ /* 0x000fe4000bf26270 */
[----:B------:R-:W-:Y:S02]  /*24d0*/  SEL R8, RZ, 0x4, P0 ;  /* 0x00000004ff087807 */ /* 0x000fe40000000000 */
[----:B------:R-:W-:-:S02]  /*24e0*/  SEL R9, RZ, 0x8, P1 ;  /* 0x00000008ff097807 */ /* 0x000fc40000800000 */
[----:B------:R-:W-:Y:S02]  /*24f0*/  ISETP.GE.AND P0, PT, R6, UR4, PT ;  /* 0x0000000406007c0c */ /* 0x000fe4000bf06270 */
[----:B------:R-:W-:Y:S02]  /*2500*/  LOP3.LUT R7, R9, R7, R8, 0xfe, !PT ;  /* 0x0000000709077212 */ /* 0x000fe400078efe08 */
[----:B------:R-:W-:Y:S02]  /*2510*/  SEL R10, RZ, 0x10, P0 ;  /* 0x00000010ff0a7807 */ /* 0x000fe40000000000 */
[-C--:B------:R-:W-:Y:S02]  /*2520*/  ISETP.GE.AND P0, PT, R22, R13.reuse, PT ;  /* 0x0000000d1600720c */ /* 0x080fe40003f06270 */
[----:B------:R-:W-:Y:S01]  /*2530*/  ISETP.GE.AND P2, PT, R4, R13, PT ;  /* 0x0000000d0400720c */ /* 0x000fe20003f46270 */
[----:B------:R-:W-:Y:S01]  /*2540*/  IMAD R8, R38, R78, RZ ;  /* 0x0000004e26087224 */ /* 0x000fe200078e02ff */
[----:B------:R-:W-:-:S02]  /*2550*/  LOP3.LUT R10, R7, R10, RZ, 0xfc, !PT ;  /* 0x0000000a070a7212 */ /* 0x000fc400078efcff */
[----:B------:R-:W-:Y:S01]  /*2560*/  SEL R7, R13, RZ, P0 ;  /* 0x000000ff0d077207 */ /* 0x000fe20000000000 */
[----:B------:R-:W-:Y:S01]  /*2570*/  IMAD R27, R19, R79, R8 ;  /* 0x0000004f131b7224 */ /* 0x000fe200078e0208 */
[----:B------:R-:W-:Y:S01]  /*2580*/  ISETP.GE.AND P1, PT, R0, R13, PT ;  /* 0x0000000d0000720c */ /* 0x000fe20003f26270 */
[----:B------:R-:W-:Y:S02]  /*2590*/  IMAD R89, R89, UR6, RZ ;  /* 0x0000000659597c24 */ /* 0x000fe4000f8e02ff */
[----:B------:R-:W-:Y:S01]  /*25a0*/  IMAD.IADD R8, R22, 0x1, R7 ;  /* 0x0000000116087824 */ /* 0x000fe200078e0207 */
[----:B------:R-:W-:Y:S01]  /*25b0*/  SEL R7, R13, RZ, P2 ;  /* 0x000000ff0d077207 */ /* 0x000fe20001000000 */
[C---:B------:R-:W-:Y:S01]  /*25c0*/  IMAD R89, R21.reuse, UR7, R89 ;  /* 0x0000000715597c24 */ /* 0x040fe2000f8e0259 */
[----:B------:R-:W-:Y:S01]  /*25d0*/  SHF.R.S32.HI R37, RZ, 0x1f, R36 ;  /* 0x0000001fff257819 */ /* 0x000fe20000011424 */
[----:B------:R-:W-:Y:S01]  /*25e0*/  IMAD.WIDE.U32 R30, R21, UR6, R30 ;  /* 0x00000006151e7c25 */ /* 0x000fe2000f8e001e */
[----:B------:R-:W-:-:S02]  /*25f0*/  SEL R9, R13, RZ, P1 ;  /* 0x000000ff0d097207 */ /* 0x000fc40000800000 */
[----:B------:R-:W-:Y:S01]  /*2600*/  @P2 LOP3.LUT R26, R26, 0x1, RZ, 0xfc, !PT ;  /* 0x000000011a1a2812 */ /* 0x000fe200078efcff */
[----:B------:R-:W-:Y:S01]  /*2610*/  IMAD.IADD R21, R4, 0x1, R7 ;  /* 0x0000000104157824 */ /* 0x000fe200078e0207 */
[----:B------:R-:W-:Y:S01]  /*2620*/  STL [R1+0x44], R37 ;  /* 0x0000442501007387 */ /* 0x000fe20000100800 */
[----:B------:R-:W-:-:S03]  /*2630*/  IMAD.WIDE.U32 R34, R19, R70, R22 ;  /* 0x0000004613227225 */ /* 0x000fc600078e0016 */
[----:B------:R0:W-:Y:S01]  /*2640*/  STL [R1+0x50], R26 ;  /* 0x0000501a01007387 */ /* 0x0001e20000100800 */
[----:B------:R-:W-:-:S04]  /*2650*/  IMAD.WIDE.U32 R68, R19, R70, R36 ;  /* 0x0000004613447225 */ /* 0x000fc800078e0024 */
[----:B------:R-:W-:Y:S01]  /*2660*/  IMAD.IADD R14, R0, 0x1, R9 ;  /* 0x00000001000e7824 */ /* 0x000fe200078e0209 */
[----:B------:R-:W-:Y:S01]  /*2670*/  SHF.R.S32.HI R9, RZ, 0x1f, R8 ;  /* 0x0000001fff097819 */ /* 0x000fe20000011408 */
[----:B------:R-:W-:Y:S01]  /*2680*/  IMAD.IADD R35, R35, 0x1, R15 ;  /* 0x0000000123237824 */ /* 0x000fe200078e020f */
[----:B0-----:R-:W-:Y:S01]  /*2690*/  SHF.R.S32.HI R26, RZ, 0x1f, R21 ;  /* 0x0000001fff1a7819 */ /* 0x001fe20000011415 */
[----:B------:R-:W-:Y:S01]  /*26a0*/  IMAD.IADD R69, R15, 0x1, R69 ;  /* 0x000000010f457824 */ /* 0x000fe200078e0245 */
[----:B------:R-:W-:Y:S01]  /*26b0*/  SHF.R.S32.HI R15, RZ, 0x1f, R14 ;  /* 0x0000001fff0f7819 */ /* 0x000fe2000001140e */
[----:B------:R-:W-:Y:S01]  /*26c0*/  IMAD.WIDE.U32 R76, R19, R78, R36 ;  /* 0x0000004e134c7225 */ /* 0x000fe200078e0024 */
[CC--:B------:R-:W-:Y:S02]  /*26d0*/  LEA.HI R7, R9.reuse, R8.reuse, RZ, 0x3 ;  /* 0x0000000809077211 */ /* 0x0c0fe400078f18ff */
[----:B------:R-:W-:Y:S02]  /*26e0*/  LEA.HI R12, R9, R8, RZ, 0x5 ;  /* 0x00000008090c7211 */ /* 0x000fe400078f28ff */
[----:B------:R-:W-:-:S02]  /*26f0*/  LEA.HI R9, R26, R21, RZ, 0x3 ;  /* 0x000000151a097211 */ /* 0x000fc400078f18ff */
[----:B------:R-:W-:Y:S01]  /*2700*/  LEA.HI R21, R26, R21, RZ, 0x5 ;  /* 0x000000151a157211 */ /* 0x000fe200078f28ff */
[----:B------:R-:W-:Y:S01]  /*2710*/  IMAD.IADD R75, R75, 0x1, R27 ;  /* 0x000000014b4b7824 */ /* 0x000fe200078e021b */
[-C--:B------:R-:W-:Y:S01]  /*2720*/  LEA.HI R8, R15, R14.reuse, RZ, 0x3 ;  /* 0x0000000e0f087211 */ /* 0x080fe200078f18ff */
[----:B------:R-:W-:Y:S01]  /*2730*/  IMAD.IADD R77, R27, 0x1, R77 ;  /* 0x000000011b4d7824 */ /* 0x000fe200078e024d */
[----:B------:R-:W-:Y:S02]  /*2740*/  LEA.HI R15, R15, R14, RZ, 0x5 ;  /* 0x0000000e0f0f7211 */ /* 0x000fe400078f28ff */
[----:B------:R-:W-:Y:S02]  /*2750*/  SHF.R.S32.HI R14, RZ, 0x5, R12 ;  /* 0x00000005ff0e7819 */ /* 0x000fe4000001140c */
[----:B------:R-:W-:Y:S02]  /*2760*/  SHF.R.S32.HI R36, RZ, 0x5, R21 ;  /* 0x00000005ff247819 */ /* 0x000fe40000011415 */
[----:B---3--:R-:W-:-:S02]  /*2770*/  LOP3.LUT R27, R42, 0x18, R9, 0xf8, !PT ;  /* 0x000000182a1b7812 */ /* 0x008fc400078ef809 */
[----:B-----5:R-:W-:Y:S02]  /*2780*/  SHF.R.S32.HI R37, RZ, 0x1f, R107 ;  /* 0x0000001fff257819 */ /* 0x020fe4000001146b */
[----:B------:R-:W-:Y:S01]  /*2790*/  LOP3.LUT R12, R42, 0x18, R7, 0xf8, !PT ;  /* 0x000000182a0c7812 */ /* 0x000fe200078ef807 */
[----:B----4-:R-:W-:Y:S01]  /*27a0*/  IMAD R36, R36, 0x1200, R41 ;  /* 0x0000120024247824 */ /* 0x010fe200078e0229 */
[----:B------:R-:W-:Y:S02]  /*27b0*/  SHF.R.S32.HI R26, RZ, 0x5, R15 ;  /* 0x00000005ff1a7819 */ /* 0x000fe4000001140f */
[-C--:B------:R-:W-:Y:S01]  /*27c0*/  LOP3.LUT R27, R27, R40.reuse, RZ, 0x3c, !PT ;  /* 0x000000281b1b7212 */ /* 0x080fe200078e3cff */
[----:B------:R-:W-:Y:S01]  /*27d0*/  IMAD R14, R14, 0x1200, R41 ;  /* 0x000012000e0e7824 */ /* 0x000fe200078e0229 */
[----:B------:R-:W-:Y:S02]  /*27e0*/  LOP3.LUT R21, R42, 0x18, R8, 0xf8, !PT ;  /* 0x000000182a157812 */ /* 0x000fe400078ef808 */
[----:B------:R-:W-:Y:S01]  /*27f0*/  LOP3.LUT R15, R12, R40, RZ, 0x3c, !PT ;  /* 0x000000280c0f7212 */ /* 0x000fe200078e3cff */
[----:B------:R-:W-:Y:S01]  /*2800*/  IMAD R12, R37, R70, RZ ;  /* 0x00000046250c7224 */ /* 0x000fe200078e02ff */
[----:B------:R-:W-:Y:S01]  /*2810*/  ISETP.GE.AND P2, PT, R82, UR4, PT ;  /* 0x0000000452007c0c */ /* 0x000fe2000bf46270 */
[----:B------:R-:W-:Y:S01]  /*2820*/  IMAD.IADD R104, R36, 0x1, R27 ;  /* 0x0000000124687824 */ /* 0x000fe200078e021b */
[----:B------:R-:W-:Y:S01]  /*2830*/  LOP3.LUT R21, R21, R40, RZ, 0x3c, !PT ;  /* 0x0000002815157212 */ /* 0x000fe200078e3cff */
[----:B------:R-:W-:-:S02]  /*2840*/  IMAD R26, R26, 0x1200, R41 ;  /* 0x000012001a1a7824 */ /* 0x000fc400078e0229 */
[----:B------:R-:W-:Y:S01]  /*2850*/  IMAD.IADD R106, R14, 0x1, R15 ;  /* 0x000000010e6a7824 */ /* 0x000fe200078e020f */
[----:B------:R-:W-:Y:S01]  /*2860*/  SEL R15, RZ, 0x20, P2 ;  /* 0x00000020ff0f7807 */ /* 0x000fe20001000000 */
[----:B------:R-:W-:Y:S02]  /*2870*/  IMAD R27, R107, R71, R12 ;  /* 0x000000476b1b7224 */ /* 0x000fe400078e020c */
[----:B------:R-:W-:Y:S02]  /*2880*/  IMAD R12, R37, R78, RZ ;  /* 0x0000004e250c7224 */ /* 0x000fe400078e02ff */
[----:B------:R-:W-:Y:S01]  /*2890*/  IMAD.WIDE.U32 R34, R107, R70, R34 ;  /* 0x000000466b227225 */ /* 0x000fe200078e0022 */
[----:B------:R-:W-:-:S03]  /*28a0*/  IADD3 R72, P2, R19, R72, RZ ;  /* 0x0000004813487210 */ /* 0x000fc60007f5e0ff */
[----:B------:R-:W-:Y:S01]  /*28b0*/  IMAD.WIDE.U32 R68, R107, R70, R68 ;  /* 0x000000466b447225 */ /* 0x000fe200078e0044 */
[----:B------:R-:W-:-:S03]  /*28c0*/  LOP3.LUT R15, R10, R15, RZ, 0xfc, !PT ;  /* 0x0000000f0a0f7212 */ /* 0x000fc600078efcff */
[----:B------:R-:W-:Y:S01]  /*28d0*/  IMAD.IADD R105, R26, 0x1, R21 ;  /* 0x000000011a697824 */ /* 0x000fe200078e0215 */
[----:B------:R-:W-:Y:S01]  /*28e0*/  LOP3.LUT R81, R7, 0xfffffff8, RZ, 0xc0, !PT ;  /* 0xfffffff807517812 */ /* 0x000fe200078ec0ff */
[----:B------:R-:W-:Y:S01]  /*28f0*/  IMAD R21, R33, 0x90, RZ ;  /* 0x0000009021157824 */ /* 0x000fe200078e02ff */
[----:B------:R-:W-:Y:S01]  /*2900*/  LOP3.LUT R80, R8, 0xfffffff8, RZ, 0xc0, !PT ;  /* 0xfffffff808507812 */ /* 0x000fe200078ec0ff */
[----:B------:R-:W-:Y:S02]  /*2910*/  IMAD R85, R107, R79, R12 ;  /* 0x0000004f6b557224 */ /* 0x000fe400078e020c */
[----:B------:R-:W-:Y:S02]  /*2920*/  IMAD R37, R79, 0x90, RZ ;  /* 0x000000904f257824 */ /* 0x000fe400078e02ff */
[----:B------:R-:W-:-:S04]  /*2930*/  IMAD.WIDE.U32 R74, R107, R78, R74 ;  /* 0x0000004e6b4a7225 */ /* 0x000fc800078e004a */
[----:B------:R-:W-:-:S04]  /*2940*/  IMAD.WIDE.U32 R76, R107, R78, R76 ;  /* 0x0000004e6b4c7225 */ /* 0x000fc800078e004c */
[----:B------:R-:W-:Y:S02]  /*2950*/  IMAD.IADD R88, R35, 0x1, R27 ;  /* 0x0000000123587824 */ /* 0x000fe400078e021b */
[----:B------:R-:W-:Y:S01]  /*2960*/  IMAD.IADD R86, R27, 0x1, R69 ;  /* 0x000000011b567824 */ /* 0x000fe200078e0245 */
[----:B------:R-:W-:Y:S01]  /*2970*/  LOP3.LUT R27, R9, 0xfffffff8, RZ, 0xc0, !PT ;  /* 0xfffffff8091b7812 */ /* 0x000fe200078ec0ff */
[----:B------:R-:W-:Y:S01]  /*2980*/  IMAD.WIDE.U32 R32, R32, 0x90, RZ ;  /* 0x0000009020207825 */ /* 0x000fe200078e00ff */
[----:B------:R-:W-:-:S03]  /*2990*/  LOP3.LUT R12, R15, 0x4, RZ, 0xc0, !PT ;  /* 0x000000040f0c7812 */ /* 0x000fc600078ec0ff */
[----:B------:R-:W-:Y:S01]  /*29a0*/  IMAD.WIDE.U32 R70, R70, 0x90, RZ ;  /* 0x0000009046467825 */ /* 0x000fe200078e00ff */
[----:B------:R-:W-:-:S03]  /*29b0*/  LOP3.LUT R13, R15, 0x8, RZ, 0xc0, !PT ;  /* 0x000000080f0d7812 */ /* 0x000fc600078ec0ff */
[----:B------:R-:W-:Y:S01]  /*29c0*/  IMAD.WIDE.U32 R78, R78, 0x90, RZ ;  /* 0x000000904e4e7825 */ /* 0x000fe200078e00ff */
[----:B------:R-:W-:-:S03]  /*29d0*/  LOP3.LUT R14, R15, 0x10, RZ, 0xc0, !PT ;  /* 0x000000100f0e7812 */ /* 0x000fc600078ec0ff */
[----:B------:R-:W-:Y:S01]  /*29e0*/  IMAD.X R73, R38, 0x1, R11, P2 ;  /* 0x0000000126497824 */ /* 0x000fe200010e060b */
[----:B------:R-:W-:Y:S01]  /*29f0*/  LOP3.LUT R11, R15, 0x2, RZ, 0xc0, !PT ;  /* 0x000000020f0b7812 */ /* 0x000fe200078ec0ff */
[----:B------:R-:W-:Y:S01]  /*2a00*/  IMAD.IADD R87, R75, 0x1, R85 ;  /* 0x000000014b577824 */ /* 0x000fe200078e0255 */
[----:B------:R-:W-:Y:S01]  /*2a10*/  SHF.R.S32.HI R103, RZ, 0x1f, R81 ;  /* 0x0000001fff677819 */ /* 0x000fe20000011451 */
[----:B------:R-:W-:Y:S01]  /*2a20*/  IMAD.IADD R98, R33, 0x1, R21 ;  /* 0x0000000121627824 */ /* 0x000fe200078e0215 */
[----:B------:R-:W-:Y:S01]  /*2a30*/  SHF.R.S32.HI R102, RZ, 0x1f, R80 ;  /* 0x0000001fff667819 */ /* 0x000fe20000011450 */
[----:B------:R-:W-:Y:S01]  /*2a40*/  IMAD.IADD R99, R71, 0x1, R99 ;  /* 0x0000000147637824 */ /* 0x000fe200078e0263 */
[----:B------:R-:W-:Y:S01]  /*2a50*/  SHF.R.S32.HI R101, RZ, 0x1f, R27 ;  /* 0x0000001fff657819 */ /* 0x000fe2000001141b */
[----:B------:R-:W-:Y:S01]  /*2a60*/  IMAD.IADD R100, R79, 0x1, R37 ;  /* 0x000000014f647824 */ /* 0x000fe200078e0225 */
[----:B------:R-:W-:Y:S01]  /*2a70*/  LOP3.LUT R10, R10, 0x1, RZ, 0xc0, !PT ;  /* 0x000000010a0a7812 */ /* 0x000fe200078ec0ff */
[----:B------:R-:W-:Y:S01]  /*2a80*/  IMAD.IADD R85, R85, 0x1, R77 ;  /* 0x0000000155557824 */ /* 0x000fe200078e024d */
[----:B------:R-:W-:Y:S01]  /*2a90*/  LOP3.LUT R15, R15, 0x20, RZ, 0xc0, !PT ;  /* 0x000000200f0f7812 */ /* 0x000fe200078ec0ff */
[----:B------:R-:W-:-:S07]  /*2aa0*/  IMAD.IADD R89, R31, 0x1, R89 ;  /* 0x000000011f597824 */ /* 0x000fce00078e0259 */
.L_x_476:
[----:B------:R-:W2:Y:S01]  /*2ab0*/  LDL R26, [R1+0x88] ;  /* 0x00008800011a7983 */ /* 0x000ea20000100800 */
[----:B0-----:R-:W0:Y:S01]  /*2ac0*/  LDC R108, c[0x0][0x3f4] ;  /* 0x0000fd00ff6c7b82 */ /* 0x001e220000000800 */
[----:B------:R-:W-:Y:S01]  /*2ad0*/  LOP3.LUT P3, RZ, R20, 0x2, RZ, 0xc0, !PT ;  /* 0x0000000214ff7812 */ /* 0x000fe2000786c0ff */
[----:B---3--:R-:W-:Y:S01]  /*2ae0*/  VIADD R39, R24, 0xffffffff ;  /* 0xffffffff18277836 */ /* 0x008fe20000000000 */
[----:B------:R-:W-:Y:S05]  /*2af0*/  YIELD ;  /* 0x0000000000007946 */ /* 0x000fea0003800000 */
[----:B-1----:R-:W1:Y:S01]  /*2b00*/  LDC.64 R94, c[0x0][0x2e8] ;  /* 0x0000ba00ff5e7b82 */ /* 0x002e620000000a00 */
[----:B------:R-:W-:Y:S01]  /*2b10*/  SHF.R.S32.HI R38, RZ, 0x1f, R39 ;  /* 0x0000001fff267819 */ /* 0x000fe20000011427 */
[-C--:B------:R-:W-:Y:S01]  /*2b20*/  IMAD R21, R98, R39.reuse, RZ ;  /* 0x0000002762157224 */ /* 0x080fe200078e02ff */
[----:B------:R-:W-:Y:S01]  /*2b30*/  BSSY B0, `(.L_x_421) ;  /* 0x0000404000007945 */ /* 0x000fe20003800000 */
[----:B------:R-:W-:-:S04]  /*2b40*/  IMAD.WIDE.U32 R64, R32, R39, RZ ;  /* 0x0000002720407225 */ /* 0x000fc800078e00ff */
[----:B------:R-:W-:Y:S01]  /*2b50*/  IMAD R37, R38, R32, R21 ;  /* 0x0000002026257224 */ /* 0x000fe200078e0215 */
[----:B------:R-:W-:-:S03]  /*2b60*/  IADD3 R21, P2, R93, R64, RZ ;  /* 0x000000405d157210 */ /* 0x000fc60007f5e0ff */
[----:B------:R-:W-:-:S04]  /*2b70*/  IMAD.IADD R96, R65, 0x1, R37 ;  /* 0x0000000141607824 */ /* 0x000fc800078e0225 */
[----:B------:R-:W-:Y:S01]  /*2b80*/  IMAD.X R36, R96, 0x1, R92, P2 ;  /* 0x0000000160247824 */ /* 0x000fe200010e065c */
[----:B-1----:R-:W-:-:S04]  /*2b90*/  LEA R40, P2, R21, R94, 0x1 ;  /* 0x0000005e15287211 */ /* 0x002fc800078408ff */
[----:B------:R-:W-:Y:S02]  /*2ba0*/  LEA.HI.X R41, R21, R95, R36, 0x1, P2 ;  /* 0x0000005f15297211 */ /* 0x000fe400010f0c24 */
[----:B------:R-:W-:Y:S01]  /*2bb0*/  ISETP.GT.AND P2, PT, R39, R84, PT ;  /* 0x000000542700720c */ /* 0x000fe20003f44270 */
[----:B--2---:R-:W-:-:S04]  /*2bc0*/  IMAD R24, R17, 0x3600, R26 ;  /* 0x0000360011187824 */ /* 0x004fc800078e021a */
[C---:B------:R-:W-:Y:S02]  /*2bd0*/  VIADD R26, R24.reuse, 0x10 ;  /* 0x00000010181a7836 */ /* 0x040fe40000000000 */
[----:B------:R-:W-:Y:S01]  /*2be0*/  @P3 VIADD R26, R24, 0xfffffff0 ;  /* 0xfffffff0181a3836 */ /* 0x000fe20000000000 */
[----:B0-----:R-:W-:Y:S01]  /*2bf0*/  ISETP.GE.AND P3, PT, R108, 0x1, PT ;  /* 0x000000016c00780c */ /* 0x001fe20003f66270 */
[----:B------:R-:W-:Y:S02]  /*2c00*/  IMAD R83, R24, 0x2, R25 ;  /* 0x0000000218537824 */ /* 0x000fe400078e0219 */
[----:B------:R-:W-:Y:S02]  /*2c10*/  IMAD.MOV.U32 R24, RZ, RZ, R39 ;  /* 0x000000ffff187224 */ /* 0x000fe400078e0027 */
[----:B------:R-:W-:-:S08]  /*2c20*/  IMAD R26, R26, 0x2, R25 ;  /* 0x000000021a1a7824 */ /* 0x000fd000078e0219 */
[----:B------:R-:W-:Y:S05]  /*2c30*/  @!P3 BRA `(.L_x_422) ;  /* 0x0000003c004cb947 */ /* 0x000fea0003800000 */
[----:B------:R-:W-:Y:S01]  /*2c40*/  ULDC.U8 UR4, c[0x0][0x410] ;  /* 0x0001040000047ab9 */ /* 0x000fe20000000000 */
[-C--:B------:R-:W-:Y:S01]  /*2c50*/  IMAD R21, R100, R39.reuse, RZ ;  /* 0x0000002764157224 */ /* 0x080fe200078e02ff */
[----:B------:R-:W-:Y:S01]  /*2c60*/  ISETP.NE.AND P3, PT, RZ, UR4, PT ;  /* 0x00000004ff007c0c */ /* 0x000fe2000bf65270 */
[-C--:B------:R-:W-:Y:S02]  /*2c70*/  IMAD R37, R99, R39.reuse, RZ ;  /* 0x0000002763257224 */ /* 0x080fe400078e02ff */
[----:B------:R-:W-:Y:S02]  /*2c80*/  IMAD R90, R24, -0x90, R2 ;  /* 0xffffff70185a7824 */ /* 0x000fe400078e0202 */
[C---:B------:R-:W-:Y:S02]  /*2c90*/  IMAD R21, R38.reuse, R78, R21 ;  /* 0x0000004e26157224 */ /* 0x040fe400078e0215 */
[----:B------:R-:W-:Y:S01]  /*2ca0*/  IMAD R37, R38, R70, R37 ;  /* 0x0000004626257224 */ /* 0x000fe200078e0225 */
[----:B------:R-:W-:Y:S01]  /*2cb0*/  VIMNMX R90, R90, 0x90, PT ;  /* 0x000000905a5a7848 */ /* 0x000fe20003fe0100 */
[----:B------:R-:W-:-:S04]  /*2cc0*/  IMAD.WIDE.U32 R62, R78, R39, RZ ;  /* 0x000000274e3e7225 */ /* 0x000fc800078e00ff */
[----:B------:R-:W-:-:S04]  /*2cd0*/  IMAD.WIDE.U32 R60, R70, R39, RZ ;  /* 0x00000027463c7225 */ /* 0x000fc800078e00ff */
[----:B------:R-:W-:Y:S02]  /*2ce0*/  IMAD.IADD R21, R63, 0x1, R21 ;  /* 0x000000013f157824 */ /* 0x000fe400078e0215 */
[----:B------:R-:W-:Y:S01]  /*2cf0*/  IMAD.IADD R91, R61, 0x1, R37 ;  /* 0x000000013d5b7824 */ /* 0x000fe200078e0225 */
[----:B------:R-:W-:Y:S06]  /*2d00*/  @!P3 BRA `(.L_x_423) ;  /* 0x0000001c0018b947 */ /* 0x000fec0003800000 */
[----:B------:R-:W-:Y:S01]  /*2d10*/  ISETP.GE.AND P4, PT, R19, R90, PT ;  /* 0x0000005a1300720c */ /* 0x000fe20003f86270 */
[----:B------:R-:W-:Y:S01]  /*2d20*/  BSSY B1, `(.L_x_424) ;  /* 0x000003c000017945 */ /* 0x000fe20003800000 */
        /* <DEDUP_REMOVED lines=12> */
[----:B------:R-:W-:Y:S06]  /*2df0*/  @P4 BRA `(.L_x_425) ;  /* 0x0000000000b84947 */ /* 0x000fec0003800000 */
[----:B------:R-:W2:Y:S04]  /*2e00*/  LDL.64 R120, [R1+0x40] ;  /* 0x0000400001787983 */ /* 0x000ea80000100a00 */
[----:B------:R-:W3:Y:S04]  /*2e10*/  LDL R118, [R1+0x6c] ;  /* 0x00006c0001767983 */ /* 0x000ee80000100800 */
[----:B------:R-:W4:Y:S04]  /*2e20*/  LDL R117, [R1+0x68] ;  /* 0x0000680001757983 */ /* 0x000f280000100800 */
[----:B------:R-:W4:Y:S04]  /*2e30*/  LDL R114, [R1+0x70] ;  /* 0x0000700001727983 */ /* 0x000f280000100800 */
[----:B------:R-:W4:Y:S04]  /*2e40*/  LDL R113, [R1+0x64] ;  /* 0x0000640001717983 */ /* 0x000f280000100800 */
[----:B------:R-:W4:Y:S01]  /*2e50*/  LDL R97, [R1+0x74] ;  /* 0x0000740001617983 */ /* 0x000f220000100800 */
[----:B------:R-:W-:Y:S01]  /*2e60*/  IADD3 R62, P3, R76, R62, RZ ;  /* 0x0000003e4c3e7210 */ /* 0x000fe20007f7e0ff */
[----:B------:R-:W-:Y:S01]  /*2e70*/  ULDC.64 UR4, c[0x0][0x3e8] ;  /* 0x0000fa0000047ab9 */ /* 0x000fe20000000a00 */
[----:B------:R-:W-:-:S02]  /*2e80*/  CS2R R66, SRZ ;  /* 0x0000000000427805 */ /* 0x000fc4000001ff00 */
[----:B------:R-:W-:Y:S01]  /*2e90*/  CS2R R94, SRZ ;  /* 0x00000000005e7805 */ /* 0x000fe2000001ff00 */
[----:B------:R-:W-:Y:S01]  /*2ea0*/  IMAD.X R21, R21, 0x1, R85, P3 ;  /* 0x0000000115157824 */ /* 0x000fe200018e0655 */
[----:B------:R-:W-:-:S05]  /*2eb0*/  IADD3 R60, P3, R68, R60, RZ ;  /* 0x0000003c443c7210 */ /* 0x000fca0007f7e0ff */
[----:B------:R-:W-:Y:S01]  /*2ec0*/  IMAD.X R91, R91, 0x1, R86, P3 ;  /* 0x000000015b5b7824 */ /* 0x000fe200018e0656 */
[----:B------:R-:W-:-:S04]  /*2ed0*/  LEA R36, P3, R62, UR4, 0x1 ;  /* 0x000000043e247c11 */ /* 0x000fc8000f8608ff */
[----:B------:R-:W-:Y:S01]  /*2ee0*/  LEA.HI.X R37, R62, UR5, R21, 0x1, P3 ;  /* 0x000000053e257c11 */ /* 0x000fe200098f0c15 */
[----:B------:R-:W-:Y:S02]  /*2ef0*/  ULDC.64 UR4, c[0x0][0x400] ;  /* 0x0001000000047ab9 */ /* 0x000fe40000000a00 */
[----:B------:R-:W-:-:S04]  /*2f00*/  LEA R38, P3, R60, UR4, 0x1 ;  /* 0x000000043c267c11 */ /* 0x000fc8000f8608ff */
[----:B------:R-:W-:Y:S02]  /*2f10*/  LEA.HI.X R39, R60, UR5, R91, 0x1, P3 ;  /* 0x000000053c277c11 */ /* 0x000fe400098f0c5b */
        /* <DEDUP_REMOVED lines=10> */
[----:B--2---:R-:W-:-:S13]  /*2fc0*/  ISETP.GE.AND P3, PT, R120, R108, PT ;  /* 0x0000006c7800720c */ /* 0x004fda0003f66270 */
[----:B------:R0:W5:Y:S04]  /*2fd0*/  @!P3 LDG.E.64 R66, desc[UR60][R36.64] ;  /* 0x0000003c2442b981 */ /* 0x000168000c1e1b00 */
[----:B------:R0:W5:Y:S01]  /*2fe0*/  @!P3 LDG.E.64 R94, desc[UR60][R38.64] ;  /* 0x0000003c265eb981 */ /* 0x000162000c1e1b00 */
[----:B---3--:R-:W-:-:S13]  /*2ff0*/  ISETP.GE.AND P3, PT, R118, R108, PT ;  /* 0x0000006c7600720c */ /* 0x008fda0003f66270 */
[----:B------:R0:W5:Y:S04]  /*3000*/  @!P3 LDG.E.64 R58, desc[UR60][R36.64+0x10] ;  /* 0x0000103c243ab981 */ /* 0x000168000c1e1b00 */
[----:B------:R0:W5:Y:S01]  /*3010*/  @!P3 LDG.E.64 R64, desc[UR60][R38.64+0x10] ;  /* 0x0000103c2640b981 */ /* 0x000162000c1e1b00 */
[----:B----4-:R-:W-:-:S13]  /*3020*/  ISETP.GE.AND P3, PT, R117, R108, PT ;  /* 0x0000006c7500720c */ /* 0x010fda0003f66270 */
[----:B------:R0:W5:Y:S04]  /*3030*/  @!P3 LDG.E.64 R54, desc[UR60][R36.64+0x20] ;  /* 0x0000203c2436b981 */ /* 0x000168000c1e1b00 */
[----:B------:R0:W5:Y:S01]  /*3040*/  @!P3 LDG.E.64 R56, desc[UR60][R38.64+0x20] ;  /* 0x0000203c2638b981 */ /* 0x000162000c1e1b00 */
[----:B------:R-:W-:-:S13]  /*3050*/  ISETP.GE.AND P3, PT, R114, R108, PT ;  /* 0x0000006c7200720c */ /* 0x000fda0003f66270 */
[----:B------:R0:W5:Y:S04]  /*3060*/  @!P3 LDG.E.64 R50, desc[UR60][R36.64+0x30] ;  /* 0x0000303c2432b981 */ /* 0x000168000c1e1b00 */
[----:B------:R0:W5:Y:S01]  /*3070*/  @!P3 LDG.E.64 R52, desc[UR60][R38.64+0x30] ;  /* 0x0000303c2634b981 */ /* 0x000162000c1e1b00 */
[----:B------:R-:W-:-:S13]  /*3080*/  ISETP.GE.AND P3, PT, R113, R108, PT ;  /* 0x0000006c7100720c */ /* 0x000fda0003f66270 */
[----:B------:R0:W5:Y:S04]  /*3090*/  @!P3 LDG.E.64 R46, desc[UR60][R36.64+0x40] ;  /* 0x0000403c242eb981 */ /* 0x000168000c1e1b00 */
[----:B------:R0:W5:Y:S01]  /*30a0*/  @!P3 LDG.E.64 R48, desc[UR60][R38.64+0x40] ;  /* 0x0000403c2630b981 */ /* 0x000162000c1e1b00 */
[----:B------:R-:W-:-:S13]  /*30b0*/  ISETP.GE.AND P3, PT, R97, R108, PT ;  /* 0x0000006c6100720c */ /* 0x000fda0003f66270 */
[----:B------:R0:W5:Y:S04]  /*30c0*/  @!P3 LDG.E.64 R42, desc[UR60][R36.64+0x50] ;  /* 0x0000503c242ab981 */ /* 0x000168000c1e1b00 */
[----:B------:R0:W5:Y:S02]  /*30d0*/  @!P3 LDG.E.64 R44, desc[UR60][R38.64+0x50] ;  /* 0x0000503c262cb981 */ /* 0x000164000c1e1b00 */
.L_x_425:
[----:B------:R-:W-:Y:S05]  /*30e0*/  BSYNC B1 ;  /* 0x0000000000017941 */ /* 0x000fea0003800000 */
.L_x_424:
[----:B0-----:R-:W2:Y:S01]  /*30f0*/  LDL R37, [R1+0x4c] ;  /* 0x00004c0001257983 */ /* 0x001ea20000100800 */
[----:B-----5:R-:W-:Y:S02]  /*3100*/  IMAD.MOV.U32 R21, RZ, RZ, R42 ;  /* 0x000000ffff157224 */ /* 0x020fe400078e002a */
[----:B------:R-:W-:-:S03]  /*3110*/  IMAD.MOV.U32 R36, RZ, RZ, R43 ;  /* 0x000000ffff247224 */ /* 0x000fc600078e002b */
[----:B------:R-:W-:Y:S01]  /*3120*/  PRMT R97, R21, 0x7610, R97 ;  /* 0x0000761015617816 */ /* 0x000fe20000000061 */
[----:B------:R-:W-:Y:S01]  /*3130*/  IMAD.MOV.U32 R21, RZ, RZ, R46 ;  /* 0x000000ffff157224 */ /* 0x000fe200078e002e */
[----:B------:R-:W-:Y:S01]  /*3140*/  PRMT R113, R36, 0x7610, R113 ;  /* 0x0000761024717816 */ /* 0x000fe20000000071 */
        /* <DEDUP_REMOVED lines=39> */
[----:B------:R-:W-:-:S04]  /*33c0*/  PRMT R129, R36, 0x7610, R129 ;  /* 0x0000761024817816 */ /* 0x000fc80000000081 */
[----:B------:R-:W-:Y:S01]  /*33d0*/  PRMT R62, R21, 0x7610, R62 ;  /* 0x00007610153e7816 */ /* 0x000fe2000000003e */
[----:B------:R-:W-:-:S05]  /*33e0*/  IMAD.MOV.U32 R21, RZ, RZ, R95 ;  /* 0x000000ffff157224 */ /* 0x000fca00078e005f */
[----:B------:R-:W-:Y:S02]  /*33f0*/  PRMT R96, R21, 0x7610, R96 ;  /* 0x0000761015607816 */ /* 0x000fe40000000060 */
[----:B--2---:R-:W-:-:S13]  /*3400*/  ISETP.NE.AND P3, PT, R37, 0x3, PT ;  /* 0x000000032500780c */ /* 0x004fda0003f65270 */
[----:B------:R-:W-:Y:S05]  /*3410*/  @!P3 BRA `(.L_x_426) ;  /* 0x000000000004b947 */ /* 0x000fea0003800000 */
[----:B------:R-:W-:Y:S01]  /*3420*/  BPT.TRAP 0x1 ;  /* 0x000000040000795c */ /* 0x000fe20000300000 */
.L_x_426:
[----:B------:R-:W-:Y:S01]  /*3430*/  IMAD R21, R17, 0x8, R16 ;  /* 0x0000000811157824 */ /* 0x000fe200078e0210 */
[----:B------:R-:W-:Y:S01]  /*3440*/  SHF.L.U32 R91, R155, 0x1f, RZ ;  /* 0x0000001f9b5b7819 */ /* 0x000fe200000006ff */
[----:B------:R-:W-:Y:S03]  /*3450*/  BSSY B1, `(.L_x_427) ;  /* 0x0000003000017945 */ /* 0x000fe60003800000 */
[----:B------:R-:W0:Y:S02]  /*3460*/  SYNCS.PHASECHK.TRANS64.TRYWAIT P5, [R21+URZ+0x31c90], R91 ;  /* 0x031c905b150075a7 */ /* 0x000e2400080a017f */
[----:B0-----:R-:W-:Y:S05]  /*3470*/  @!P5 BRA `(.L_x_428) ;  /* 0x000001d800d0d947 */ /* 0x001fea0003800000 */
.L_x_721:
[----:B------:R-:W-:Y:S05]  /*3480*/  BSYNC B1 ;  /* 0x0000000000017941 */ /* 0x000fea0003800000 */
.L_x_427:
[----:B------:R-:W-:Y:S05]  /*3490*/  @P4 BRA `(.L_x_429) ;  /* 0x0000003400b44947 */ /* 0x000fea0003800000 */
[----:B------:R-:W-:Y:S01]  /*34a0*/  ISETP.NE.AND P4, PT, R10, RZ, PT ;  /* 0x000000ff0a00720c */ /* 0x000fe20003f85270 */
[----:B------:R-:W-:-:S12]  /*34b0*/  BSSY B1, `(.L_x_430) ;  /* 0x0000036000017945 */ /* 0x000fd80003800000 */
[----:B------:R-:W-:Y:S05]  /*34c0*/  @!P4 BRA `(.L_x_431) ;  /* 0x0000000000d0c947 */ /* 0x000fea0003800000 */
[----:B------:R-:W2:Y:S01]  /*34d0*/  LDL.64 R60, [R1+0x40] ;  /* 0x00004000013c7983 */ /* 0x000ea20000100a00 */
[----:B------:R-:W-:Y:S03]  /*34e0*/  BSSY B2, `(.L_x_432) ;  /* 0x0000031000027945 */ /* 0x000fe60003800000 */
[----:B------:R1:W3:Y:S01]  /*34f0*/  LDS.128 R36, [R83+0x16800] ;  /* 0x0168000053247984 */ /* 0x0002e20000000c00 */
[----:B--2---:R-:W-:-:S13]  /*3500*/  ISETP.GE.AND P4, PT, R60, R108, PT ;  /* 0x0000006c3c00720c */ /* 0x004fda0003f86270 */
[----:B-1-3--:R-:W-:Y:S05]  /*3510*/  @P4 BRA `(.L_x_433) ;  /* 0x0000000000b44947 */ /* 0x00afea0003800000 */
[----:B------:R-:W-:Y:S01]  /*3520*/  SHF.R.U64 R63, R94, 0x10, R95 ;  /* 0x000000105e3f7819 */ /* 0x000fe2000000125f */
[----:B------:R-:W-:Y:S01]  /*3530*/  IMAD.U32 R94, R37, 0x10000, RZ ;  /* 0x00010000255e7824 */ /* 0x000fe200078e00ff */
[--C-:B------:R-:W-:Y:S02]  /*3540*/  SHF.R.U64 R60, R66, 0x10, R67.reuse ;  /* 0x00000010423c7819 */ /* 0x100fe40000001243 */
[----:B------:R-:W-:Y:S02]  /*3550*/  SHF.R.U32.HI R66, RZ, 0x10, R67 ;  /* 0x00000010ff427819 */ /* 0x000fe40000011643 */
[----:B------:R-:W-:Y:S02]  /*3560*/  SHF.R.U32.HI R61, RZ, 0x10, R95 ;  /* 0x00000010ff3d7819 */ /* 0x000fe4000001165f */
[C---:B------:R-:W-:Y:S02]  /*3570*/  PRMT R63, R62.reuse, 0x5410, R63 ;  /* 0x000054103e3f7816 */ /* 0x040fe4000000003f */
[----:B------:R-:W-:-:S02]  /*3580*/  PRMT R60, R62, 0x5432, R60 ;  /* 0x000054323e3c7816 */ /* 0x000fc4000000003c */
[C---:B------:R-:W-:Y:S02]  /*3590*/  PRMT R66, R96.reuse, 0x5432, R66 ;  /* 0x0000543260427816 */ /* 0x040fe40000000042 */
[----:B------:R-:W-:Y:S02]  /*35a0*/  PRMT R61, R96, 0x5410, R61 ;  /* 0x00005410603d7816 */ /* 0x000fe4000000003d */
[----:B------:R-:W-:Y:S02]  /*35b0*/  LOP3.LUT R96, R37, 0xffff0000, RZ, 0xc0, !PT ;  /* 0xffff000025607812 */ /* 0x000fe400078ec0ff */
[----:B------:R-:W-:Y:S02]  /*35c0*/  LOP3.LUT R67, R63, 0xffff0000, RZ, 0xc0, !PT ;  /* 0xffff00003f437812 */ /* 0x000fe400078ec0ff */
[C---:B------:R-:W-:Y:S01]  /*35d0*/  LOP3.LUT R37, R60.reuse, 0xffff0000, RZ, 0xc0, !PT ;  /* 0xffff00003c257812 */ /* 0x040fe200078ec0ff */
[----:B------:R-:W-:Y:S02]  /*35e0*/  IMAD.U32 R60, R60, 0x10000, RZ ;  /* 0x000100003c3c7824 */ /* 0x000fe400078e00ff */
[----:B------:R-:W-:-:S02]  /*35f0*/  FMUL.FTZ R95, R96, R67 ;  /* 0x00000043605f7220 */ /* 0x000fc40000410000 */
[-C--:B------:R-:W-:Y:S02]  /*3600*/  FMUL.FTZ R96, R96, R37.reuse ;  /* 0x0000002560607220 */ /* 0x080fe40000410000 */
[----:B------:R-:W-:Y:S01]  /*3610*/  FFMA.FTZ R62, R94, R37, -R95 ;  /* 0x000000255e3e7223 */ /* 0x000fe2000001085f */
[----:B------:R-:W-:Y:S02]  /*3620*/  IMAD.U32 R95, R66, 0x10000, RZ ;  /* 0x00010000425f7824 */ /* 0x000fe400078e00ff */
[----:B------:R-:W-:Y:S01]  /*3630*/  FFMA.FTZ R37, R94, R67, R96 ;  /* 0x000000435e257223 */ /* 0x000fe20000010060 */
[C---:B------:R-:W-:Y:S01]  /*3640*/  LOP3.LUT R94, R38.reuse, 0xffff0000, RZ, 0xc0, !PT ;  /* 0xffff0000265e7812 */ /* 0x040fe200078ec0ff */
[C---:B------:R-:W-:Y:S01]  /*3650*/  IMAD.U32 R67, R61.reuse, 0x10000, RZ ;  /* 0x000100003d437824 */ /* 0x040fe200078e00ff */
[----:B------:R-:W-:Y:S01]  /*3660*/  LOP3.LUT R61, R61, 0xffff0000, RZ, 0xc0, !PT ;  /* 0xffff00003d3d7812 */ /* 0x000fe200078ec0ff */
[----:B------:R-:W-:Y:S01]  /*3670*/  IMAD.U32 R38, R38, 0x10000, RZ ;  /* 0x0001000026267824 */ /* 0x000fe200078e00ff */
[----:B------:R-:W-:Y:S01]  /*3680*/  F2FP.BF16.F32.PACK_AB R37, R37, R62 ;  /* 0x0000003e2525723e */ /* 0x000fe200000010ff */
[C---:B------:R-:W-:Y:S01]  /*3690*/  FMUL.FTZ R96, R94.reuse, R67 ;  /* 0x000000435e607220 */ /* 0x040fe20000410000 */
[----:B------:R-:W-:-:S03]  /*36a0*/  FMUL.FTZ R94, R94, R95 ;  /* 0x0000005f5e5e7220 */ /* 0x000fc60000410000 */
[C---:B------:R-:W-:Y:S01]  /*36b0*/  FFMA.FTZ R96, R38.reuse, R95, -R96 ;  /* 0x0000005f26607223 */ /* 0x040fe20000010860 */
[----:B------:R-:W-:Y:S01]  /*36c0*/  FFMA.FTZ R67, R38, R67, R94 ;  /* 0x0000004326437223 */ /* 0x000fe2000001005e */
[C---:B------:R-:W-:Y:S01]  /*36d0*/  LOP3.LUT R38, R39.reuse, 0xffff0000, RZ, 0xc0, !PT ;  /* 0xffff000027267812 */ /* 0x040fe200078ec0ff */
[----:B------:R-:W-:Y:S01]  /*36e0*/  IMAD.U32 R94, R39, 0x10000, RZ ;  /* 0x00010000275e7824 */ /* 0x000fe200078e00ff */
[----:B------:R-:W-:-:S03]  /*36f0*/  LOP3.LUT R39, R66, 0xffff0000, RZ, 0xc0, !PT ;  /* 0xffff000042277812 */ /* 0x000fc600078ec0ff */
[C---:B------:R-:W-:Y:S02]  /*3700*/  FMUL.FTZ R95, R38.reuse, R61 ;  /* 0x0000003d265f7220 */ /* 0x040fe40000410000 */
[-C--:B------:R-:W-:Y:S02]  /*3710*/  FMUL.FTZ R38, R38, R39.reuse ;  /* 0x0000002726267220 */ /* 0x080fe40000410000 */
[----:B------:R-:W-:Y:S01]  /*3720*/  FFMA.FTZ R66, R94, R39, -R95 ;  /* 0x000000275e427223 */ /* 0x000fe2000001085f */
[----:B------:R-:W-:Y:S01]  /*3730*/  LOP3.LUT R39, R36, 0xffff0000, RZ, 0xc0, !PT ;  /* 0xffff000024277812 */ /* 0x000fe200078ec0ff */
[----:B------:R-:W-:Y:S01]  /*3740*/  FFMA.FTZ R61, R94, R61, R38 ;  /* 0x0000003d5e3d7223 */ /* 0x000fe20000010026 */
[----:B------:R-:W-:Y:S02]  /*3750*/  IMAD.U32 R38, R63, 0x10000, RZ ;  /* 0x000100003f267824 */ /* 0x000fe400078e00ff */
[----:B------:R-:W-:Y:S02]  /*3760*/  IMAD.U32 R63, R36, 0x10000, RZ ;  /* 0x00010000243f7824 */ /* 0x000fe400078e00ff */
[C---:B------:R-:W-:Y:S01]  /*3770*/  FMUL.FTZ R36, R39.reuse, R38 ;  /* 0x0000002627247220 */ /* 0x040fe20000410000 */
[----:B------:R-:W-:Y:S01]  /*3780*/  FMUL.FTZ R39, R39, R60 ;  /* 0x0000003c27277220 */ /* 0x000fe20000410000 */
[----:B------:R-:W-:-:S02]  /*3790*/  F2FP.BF16.F32.PACK_AB R61, R61, R66 ;  /* 0x000000423d3d723e */ /* 0x000fc400000010ff */
[C---:B------:R-:W-:Y:S01]  /*37a0*/  FFMA.FTZ R36, R63.reuse, R60, -R36 ;  /* 0x0000003c3f247223 */ /* 0x040fe20000010824 */
[----:B------:R-:W-:Y:S01]  /*37b0*/  FFMA.FTZ R39, R63, R38, R39 ;  /* 0x000000263f277223 */ /* 0x000fe20000010027 */
[----:B------:R-:W-:-:S04]  /*37c0*/  F2FP.BF16.F32.PACK_AB R38, R67, R96 ;  /* 0x000000604326723e */ /* 0x000fc800000010ff */
[----:B------:R-:W-:Y:S01]  /*37d0*/  F2FP.BF16.F32.PACK_AB R36, R39, R36 ;  /* 0x000000242724723e */ /* 0x000fe200000010ff */
[----:B------:R-:W-:-:S07]  /*37e0*/  IMAD.MOV.U32 R39, RZ, RZ, R61 ;  /* 0x000000ffff277224 */ /* 0x000fce00078e003d */
.L_x_433:
[----:B------:R-:W-:Y:S05]  /*37f0*/  BSYNC B2 ;  /* 0x0000000000027941 */ /* 0x000fea0003800000 */
.L_x_432:
[----:B------:R1:W-:Y:S02]  /*3800*/  STG.E.128 desc[UR60][R40.64], R36 ;  /* 0x0000002428007986 */ /* 0x0003e4000c101d3c */
.L_x_431:
[----:B------:R-:W-:Y:S05]  /*3810*/  BSYNC B1 ;  /* 0x0000000000017941 */ /* 0x000fea0003800000 */
.L_x_430:
[----:B------:R-:W-:Y:S01]  /*3820*/  ISETP.NE.AND P4, PT, R11, RZ, PT ;  /* 0x000000ff0b00720c */ /* 0x000fe20003f85270 */
[----:B------:R-:W-:-:S12]  /*3830*/  BSSY B1, `(.L_x_434) ;  /* 0x0000036000017945 */ /* 0x000fd80003800000 */
[----:B------:R-:W-:Y:S05]  /*3840*/  @!P4 BRA `(.L_x_435) ;  /* 0x0000000000d0c947 */ /* 0x000fea0003800000 */
[----:B------:R-:W2:Y:S01]  /*3850*/  LDL R60, [R1+0x6c] ;  /* 0x00006c00013c7983 */ /* 0x000ea20000100800 */
[----:B------:R-:W-:Y:S03]  /*3860*/  BSSY B2, `(.L_x_436) ;  /* 0x0000031000027945 */ /* 0x000fe60003800000 */
[----:B-1----:R1:W3:Y:S01]  /*3870*/  LDS.128 R36, [R26+0x16800] ;  /* 0x016800001a247984 */ /* 0x0022e20000000c00 */
[----:B--2---:R-:W-:-:S13]  /*3880*/  ISETP.GE.AND P4, PT, R60, R108, PT ;  /* 0x0000006c3c00720c */ /* 0x004fda0003f86270 */
[----:B-1-3--:R-:W-:Y:S05]  /*3890*/  @P4 BRA `(.L_x_437) ;  /* 0x0000000000b44947 */ /* 0x00afea0003800000 */
[----:B------:R-:W-:Y:S01]  /*38a0*/  SHF.R.U64 R61, R64, 0x10, R65 ;  /* 0x00000010403d7819 */ /* 0x000fe20000001241 */
[C---:B------:R-:W-:Y:S01]  /*38b0*/  IMAD.U32 R64, R37.reuse, 0x10000, RZ ;  /* 0x0001000025407824 */ /* 0x040fe200078e00ff */
[----:B------:R-:W-:Y:S02]  /*38c0*/  SHF.R.U64 R58, R58, 0x10, R59 ;  /* 0x000000103a3a7819 */ /* 0x000fe4000000123b */
[----:B------:R-:W-:Y:S02]  /*38d0*/  PRMT R61, R128, 0x5410, R61 ;  /* 0x00005410803d7816 */ /* 0x000fe4000000003d */
[----:B------:R-:W-:Y:S02]  /*38e0*/  PRMT R58, R114, 0x5432, R58 ;  /* 0x00005432723a7816 */ /* 0x000fe4000000003a */
[----:B------:R-:W-:Y:S02]  /*38f0*/  LOP3.LUT R66, R37, 0xffff0000, RZ, 0xc0, !PT ;  /* 0xffff000025427812 */ /* 0x000fe400078ec0ff */
[----:B------:R-:W-:-:S02]  /*3900*/  LOP3.LUT R63, R61, 0xffff0000, RZ, 0xc0, !PT ;  /* 0xffff00003d3f7812 */ /* 0x000fc400078ec0ff */
[C---:B------:R-:W-:Y:S01]  /*3910*/  LOP3.LUT R37, R58.reuse, 0xffff0000, RZ, 0xc0, !PT ;  /* 0xffff00003a257812 */ /* 0x040fe200078ec0ff */
[----:B------:R-:W-:Y:S01]  /*3920*/  IMAD.U32 R58, R58, 0x10000, RZ ;  /* 0x000100003a3a7824 */ /* 0x000fe200078e00ff */
[----:B------:R-:W-:Y:S02]  /*3930*/  SHF.R.U32.HI R62, RZ, 0x10, R59 ;  /* 0x00000010ff3e7819 */ /* 0x000fe4000001163b */
[----:B------:R-:W-:Y:S01]  /*3940*/  SHF.R.U32.HI R59, RZ, 0x10, R65 ;  /* 0x00000010ff3b7819 */ /* 0x000fe20000011641 */
[C---:B------:R-:W-:Y:S01]  /*3950*/  FMUL.FTZ R65, R66.reuse, R63 ;  /* 0x0000003f42417220 */ /* 0x040fe20000410000 */
[-C--:B------:R-:W-:Y:S01]  /*3960*/  FMUL.FTZ R66, R66, R37.reuse ;  /* 0x0000002542427220 */ /* 0x080fe20000410000 */
[----:B------:R-:W-:Y:S02]  /*3970*/  PRMT R62, R117, 0x5432, R62 ;  /* 0x00005432753e7816 */ /* 0x000fe4000000003e */
[----:B------:R-:W-:Y:S01]  /*3980*/  PRMT R59, R129, 0x5410, R59 ;  /* 0x00005410813b7816 */ /* 0x000fe2000000003b */
[C---:B------:R-:W-:Y:S01]  /*3990*/  FFMA.FTZ R60, R64.reuse, R37, -R65 ;  /* 0x00000025403c7223 */ /* 0x040fe20000010841 */
[----:B------:R-:W-:Y:S01]  /*39a0*/  FFMA.FTZ R37, R64, R63, R66 ;  /* 0x0000003f40257223 */ /* 0x000fe20000010042 */
[----:B------:R-:W-:Y:S01]  /*39b0*/  LOP3.LUT R64, R38, 0xffff0000, RZ, 0xc0, !PT ;  /* 0xffff000026407812 */ /* 0x000fe200078ec0ff */
[----:B------:R-:W-:-:S02]  /*39c0*/  IMAD.U32 R65, R62, 0x10000, RZ ;  /* 0x000100003e417824 */ /* 0x000fc400078e00ff */
[C---:B------:R-:W-:Y:S01]  /*39d0*/  IMAD.U32 R63, R59.reuse, 0x10000, RZ ;  /* 0x000100003b3f7824 */ /* 0x040fe200078e00ff */
[----:B------:R-:W-:Y:S01]  /*39e0*/  LOP3.LUT R59, R59, 0xffff0000, RZ, 0xc0, !PT ;  /* 0xffff00003b3b7812 */ /* 0x000fe200078ec0ff */
[----:B------:R-:W-:Y:S01]  /*39f0*/  IMAD.U32 R38, R38, 0x10000, RZ ;  /* 0x0001000026267824 */ /* 0x000fe200078e00ff */
[----:B------:R-:W-:Y:S01]  /*3a00*/  F2FP.BF16.F32.PACK_AB R37, R37, R60 ;  /* 0x0000003c2525723e */ /* 0x000fe200000010ff */
[C---:B------:R-:W-:Y:S01]  /*3a10*/  FMUL.FTZ R67, R64.reuse, R63 ;  /* 0x0000003f40437220 */ /* 0x040fe20000410000 */
[-C--:B------:R-:W-:Y:S01]  /*3a20*/  FMUL.FTZ R64, R64, R65.reuse ;  /* 0x0000004140407220 */ /* 0x080fe20000410000 */
[C---:B------:R-:W-:Y:S02]  /*3a30*/  IMAD.U32 R66, R39.reuse, 0x10000, RZ ;  /* 0x0001000027427824 */ /* 0x040fe400078e00ff */
[C---:B------:R-:W-:Y:S01]  /*3a40*/  FFMA.FTZ R67, R38.reuse, R65, -R67 ;  /* 0x0000004126437223 */ /* 0x040fe20000010843 */
[----:B------:R-:W-:Y:S01]  /*3a50*/  FFMA.FTZ R64, R38, R63, R64 ;  /* 0x0000003f26407223 */ /* 0x000fe20000010040 */
[----:B------:R-:W-:-:S02]  /*3a60*/  LOP3.LUT R38, R39, 0xffff0000, RZ, 0xc0, !PT ;  /* 0xffff000027267812 */ /* 0x000fc400078ec0ff */
[----:B------:R-:W-:Y:S01]  /*3a70*/  LOP3.LUT R39, R62, 0xffff0000, RZ, 0xc0, !PT ;  /* 0xffff00003e277812 */ /* 0x000fe200078ec0ff */
[----:B------:R-:W-:Y:S02]  /*3a80*/  IMAD.U32 R62, R61, 0x10000, RZ ;  /* 0x000100003d3e7824 */ /* 0x000fe400078e00ff */
[C---:B------:R-:W-:Y:S02]  /*3a90*/  FMUL.FTZ R63, R38.reuse, R59 ;  /* 0x0000003b263f7220 */ /* 0x040fe40000410000 */
[-C--:B------:R-:W-:Y:S02]  /*3aa0*/  FMUL.FTZ R38, R38, R39.reuse ;  /* 0x0000002726267220 */ /* 0x080fe40000410000 */
[----:B------:R-:W-:Y:S01]  /*3ab0*/  FFMA.FTZ R63, R66, R39, -R63 ;  /* 0x00000027423f7223 */ /* 0x000fe2000001083f */
[----:B------:R-:W-:Y:S01]  /*3ac0*/  LOP3.LUT R39, R36, 0xffff0000, RZ, 0xc0, !PT ;  /* 0xffff000024277812 */ /* 0x000fe200078ec0ff */
[----:B------:R-:W-:Y:S01]  /*3ad0*/  FFMA.FTZ R38, R66, R59, R38 ;  /* 0x0000003b42267223 */ /* 0x000fe20000010026 */
[----:B------:R-:W-:-:S03]  /*3ae0*/  IMAD.U32 R59, R36, 0x10000, RZ ;  /* 0x00010000243b7824 */ /* 0x000fc600078e00ff */
[C---:B------:R-:W-:Y:S01]  /*3af0*/  FMUL.FTZ R36, R39.reuse, R62 ;  /* 0x0000003e27247220 */ /* 0x040fe20000410000 */
[-C--:B------:R-:W-:Y:S01]  /*3b00*/  FMUL.FTZ R39, R39, R58.reuse ;  /* 0x0000003a27277220 */ /* 0x080fe20000410000 */
[----:B------:R-:W-:Y:S02]  /*3b10*/  F2FP.BF16.F32.PACK_AB R63, R38, R63 ;  /* 0x0000003f263f723e */ /* 0x000fe400000010ff */
[C---:B------:R-:W-:Y:S01]  /*3b20*/  FFMA.FTZ R36, R59.reuse, R58, -R36 ;  /* 0x0000003a3b247223 */ /* 0x040fe20000010824 */
[----:B------:R-:W-:Y:S01]  /*3b30*/  FFMA.FTZ R39, R59, R62, R39 ;  /* 0x0000003e3b277223 */ /* 0x000fe20000010027 */
[----:B------:R-:W-:-:S04]  /*3b40*/  F2FP.BF16.F32.PACK_AB R38, R64, R67 ;  /* 0x000000434026723e */ /* 0x000fc800000010ff */
[----:B------:R-:W-:Y:S01]  /*3b50*/  F2FP.BF16.F32.PACK_AB R36, R39, R36 ;  /* 0x000000242724723e */ /* 0x000fe200000010ff */
[----:B------:R-:W-:-:S07]  /*3b60*/  IMAD.MOV.U32 R39, RZ, RZ, R63 ;  /* 0x000000ffff277224 */ /* 0x000fce00078e003f */
.L_x_437:
[----:B------:R-:W-:Y:S05]  /*3b70*/  BSYNC B2 ;  /* 0x0000000000027941 */ /* 0x000fea0003800000 */
.L_x_436:
[----:B------:R2:W-:Y:S02]  /*3b80*/  STG.E.128 desc[UR60][R40.64+0x20], R36 ;  /* 0x0000202428007986 */ /* 0x0005e4000c101d3c */
.L_x_435:
[----:B------:R-:W-:Y:S05]  /*3b90*/  BSYNC B1 ;  /* 0x0000000000017941 */ /* 0x000fea0003800000 */
.L_x_434:
[----:B------:R-:W-:Y:S01]  /*3ba0*/  ISETP.NE.AND P4, PT, R12, RZ, PT ;  /* 0x000000ff0c00720c */ /* 0x000fe20003f85270 */
[----:B------:R-:W-:-:S12]  /*3bb0*/  BSSY B1, `(.L_x_438) ;  /* 0x0000035000017945 */ /* 0x000fd80003800000 */
[----:B------:R-:W-:Y:S05]  /*3bc0*/  @!P4 BRA `(.L_x_439) ;  /* 0x0000000000ccc947 */ /* 0x000fea0003800000 */
[----:B------:R-:W3:Y:S01]  /*3bd0*/  LDL R58, [R1+0x68] ;  /* 0x00006800013a7983 */ /* 0x000ee20000100800 */
[----:B------:R-:W-:Y:S03]  /*3be0*/  BSSY B2, `(.L_x_440) ;  /* 0x0000030000027945 */ /* 0x000fe60003800000 */
[----:B-12---:R1:W2:Y:S01]  /*3bf0*/  LDS.128 R36, [R83+0x18c00] ;  /* 0x018c000053247984 */ /* 0x0062a20000000c00 */
[----:B---3--:R-:W-:-:S13]  /*3c00*/  ISETP.GE.AND P4, PT, R58, R108, PT ;  /* 0x0000006c3a00720c */ /* 0x008fda0003f86270 */
[----:B-12---:R-:W-:Y:S05]  /*3c10*/  @P4 BRA `(.L_x_441) ;  /* 0x0000000000b04947 */ /* 0x006fea0003800000 */
[--C-:B------:R-:W-:Y:S02]  /*3c20*/  SHF.R.U64 R54, R54, 0x10, R55.reuse ;  /* 0x0000001036367819 */ /* 0x100fe40000001237 */
[----:B------:R-:W-:Y:S02]  /*3c30*/  SHF.R.U32.HI R58, RZ, 0x10, R55 ;  /* 0x00000010ff3a7819 */ /* 0x000fe40000011637 */
[--C-:B------:R-:W-:Y:S02]  /*3c40*/  SHF.R.U64 R55, R56, 0x10, R57.reuse ;  /* 0x0000001038377819 */ /* 0x100fe40000001239 */
[----:B------:R-:W-:Y:S02]  /*3c50*/  SHF.R.U32.HI R59, RZ, 0x10, R57 ;  /* 0x00000010ff3b7819 */ /* 0x000fe40000011639 */
[----:B------:R-:W-:Y:S01]  /*3c60*/  PRMT R57, R126, 0x5410, R55 ;  /* 0x000054107e397816 */ /* 0x000fe20000000037 */
[----:B------:R-:W-:Y:S01]  /*3c70*/  IMAD.U32 R55, R37, 0x10000, RZ ;  /* 0x0001000025377824 */ /* 0x000fe200078e00ff */
[----:B------:R-:W-:-:S02]  /*3c80*/  PRMT R54, R97, 0x5432, R54 ;  /* 0x0000543261367816 */ /* 0x000fc40000000036 */
[----:B------:R-:W-:Y:S02]  /*3c90*/  LOP3.LUT R61, R37, 0xffff0000, RZ, 0xc0, !PT ;  /* 0xffff0000253d7812 */ /* 0x000fe400078ec0ff */
[----:B------:R-:W-:Y:S02]  /*3ca0*/  LOP3.LUT R60, R57, 0xffff0000, RZ, 0xc0, !PT ;  /* 0xffff0000393c7812 */ /* 0x000fe400078ec0ff */
[C---:B------:R-:W-:Y:S01]  /*3cb0*/  LOP3.LUT R56, R54.reuse, 0xffff0000, RZ, 0xc0, !PT ;  /* 0xffff000036387812 */ /* 0x040fe200078ec0ff */
[----:B------:R-:W-:Y:S02]  /*3cc0*/  IMAD.U32 R54, R54, 0x10000, RZ ;  /* 0x0001000036367824 */ /* 0x000fe400078e00ff */
[C---:B------:R-:W-:Y:S02]  /*3cd0*/  FMUL.FTZ R62, R61.reuse, R60 ;  /* 0x0000003c3d3e7220 */ /* 0x040fe40000410000 */
[-C--:B------:R-:W-:Y:S02]  /*3ce0*/  FMUL.FTZ R37, R61, R56.reuse ;  /* 0x000000383d257220 */ /* 0x080fe40000410000 */
[----:B------:R-:W-:-:S02]  /*3cf0*/  FFMA.FTZ R56, R55, R56, -R62 ;  /* 0x0000003837387223 */ /* 0x000fc4000001083e */
[----:B------:R-:W-:Y:S01]  /*3d00*/  FFMA.FTZ R55, R55, R60, R37 ;  /* 0x0000003c37377223 */ /* 0x000fe20000010025 */
[----:B------:R-:W-:Y:S02]  /*3d10*/  PRMT R37, R113, 0x5432, R58 ;  /* 0x0000543271257816 */ /* 0x000fe4000000003a */
[----:B------:R-:W-:Y:S02]  /*3d20*/  PRMT R58, R127, 0x5410, R59 ;  /* 0x000054107f3a7816 */ /* 0x000fe4000000003b */
[----:B------:R-:W-:Y:S01]  /*3d30*/  LOP3.LUT R60, R38, 0xffff0000, RZ, 0xc0, !PT ;  /* 0xffff0000263c7812 */ /* 0x000fe200078ec0ff */
[C---:B------:R-:W-:Y:S01]  /*3d40*/  IMAD.U32 R61, R37.reuse, 0x10000, RZ ;  /* 0x00010000253d7824 */ /* 0x040fe200078e00ff */
[----:B------:R-:W-:Y:S01]  /*3d50*/  LOP3.LUT R37, R37, 0xffff0000, RZ, 0xc0, !PT ;  /* 0xffff000025257812 */ /* 0x000fe200078ec0ff */
[----:B------:R-:W-:Y:S02]  /*3d60*/  IMAD.U32 R59, R58, 0x10000, RZ ;  /* 0x000100003a3b7824 */ /* 0x000fe400078e00ff */
[----:B------:R-:W-:-:S02]  /*3d70*/  IMAD.U32 R38, R38, 0x10000, RZ ;  /* 0x0001000026267824 */ /* 0x000fc400078e00ff */
[C---:B------:R-:W-:Y:S01]  /*3d80*/  FMUL.FTZ R63, R60.reuse, R59 ;  /* 0x0000003b3c3f7220 */ /* 0x040fe20000410000 */
[----:B------:R-:W-:-:S03]  /*3d90*/  FMUL.FTZ R60, R60, R61 ;  /* 0x0000003d3c3c7220 */ /* 0x000fc60000410000 */
[C---:B------:R-:W-:Y:S01]  /*3da0*/  FFMA.FTZ R63, R38.reuse, R61, -R63 ;  /* 0x0000003d263f7223 */ /* 0x040fe2000001083f */
[----:B------:R-:W-:Y:S01]  /*3db0*/  FFMA.FTZ R60, R38, R59, R60 ;  /* 0x0000003b263c7223 */ /* 0x000fe2000001003c */
[----:B------:R-:W-:Y:S01]  /*3dc0*/  LOP3.LUT R59, R58, 0xffff0000, RZ, 0xc0, !PT ;  /* 0xffff00003a3b7812 */ /* 0x000fe200078ec0ff */
[C---:B------:R-:W-:Y:S01]  /*3dd0*/  IMAD.U32 R58, R39.reuse, 0x10000, RZ ;  /* 0x00010000273a7824 */ /* 0x040fe200078e00ff */
[----:B------:R-:W-:-:S05]  /*3de0*/  LOP3.LUT R38, R39, 0xffff0000, RZ, 0xc0, !PT ;  /* 0xffff000027267812 */ /* 0x000fca00078ec0ff */
[C---:B------:R-:W-:Y:S01]  /*3df0*/  FMUL.FTZ R39, R38.reuse, R59 ;  /* 0x0000003b26277220 */ /* 0x040fe20000410000 */
[----:B------:R-:W-:-:S03]  /*3e00*/  FMUL.FTZ R38, R38, R37 ;  /* 0x0000002526267220 */ /* 0x000fc60000410000 */
[C---:B------:R-:W-:Y:S01]  /*3e10*/  FFMA.FTZ R39, R58.reuse, R37, -R39 ;  /* 0x000000253a277223 */ /* 0x040fe20000010827 */
[----:B------:R-:W-:Y:S01]  /*3e20*/  FFMA.FTZ R38, R58, R59, R38 ;  /* 0x0000003b3a267223 */ /* 0x000fe20000010026 */
[C---:B------:R-:W-:Y:S01]  /*3e30*/  LOP3.LUT R37, R36.reuse, 0xffff0000, RZ, 0xc0, !PT ;  /* 0xffff000024257812 */ /* 0x040fe200078ec0ff */
[----:B------:R-:W-:Y:S02]  /*3e40*/  IMAD.U32 R58, R57, 0x10000, RZ ;  /* 0x00010000393a7824 */ /* 0x000fe400078e00ff */
[----:B------:R-:W-:Y:S01]  /*3e50*/  IMAD.U32 R57, R36, 0x10000, RZ ;  /* 0x0001000024397824 */ /* 0x000fe200078e00ff */
[----:B------:R-:W-:Y:S01]  /*3e60*/  F2FP.BF16.F32.PACK_AB R39, R38, R39 ;  /* 0x000000272627723e */ /* 0x000fe200000010ff */
[C---:B------:R-:W-:Y:S01]  /*3e70*/  FMUL.FTZ R36, R37.reuse, R58 ;  /* 0x0000003a25247220 */ /* 0x040fe20000410000 */
[-C--:B------:R-:W-:Y:S01]  /*3e80*/  FMUL.FTZ R37, R37, R54.reuse ;  /* 0x0000003625257220 */ /* 0x080fe20000410000 */
[----:B------:R-:W-:Y:S02]  /*3e90*/  F2FP.BF16.F32.PACK_AB R38, R60, R63 ;  /* 0x0000003f3c26723e */ /* 0x000fe400000010ff */
[C---:B------:R-:W-:Y:S01]  /*3ea0*/  FFMA.FTZ R36, R57.reuse, R54, -R36 ;  /* 0x0000003639247223 */ /* 0x040fe20000010824 */
[----:B------:R-:W-:Y:S01]  /*3eb0*/  FFMA.FTZ R57, R57, R58, R37 ;  /* 0x0000003a39397223 */ /* 0x000fe20000010025 */
[----:B------:R-:W-:-:S04]  /*3ec0*/  F2FP.BF16.F32.PACK_AB R37, R55, R56 ;  /* 0x000000383725723e */ /* 0x000fc800000010ff */
[----:B------:R-:W-:-:S07]  /*3ed0*/  F2FP.BF16.F32.PACK_AB R36, R57, R36 ;  /* 0x000000243924723e */ /* 0x000fce00000010ff */
.L_x_441:
[----:B------:R-:W-:Y:S05]  /*3ee0*/  BSYNC B2 ;  /* 0x0000000000027941 */ /* 0x000fea0003800000 */
.L_x_440:
[----:B------:R3:W-:Y:S02]  /*3ef0*/  STG.E.128 desc[UR60][R40.64+0x40], R36 ;  /* 0x0000402428007986 */ /* 0x0007e4000c101d3c */
.L_x_439:
[----:B------:R-:W-:Y:S05]  /*3f00*/  BSYNC B1 ;  /* 0x0000000000017941 */ /* 0x000fea0003800000 */
.L_x_438:
[----:B------:R-:W-:Y:S01]  /*3f10*/  ISETP.NE.AND P4, PT, R13, RZ, PT ;  /* 0x000000ff0d00720c */ /* 0x000fe20003f85270 */
[----:B------:R-:W-:-:S12]  /*3f20*/  BSSY B1, `(.L_x_442) ;  /* 0x0000035000017945 */ /* 0x000fd80003800000 */
[----:B------:R-:W-:Y:S05]  /*3f30*/  @!P4 BRA `(.L_x_443) ;  /* 0x0000000000ccc947 */ /* 0x000fea0003800000 */
[----:B------:R-:W4:Y:S01]  /*3f40*/  LDL R54, [R1+0x70] ;  /* 0x0000700001367983 */ /* 0x000f220000100800 */
[----:B------:R-:W-:Y:S03]  /*3f50*/  BSSY B2, `(.L_x_444) ;  /* 0x0000030000027945 */ /* 0x000fe60003800000 */
[----:B-123--:R1:W2:Y:S01]  /*3f60*/  LDS.128 R36, [R26+0x18c00] ;  /* 0x018c00001a247984 */ /* 0x00e2a20000000c00 */
[----:B----4-:R-:W-:-:S13]  /*3f70*/  ISETP.GE.AND P4, PT, R54, R108, PT ;  /* 0x0000006c3600720c */ /* 0x010fda0003f86270 */
[----:B-12---:R-:W-:Y:S05]  /*3f80*/  @P4 BRA `(.L_x_445) ;  /* 0x0000000000b04947 */ /* 0x006fea0003800000 */
[----:B------:R-:W-:Y:S02]  /*3f90*/  SHF.R.U64 R57, R52, 0x10, R53 ;  /* 0x0000001034397819 */ /* 0x000fe40000001235 */
[----:B------:R-:W-:Y:S02]  /*3fa0*/  SHF.R.U64 R50, R50, 0x10, R51 ;  /* 0x0000001032327819 */ /* 0x000fe40000001233 */
[----:B------:R-:W-:Y:S02]  /*3fb0*/  PRMT R124, R124, 0x5410, R57 ;  /* 0x000054107c7c7816 */ /* 0x000fe40000000039 */
[----:B------:R-:W-:Y:S02]  /*3fc0*/  PRMT R123, R123, 0x5410, R50 ;  /* 0x000054107b7b7816 */ /* 0x000fe40000000032 */
[----:B------:R-:W-:Y:S02]  /*3fd0*/  SHF.R.U32.HI R52, RZ, 0x10, R53 ;  /* 0x00000010ff347819 */ /* 0x000fe40000011635 */
[----:B------:R-:W-:-:S02]  /*3fe0*/  SHF.R.U32.HI R55, RZ, 0x10, R51 ;  /* 0x00000010ff377819 */ /* 0x000fc40000011633 */
[----:B------:R-:W-:Y:S02]  /*3ff0*/  LOP3.LUT R53, R37, 0xffff0000, RZ, 0xc0, !PT ;  /* 0xffff000025357812 */ /* 0x000fe400078ec0ff */
[C---:B------:R-:W-:Y:S01]  /*4000*/  LOP3.LUT R50, R124.reuse, 0xffff0000, RZ, 0xc0, !PT ;  /* 0xffff00007c327812 */ /* 0x040fe200078ec0ff */
[----:B------:R-:W-:Y:S01]  /*4010*/  IMAD.U32 R124, R124, 0x10000, RZ ;  /* 0x000100007c7c7824 */ /* 0x000fe200078e00ff */
[C---:B------:R-:W-:Y:S01]  /*4020*/  LOP3.LUT R51, R123.reuse, 0xffff0000, RZ, 0xc0, !PT ;  /* 0xffff00007b337812 */ /* 0x040fe200078ec0ff */
[----:B------:R-:W-:Y:S01]  /*4030*/  IMAD.U32 R123, R123, 0x10000, RZ ;  /* 0x000100007b7b7824 */ /* 0x000fe200078e00ff */
[----:B------:R-:W-:Y:S01]  /*4040*/  PRMT R125, R125, 0x5410, R52 ;  /* 0x000054107d7d7816 */ /* 0x000fe20000000034 */
[----:B------:R-:W-:Y:S02]  /*4050*/  IMAD.U32 R52, R37, 0x10000, RZ ;  /* 0x0001000025347824 */ /* 0x000fe400078e00ff */
[C---:B------:R-:W-:Y:S01]  /*4060*/  FMUL.FTZ R37, R53.reuse, R50 ;  /* 0x0000003235257220 */ /* 0x040fe20000410000 */
[----:B------:R-:W-:Y:S01]  /*4070*/  FMUL.FTZ R53, R53, R51 ;  /* 0x0000003335357220 */ /* 0x000fe20000410000 */
[----:B------:R-:W-:-:S02]  /*4080*/  PRMT R122, R122, 0x5410, R55 ;  /* 0x000054107a7a7816 */ /* 0x000fc40000000037 */
[C---:B------:R-:W-:Y:S01]  /*4090*/  FFMA.FTZ R37, R52.reuse, R51, -R37 ;  /* 0x0000003334257223 */ /* 0x040fe20000010825 */
[----:B------:R-:W-:Y:S01]  /*40a0*/  FFMA.FTZ R50, R52, R50, R53 ;  /* 0x0000003234327223 */ /* 0x000fe20000010035 */
[----:B------:R-:W-:Y:S01]  /*40b0*/  LOP3.LUT R51, R38, 0xffff0000, RZ, 0xc0, !PT ;  /* 0xffff000026337812 */ /* 0x000fe200078ec0ff */
[C---:B------:R-:W-:Y:S01]  /*40c0*/  IMAD.U32 R53, R125.reuse, 0x10000, RZ ;  /* 0x000100007d357824 */ /* 0x040fe200078e00ff */
[----:B------:R-:W-:Y:S01]  /*40d0*/  LOP3.LUT R125, R125, 0xffff0000, RZ, 0xc0, !PT ;  /* 0xffff00007d7d7812 */ /* 0x000fe200078ec0ff */
[C---:B------:R-:W-:Y:S01]  /*40e0*/  IMAD.U32 R52, R122.reuse, 0x10000, RZ ;  /* 0x000100007a347824 */ /* 0x040fe200078e00ff */
[----:B------:R-:W-:Y:S01]  /*40f0*/  LOP3.LUT R122, R122, 0xffff0000, RZ, 0xc0, !PT ;  /* 0xffff00007a7a7812 */ /* 0x000fe200078ec0ff */
[----:B------:R-:W-:Y:S02]  /*4100*/  IMAD.U32 R38, R38, 0x10000, RZ ;  /* 0x0001000026267824 */ /* 0x000fe400078e00ff */
[C---:B------:R-:W-:Y:S01]  /*4110*/  FMUL.FTZ R55, R51.reuse, R53 ;  /* 0x0000003533377220 */ /* 0x040fe20000410000 */
[----:B------:R-:W-:Y:S01]  /*4120*/  FMUL.FTZ R54, R51, R52 ;  /* 0x0000003433367220 */ /* 0x000fe20000410000 */
[----:B------:R-:W-:-:S02]  /*4130*/  F2FP.BF16.F32.PACK_AB R37, R50, R37 ;  /* 0x000000253225723e */ /* 0x000fc400000010ff */
[C---:B------:R-:W-:Y:S01]  /*4140*/  FFMA.FTZ R51, R38.reuse, R52, -R55 ;  /* 0x0000003426337223 */ /* 0x040fe20000010837 */
[C---:B------:R-:W-:Y:S01]  /*4150*/  LOP3.LUT R52, R39.reuse, 0xffff0000, RZ, 0xc0, !PT ;  /* 0xffff000027347812 */ /* 0x040fe200078ec0ff */
[----:B------:R-:W-:Y:S01]  /*4160*/  FFMA.FTZ R38, R38, R53, R54 ;  /* 0x0000003526267223 */ /* 0x000fe20000010036 */
[C---:B------:R-:W-:Y:S01]  /*4170*/  IMAD.U32 R53, R36.reuse, 0x10000, RZ ;  /* 0x0001000024357824 */ /* 0x040fe200078e00ff */
[----:B------:R-:W-:Y:S01]  /*4180*/  LOP3.LUT R36, R36, 0xffff0000, RZ, 0xc0, !PT ;  /* 0xffff000024247812 */ /* 0x000fe200078ec0ff */
[----:B------:R-:W-:Y:S02]  /*4190*/  IMAD.U32 R39, R39, 0x10000, RZ ;  /* 0x0001000027277824 */ /* 0x000fe400078e00ff */
[C---:B------:R-:W-:Y:S01]  /*41a0*/  FMUL.FTZ R54, R52.reuse, R125 ;  /* 0x0000007d34367220 */ /* 0x040fe20000410000 */
[-C--:B------:R-:W-:Y:S01]  /*41b0*/  FMUL.FTZ R56, R52, R122.reuse ;  /* 0x0000007a34387220 */ /* 0x080fe20000410000 */
[----:B------:R-:W-:Y:S01]  /*41c0*/  F2FP.BF16.F32.PACK_AB R38, R38, R51 ;  /* 0x000000332626723e */ /* 0x000fe200000010ff */
[C---:B------:R-:W-:Y:S01]  /*41d0*/  FMUL.FTZ R55, R36.reuse, R123 ;  /* 0x0000007b24377220 */ /* 0x040fe20000410000 */
[C---:B------:R-:W-:Y:S01]  /*41e0*/  FFMA.FTZ R52, R39.reuse, R122, -R54 ;  /* 0x0000007a27347223 */ /* 0x040fe20000010836 */
[-C--:B------:R-:W-:Y:S01]  /*41f0*/  FMUL.FTZ R54, R36, R124.reuse ;  /* 0x0000007c24367220 */ /* 0x080fe20000410000 */
[----:B------:R-:W-:Y:S01]  /*4200*/  FFMA.FTZ R39, R39, R125, R56 ;  /* 0x0000007d27277223 */ /* 0x000fe20000010038 */
[----:B------:R-:W-:-:S02]  /*4210*/  FFMA.FTZ R55, R53, R124, R55 ;  /* 0x0000007c35377223 */ /* 0x000fc40000010037 */
[----:B------:R-:W-:Y:S02]  /*4220*/  FFMA.FTZ R54, R53, R123, -R54 ;  /* 0x0000007b35367223 */ /* 0x000fe40000010836 */
[----:B------:R-:W-:-:S03]  /*4230*/  F2FP.BF16.F32.PACK_AB R39, R39, R52 ;  /* 0x000000342727723e */ /* 0x000fc600000010ff */
[----:B------:R-:W-:-:S07]  /*4240*/  F2FP.BF16.F32.PACK_AB R36, R55, R54 ;  /* 0x000000363724723e */ /* 0x000fce00000010ff */
.L_x_445:
[----:B------:R-:W-:Y:S05]  /*4250*/  BSYNC B2 ;  /* 0x0000000000027941 */ /* 0x000fea0003800000 */
.L_x_444:
[----:B------:R4:W-:Y:S02]  /*4260*/  STG.E.128 desc[UR60][R40.64+0x60], R36 ;  /* 0x0000602428007986 */ /* 0x0009e4000c101d3c */
.L_x_443:
[----:B------:R-:W-:Y:S05]  /*4270*/  BSYNC B1 ;  /* 0x0000000000017941 */ /* 0x000fea0003800000 */
.L_x_442:
[----:B------:R-:W-:Y:S01]  /*4280*/  ISETP.NE.AND P4, PT, R14, RZ, PT ;  /* 0x000000ff0e00720c */ /* 0x000fe20003f85270 */
[----:B------:R-:W-:-:S12]  /*4290*/  BSSY B1, `(.L_x_446) ;  /* 0x0000036000017945 */ /* 0x000fd80003800000 */
[----:B------:R-:W-:Y:S05]  /*42a0*/  @!P4 BRA `(.L_x_447) ;  /* 0x0000000000d0c947 */ /* 0x000fea0003800000 */
[----:B------:R-:W5:Y:S01]  /*42b0*/  LDL R50, [R1+0x64] ;  /* 0x0000640001327983 */ /* 0x000f620000100800 */
[----:B------:R-:W-:Y:S03]  /*42c0*/  BSSY B2, `(.L_x_448) ;  /* 0x0000031000027945 */ /* 0x000fe60003800000 */
[----:B-1234-:R1:W2:Y:S01]  /*42d0*/  LDS.128 R36, [R83+0x1b000] ;  /* 0x01b0000053247984 */ /* 0x01e2a20000000c00 */
[----:B-----5:R-:W-:-:S13]  /*42e0*/  ISETP.GE.AND P4, PT, R50, R108, PT ;  /* 0x0000006c3200720c */ /* 0x020fda0003f86270 */
[----:B-12---:R-:W-:Y:S05]  /*42f0*/  @P4 BRA `(.L_x_449) ;  /* 0x0000000000b44947 */ /* 0x006fea0003800000 */
[----:B------:R-:W-:Y:S02]  /*4300*/  SHF.R.U64 R51, R48, 0x10, R49 ;  /* 0x0000001030337819 */ /* 0x000fe40000001231 */
[----:B------:R-:W-:Y:S01]  /*4310*/  SHF.R.U64 R50, R46, 0x10, R47 ;  /* 0x000000102e327819 */ /* 0x000fe2000000122f */
[----:B------:R-:W-:Y:S01]  /*4320*/  IMAD.U32 R46, R38, 0x10000, RZ ;  /* 0x00010000262e7824 */ /* 0x000fe200078e00ff */
[----:B------:R-:W-:Y:S01]  /*4330*/  PRMT R120, R120, 0x5410, R51 ;  /* 0x0000541078787816 */ /* 0x000fe20000000033 */
[----:B------:R-:W-:Y:S01]  /*4340*/  IMAD.U32 R51, R37, 0x10000, RZ ;  /* 0x0001000025337824 */ /* 0x000fe200078e00ff */
[----:B------:R-:W-:Y:S02]  /*4350*/  SHF.R.U32.HI R48, RZ, 0x10, R49 ;  /* 0x00000010ff307819 */ /* 0x000fe40000011631 */
[----:B------:R-:W-:Y:S02]  /*4360*/  PRMT R119, R119, 0x5410, R50 ;  /* 0x0000541077777816 */ /* 0x000fe40000000032 */
[----:B------:R-:W-:-:S02]  /*4370*/  SHF.R.U32.HI R53, RZ, 0x10, R47 ;  /* 0x00000010ff357819 */ /* 0x000fc4000001162f */
[----:B------:R-:W-:Y:S01]  /*4380*/  LOP3.LUT R49, R37, 0xffff0000, RZ, 0xc0, !PT ;  /* 0xffff000025317812 */ /* 0x000fe200078ec0ff */
[----:B------:R-:W-:Y:S01]  /*4390*/  IMAD.U32 R37, R36, 0x10000, RZ ;  /* 0x0001000024257824 */ /* 0x000fe200078e00ff */
[C---:B------:R-:W-:Y:S01]  /*43a0*/  LOP3.LUT R54, R120.reuse, 0xffff0000, RZ, 0xc0, !PT ;  /* 0xffff000078367812 */ /* 0x040fe200078ec0ff */
[----:B------:R-:W-:Y:S01]  /*43b0*/  IMAD.U32 R120, R120, 0x10000, RZ ;  /* 0x0001000078787824 */ /* 0x000fe200078e00ff */
[----:B------:R-:W-:Y:S02]  /*43c0*/  PRMT R121, R121, 0x5410, R48 ;  /* 0x0000541079797816 */ /* 0x000fe40000000030 */
[----:B------:R-:W-:Y:S01]  /*43d0*/  LOP3.LUT R50, R119, 0xffff0000, RZ, 0xc0, !PT ;  /* 0xffff000077327812 */ /* 0x000fe200078ec0ff */
[----:B------:R-:W-:Y:S01]  /*43e0*/  FMUL.FTZ R56, R49, R54 ;  /* 0x0000003631387220 */ /* 0x000fe20000410000 */
[----:B------:R-:W-:Y:S01]  /*43f0*/  PRMT R118, R118, 0x5410, R53 ;  /* 0x0000541076767816 */ /* 0x000fe20000000035 */
[----:B------:R-:W-:Y:S01]  /*4400*/  IMAD.U32 R48, R121, 0x10000, RZ ;  /* 0x0001000079307824 */ /* 0x000fe200078e00ff */
[----:B------:R-:W-:Y:S01]  /*4410*/  LOP3.LUT R47, R38, 0xffff0000, RZ, 0xc0, !PT ;  /* 0xffff0000262f7812 */ /* 0x000fe200078ec0ff */
[----:B------:R-:W-:Y:S01]  /*4420*/  FMUL.FTZ R53, R49, R50 ;  /* 0x0000003231357220 */ /* 0x000fe20000410000 */
[----:B------:R-:W-:Y:S01]  /*4430*/  LOP3.LUT R49, R36, 0xffff0000, RZ, 0xc0, !PT ;  /* 0xffff000024317812 */ /* 0x000fe200078ec0ff */
[----:B------:R-:W-:-:S02]  /*4440*/  IMAD.U32 R52, R118, 0x10000, RZ ;  /* 0x0001000076347824 */ /* 0x000fc400078e00ff */
[----:B------:R-:W-:Y:S01]  /*4450*/  FFMA.FTZ R36, R51, R50, -R56 ;  /* 0x0000003233247223 */ /* 0x000fe20000010838 */
[----:B------:R-:W-:Y:S01]  /*4460*/  FMUL.FTZ R55, R47, R48 ;  /* 0x000000302f377220 */ /* 0x000fe20000410000 */
[----:B------:R-:W-:Y:S01]  /*4470*/  FFMA.FTZ R51, R51, R54, R53 ;  /* 0x0000003633337223 */ /* 0x000fe20000010035 */
[----:B------:R-:W-:Y:S01]  /*4480*/  LOP3.LUT R38, R39, 0xffff0000, RZ, 0xc0, !PT ;  /* 0xffff000027267812 */ /* 0x000fe200078ec0ff */
[-C--:B------:R-:W-:Y:S01]  /*4490*/  FMUL.FTZ R53, R47, R52.reuse ;  /* 0x000000342f357220 */ /* 0x080fe20000410000 */
[----:B------:R-:W-:Y:S01]  /*44a0*/  LOP3.LUT R121, R121, 0xffff0000, RZ, 0xc0, !PT ;  /* 0xffff000079797812 */ /* 0x000fe200078ec0ff */
[----:B------:R-:W-:Y:S01]  /*44b0*/  FFMA.FTZ R47, R46, R52, -R55 ;  /* 0x000000342e2f7223 */ /* 0x000fe20000010837 */
[----:B------:R-:W-:Y:S01]  /*44c0*/  LOP3.LUT R118, R118, 0xffff0000, RZ, 0xc0, !PT ;  /* 0xffff000076767812 */ /* 0x000fe200078ec0ff */
[----:B------:R-:W-:Y:S02]  /*44d0*/  IMAD.U32 R50, R119, 0x10000, RZ ;  /* 0x0001000077327824 */ /* 0x000fe400078e00ff */
[----:B------:R-:W-:Y:S01]  /*44e0*/  FFMA.FTZ R46, R46, R48, R53 ;  /* 0x000000302e2e7223 */ /* 0x000fe20000010035 */
[----:B------:R-:W-:Y:S01]  /*44f0*/  FMUL.FTZ R48, R38, R121 ;  /* 0x0000007926307220 */ /* 0x000fe20000410000 */
[----:B------:R-:W-:-:S02]  /*4500*/  IMAD.U32 R39, R39, 0x10000, RZ ;  /* 0x0001000027277824 */ /* 0x000fc400078e00ff */
[----:B------:R-:W-:Y:S01]  /*4510*/  FMUL.FTZ R52, R38, R118 ;  /* 0x0000007626347220 */ /* 0x000fe20000410000 */
[C---:B------:R-:W-:Y:S01]  /*4520*/  FMUL.FTZ R38, R49.reuse, R120 ;  /* 0x0000007831267220 */ /* 0x040fe20000410000 */
[----:B------:R-:W-:Y:S01]  /*4530*/  FMUL.FTZ R49, R49, R50 ;  /* 0x0000003231317220 */ /* 0x000fe20000410000 */
[C---:B------:R-:W-:Y:S01]  /*4540*/  FFMA.FTZ R48, R39.reuse, R118, -R48 ;  /* 0x0000007627307223 */ /* 0x040fe20000010830 */
[----:B------:R-:W-:Y:S01]  /*4550*/  FFMA.FTZ R39, R39, R121, R52 ;  /* 0x0000007927277223 */ /* 0x000fe20000010034 */
[C---:B------:R-:W-:Y:S01]  /*4560*/  FFMA.FTZ R38, R37.reuse, R50, -R38 ;  /* 0x0000003225267223 */ /* 0x040fe20000010826 */
[----:B------:R-:W-:Y:S01]  /*4570*/  FFMA.FTZ R49, R37, R120, R49 ;  /* 0x0000007825317223 */ /* 0x000fe20000010031 */
[----:B------:R-:W-:Y:S02]  /*4580*/  F2FP.BF16.F32.PACK_AB R46, R46, R47 ;  /* 0x0000002f2e2e723e */ /* 0x000fe400000010ff */
[----:B------:R-:W-:Y:S02]  /*4590*/  F2FP.BF16.F32.PACK_AB R37, R51, R36 ;  /* 0x000000243325723e */ /* 0x000fe400000010ff */
[----:B------:R-:W-:Y:S01]  /*45a0*/  F2FP.BF16.F32.PACK_AB R36, R49, R38 ;  /* 0x000000263124723e */ /* 0x000fe200000010ff */
[----:B------:R-:W-:Y:S01]  /*45b0*/  IMAD.MOV.U32 R38, RZ, RZ, R46 ;  /* 0x000000ffff267224 */ /* 0x000fe200078e002e */
[----:B------:R-:W-:-:S07]  /*45c0*/  F2FP.BF16.F32.PACK_AB R39, R39, R48 ;  /* 0x000000302727723e */ /* 0x000fce00000010ff */
.L_x_449:
[----:B------:R-:W-:Y:S05]  /*45d0*/  BSYNC B2 ;  /* 0x0000000000027941 */ /* 0x000fea0003800000 */
.L_x_448:
[----:B------:R1:W-:Y:S02]  /*45e0*/  STG.E.128 desc[UR60][R40.64+0x80], R36 ;  /* 0x0000802428007986 */ /* 0x0003e4000c101d3c */
.L_x_447:
[----:B------:R-:W-:Y:S05]  /*45f0*/  BSYNC B1 ;  /* 0x0000000000017941 */ /* 0x000fea0003800000 */
.L_x_446:
[----:B------:R-:W-:-:S13]  /*4600*/  ISETP.NE.AND P4, PT, R15, RZ, PT ;  /* 0x000000ff0f00720c */ /* 0x000fda0003f85270 */
[----:B------:R-:W-:Y:S05]  /*4610*/  @!P4 BRA `(.L_x_429) ;  /* 0x000000240054c947 */ /* 0x000fea0003800000 */
[----:B------:R-:W5:Y:S01]  /*4620*/  LDL R46, [R1+0x74] ;  /* 0x00007400012e7983 */ /* 0x000f620000100800 */
[----:B------:R-:W-:Y:S03]  /*4630*/  BSSY B1, `(.L_x_450) ;  /* 0x0000031000017945 */ /* 0x000fe60003800000 */
[----:B-1234-:R1:W2:Y:S01]  /*4640*/  LDS.128 R36, [R26+0x1b000] ;  /* 0x01b000001a247984 */ /* 0x01e2a20000000c00 */
[----:B-----5:R-:W-:-:S13]  /*4650*/  ISETP.GE.AND P4, PT, R46, R108, PT ;  /* 0x0000006c2e00720c */ /* 0x020fda0003f86270 */
[----:B-12---:R-:W-:Y:S05]  /*4660*/  @P4 BRA `(.L_x_451) ;  /* 0x0000000000b44947 */ /* 0x006fea0003800000 */
[--C-:B------:R-:W-:Y:S01]  /*4670*/  SHF.R.U64 R48, R42, 0x10, R43.reuse ;  /* 0x000000102a307819 */ /* 0x100fe2000000122b */
[----:B------:R-:W-:Y:S01]  /*4680*/  IMAD.U32 R42, R38, 0x10000, RZ ;  /* 0x00010000262a7824 */ /* 0x000fe200078e00ff */
[----:B------:R-:W-:Y:S02]  /*4690*/  SHF.R.U32.HI R46, RZ, 0x10, R43 ;  /* 0x00000010ff2e7819 */ /* 0x000fe4000001162b */
[--C-:B------:R-:W-:Y:S02]  /*46a0*/  SHF.R.U64 R43, R44, 0x10, R45.reuse ;  /* 0x000000102c2b7819 */ /* 0x100fe4000000122d */
[----:B------:R-:W-:Y:S02]  /*46b0*/  SHF.R.U32.HI R44, RZ, 0x10, R45 ;  /* 0x00000010ff2c7819 */ /* 0x000fe4000001162d */
[----:B------:R-:W-:Y:S01]  /*46c0*/  PRMT R114, R114, 0x5410, R43 ;  /* 0x0000541072727816 */ /* 0x000fe2000000002b */
[----:B------:R-:W-:Y:S01]  /*46d0*/  IMAD.U32 R43, R37, 0x10000, RZ ;  /* 0x00010000252b7824 */ /* 0x000fe200078e00ff */
[----:B------:R-:W-:-:S02]  /*46e0*/  PRMT R97, R97, 0x5410, R48 ;  /* 0x0000541061617816 */ /* 0x000fc40000000030 */
[----:B------:R-:W-:Y:S02]  /*46f0*/  PRMT R117, R117, 0x5410, R44 ;  /* 0x0000541075757816 */ /* 0x000fe4000000002c */
[----:B------:R-:W-:Y:S02]  /*4700*/  PRMT R113, R113, 0x5410, R46 ;  /* 0x0000541071717816 */ /* 0x000fe4000000002e */
[----:B------:R-:W-:Y:S01]  /*4710*/  LOP3.LUT R44, R37, 0xffff0000, RZ, 0xc0, !PT ;  /* 0xffff0000252c7812 */ /* 0x000fe200078ec0ff */
[----:B------:R-:W-:Y:S01]  /*4720*/  IMAD.U32 R49, R117, 0x10000, RZ ;  /* 0x0001000075317824 */ /* 0x000fe200078e00ff */
[----:B------:R-:W-:Y:S01]  /*4730*/  LOP3.LUT R48, R114, 0xffff0000, RZ, 0xc0, !PT ;  /* 0xffff000072307812 */ /* 0x000fe200078ec0ff */
[----:B------:R-:W-:Y:S01]  /*4740*/  IMAD.U32 R47, R113, 0x10000, RZ ;  /* 0x00010000712f7824 */ /* 0x000fe200078e00ff */
[----:B------:R-:W-:Y:S01]  /*4750*/  LOP3.LUT R45, R38, 0xffff0000, RZ, 0xc0, !PT ;  /* 0xffff0000262d7812 */ /* 0x000fe200078ec0ff */
[----:B------:R-:W-:Y:S01]  /*4760*/  IMAD.U32 R37, R36, 0x10000, RZ ;  /* 0x0001000024257824 */ /* 0x000fe200078e00ff */
[----:B------:R-:W-:Y:S01]  /*4770*/  LOP3.LUT R46, R97, 0xffff0000, RZ, 0xc0, !PT ;  /* 0xffff0000612e7812 */ /* 0x000fe200078ec0ff */
[C---:B------:R-:W-:Y:S01]  /*4780*/  FMUL.FTZ R50, R44.reuse, R48 ;  /* 0x000000302c327220 */ /* 0x040fe20000410000 */
[----:B------:R-:W-:Y:S01]  /*4790*/  LOP3.LUT R38, R39, 0xffff0000, RZ, 0xc0, !PT ;  /* 0xffff000027267812 */ /* 0x000fe200078ec0ff */
[----:B------:R-:W-:Y:S01]  /*47a0*/  FMUL.FTZ R53, R45, R49 ;  /* 0x000000312d357220 */ /* 0x000fe20000410000 */
[----:B------:R-:W-:Y:S01]  /*47b0*/  LOP3.LUT R117, R117, 0xffff0000, RZ, 0xc0, !PT ;  /* 0xffff000075757812 */ /* 0x000fe200078ec0ff */
[----:B------:R-:W-:Y:S01]  /*47c0*/  FMUL.FTZ R51, R44, R46 ;  /* 0x0000002e2c337220 */ /* 0x000fe20000410000 */
[----:B------:R-:W-:Y:S01]  /*47d0*/  LOP3.LUT R113, R113, 0xffff0000, RZ, 0xc0, !PT ;  /* 0xffff000071717812 */ /* 0x000fe200078ec0ff */
[----:B------:R-:W-:Y:S01]  /*47e0*/  FMUL.FTZ R45, R45, R47 ;  /* 0x0000002f2d2d7220 */ /* 0x000fe20000410000 */
[----:B------:R-:W-:Y:S01]  /*47f0*/  LOP3.LUT R36, R36, 0xffff0000, RZ, 0xc0, !PT ;  /* 0xffff000024247812 */ /* 0x000fe200078ec0ff */
[----:B------:R-:W-:-:S02]  /*4800*/  IMAD.U32 R114, R114, 0x10000, RZ ;  /* 0x0001000072727824 */ /* 0x000fc400078e00ff */
[----:B------:R-:W-:Y:S01]  /*4810*/  FFMA.FTZ R50, R43, R46, -R50 ;  /* 0x0000002e2b327223 */ /* 0x000fe20000010832 */
[----:B------:R-:W-:Y:S02]  /*4820*/  IMAD.U32 R97, R97, 0x10000, RZ ;  /* 0x0001000061617824 */ /* 0x000fe400078e00ff */
[----:B------:R-:W-:Y:S01]  /*4830*/  FFMA.FTZ R51, R43, R48, R51 ;  /* 0x000000302b337223 */ /* 0x000fe20000010033 */
[----:B------:R-:W-:Y:S01]  /*4840*/  FFMA.FTZ R53, R42, R47, -R53 ;  /* 0x0000002f2a357223 */ /* 0x000fe20000010835 */
[C---:B------:R-:W-:Y:S01]  /*4850*/  FMUL.FTZ R44, R38.reuse, R117 ;  /* 0x00000075262c7220 */ /* 0x040fe20000410000 */
[----:B------:R-:W-:Y:S01]  /*4860*/  FMUL.FTZ R46, R38, R113 ;  /* 0x00000071262e7220 */ /* 0x000fe20000410000 */
[----:B------:R-:W-:Y:S02]  /*4870*/  IMAD.U32 R39, R39, 0x10000, RZ ;  /* 0x0001000027277824 */ /* 0x000fe400078e00ff */
[----:B------:R-:W-:Y:S01]  /*4880*/  FFMA.FTZ R42, R42, R49, R45 ;  /* 0x000000312a2a7223 */ /* 0x000fe2000001002d */
[CC--:B------:R-:W-:Y:S01]  /*4890*/  FMUL.FTZ R38, R36.reuse, R114.reuse ;  /* 0x0000007224267220 */ /* 0x0c0fe20000410000 */
[----:B------:R-:W-:Y:S01]  /*48a0*/  FMUL.FTZ R43, R36, R97 ;  /* 0x00000061242b7220 */ /* 0x000fe20000410000 */
[C---:B------:R-:W-:Y:S01]  /*48b0*/  FFMA.FTZ R44, R39.reuse, R113, -R44 ;  /* 0x00000071272c7223 */ /* 0x040fe2000001082c */
[----:B------:R-:W-:Y:S01]  /*48c0*/  FFMA.FTZ R39, R39, R117, R46 ;  /* 0x0000007527277223 */ /* 0x000fe2000001002e */
[C---:B------:R-:W-:Y:S01]  /*48d0*/  FFMA.FTZ R38, R37.reuse, R97, -R38 ;  /* 0x0000006125267223 */ /* 0x040fe20000010826 */
[----:B------:R-:W-:Y:S01]  /*48e0*/  FFMA.FTZ R43, R37, R114, R43 ;  /* 0x00000072252b7223 */ /* 0x000fe2000001002b */
[----:B------:R-:W-:-:S02]  /*48f0*/  F2FP.BF16.F32.PACK_AB R42, R42, R53 ;  /* 0x000000352a2a723e */ /* 0x000fc400000010ff */
[----:B------:R-:W-:Y:S02]  /*4900*/  F2FP.BF16.F32.PACK_AB R37, R51, R50 ;  /* 0x000000323325723e */ /* 0x000fe400000010ff */
[----:B------:R-:W-:Y:S01]  /*4910*/  F2FP.BF16.F32.PACK_AB R36, R43, R38 ;  /* 0x000000262b24723e */ /* 0x000fe200000010ff */
[----:B------:R-:W-:Y:S01]  /*4920*/  IMAD.MOV.U32 R38, RZ, RZ, R42 ;  /* 0x000000ffff267224 */ /* 0x000fe200078e002a */
[----:B------:R-:W-:-:S07]  /*4930*/  F2FP.BF16.F32.PACK_AB R39, R39, R44 ;  /* 0x0000002c2727723e */ /* 0x000fce00000010ff */
.L_x_451:
[----:B------:R-:W-:Y:S05]  /*4940*/  BSYNC B1 ;  /* 0x0000000000017941 */ /* 0x000fea0003800000 */
.L_x_450:
[----:B------:R1:W-:Y:S01]  /*4950*/  STG.E.128 desc[UR60][R40.64+0xa0], R36 ;  /* 0x0000a02428007986 */ /* 0x0003e2000c101d3c */
[----:B------:R-:W-:Y:S05]  /*4960*/  BRA `(.L_x_429) ;  /* 0x0000002000807947 */ /* 0x000fea0003800000 */
.L_x_423:
        /* <DEDUP_REMOVED lines=15> */
[----:B------:R-:W-:Y:S01]  /*4a60*/  IADD3 R62, P3, R74, R62, RZ ;  /* 0x0000003e4a3e7210 */ /* 0x000fe20007f7e0ff */
[----:B------:R-:W-:Y:S01]  /*4a70*/  ULDC.64 UR4, c[0x0][0x3e8] ;  /* 0x0000fa0000047ab9 */ /* 0x000fe20000000a00 */
[----:B------:R-:W-:Y:S02]  /*4a80*/  CS2R R46, SRZ ;  /* 0x00000000002e7805 */ /* 0x000fe4000001ff00 */
[----:B------:R-:W-:Y:S02]  /*4a90*/  CS2R R44, SRZ ;  /* 0x00000000002c7805 */ /* 0x000fe4000001ff00 */
[----:B------:R-:W-:Y:S01]  /*4aa0*/  CS2R R58, SRZ ;  /* 0x00000000003a7805 */ /* 0x000fe2000001ff00 */
[----:B------:R-:W-:Y:S01]  /*4ab0*/  IMAD.X R21, R21, 0x1, R87, P3 ;  /* 0x0000000115157824 */ /* 0x000fe200018e0657 */
[----:B------:R-:W-:Y:S02]  /*4ac0*/  IADD3 R61, P3, R34, R60, RZ ;  /* 0x0000003c223d7210 */ /* 0x000fe40007f7e0ff */
[----:B------:R-:W-:-:S03]  /*4ad0*/  CS2R R56, SRZ ;  /* 0x0000000000387805 */ /* 0x000fc6000001ff00 */
[----:B------:R-:W-:Y:S01]  /*4ae0*/  IMAD.X R36, R91, 0x1, R88, P3 ;  /* 0x000000015b247824 */ /* 0x000fe200018e0658 */
[----:B------:R-:W-:-:S04]  /*4af0*/  LEA R48, P3, R62, UR4, 0x1 ;  /* 0x000000043e307c11 */ /* 0x000fc8000f8608ff */
[----:B------:R-:W-:Y:S01]  /*4b00*/  LEA.HI.X R49, R62, UR5, R21, 0x1, P3 ;  /* 0x000000053e317c11 */ /* 0x000fe200098f0c15 */
[----:B------:R-:W-:Y:S02]  /*4b10*/  ULDC.64 UR4, c[0x0][0x400] ;  /* 0x0001000000047ab9 */ /* 0x000fe40000000a00 */
[----:B------:R-:W-:-:S04]  /*4b20*/  LEA R60, P3, R61, UR4, 0x1 ;  /* 0x000000043d3c7c11 */ /* 0x000fc8000f8608ff */
[----:B------:R-:W-:Y:S02]  /*4b30*/  LEA.HI.X R61, R61, UR5, R36, 0x1, P3 ;  /* 0x000000053d3d7c11 */ /* 0x000fe400098f0c24 */
[----:B------:R-:W-:Y:S02]  /*4b40*/  ISETP.GE.AND P3, PT, R22, R108, PT ;  /* 0x0000006c1600720c */ /* 0x000fe40003f66270 */
[----:B------:R-:W-:Y:S02]  /*4b50*/  CS2R R42, SRZ ;  /* 0x00000000002a7805 */ /* 0x000fe4000001ff00 */
[----:B------:R-:W-:Y:S02]  /*4b60*/  CS2R R40, SRZ ;  /* 0x0000000000287805 */ /* 0x000fe4000001ff00 */
[----:B------:R-:W-:Y:S02]  /*4b70*/  CS2R R54, SRZ ;  /* 0x0000000000367805 */ /* 0x000fe4000001ff00 */
[----:B------:R-:W-:-:S05]  /*4b80*/  CS2R R52, SRZ ;  /* 0x0000000000347805 */ /* 0x000fca000001ff00 */
[----:B------:R-:W5:Y:S04]  /*4b90*/  @!P3 LDG.E.128 R44, desc[UR60][R48.64] ;  /* 0x0000003c302cb981 */ /* 0x000f68000c1e1d00 */
[----:B------:R-:W5:Y:S01]  /*4ba0*/  @!P3 LDG.E.128 R56, desc[UR60][R60.64] ;  /* 0x0000003c3c38b981 */ /* 0x000f62000c1e1d00 */
[----:B------:R-:W-:Y:S02]  /*4bb0*/  ISETP.GE.AND P3, PT, R0, R108, PT ;  /* 0x0000006c0000720c */ /* 0x000fe40003f66270 */
[----:B------:R-:W-:Y:S02]  /*4bc0*/  CS2R R38, SRZ ;  /* 0x0000000000267805 */ /* 0x000fe4000001ff00 */
[----:B------:R-:W-:-:S09]  /*4bd0*/  CS2R R36, SRZ ;  /* 0x0000000000247805 */ /* 0x000fd2000001ff00 */
[----:B------:R-:W5:Y:S04]  /*4be0*/  @!P3 LDG.E.128 R40, desc[UR60][R48.64+0x20] ;  /* 0x0000203c3028b981 */ /* 0x000f68000c1e1d00 */
[----:B------:R-:W5:Y:S01]  /*4bf0*/  @!P3 LDG.E.128 R52, desc[UR60][R60.64+0x20] ;  /* 0x0000203c3c34b981 */ /* 0x000f62000c1e1d00 */
[----:B------:R-:W-:Y:S02]  /*4c00*/  ISETP.GE.AND P3, PT, R4, R108, PT ;  /* 0x0000006c0400720c */ /* 0x000fe40003f66270 */
[----:B------:R-:W-:-:S11]  /*4c10*/  CS2R R50, SRZ ;  /* 0x0000000000327805 */ /* 0x000fd6000001ff00 */
[----:B------:R0:W5:Y:S02]  /*4c20*/  @!P3 LDG.E.128 R36, desc[UR60][R48.64+0x40] ;  /* 0x0000403c3024b981 */ /* 0x000164000c1e1d00 */
[----:B0-----:R-:W-:-:S06]  /*4c30*/  CS2R R48, SRZ ;  /* 0x0000000000307805 */ /* 0x001fcc000001ff00 */
[----:B------:R0:W5:Y:S02]  /*4c40*/  @!P3 LDG.E.128 R48, desc[UR60][R60.64+0x40] ;  /* 0x0000403c3c30b981 */ /* 0x000164000c1e1d00 */
.L_x_453:
[----:B------:R-:W-:Y:S05]  /*4c50*/  BSYNC B1 ;  /* 0x0000000000017941 */ /* 0x000fea0003800000 */
.L_x_452:
[----:B0-----:R-:W2:Y:S01]  /*4c60*/  LDL R61, [R1+0x4c] ;  /* 0x00004c00013d7983 */ /* 0x001ea20000100800 */
[----:B-----5:R-:W-:Y:S02]  /*4c70*/  IMAD.MOV.U32 R21, RZ, RZ, R38 ;  /* 0x000000ffff157224 */ /* 0x020fe400078e0026 */
[----:B------:R-:W-:-:S05]  /*4c80*/  IMAD.MOV.U32 R60, RZ, RZ, R39 ;  /* 0x000000ffff3c7224 */ /* 0x000fca00078e0027 */
[----:B------:R-:W-:Y:S01]  /*4c90*/  PRMT R124, R21, 0x5410, R60 ;  /* 0x00005410157c7816 */ /* 0x000fe2000000003c */
[----:B------:R-:W-:Y:S02]  /*4ca0*/  IMAD.MOV.U32 R21, RZ, RZ, R36 ;  /* 0x000000ffff157224 */ /* 0x000fe400078e0024 */
        /* <DEDUP_REMOVED lines=34> */
[----:B------:R-:W-:Y:S02]  /*4ed0*/  PRMT R123, R123, 0x5410, R21 ;  /* 0x000054107b7b7816 */ /* 0x000fe40000000015 */
[----:B--2---:R-:W-:-:S13]  /*4ee0*/  ISETP.NE.AND P3, PT, R61, 0x3, PT ;  /* 0x000000033d00780c */ /* 0x004fda0003f65270 */
[----:B------:R-:W-:Y:S05]  /*4ef0*/  @!P3 BRA `(.L_x_454) ;  /* 0x000000000004b947 */ /* 0x000fea0003800000 */
[----:B------:R-:W-:Y:S01]  /*4f00*/  BPT.TRAP 0x1 ;  /* 0x000000040000795c */ /* 0x000fe20000300000 */
.L_x_454:
[----:B------:R-:W-:Y:S01]  /*4f10*/  IMAD R21, R17, 0x8, R16 ;  /* 0x0000000811157824 */ /* 0x000fe200078e0210 */
[----:B------:R-:W-:Y:S01]  /*4f20*/  SHF.L.U32 R91, R155, 0x1f, RZ ;  /* 0x0000001f9b5b7819 */ /* 0x000fe200000006ff */
[----:B------:R-:W-:Y:S03]  /*4f30*/  BSSY B1, `(.L_x_455) ;  /* 0x0000003000017945 */ /* 0x000fe60003800000 */
[----:B------:R-:W0:Y:S02]  /*4f40*/  SYNCS.PHASECHK.TRANS64.TRYWAIT P5, [R21+URZ+0x31c90], R91 ;  /* 0x031c905b150075a7 */ /* 0x000e2400080a017f */
[----:B0-----:R-:W-:Y:S05]  /*4f50*/  @!P5 BRA `(.L_x_456) ;  /* 0x000001c0002cd947 */ /* 0x001fea0003800000 */
.L_x_722:
[----:B------:R-:W-:Y:S05]  /*4f60*/  BSYNC B1 ;  /* 0x0000000000017941 */ /* 0x000fea0003800000 */
.L_x_455:
[----:B------:R-:W-:Y:S05]  /*4f70*/  @P4 BRA `(.L_x_429) ;  /* 0x0000001800fc4947 */ /* 0x000fea0003800000 */
[----:B------:R-:W1:Y:S01]  /*4f80*/  LDC R113, c[0x0][0x2f4] ;  /* 0x0000bd00ff717b82 */ /* 0x000e620000000800 */
[----:B------:R-:W-:Y:S01]  /*4f90*/  ISETP.NE.AND P4, PT, R10, RZ, PT ;  /* 0x000000ff0a00720c */ /* 0x000fe20003f85270 */
[----:B------:R-:W-:Y:S01]  /*4fa0*/  ULDC.64 UR4, c[0x0][0x300] ;  /* 0x0000c00000047ab9 */ /* 0x000fe20000000a00 */
[----:B------:R-:W-:Y:S01]  /*4fb0*/  SHF.R.S32.HI R60, RZ, 0x1f, R19 ;  /* 0x0000001fff3c7819 */ /* 0x000fe20000011413 */
[----:B------:R-:W-:Y:S01]  /*4fc0*/  IMAD.MOV.U32 R97, RZ, RZ, R96 ;  /* 0x000000ffff617224 */ /* 0x000fe200078e0060 */
[----:B------:R-:W-:Y:S01]  /*4fd0*/  BSSY B1, `(.L_x_457) ;  /* 0x000008a000017945 */ /* 0x000fe20003800000 */
[----:B------:R-:W-:Y:S02]  /*4fe0*/  IMAD.MOV.U32 R96, RZ, RZ, R64 ;  /* 0x000000ffff607224 */ /* 0x000fe400078e0040 */
[----:B------:R-:W-:Y:S02]  /*4ff0*/  IMAD R60, R60, UR4, RZ ;  /* 0x000000043c3c7c24 */ /* 0x000fe4000f8e02ff */
[----:B------:R-:W-:-:S04]  /*5000*/  IMAD.WIDE.U32 R96, R19, UR4, R96 ;  /* 0x0000000413607c25 */ /* 0x000fc8000f8e0060 */
[----:B------:R-:W-:-:S04]  /*5010*/  IMAD R60, R19, UR5, R60 ;  /* 0x00000005133c7c24 */ /* 0x000fc8000f8e023c */
[----:B------:R-:W-:Y:S02]  /*5020*/  IMAD.IADD R114, R60, 0x1, R97 ;  /* 0x000000013c727824 */ /* 0x000fe400078e0261 */
[----:B-1----:R-:W-:Y:S01]  /*5030*/  IMAD.IADD R117, R113, 0x1, -R110 ;  /* 0x0000000171757824 */ /* 0x002fe200078e0a6e */
[----:B------:R-:W-:Y:S06]  /*5040*/  @!P4 BRA `(.L_x_458) ;  /* 0x000000080008c947 */ /* 0x000fec0003800000 */
[----:B------:R-:W2:Y:S04]  /*5050*/  LDL R66, [R1+0x54] ;  /* 0x0000540001427983 */ /* 0x000ea80000100800 */
[----:B------:R-:W3:Y:S04]  /*5060*/  LDL R62, [R1+0x58] ;  /* 0x00005800013e7983 */ /* 0x000ee80000100800 */
[----:B------:R-:W4:Y:S01]  /*5070*/  LDL R63, [R1+0x5c] ;  /* 0x00005c00013f7983 */ /* 0x000f220000100800 */
[----:B------:R-:W-:-:S04]  /*5080*/  SEL R60, R110, R117, !P0 ;  /* 0x000000756e3c7207 */ /* 0x000fc80004000000 */
[----:B------:R-:W-:-:S04]  /*5090*/  SHF.R.S32.HI R61, RZ, 0x1f, R60 ;  /* 0x0000001fff3d7819 */ /* 0x000fc8000001143c */
[----:B------:R-:W-:-:S04]  /*50a0*/  LEA.HI R61, R61, R60, RZ, 0x4 ;  /* 0x0000003c3d3d7211 */ /* 0x000fc800078f20ff */
[----:B------:R-:W-:-:S04]  /*50b0*/  SHF.R.S32.HI R61, RZ, 0x4, R61 ;  /* 0x00000004ff3d7819 */ /* 0x000fc8000001143d */
[----:B------:R-:W-:-:S04]  /*50c0*/  LEA.HI.SX32 R118, R7, R61, 0x1d ;  /* 0x0000003d07767211 */ /* 0x000fc800078feaff */
[----:B------:R-:W-:-:S04]  /*50d0*/  SHF.R.S32.HI R61, RZ, 0x1f, R118 ;  /* 0x0000001fff3d7819 */ /* 0x000fc80000011476 */
[----:B------:R-:W-:Y:S01]  /*50e0*/  LEA.HI R61, R61, R118, RZ, 0x2 ;  /* 0x000000763d3d7211 */ /* 0x000fe200078f10ff */
[----:B------:R-:W-:-:S03]  /*50f0*/  IMAD.SHL.U32 R118, R118, 0x8, RZ ;  /* 0x0000000876767824 */ /* 0x000fc600078e00ff */
[----:B------:R-:W-:Y:S02]  /*5100*/  SHF.R.S32.HI R61, RZ, 0x2, R61 ;  /* 0x00000002ff3d7819 */ /* 0x000fe4000001143d */
[----:B------:R-:W-:Y:S01]  /*5110*/  ISETP.GE.AND P4, PT, R22, R108, PT ;  /* 0x0000006c1600720c */ /* 0x000fe20003f86270 */
[----:B------:R-:W-:Y:S01]  /*5120*/  BSSY B2, `(.L_x_459) ;  /* 0x0000068000027945 */ /* 0x000fe20003800000 */
[----:B--2---:R-:W-:-:S04]  /*5130*/  LOP3.LUT R60, R66, 0x18, R118, 0xf8, !PT ;  /* 0x00000018423c7812 */ /* 0x004fc800078ef876 */
[----:B---3--:R-:W-:Y:S01]  /*5140*/  LOP3.LUT R60, R60, R62, RZ, 0x3c, !PT ;  /* 0x0000003e3c3c7212 */ /* 0x008fe200078e3cff */
[----:B----4-:R-:W-:-:S04]  /*5150*/  IMAD R61, R61, 0x1200, R63 ;  /* 0x000012003d3d7824 */ /* 0x010fc800078e023f */
[----:B------:R-:W-:-:S04]  /*5160*/  IMAD.IADD R60, R61, 0x1, R60 ;  /* 0x000000013d3c7824 */ /* 0x000fc800078e023c */
[C---:B------:R-:W-:Y:S02]  /*5170*/  IMAD R64, R17.reuse, 0x3600, R60 ;  /* 0x0000360011407824 */ /* 0x040fe400078e023c */
[----:B------:R-:W-:Y:S02]  /*5180*/  IMAD R60, R17, 0x3600, R106 ;  /* 0x00003600113c7824 */ /* 0x000fe400078e026a */
[--C-:B------:R-:W-:Y:S02]  /*5190*/  IMAD R64, R64, 0x2, R16.reuse ;  /* 0x0000000240407824 */ /* 0x100fe400078e0210 */
[----:B------:R-:W-:-:S04]  /*51a0*/  IMAD R60, R60, 0x2, R16 ;  /* 0x000000023c3c7824 */ /* 0x000fc800078e0210 */
[----:B------:R-:W1:Y:S04]  /*51b0*/  LDS.128 R64, [R64+0x16a00] ;  /* 0x016a000040407984 */ /* 0x000e680000000c00 */
[----:B------:R-:W2:Y:S01]  /*51c0*/  LDS.128 R60, [R60+0x16a00] ;  /* 0x016a00003c3c7984 */ /* 0x000ea20000000c00 */
[----:B------:R-:W-:Y:S05]  /*51d0*/  @P4 BRA `(.L_x_460) ;  /* 0x0000000400704947 */ /* 0x000fea0003800000 */
[--C-:B------:R-:W-:Y:S02]  /*51e0*/  SHF.R.U64 R44, R44, 0x10, R45.reuse ;  /* 0x000000102c2c7819 */ /* 0x100fe4000000122d */
[----:B------:R-:W-:Y:S02]  /*51f0*/  SHF.R.U32.HI R119, RZ, 0x10, R45 ;  /* 0x00000010ff777819 */ /* 0x000fe4000001162d */
[C---:B------:R-:W-:Y:S02]  /*5200*/  PRMT R44, R120.reuse, 0x5432, R44 ;  /* 0x00005432782c7816 */ /* 0x040fe4000000002c */
[----:B------:R-:W-:Y:S02]  /*5210*/  PRMT R119, R120, 0x5410, R119 ;  /* 0x0000541078777816 */ /* 0x000fe40000000077 */
[----:B------:R-:W-:Y:S02]  /*5220*/  SHF.R.U32.HI R120, RZ, 0x10, R57 ;  /* 0x00000010ff787819 */ /* 0x000fe40000011639 */
[----:B------:R-:W-:-:S02]  /*5230*/  SHF.R.U64 R45, R46, 0x10, R47 ;  /* 0x000000102e2d7819 */ /* 0x000fc4000000122f */
[----:B------:R-:W-:Y:S02]  /*5240*/  SHF.R.U32.HI R46, RZ, 0x10, R47 ;  /* 0x00000010ff2e7819 */ /* 0x000fe4000001162f */
[----:B------:R-:W-:Y:S02]  /*5250*/  SHF.R.U64 R47, R56, 0x10, R57 ;  /* 0x00000010382f7819 */ /* 0x000fe40000001239 */
[--C-:B------:R-:W-:Y:S02]  /*5260*/  SHF.R.U64 R56, R58, 0x10, R59.reuse ;  /* 0x000000103a387819 */ /* 0x100fe4000000123b */
[----:B------:R-:W-:Y:S01]  /*5270*/  SHF.R.U32.HI R57, RZ, 0x10, R59 ;  /* 0x00000010ff397819 */ /* 0x000fe2000001163b */
[----:B------:R-:W-:Y:S01]  /*5280*/  IMAD.U32 R59, R119, 0x10000, RZ ;  /* 0x00010000773b7824 */ /* 0x000fe200078e00ff */
[C---:B------:R-:W-:Y:S02]  /*5290*/  PRMT R120, R123.reuse, 0x5432, R120 ;  /* 0x000054327b787816 */ /* 0x040fe40000000078 */
[----:B------:R-:W-:Y:S01]  /*52a0*/  PRMT R47, R123, 0x5410, R47 ;  /* 0x000054107b2f7816 */ /* 0x000fe2000000002f */
[----:B-1----:R-:W-:Y:S01]  /*52b0*/  IMAD.U32 R123, R65, 0x10000, RZ ;  /* 0x00010000417b7824 */ /* 0x002fe200078e00ff */
[----:B------:R-:W-:-:S02]  /*52c0*/  PRMT R56, R122, 0x5432, R56 ;  /* 0x000054327a387816 */ /* 0x000fc40000000038 */
[----:B------:R-:W-:Y:S01]  /*52d0*/  PRMT R57, R122, 0x5410, R57 ;  /* 0x000054107a397816 */ /* 0x000fe20000000039 */
[C---:B------:R-:W-:Y:S01]  /*52e0*/  IMAD.U32 R122, R120.reuse, 0x10000, RZ ;  /* 0x00010000787a7824 */ /* 0x040fe200078e00ff */
[C---:B------:R-:W-:Y:S02]  /*52f0*/  PRMT R45, R121.reuse, 0x5410, R45 ;  /* 0x00005410792d7816 */ /* 0x040fe4000000002d */
[----:B------:R-:W-:Y:S01]  /*5300*/  PRMT R46, R121, 0x5432, R46 ;  /* 0x00005432792e7816 */ /* 0x000fe2000000002e */
[----:B--2---:R-:W-:Y:S02]  /*5310*/  IMAD.U32 R121, R61, 0x10000, RZ ;  /* 0x000100003d797824 */ /* 0x004fe400078e00ff */
[----:B------:R-:W-:Y:S01]  /*5320*/  FMUL.FTZ R58, R123, R122 ;  /* 0x0000007a7b3a7220 */ /* 0x000fe20000410000 */
[----:B------:R-:W-:Y:S02]  /*5330*/  LOP3.LUT R120, R120, 0xffff0000, RZ, 0xc0, !PT ;  /* 0xffff000078787812 */ /* 0x000fe400078ec0ff */
[----:B------:R-:W-:Y:S01]  /*5340*/  LOP3.LUT R65, R65, 0xffff0000, RZ, 0xc0, !PT ;  /* 0xffff000041417812 */ /* 0x000fe200078ec0ff */
[-C--:B------:R-:W-:Y:S01]  /*5350*/  FFMA.FTZ R58, R121, R59.reuse, -R58 ;  /* 0x0000003b793a7223 */ /* 0x080fe2000001083a */
[----:B------:R-:W-:Y:S01]  /*5360*/  FMUL.FTZ R59, R123, R59 ;  /* 0x0000003b7b3b7220 */ /* 0x000fe20000410000 */
[----:B------:R-:W-:-:S03]  /*5370*/  LOP3.LUT R119, R119, 0xffff0000, RZ, 0xc0, !PT ;  /* 0xffff000077777812 */ /* 0x000fc600078ec0ff */
[----:B------:R-:W-:Y:S01]  /*5380*/  FFMA.FTZ R59, R121, R122, R59 ;  /* 0x0000007a793b7223 */ /* 0x000fe2000001003b */
[----:B------:R-:W-:Y:S01]  /*5390*/  LOP3.LUT R121, R61, 0xffff0000, RZ, 0xc0, !PT ;  /* 0xffff00003d797812 */ /* 0x000fe200078ec0ff */
[CC--:B------:R-:W-:Y:S01]  /*53a0*/  FMUL.FTZ R61, R65.reuse, R120.reuse ;  /* 0x00000078413d7220 */ /* 0x0c0fe20000410000 */
[-C--:B------:R-:W-:Y:S01]  /*53b0*/  FMUL.FTZ R65, R65, R119.reuse ;  /* 0x0000007741417220 */ /* 0x080fe20000410000 */
[C---:B------:R-:W-:Y:S01]  /*53c0*/  IMAD.U32 R122, R67.reuse, 0x10000, RZ ;  /* 0x00010000437a7824 */ /* 0x040fe200078e00ff */
[----:B------:R-:W-:Y:S01]  /*53d0*/  LOP3.LUT R67, R67, 0xffff0000, RZ, 0xc0, !PT ;  /* 0xffff000043437812 */ /* 0x000fe200078ec0ff */
[C---:B------:R-:W-:Y:S01]  /*53e0*/  FFMA.FTZ R61, R121.reuse, R119, -R61 ;  /* 0x00000077793d7223 */ /* 0x040fe2000001083d */
[----:B------:R-:W-:Y:S01]  /*53f0*/  FFMA.FTZ R65, R121, R120, R65 ;  /* 0x0000007879417223 */ /* 0x000fe20000010041 */
[C---:B------:R-:W-:Y:S01]  /*5400*/  IMAD.U32 R121, R57.reuse, 0x10000, RZ ;  /* 0x0001000039797824 */ /* 0x040fe200078e00ff */
[----:B------:R-:W-:Y:S01]  /*5410*/  LOP3.LUT R57, R57, 0xffff0000, RZ, 0xc0, !PT ;  /* 0xffff000039397812 */ /* 0x000fe200078ec0ff */
[----:B------:R-:W-:Y:S01]  /*5420*/  IMAD.U32 R120, R63, 0x10000, RZ ;  /* 0x000100003f787824 */ /* 0x000fe200078e00ff */
[----:B------:R-:W-:Y:S01]  /*5430*/  F2FP.BF16.F32.PACK_AB R61, R61, R58 ;  /* 0x0000003a3d3d723e */ /* 0x000fe200000010ff */
[----:B------:R-:W-:-:S02]  /*5440*/  IMAD.U32 R119, R46, 0x10000, RZ ;  /* 0x000100002e777824 */ /* 0x000fc400078e00ff */
[----:B------:R-:W-:Y:S01]  /*5450*/  FMUL.FTZ R123, R122, R121 ;  /* 0x000000797a7b7220 */ /* 0x000fe20000410000 */
[----:B------:R-:W-:Y:S01]  /*5460*/  F2FP.BF16.F32.PACK_AB R65, R65, R59 ;  /* 0x0000003b4141723e */ /* 0x000fe200000010ff */
[----:B------:R-:W-:Y:S02]  /*5470*/  IMAD.U32 R58, R64, 0x10000, RZ ;  /* 0x00010000403a7824 */ /* 0x000fe400078e00ff */
[-C--:B------:R-:W-:Y:S01]  /*5480*/  FFMA.FTZ R123, R120, R119.reuse, -R123 ;  /* 0x00000077787b7223 */ /* 0x080fe2000001087b */
[----:B------:R-:W-:Y:S01]  /*5490*/  FMUL.FTZ R119, R122, R119 ;  /* 0x000000777a777220 */ /* 0x000fe20000410000 */
[C---:B------:R-:W-:Y:S01]  /*54a0*/  IMAD.U32 R59, R44.reuse, 0x10000, RZ ;  /* 0x000100002c3b7824 */ /* 0x040fe200078e00ff */
[----:B------:R-:W-:Y:S02]  /*54b0*/  LOP3.LUT R44, R44, 0xffff0000, RZ, 0xc0, !PT ;  /* 0xffff00002c2c7812 */ /* 0x000fe400078ec0ff */
[----:B------:R-:W-:Y:S01]  /*54c0*/  FFMA.FTZ R120, R120, R121, R119 ;  /* 0x0000007978787223 */ /* 0x000fe20000010077 */
[----:B------:R-:W-:-:S02]  /*54d0*/  LOP3.LUT R119, R46, 0xffff0000, RZ, 0xc0, !PT ;  /* 0xffff00002e777812 */ /* 0x000fc400078ec0ff */
[----:B------:R-:W-:Y:S01]  /*54e0*/  LOP3.LUT R46, R63, 0xffff0000, RZ, 0xc0, !PT ;  /* 0xffff00003f2e7812 */ /* 0x000fe200078ec0ff */
[C---:B------:R-:W-:Y:S02]  /*54f0*/  FMUL.FTZ R63, R67.reuse, R57 ;  /* 0x00000039433f7220 */ /* 0x040fe40000410000 */
[-C--:B------:R-:W-:Y:S02]  /*5500*/  FMUL.FTZ R67, R67, R119.reuse ;  /* 0x0000007743437220 */ /* 0x080fe40000410000 */
[C---:B------:R-:W-:Y:S02]  /*5510*/  FFMA.FTZ R63, R46.reuse, R119, -R63 ;  /* 0x000000772e3f7223 */ /* 0x040fe4000001083f */
[----:B------:R-:W-:Y:S01]  /*5520*/  FFMA.FTZ R67, R46, R57, R67 ;  /* 0x000000392e437223 */ /* 0x000fe20000010043 */
[C---:B------:R-:W-:Y:S01]  /*5530*/  IMAD.U32 R57, R47.reuse, 0x10000, RZ ;  /* 0x000100002f397824 */ /* 0x040fe200078e00ff */
[----:B------:R-:W-:Y:S01]  /*5540*/  LOP3.LUT R47, R47, 0xffff0000, RZ, 0xc0, !PT ;  /* 0xffff00002f2f7812 */ /* 0x000fe200078ec0ff */
[----:B------:R-:W-:Y:S01]  /*5550*/  IMAD.U32 R46, R60, 0x10000, RZ ;  /* 0x000100003c2e7824 */ /* 0x000fe200078e00ff */
[----:B------:R-:W-:Y:S01]  /*5560*/  F2FP.BF16.F32.PACK_AB R63, R63, R123 ;  /* 0x0000007b3f3f723e */ /* 0x000fe200000010ff */
[C---:B------:R-:W-:Y:S01]  /*5570*/  FMUL.FTZ R119, R58.reuse, R57 ;  /* 0x000000393a777220 */ /* 0x040fe20000410000 */
[----:B------:R-:W-:Y:S01]  /*5580*/  FMUL.FTZ R58, R58, R59 ;  /* 0x0000003b3a3a7220 */ /* 0x000fe20000410000 */
[----:B------:R-:W-:-:S02]  /*5590*/  F2FP.BF16.F32.PACK_AB R67, R67, R120 ;  /* 0x000000784343723e */ /* 0x000fc400000010ff */
[C---:B------:R-:W-:Y:S01]  /*55a0*/  FFMA.FTZ R119, R46.reuse, R59, -R119 ;  /* 0x0000003b2e777223 */ /* 0x040fe20000010877 */
[----:B------:R-:W-:Y:S01]  /*55b0*/  FFMA.FTZ R58, R46, R57, R58 ;  /* 0x000000392e3a7223 */ /* 0x000fe2000001003a */
[----:B------:R-:W-:Y:S01]  /*55c0*/  LOP3.LUT R46, R64, 0xffff0000, RZ, 0xc0, !PT ;  /* 0xffff0000402e7812 */ /* 0x000fe200078ec0ff */
[----:B------:R-:W-:Y:S01]  /*55d0*/  IMAD.U32 R64, R66, 0x10000, RZ ;  /* 0x0001000042407824 */ /* 0x000fe200078e00ff */
[----:B------:R-:W-:-:S03]  /*55e0*/  LOP3.LUT R57, R60, 0xffff0000, RZ, 0xc0, !PT ;  /* 0xffff00003c397812 */ /* 0x000fc600078ec0ff */
[C---:B------:R-:W-:Y:S01]  /*55f0*/  FMUL.FTZ R59, R46.reuse, R47 ;  /* 0x0000002f2e3b7220 */ /* 0x040fe20000410000 */
[----:B------:R-:W-:-:S03]  /*5600*/  FMUL.FTZ R46, R46, R44 ;  /* 0x0000002c2e2e7220 */ /* 0x000fc60000410000 */
[C---:B------:R-:W-:Y:S01]  /*5610*/  FFMA.FTZ R44, R57.reuse, R44, -R59 ;  /* 0x0000002c392c7223 */ /* 0x040fe2000001083b */
[----:B------:R-:W-:Y:S01]  /*5620*/  FFMA.FTZ R46, R57, R47, R46 ;  /* 0x0000002f392e7223 */ /* 0x000fe2000001002e */
[C---:B------:R-:W-:Y:S01]  /*5630*/  IMAD.U32 R57, R56.reuse, 0x10000, RZ ;  /* 0x0001000038397824 */ /* 0x040fe200078e00ff */
[----:B------:R-:W-:Y:S01]  /*5640*/  LOP3.LUT R56, R56, 0xffff0000, RZ, 0xc0, !PT ;  /* 0xffff000038387812 */ /* 0x000fe200078ec0ff */
[C---:B------:R-:W-:Y:S01]  /*5650*/  IMAD.U32 R59, R45.reuse, 0x10000, RZ ;  /* 0x000100002d3b7824 */ /* 0x040fe200078e00ff */
[----:B------:R-:W-:Y:S01]  /*5660*/  LOP3.LUT R45, R45, 0xffff0000, RZ, 0xc0, !PT ;  /* 0xffff00002d2d7812 */ /* 0x000fe200078ec0ff */
[----:B------:R-:W-:Y:S01]  /*5670*/  FMUL.FTZ R60, R64, R57 ;  /* 0x00000039403c7220 */ /* 0x000fe20000410000 */
[----:B------:R-:W-:Y:S02]  /*5680*/  IMAD.U32 R47, R62, 0x10000, RZ ;  /* 0x000100003e2f7824 */ /* 0x000fe400078e00ff */
[----:B------:R-:W-:Y:S01]  /*5690*/  FMUL.FTZ R64, R64, R59 ;  /* 0x0000003b40407220 */ /* 0x000fe20000410000 */
[----:B------:R-:W-:Y:S01]  /*56a0*/  F2FP.BF16.F32.PACK_AB R44, R44, R119 ;  /* 0x000000772c2c723e */ /* 0x000fe200000010ff */
[----:B------:R-:W-:-:S02]  /*56b0*/  FFMA.FTZ R60, R47, R59, -R60 ;  /* 0x0000003b2f3c7223 */ /* 0x000fc4000001083c */
[----:B------:R-:W-:Y:S01]  /*56c0*/  FFMA.FTZ R64, R47, R57, R64 ;  /* 0x000000392f407223 */ /* 0x000fe20000010040 */
[----:B------:R-:W-:Y:S02]  /*56d0*/  LOP3.LUT R47, R66, 0xffff0000, RZ, 0xc0, !PT ;  /* 0xffff0000422f7812 */ /* 0x000fe400078ec0ff */
[----:B------:R-:W-:Y:S02]  /*56e0*/  LOP3.LUT R57, R62, 0xffff0000, RZ, 0xc0, !PT ;  /* 0xffff00003e397812 */ /* 0x000fe400078ec0ff */
[----:B------:R-:W-:Y:S01]  /*56f0*/  F2FP.BF16.F32.PACK_AB R46, R46, R58 ;  /* 0x0000003a2e2e723e */ /* 0x000fe200000010ff */
[C---:B------:R-:W-:Y:S01]  /*5700*/  FMUL.FTZ R59, R47.reuse, R56 ;  /* 0x000000382f3b7220 */ /* 0x040fe20000410000 */
[----:B------:R-:W-:-:S03]  /*5710*/  FMUL.FTZ R47, R47, R45 ;  /* 0x0000002d2f2f7220 */ /* 0x000fc60000410000 */
[C---:B------:R-:W-:Y:S01]  /*5720*/  FFMA.FTZ R59, R57.reuse, R45, -R59 ;  /* 0x0000002d393b7223 */ /* 0x040fe2000001083b */
[----:B------:R-:W-:-:S04]  /*5730*/  FFMA.FTZ R47, R57, R56, R47 ;  /* 0x00000038392f7223 */ /* 0x000fc8000001002f */
[----:B------:R-:W-:Y:S01]  /*5740*/  F2FP.BF16.F32.PACK_AB R59, R59, R60 ;  /* 0x0000003c3b3b723e */ /* 0x000fe200000010ff */
[----:B------:R-:W-:Y:S01]  /*5750*/  IMAD.MOV.U32 R60, RZ, RZ, R44 ;  /* 0x000000ffff3c7224 */ /* 0x000fe200078e002c */
[----:B------:R-:W-:Y:S01]  /*5760*/  F2FP.BF16.F32.PACK_AB R47, R47, R64 ;  /* 0x000000402f2f723e */ /* 0x000fe200000010ff */
[----:B------:R-:W-:Y:S02]  /*5770*/  IMAD.MOV.U32 R64, RZ, RZ, R46 ;  /* 0x000000ffff407224 */ /* 0x000fe400078e002e */
[----:B------:R-:W-:Y:S02]  /*5780*/  IMAD.MOV.U32 R62, RZ, RZ, R59 ;  /* 0x000000ffff3e7224 */ /* 0x000fe400078e003b */
[----:B------:R-:W-:-:S07]  /*5790*/  IMAD.MOV.U32 R66, RZ, RZ, R47 ;  /* 0x000000ffff427224 */ /* 0x000fce00078e002f */
.L_x_460:
[----:B------:R-:W-:Y:S05]  /*57a0*/  BSYNC B2 ;  /* 0x0000000000027941 */ /* 0x000fea0003800000 */
.L_x_459:
[----:B------:R-:W-:-:S13]  /*57b0*/  ISETP.GE.AND P4, PT, R118, R113, PT ;  /* 0x000000717600720c */ /* 0x000fda0003f86270 */
[--C-:B------:R-:W-:Y:S02]  /*57c0*/  @!P4 SHF.R.S32.HI R47, RZ, 0x1f, R118.reuse ;  /* 0x0000001fff2fc819 */ /* 0x100fe40000011476 */
[----:B------:R-:W-:-:S04]  /*57d0*/  @!P4 IADD3 R118, P5, P6, R28, R96, R118 ;  /* 0x000000601c76c210 */ /* 0x000fc80007ebe076 */
[----:B------:R-:W-:Y:S02]  /*57e0*/  @!P4 IADD3.X R47, R3, R114, R47, P5, P6 ;  /* 0x00000072032fc210 */ /* 0x000fe40002fec42f */
[----:B------:R-:W-:-:S04]  /*57f0*/  IADD3 R45, P5, P6, R28, R96, R81 ;  /* 0x000000601c2d7210 */ /* 0x000fc80007ebe051 */
[----:B------:R-:W-:Y:S02]  /*5800*/  IADD3.X R46, R3, R114, R103, P5, P6 ;  /* 0x00000072032e7210 */ /* 0x000fe40002fec467 */
[----:B------:R-:W-:-:S04]  /*5810*/  LEA R44, P5, R45, R94, 0x1 ;  /* 0x0000005e2d2c7211 */ /* 0x000fc800078a08ff */
[----:B------:R-:W-:Y:S02]  /*5820*/  LEA.HI.X R45, R45, R95, R46, 0x1, P5 ;  /* 0x0000005f2d2d7211 */ /* 0x000fe400028f0c2e */
[----:B------:R-:W-:-:S03]  /*5830*/  @!P4 LEA R46, P5, R118, R94, 0x1 ;  /* 0x0000005e762ec211 */ /* 0x000fc600078a08ff */
[----:B--2---:R2:W-:Y:S01]  /*5840*/  STG.E.128 desc[UR60][R44.64], R60 ;  /* 0x0000003c2c007986 */ /* 0x0045e2000c101d3c */
[----:B------:R-:W-:-:S05]  /*5850*/  @!P4 LEA.HI.X R47, R118, R95, R47, 0x1, P5 ;  /* 0x0000005f762fc211 */ /* 0x000fca00028f0c2f */
[----:B-1----:R2:W-:Y:S04]  /*5860*/  @!P4 STG.E.128 desc[UR60][R46.64], R64 ;  /* 0x000000402e00c986 */ /* 0x0025e8000c101d3c */
.L_x_458:
[----:B------:R-:W-:Y:S05]  /*5870*/  BSYNC B1 ;  /* 0x0000000000017941 */ /* 0x000fea0003800000 */
.L_x_457:
[----:B------:R-:W-:Y:S01]  /*5880*/  ISETP.NE.AND P4, PT, R11, RZ, PT ;  /* 0x000000ff0b00720c */ /* 0x000fe20003f85270 */
[----:B------:R-:W-:-:S12]  /*5890*/  BSSY B1, `(.L_x_461) ;  /* 0x0000084000017945 */ /* 0x000fd80003800000 */
[----:B------:R-:W-:Y:S05]  /*58a0*/  @!P4 BRA `(.L_x_462) ;  /* 0x000000080008c947 */ /* 0x000fea0003800000 */
[----:B------:R-:W3:Y:S04]  /*58b0*/  LDL R56, [R1+0x54] ;  /* 0x0000540001387983 */ /* 0x000ee80000100800 */
[----:B--2---:R-:W2:Y:S04]  /*58c0*/  LDL R46, [R1+0x58] ;  /* 0x00005800012e7983 */ /* 0x004ea80000100800 */
        /* <DEDUP_REMOVED lines=12> */
[----:B---3--:R-:W-:-:S04]  /*5990*/  LOP3.LUT R44, R56, 0x18, R60, 0xf8, !PT ;  /* 0x00000018382c7812 */ /* 0x008fc800078ef83c */
[----:B--2---:R-:W-:Y:S01]  /*59a0*/  LOP3.LUT R44, R44, R46, RZ, 0x3c, !PT ;  /* 0x0000002e2c2c7212 */ /* 0x004fe200078e3cff */
        /* <DEDUP_REMOVED lines=9> */
[----:B------:R-:W-:Y:S01]  /*5a40*/  SHF.R.U64 R42, R42, 0x10, R43 ;  /* 0x000000102a2a7819 */ /* 0x000fe2000000122b */
[----:B-1----:R-:W-:Y:S01]  /*5a50*/  IMAD.U32 R65, R57, 0x10000, RZ ;  /* 0x0001000039417824 */ /* 0x002fe200078e00ff */
[--C-:B------:R-:W-:Y:S01]  /*5a60*/  SHF.R.U32.HI R61, RZ, 0x10, R53.reuse ;  /* 0x00000010ff3d7819 */ /* 0x100fe20000011635 */
[----:B--2---:R-:W-:Y:S01]  /*5a70*/  IMAD.U32 R63, R45, 0x10000, RZ ;  /* 0x000100002d3f7824 */ /* 0x004fe200078e00ff */
[----:B------:R-:W-:Y:S02]  /*5a80*/  SHF.R.U64 R52, R52, 0x10, R53 ;  /* 0x0000001034347819 */ /* 0x000fe40000001235 */
[----:B------:R-:W-:Y:S02]  /*5a90*/  SHF.R.U64 R53, R54, 0x10, R55 ;  /* 0x0000001036357819 */ /* 0x000fe40000001237 */
[----:B------:R-:W-:Y:S02]  /*5aa0*/  SHF.R.U64 R40, R40, 0x10, R41 ;  /* 0x0000001028287819 */ /* 0x000fe40000001229 */
[----:B------:R-:W-:-:S02]  /*5ab0*/  PRMT R54, R130, 0x5432, R42 ;  /* 0x0000543282367816 */ /* 0x000fc4000000002a */
[----:B------:R-:W-:Y:S02]  /*5ac0*/  SHF.R.U32.HI R41, RZ, 0x10, R41 ;  /* 0x00000010ff297819 */ /* 0x000fe40000011629 */
[----:B------:R-:W-:Y:S02]  /*5ad0*/  PRMT R42, R129, 0x5410, R61 ;  /* 0x00005410812a7816 */ /* 0x000fe4000000003d */
[----:B------:R-:W-:Y:S02]  /*5ae0*/  PRMT R41, R131, 0x5410, R41 ;  /* 0x0000541083297816 */ /* 0x000fe40000000029 */
[----:B------:R-:W-:Y:S01]  /*5af0*/  SHF.R.U32.HI R55, RZ, 0x10, R55 ;  /* 0x00000010ff377819 */ /* 0x000fe20000011637 */
[C---:B------:R-:W-:Y:S01]  /*5b00*/  IMAD.U32 R64, R42.reuse, 0x10000, RZ ;  /* 0x000100002a407824 */ /* 0x040fe200078e00ff */
[----:B------:R-:W-:Y:S01]  /*5b10*/  LOP3.LUT R42, R42, 0xffff0000, RZ, 0xc0, !PT ;  /* 0xffff00002a2a7812 */ /* 0x000fe200078ec0ff */
[----:B------:R-:W-:Y:S01]  /*5b20*/  IMAD.U32 R61, R41, 0x10000, RZ ;  /* 0x00010000293d7824 */ /* 0x000fe200078e00ff */
[----:B------:R-:W-:Y:S01]  /*5b30*/  LOP3.LUT R57, R57, 0xffff0000, RZ, 0xc0, !PT ;  /* 0xffff000039397812 */ /* 0x000fe200078ec0ff */
[----:B------:R-:W-:Y:S01]  /*5b40*/  FMUL.FTZ R62, R65, R64 ;  /* 0x00000040413e7220 */ /* 0x000fe20000410000 */
[----:B------:R-:W-:-:S02]  /*5b50*/  SHF.R.U32.HI R43, RZ, 0x10, R43 ;  /* 0x00000010ff2b7819 */ /* 0x000fc4000001162b */
[----:B------:R-:W-:Y:S01]  /*5b60*/  PRMT R55, R128, 0x5410, R55 ;  /* 0x0000541080377816 */ /* 0x000fe20000000037 */
[-C--:B------:R-:W-:Y:S01]  /*5b70*/  FFMA.FTZ R62, R63, R61.reuse, -R62 ;  /* 0x0000003d3f3e7223 */ /* 0x080fe2000001083e */
[----:B------:R-:W-:Y:S01]  /*5b80*/  FMUL.FTZ R61, R65, R61 ;  /* 0x0000003d413d7220 */ /* 0x000fe20000410000 */
[----:B------:R-:W-:Y:S01]  /*5b90*/  LOP3.LUT R45, R45, 0xffff0000, RZ, 0xc0, !PT ;  /* 0xffff00002d2d7812 */ /* 0x000fe200078ec0ff */
[----:B------:R-:W-:Y:S01]  /*5ba0*/  IMAD.U32 R65, R59, 0x10000, RZ ;  /* 0x000100003b417824 */ /* 0x000fe200078e00ff */
[----:B------:R-:W-:Y:S01]  /*5bb0*/  PRMT R43, R130, 0x5410, R43 ;  /* 0x00005410822b7816 */ /* 0x000fe2000000002b */
[----:B------:R-:W-:Y:S01]  /*5bc0*/  FFMA.FTZ R61, R63, R64, R61 ;  /* 0x000000403f3d7223 */ /* 0x000fe2000001003d */
[----:B------:R-:W-:Y:S01]  /*5bd0*/  LOP3.LUT R63, R41, 0xffff0000, RZ, 0xc0, !PT ;  /* 0xffff0000293f7812 */ /* 0x000fe200078ec0ff */
[----:B------:R-:W-:Y:S01]  /*5be0*/  FMUL.FTZ R41, R57, R42 ;  /* 0x0000002a39297220 */ /* 0x000fe20000410000 */
[C---:B------:R-:W-:Y:S01]  /*5bf0*/  IMAD.U32 R64, R55.reuse, 0x10000, RZ ;  /* 0x0001000037407824 */ /* 0x040fe200078e00ff */
[----:B------:R-:W-:-:S02]  /*5c00*/  LOP3.LUT R55, R55, 0xffff0000, RZ, 0xc0, !PT ;  /* 0xffff000037377812 */ /* 0x000fc400078ec0ff */
[-C--:B------:R-:W-:Y:S01]  /*5c10*/  FMUL.FTZ R57, R57, R63.reuse ;  /* 0x0000003f39397220 */ /* 0x080fe20000410000 */
[----:B------:R-:W-:Y:S01]  /*5c20*/  FFMA.FTZ R41, R45, R63, -R41 ;  /* 0x0000003f2d297223 */ /* 0x000fe20000010829 */
[----:B------:R-:W-:Y:S01]  /*5c30*/  IMAD.U32 R63, R47, 0x10000, RZ ;  /* 0x000100002f3f7824 */ /* 0x000fe200078e00ff */
[----:B------:R-:W-:Y:S01]  /*5c40*/  LOP3.LUT R59, R59, 0xffff0000, RZ, 0xc0, !PT ;  /* 0xffff00003b3b7812 */ /* 0x000fe200078ec0ff */
[----:B------:R-:W-:Y:S01]  /*5c50*/  FFMA.FTZ R42, R45, R42, R57 ;  /* 0x0000002a2d2a7223 */ /* 0x000fe20000010039 */
[----:B------:R-:W-:Y:S02]  /*5c60*/  IMAD.U32 R57, R43, 0x10000, RZ ;  /* 0x000100002b397824 */ /* 0x000fe400078e00ff */
[----:B------:R-:W-:Y:S01]  /*5c70*/  FMUL.FTZ R45, R65, R64 ;  /* 0x00000040412d7220 */ /* 0x000fe20000410000 */
[----:B------:R-:W-:Y:S02]  /*5c80*/  PRMT R52, R129, 0x5432, R52 ;  /* 0x0000543281347816 */ /* 0x000fe40000000034 */
[----:B------:R-:W-:Y:S01]  /*5c90*/  PRMT R40, R131, 0x5432, R40 ;  /* 0x0000543283287816 */ /* 0x000fe20000000028 */
[-C--:B------:R-:W-:Y:S01]  /*5ca0*/  FFMA.FTZ R45, R63, R57.reuse, -R45 ;  /* 0x000000393f2d7223 */ /* 0x080fe2000001082d */
[----:B------:R-:W-:Y:S01]  /*5cb0*/  FMUL.FTZ R57, R65, R57 ;  /* 0x0000003941397220 */ /* 0x000fe20000410000 */
[----:B------:R-:W-:-:S02]  /*5cc0*/  F2FP.BF16.F32.PACK_AB R42, R42, R61 ;  /* 0x0000003d2a2a723e */ /* 0x000fc400000010ff */
[----:B------:R-:W-:Y:S01]  /*5cd0*/  PRMT R53, R128, 0x5432, R53 ;  /* 0x0000543280357816 */ /* 0x000fe20000000035 */
[----:B------:R-:W-:Y:S01]  /*5ce0*/  FFMA.FTZ R57, R63, R64, R57 ;  /* 0x000000403f397223 */ /* 0x000fe20000010039 */
[----:B------:R-:W-:Y:S02]  /*5cf0*/  LOP3.LUT R63, R43, 0xffff0000, RZ, 0xc0, !PT ;  /* 0xffff00002b3f7812 */ /* 0x000fe400078ec0ff */
[----:B------:R-:W-:Y:S01]  /*5d00*/  LOP3.LUT R43, R47, 0xffff0000, RZ, 0xc0, !PT ;  /* 0xffff00002f2b7812 */ /* 0x000fe200078ec0ff */
[----:B------:R-:W-:Y:S01]  /*5d10*/  FMUL.FTZ R47, R59, R55 ;  /* 0x000000373b2f7220 */ /* 0x000fe20000410000 */
[----:B------:R-:W-:Y:S01]  /*5d20*/  F2FP.BF16.F32.PACK_AB R41, R41, R62 ;  /* 0x0000003e2929723e */ /* 0x000fe200000010ff */
[-C--:B------:R-:W-:Y:S02]  /*5d30*/  FMUL.FTZ R59, R59, R63.reuse ;  /* 0x0000003f3b3b7220 */ /* 0x080fe40000410000 */
[C---:B------:R-:W-:Y:S02]  /*5d40*/  FFMA.FTZ R47, R43.reuse, R63, -R47 ;  /* 0x0000003f2b2f7223 */ /* 0x040fe4000001082f */
[----:B------:R-:W-:Y:S01]  /*5d50*/  FFMA.FTZ R59, R43, R55, R59 ;  /* 0x000000372b3b7223 */ /* 0x000fe2000001003b */
[----:B------:R-:W-:-:S02]  /*5d60*/  IMAD.U32 R55, R56, 0x10000, RZ ;  /* 0x0001000038377824 */ /* 0x000fc400078e00ff */
[----:B------:R-:W-:Y:S01]  /*5d70*/  F2FP.BF16.F32.PACK_AB R47, R47, R45 ;  /* 0x0000002d2f2f723e */ /* 0x000fe200000010ff */
[----:B------:R-:W-:Y:S01]  /*5d80*/  IMAD.U32 R45, R52, 0x10000, RZ ;  /* 0x00010000342d7824 */ /* 0x000fe200078e00ff */
[----:B------:R-:W-:Y:S01]  /*5d90*/  F2FP.BF16.F32.PACK_AB R59, R59, R57 ;  /* 0x000000393b3b723e */ /* 0x000fe200000010ff */
[----:B------:R-:W-:Y:S01]  /*5da0*/  IMAD.U32 R57, R40, 0x10000, RZ ;  /* 0x0001000028397824 */ /* 0x000fe200078e00ff */
[----:B------:R-:W-:Y:S01]  /*5db0*/  LOP3.LUT R52, R52, 0xffff0000, RZ, 0xc0, !PT ;  /* 0xffff000034347812 */ /* 0x000fe200078ec0ff */
[C---:B------:R-:W-:Y:S01]  /*5dc0*/  FMUL.FTZ R61, R55.reuse, R45 ;  /* 0x0000002d373d7220 */ /* 0x040fe20000410000 */
[----:B------:R-:W-:Y:S02]  /*5dd0*/  IMAD.U32 R43, R44, 0x10000, RZ ;  /* 0x000100002c2b7824 */ /* 0x000fe400078e00ff */
[-C--:B------:R-:W-:Y:S01]  /*5de0*/  FMUL.FTZ R55, R55, R57.reuse ;  /* 0x0000003937377220 */ /* 0x080fe20000410000 */
[----:B------:R-:W-:Y:S01]  /*5df0*/  LOP3.LUT R40, R40, 0xffff0000, RZ, 0xc0, !PT ;  /* 0xffff000028287812 */ /* 0x000fe200078ec0ff */
[----:B------:R-:W-:-:S02]  /*5e00*/  FFMA.FTZ R61, R43, R57, -R61 ;  /* 0x000000392b3d7223 */ /* 0x000fc4000001083d */
        /* <DEDUP_REMOVED lines=12> */
[C---:B------:R-:W-:Y:S01]  /*5ed0*/  FMUL.FTZ R56, R57.reuse, R45 ;  /* 0x0000002d39387220 */ /* 0x040fe20000410000 */
[----:B------:R-:W-:Y:S02]  /*5ee0*/  IMAD.U32 R44, R46, 0x10000, RZ ;  /* 0x000100002e2c7824 */ /* 0x000fe400078e00ff */
[-C--:B------:R-:W-:Y:S01]  /*5ef0*/  FMUL.FTZ R57, R57, R52.reuse ;  /* 0x0000003439397220 */ /* 0x080fe20000410000 */
        /* <DEDUP_REMOVED lines=9> */
[----:B------:R-:W-:Y:S01]  /*5f90*/  FFMA.FTZ R44, R45, R53, R44 ;  /* 0x000000352d2c7223 */ /* 0x000fe2000001002c */
[----:B------:R-:W-:-:S03]  /*5fa0*/  IMAD.MOV.U32 R45, RZ, RZ, R41 ;  /* 0x000000ffff2d7224 */ /* 0x000fc600078e0029 */
[----:B------:R-:W-:Y:S01]  /*5fb0*/  F2FP.BF16.F32.PACK_AB R46, R46, R56 ;  /* 0x000000382e2e723e */ /* 0x000fe200000010ff */
[----:B------:R-:W-:Y:S01]  /*5fc0*/  IMAD.MOV.U32 R56, RZ, RZ, R43 ;  /* 0x000000ffff387224 */ /* 0x000fe200078e002b */
[----:B------:R-:W-:Y:S01]  /*5fd0*/  F2FP.BF16.F32.PACK_AB R58, R44, R57 ;  /* 0x000000392c3a723e */ /* 0x000fe200000010ff */
[----:B------:R-:W-:Y:S02]  /*5fe0*/  IMAD.MOV.U32 R44, RZ, RZ, R40 ;  /* 0x000000ffff2c7224 */ /* 0x000fe400078e0028 */
[----:B------:R-:W-:-:S07]  /*5ff0*/  IMAD.MOV.U32 R57, RZ, RZ, R42 ;  /* 0x000000ffff397224 */ /* 0x000fce00078e002a */
.L_x_464:
[----:B------:R-:W-:Y:S05]  /*6000*/  BSYNC B2 ;  /* 0x0000000000027941 */ /* 0x000fea0003800000 */
.L_x_463:
        /* <DEDUP_REMOVED lines=12> */
.L_x_462:
[----:B------:R-:W-:Y:S05]  /*60d0*/  BSYNC B1 ;  /* 0x0000000000017941 */ /* 0x000fea0003800000 */
.L_x_461:
[----:B------:R-:W-:-:S13]  /*60e0*/  ISETP.NE.AND P4, PT, R12, RZ, PT ;  /* 0x000000ff0c00720c */ /* 0x000fda0003f85270 */
[----:B------:R-:W-:Y:S05]  /*60f0*/  @!P4 BRA `(.L_x_429) ;  /* 0x00000008009cc947 */ /* 0x000fea0003800000 */
[----:B---3--:R-:W3:Y:S04]  /*6100*/  LDL R40, [R1+0x50] ;  /* 0x0000500001287983 */ /* 0x008ee80000100800 */
[----:B------:R-:W2:Y:S04]  /*6110*/  LDL R43, [R1+0x54] ;  /* 0x00005400012b7983 */ /* 0x000ea80000100800 */
[----:B------:R-:W4:Y:S04]  /*6120*/  LDL R42, [R1+0x5c] ;  /* 0x00005c00012a7983 */ /* 0x000f280000100800 */
[----:B------:R-:W5:Y:S01]  /*6130*/  LDL R41, [R1+0x58] ;  /* 0x0000580001297983 */ /* 0x000f620000100800 */
[----:B------:R-:W-:Y:S01]  /*6140*/  BSSY B1, `(.L_x_465) ;  /* 0x0000078000017945 */ /* 0x000fe20003800000 */
[----:B---3--:R-:W-:-:S02]  /*6150*/  LOP3.LUT P6, RZ, R40, 0x1, RZ, 0xc0, !PT ;  /* 0x0000000128ff7812 */ /* 0x008fc400078cc0ff */
[----:B------:R-:W-:Y:S01]  /*6160*/  IADD3 R40, P4, P5, R28, R96, R27 ;  /* 0x000000601c287210 */ /* 0x000fe20007d9e01b */
[----:B--2---:R-:W-:Y:S02]  /*6170*/  IMAD.MOV.U32 R44, RZ, RZ, R43 ;  /* 0x000000ffff2c7224 */ /* 0x004fe400078e002b */
[----:B----4-:R-:W-:Y:S01]  /*6180*/  IMAD.MOV.U32 R43, RZ, RZ, R42 ;  /* 0x000000ffff2b7224 */ /* 0x010fe200078e002a */
[----:B------:R-:W-:Y:S01]  /*6190*/  SEL R117, R110, R117, !P6 ;  /* 0x000000756e757207 */ /* 0x000fe20007000000 */
[----:B-----5:R-:W-:Y:S01]  /*61a0*/  IMAD.MOV.U32 R42, RZ, RZ, R41 ;  /* 0x000000ffff2a7224 */ /* 0x020fe200078e0029 */
[----:B------:R-:W-:Y:S02]  /*61b0*/  IADD3.X R41, R3, R114, R101, P4, P5 ;  /* 0x0000007203297210 */ /* 0x000fe400027ea465 */
[----:B------:R-:W-:-:S04]  /*61c0*/  LEA R52, P4, R40, R94, 0x1 ;  /* 0x0000005e28347211 */ /* 0x000fc800078808ff */
[----:B------:R-:W-:Y:S02]  /*61d0*/  LEA.HI.X R53, R40, R95, R41, 0x1, P4 ;  /* 0x0000005f28357211 */ /* 0x000fe400020f0c29 */
[----:B------:R-:W-:-:S04]  /*61e0*/  SHF.R.S32.HI R40, RZ, 0x1f, R117 ;  /* 0x0000001fff287819 */ /* 0x000fc80000011475 */
[----:B------:R-:W-:-:S04]  /*61f0*/  LEA.HI R40, R40, R117, RZ, 0x4 ;  /* 0x0000007528287211 */ /* 0x000fc800078f20ff */
[----:B------:R-:W-:-:S04]  /*6200*/  SHF.R.S32.HI R40, RZ, 0x4, R40 ;  /* 0x00000004ff287819 */ /* 0x000fc80000011428 */
[----:B------:R-:W-:-:S04]  /*6210*/  LEA.HI.SX32 R40, R9, R40, 0x1d ;  /* 0x0000002809287211 */ /* 0x000fc800078feaff */
[----:B------:R-:W-:Y:S01]  /*6220*/  SHF.R.S32.HI R41, RZ, 0x1f, R40 ;  /* 0x0000001fff297819 */ /* 0x000fe20000011428 */
[----:B------:R-:W-:-:S03]  /*6230*/  IMAD.SHL.U32 R54, R40, 0x8, RZ ;  /* 0x0000000828367824 */ /* 0x000fc600078e00ff */
[----:B------:R-:W-:Y:S02]  /*6240*/  LEA.HI R41, R41, R40, RZ, 0x2 ;  /* 0x0000002829297211 */ /* 0x000fe400078f10ff */
[----:B------:R-:W-:Y:S02]  /*6250*/  LOP3.LUT R40, R44, 0x18, R54, 0xf8, !PT ;  /* 0x000000182c287812 */ /* 0x000fe400078ef836 */
[----:B------:R-:W-:Y:S02]  /*6260*/  SHF.R.S32.HI R41, RZ, 0x2, R41 ;  /* 0x00000002ff297819 */ /* 0x000fe40000011429 */
[----:B------:R-:W-:-:S03]  /*6270*/  LOP3.LUT R40, R40, R42, RZ, 0x3c, !PT ;  /* 0x0000002a28287212 */ /* 0x000fc600078e3cff */
[----:B------:R-:W-:-:S04]  /*6280*/  IMAD R41, R41, 0x1200, R43 ;  /* 0x0000120029297824 */ /* 0x000fc800078e022b */
[----:B------:R-:W-:Y:S02]  /*6290*/  IMAD.IADD R40, R41, 0x1, R40 ;  /* 0x0000000129287824 */ /* 0x000fe400078e0228 */
[C---:B------:R-:W-:Y:S02]  /*62a0*/  IMAD R41, R17.reuse, 0x3600, R104 ;  /* 0x0000360011297824 */ /* 0x040fe400078e0268 */
[----:B------:R-:W-:Y:S02]  /*62b0*/  IMAD R43, R17, 0x3600, R40 ;  /* 0x00003600112b7824 */ /* 0x000fe400078e0228 */
[--C-:B------:R-:W-:Y:S02]  /*62c0*/  IMAD R41, R41, 0x2, R16.reuse ;  /* 0x0000000229297824 */ /* 0x100fe400078e0210 */
[----:B------:R-:W-:-:S04]  /*62d0*/  IMAD R44, R43, 0x2, R16 ;  /* 0x000000022b2c7824 */ /* 0x000fc800078e0210 */
[----:B------:R-:W1:Y:S04]  /*62e0*/  LDS.128 R40, [R41+0x16a00] ;  /* 0x016a000029287984 */ /* 0x000e680000000c00 */
[----:B------:R-:W2:Y:S01]  /*62f0*/  LDS.128 R44, [R44+0x16a00] ;  /* 0x016a00002c2c7984 */ /* 0x000ea20000000c00 */
[----:B------:R-:W-:-:S13]  /*6300*/  ISETP.GE.AND P4, PT, R4, R108, PT ;  /* 0x0000006c0400720c */ /* 0x000fda0003f86270 */
[----:B------:R-:W-:Y:S05]  /*6310*/  @P4 BRA `(.L_x_466) ;  /* 0x0000000400684947 */ /* 0x000fea0003800000 */
[----:B------:R-:W-:Y:S01]  /*6320*/  SHF.R.U32.HI R56, RZ, 0x10, R49 ;  /* 0x00000010ff387819 */ /* 0x000fe20000011631 */
[----:B--2---:R-:W-:Y:S01]  /*6330*/  IMAD.U32 R60, R45, 0x10000, RZ ;  /* 0x000100002d3c7824 */ /* 0x004fe200078e00ff */
[--C-:B------:R-:W-:Y:S01]  /*6340*/  SHF.R.U32.HI R58, RZ, 0x10, R37.reuse ;  /* 0x00000010ff3a7819 */ /* 0x100fe20000011625 */
[----:B-1----:R-:W-:Y:S01]  /*6350*/  IMAD.U32 R55, R41, 0x10000, RZ ;  /* 0x0001000029377824 */ /* 0x002fe200078e00ff */
[----:B------:R-:W-:Y:S01]  /*6360*/  PRMT R57, R127, 0x5432, R56 ;  /* 0x000054327f397816 */ /* 0x000fe20000000038 */
[----:B------:R-:W-:Y:S01]  /*6370*/  IMAD.U32 R62, R47, 0x10000, RZ ;  /* 0x000100002f3e7824 */ /* 0x000fe200078e00ff */
[----:B------:R-:W-:Y:S02]  /*6380*/  PRMT R59, R125, 0x5432, R58 ;  /* 0x000054327d3b7816 */ /* 0x000fe4000000003a */
[----:B------:R-:W-:Y:S01]  /*6390*/  LOP3.LUT R41, R41, 0xffff0000, RZ, 0xc0, !PT ;  /* 0xffff000029297812 */ /* 0x000fe200078ec0ff */
[C---:B------:R-:W-:Y:S01]  /*63a0*/  IMAD.U32 R58, R57.reuse, 0x10000, RZ ;  /* 0x00010000393a7824 */ /* 0x040fe200078e00ff */
[----:B------:R-:W-:Y:S01]  /*63b0*/  LOP3.LUT R57, R57, 0xffff0000, RZ, 0xc0, !PT ;  /* 0xffff000039397812 */ /* 0x000fe200078ec0ff */
[C---:B------:R-:W-:Y:S01]  /*63c0*/  IMAD.U32 R56, R59.reuse, 0x10000, RZ ;  /* 0x000100003b387824 */ /* 0x040fe200078e00ff */
[----:B------:R-:W-:Y:S01]  /*63d0*/  LOP3.LUT R59, R59, 0xffff0000, RZ, 0xc0, !PT ;  /* 0xffff00003b3b7812 */ /* 0x000fe200078ec0ff */
[----:B------:R-:W-:Y:S01]  /*63e0*/  FMUL.FTZ R61, R60, R58 ;  /* 0x0000003a3c3d7220 */ /* 0x000fe20000410000 */
[----:B------:R-:W-:Y:S01]  /*63f0*/  SHF.R.U64 R36, R36, 0x10, R37 ;  /* 0x0000001024247819 */ /* 0x000fe20000001225 */
[-C--:B------:R-:W-:Y:S01]  /*6400*/  FMUL.FTZ R60, R60, R56.reuse ;  /* 0x000000383c3c7220 */ /* 0x080fe20000410000 */
[----:B------:R-:W-:Y:S01]  /*6410*/  SHF.R.U32.HI R37, RZ, 0x10, R39 ;  /* 0x00000010ff257819 */ /* 0x000fe20000011627 */
[C---:B------:R-:W-:Y:S01]  /*6420*/  FFMA.FTZ R56, R55.reuse, R56, -R61 ;  /* 0x0000003837387223 */ /* 0x040fe2000001083d */
[----:B------:R-:W-:Y:S01]  /*6430*/  SHF.R.U64 R48, R48, 0x10, R49 ;  /* 0x0000001030307819 */ /* 0x000fe20000001231 */
[----:B------:R-:W-:Y:S01]  /*6440*/  FFMA.FTZ R55, R55, R58, R60 ;  /* 0x0000003a37377223 */ /* 0x000fe2000001003c */
[----:B------:R-:W-:-:S02]  /*6450*/  LOP3.LUT R58, R45, 0xffff0000, RZ, 0xc0, !PT ;  /* 0xffff00002d3a7812 */ /* 0x000fc400078ec0ff */
[----:B------:R-:W-:Y:S02]  /*6460*/  PRMT R37, R124, 0x5432, R37 ;  /* 0x000054327c257816 */ /* 0x000fe40000000025 */
[----:B------:R-:W-:Y:S01]  /*6470*/  LOP3.LUT R49, R47, 0xffff0000, RZ, 0xc0, !PT ;  /* 0xffff00002f317812 */ /* 0x000fe200078ec0ff */
[C---:B------:R-:W-:Y:S01]  /*6480*/  FMUL.FTZ R45, R58.reuse, R57 ;  /* 0x000000393a2d7220 */ /* 0x040fe20000410000 */
[-C--:B------:R-:W-:Y:S01]  /*6490*/  FMUL.FTZ R58, R58, R59.reuse ;  /* 0x0000003b3a3a7220 */ /* 0x080fe20000410000 */
[C---:B------:R-:W-:Y:S01]  /*64a0*/  IMAD.U32 R60, R37.reuse, 0x10000, RZ ;  /* 0x00010000253c7824 */ /* 0x040fe200078e00ff */
[----:B------:R-:W-:Y:S01]  /*64b0*/  LOP3.LUT R37, R37, 0xffff0000, RZ, 0xc0, !PT ;  /* 0xffff000025257812 */ /* 0x000fe200078ec0ff */
[C---:B------:R-:W-:Y:S01]  /*64c0*/  FFMA.FTZ R45, R41.reuse, R59, -R45 ;  /* 0x0000003b292d7223 */ /* 0x040fe2000001082d */
[----:B------:R-:W-:Y:S01]  /*64d0*/  FFMA.FTZ R41, R41, R57, R58 ;  /* 0x0000003929297223 */ /* 0x000fe2000001003a */
[----:B------:R-:W-:Y:S01]  /*64e0*/  SHF.R.U32.HI R57, RZ, 0x10, R51 ;  /* 0x00000010ff397819 */ /* 0x000fe20000011633 */
[C---:B------:R-:W-:Y:S01]  /*64f0*/  IMAD.U32 R58, R43.reuse, 0x10000, RZ ;  /* 0x000100002b3a7824 */ /* 0x040fe200078e00ff */
[----:B------:R-:W-:-:S02]  /*6500*/  LOP3.LUT R43, R43, 0xffff0000, RZ, 0xc0, !PT ;  /* 0xffff00002b2b7812 */ /* 0x000fc400078ec0ff */
[----:B------:R-:W-:Y:S02]  /*6510*/  PRMT R57, R126, 0x5432, R57 ;  /* 0x000054327e397816 */ /* 0x000fe40000000039 */
[----:B------:R-:W-:Y:S02]  /*6520*/  PRMT R48, R127, 0x5410, R48 ;  /* 0x000054107f307816 */ /* 0x000fe40000000030 */
[----:B------:R-:W-:Y:S01]  /*6530*/  PRMT R36, R125, 0x5410, R36 ;  /* 0x000054107d247816 */ /* 0x000fe20000000024 */
[C---:B------:R-:W-:Y:S01]  /*6540*/  IMAD.U32 R59, R57.reuse, 0x10000, RZ ;  /* 0x00010000393b7824 */ /* 0x040fe200078e00ff */
[----:B------:R-:W-:Y:S02]  /*6550*/  LOP3.LUT R57, R57, 0xffff0000, RZ, 0xc0, !PT ;  /* 0xffff000039397812 */ /* 0x000fe400078ec0ff */
[----:B------:R-:W-:Y:S01]  /*6560*/  SHF.R.U64 R51, R50, 0x10, R51 ;  /* 0x0000001032337819 */ /* 0x000fe20000001233 */
[C---:B------:R-:W-:Y:S01]  /*6570*/  FMUL.FTZ R61, R62.reuse, R59 ;  /* 0x0000003b3e3d7220 */ /* 0x040fe20000410000 */
[-C--:B------:R-:W-:Y:S01]  /*6580*/  FMUL.FTZ R62, R62, R60.reuse ;  /* 0x0000003c3e3e7220 */ /* 0x080fe20000410000 */
[C---:B------:R-:W-:Y:S01]  /*6590*/  FMUL.FTZ R47, R49.reuse, R57 ;  /* 0x00000039312f7220 */ /* 0x040fe20000410000 */
[----:B------:R-:W-:Y:S01]  /*65a0*/  FMUL.FTZ R49, R49, R37 ;  /* 0x0000002531317220 */ /* 0x000fe20000410000 */
[C---:B------:R-:W-:Y:S01]  /*65b0*/  FFMA.FTZ R61, R58.reuse, R60, -R61 ;  /* 0x0000003c3a3d7223 */ /* 0x040fe2000001083d */
[----:B------:R-:W-:Y:S01]  /*65c0*/  FFMA.FTZ R62, R58, R59, R62 ;  /* 0x0000003b3a3e7223 */ /* 0x000fe2000001003e */
[C---:B------:R-:W-:Y:S01]  /*65d0*/  FFMA.FTZ R47, R43.reuse, R37, -R47 ;  /* 0x000000252b2f7223 */ /* 0x040fe2000001082f */
[----:B------:R-:W-:Y:S01]  /*65e0*/  FFMA.FTZ R49, R43, R57, R49 ;  /* 0x000000392b317223 */ /* 0x000fe20000010031 */
[----:B------:R-:W-:Y:S01]  /*65f0*/  IMAD.U32 R59, R44, 0x10000, RZ ;  /* 0x000100002c3b7824 */ /* 0x000fe200078e00ff */
[----:B------:R-:W-:Y:S01]  /*6600*/  SHF.R.U64 R39, R38, 0x10, R39 ;  /* 0x0000001026277819 */ /* 0x000fe20000001227 */
[C---:B------:R-:W-:Y:S01]  /*6610*/  IMAD.U32 R43, R48.reuse, 0x10000, RZ ;  /* 0x00010000302b7824 */ /* 0x040fe200078e00ff */
[----:B------:R-:W-:Y:S01]  /*6620*/  LOP3.LUT R48, R48, 0xffff0000, RZ, 0xc0, !PT ;  /* 0xffff000030307812 */ /* 0x000fe200078ec0ff */
[C---:B------:R-:W-:Y:S01]  /*6630*/  IMAD.U32 R57, R36.reuse, 0x10000, RZ ;  /* 0x0001000024397824 */ /* 0x040fe200078e00ff */
[----:B------:R-:W-:Y:S01]  /*6640*/  LOP3.LUT R36, R36, 0xffff0000, RZ, 0xc0, !PT ;  /* 0xffff000024247812 */ /* 0x000fe200078ec0ff */
[----:B------:R-:W-:Y:S01]  /*6650*/  FMUL.FTZ R58, R59, R43 ;  /* 0x0000002b3b3a7220 */ /* 0x000fe20000410000 */
[----:B------:R-:W-:-:S02]  /*6660*/  IMAD.U32 R37, R40, 0x10000, RZ ;  /* 0x0001000028257824 */ /* 0x000fc400078e00ff */
[-C--:B------:R-:W-:Y:S01]  /*6670*/  FMUL.FTZ R59, R59, R57.reuse ;  /* 0x000000393b3b7220 */ /* 0x080fe20000410000 */
[----:B------:R-:W-:Y:S01]  /*6680*/  PRMT R126, R126, 0x5410, R51 ;  /* 0x000054107e7e7816 */ /* 0x000fe20000000033 */
[C---:B------:R-:W-:Y:S02]  /*6690*/  FFMA.FTZ R58, R37.reuse, R57, -R58 ;  /* 0x00000039253a7223 */ /* 0x040fe4000001083a */
[----:B------:R-:W-:Y:S01]  /*66a0*/  FFMA.FTZ R59, R37, R43, R59 ;  /* 0x0000002b253b7223 */ /* 0x000fe2000001003b */
[----:B------:R-:W-:Y:S02]  /*66b0*/  LOP3.LUT R37, R44, 0xffff0000, RZ, 0xc0, !PT ;  /* 0xffff00002c257812 */ /* 0x000fe400078ec0ff */
[----:B------:R-:W-:Y:S02]  /*66c0*/  LOP3.LUT R43, R40, 0xffff0000, RZ, 0xc0, !PT ;  /* 0xffff0000282b7812 */ /* 0x000fe400078ec0ff */
[----:B------:R-:W-:Y:S01]  /*66d0*/  PRMT R124, R124, 0x5410, R39 ;  /* 0x000054107c7c7816 */ /* 0x000fe20000000027 */
[C---:B------:R-:W-:Y:S01]  /*66e0*/  FMUL.FTZ R38, R37.reuse, R48 ;  /* 0x0000003025267220 */ /* 0x040fe20000410000 */
[-C--:B------:R-:W-:Y:S01]  /*66f0*/  FMUL.FTZ R57, R37, R36.reuse ;  /* 0x0000002425397220 */ /* 0x080fe20000410000 */
[----:B------:R-:W-:Y:S01]  /*6700*/  IMAD.U32 R39, R42, 0x10000, RZ ;  /* 0x000100002a277824 */ /* 0x000fe200078e00ff */
[----:B------:R-:W-:Y:S01]  /*6710*/  LOP3.LUT R51, R126, 0xffff0000, RZ, 0xc0, !PT ;  /* 0xffff00007e337812 */ /* 0x000fe200078ec0ff */
[C---:B------:R-:W-:Y:S01]  /*6720*/  FFMA.FTZ R37, R43.reuse, R36, -R38 ;  /* 0x000000242b257223 */ /* 0x040fe20000010826 */
[----:B------:R-:W-:Y:S01]  /*6730*/  FFMA.FTZ R36, R43, R48, R57 ;  /* 0x000000302b247223 */ /* 0x000fe20000010039 */
[C---:B------:R-:W-:Y:S01]  /*6740*/  IMAD.U32 R38, R46.reuse, 0x10000, RZ ;  /* 0x000100002e267824 */ /* 0x040fe200078e00ff */
[----:B------:R-:W-:Y:S01]  /*6750*/  LOP3.LUT R46, R46, 0xffff0000, RZ, 0xc0, !PT ;  /* 0xffff00002e2e7812 */ /* 0x000fe200078ec0ff */
[----:B------:R-:W-:Y:S01]  /*6760*/  IMAD.U32 R43, R126, 0x10000, RZ ;  /* 0x000100007e2b7824 */ /* 0x000fe200078e00ff */
[----:B------:R-:W-:Y:S01]  /*6770*/  LOP3.LUT R42, R42, 0xffff0000, RZ, 0xc0, !PT ;  /* 0xffff00002a2a7812 */ /* 0x000fe200078ec0ff */
[----:B------:R-:W-:Y:S01]  /*6780*/  IMAD.U32 R40, R124, 0x10000, RZ ;  /* 0x000100007c287824 */ /* 0x000fe200078e00ff */
[----:B------:R-:W-:Y:S01]  /*6790*/  F2FP.BF16.F32.PACK_AB R45, R45, R56 ;  /* 0x000000382d2d723e */ /* 0x000fe200000010ff */
[----:B------:R-:W-:Y:S01]  /*67a0*/  FMUL.FTZ R44, R38, R43 ;  /* 0x0000002b262c7220 */ /* 0x000fe20000410000 */
[----:B------:R-:W-:Y:S01]  /*67b0*/  FMUL.FTZ R57, R46, R51 ;  /* 0x000000332e397220 */ /* 0x000fe20000410000 */
[-C--:B------:R-:W-:Y:S01]  /*67c0*/  FMUL.FTZ R48, R38, R40.reuse ;  /* 0x0000002826307220 */ /* 0x080fe20000410000 */
[----:B------:R-:W-:Y:S01]  /*67d0*/  F2FP.BF16.F32.PACK_AB R55, R41, R55 ;  /* 0x000000372937723e */ /* 0x000fe200000010ff */
[----:B------:R-:W-:Y:S01]  /*67e0*/  FFMA.FTZ R38, R39, R40, -R44 ;  /* 0x0000002827267223 */ /* 0x000fe2000001082c */
[----:B------:R-:W-:-:S02]  /*67f0*/  IMAD.MOV.U32 R41, RZ, RZ, R45 ;  /* 0x000000ffff297224 */ /* 0x000fc400078e002d */
[----:B------:R-:W-:Y:S01]  /*6800*/  FFMA.FTZ R39, R39, R43, R48 ;  /* 0x0000002b27277223 */ /* 0x000fe20000010030 */
[----:B------:R-:W-:Y:S01]  /*6810*/  LOP3.LUT R43, R124, 0xffff0000, RZ, 0xc0, !PT ;  /* 0xffff00007c2b7812 */ /* 0x000fe200078ec0ff */
[----:B------:R-:W-:Y:S01]  /*6820*/  IMAD.MOV.U32 R45, RZ, RZ, R55 ;  /* 0x000000ffff2d7224 */ /* 0x000fe200078e0037 */
[----:B------:R-:W-:Y:S02]  /*6830*/  F2FP.BF16.F32.PACK_AB R40, R37, R58 ;  /* 0x0000003a2528723e */ /* 0x000fe400000010ff */
[----:B------:R-:W-:Y:S01]  /*6840*/  F2FP.BF16.F32.PACK_AB R44, R36, R59 ;  /* 0x0000003b242c723e */ /* 0x000fe200000010ff */
[-C--:B------:R-:W-:Y:S01]  /*6850*/  FMUL.FTZ R46, R46, R43.reuse ;  /* 0x0000002b2e2e7220 */ /* 0x080fe20000410000 */
[C---:B------:R-:W-:Y:S01]  /*6860*/  FFMA.FTZ R57, R42.reuse, R43, -R57 ;  /* 0x0000002b2a397223 */ /* 0x040fe20000010839 */
[----:B------:R-:W-:Y:S02]  /*6870*/  F2FP.BF16.F32.PACK_AB R43, R47, R61 ;  /* 0x0000003d2f2b723e */ /* 0x000fe400000010ff */
[----:B------:R-:W-:Y:S01]  /*6880*/  FFMA.FTZ R46, R42, R51, R46 ;  /* 0x000000332a2e7223 */ /* 0x000fe2000001002e */
[----:B------:R-:W-:-:S02]  /*6890*/  F2FP.BF16.F32.PACK_AB R47, R49, R62 ;  /* 0x0000003e312f723e */ /* 0x000fc400000010ff */
[----:B------:R-:W-:Y:S02]  /*68a0*/  F2FP.BF16.F32.PACK_AB R42, R57, R38 ;  /* 0x00000026392a723e */ /* 0x000fe400000010ff */
[----:B------:R-:W-:-:S07]  /*68b0*/  F2FP.BF16.F32.PACK_AB R46, R46, R39 ;  /* 0x000000272e2e723e */ /* 0x000fce00000010ff */
.L_x_466:
[----:B------:R-:W-:Y:S05]  /*68c0*/  BSYNC B1 ;  /* 0x0000000000017941 */ /* 0x000fea0003800000 */
.L_x_465:
[----:B-1----:R1:W-:Y:S01]  /*68d0*/  STG.E.128 desc[UR60][R52.64], R40 ;  /* 0x0000002834007986 */ /* 0x0023e2000c101d3c */
[----:B------:R-:W-:-:S13]  /*68e0*/  ISETP.GE.AND P4, PT, R54, R113, PT ;  /* 0x000000713600720c */ /* 0x000fda0003f86270 */
[----:B------:R-:W-:Y:S05]  /*68f0*/  @P4 BRA `(.L_x_429) ;  /* 0x00000000009c4947 */ /* 0x000fea0003800000 */
[--C-:B------:R-:W-:Y:S02]  /*6900*/  SHF.R.S32.HI R36, RZ, 0x1f, R54.reuse ;  /* 0x0000001fff247819 */ /* 0x100fe40000011436 */
[----:B------:R-:W-:-:S04]  /*6910*/  IADD3 R54, P4, P5, R28, R96, R54 ;  /* 0x000000601c367210 */ /* 0x000fc80007d9e036 */
[----:B------:R-:W-:Y:S02]  /*6920*/  IADD3.X R36, R3, R114, R36, P4, P5 ;  /* 0x0000007203247210 */ /* 0x000fe400027ea424 */
[----:B------:R-:W-:-:S04]  /*6930*/  LEA R94, P4, R54, R94, 0x1 ;  /* 0x0000005e365e7211 */ /* 0x000fc800078808ff */
[----:B------:R-:W-:-:S05]  /*6940*/  LEA.HI.X R95, R54, R95, R36, 0x1, P4 ;  /* 0x0000005f365f7211 */ /* 0x000fca00020f0c24 */
[----:B--2---:R2:W-:Y:S01]  /*6950*/  STG.E.128 desc[UR60][R94.64], R44 ;  /* 0x0000002c5e007986 */ /* 0x0045e2000c101d3c */
[----:B------:R-:W-:Y:S05]  /*6960*/  BRA `(.L_x_429) ;  /* 0x0000000000807947 */ /* 0x000fea0003800000 */
.L_x_422:
[----:B------:R-:W2:Y:S02]  /*6970*/  LDL R36, [R1+0x4c] ;  /* 0x00004c0001247983 */ /* 0x000ea40000100800 */
[----:B--2---:R-:W-:-:S13]  /*6980*/  ISETP.NE.AND P3, PT, R36, 0x3, PT ;  /* 0x000000032400780c */ /* 0x004fda0003f65270 */
[----:B------:R-:W-:Y:S05]  /*6990*/  @!P3 BRA `(.L_x_467) ;  /* 0x000000000004b947 */ /* 0x000fea0003800000 */
[----:B------:R-:W-:Y:S01]  /*69a0*/  BPT.TRAP 0x1 ;  /* 0x000000040000795c */ /* 0x000fe20000300000 */
.L_x_467:
[----:B------:R-:W-:Y:S01]  /*69b0*/  IMAD R21, R17, 0x8, R16 ;  /* 0x0000000811157824 */ /* 0x000fe200078e0210 */
[----:B------:R-:W-:Y:S01]  /*69c0*/  SHF.L.U32 R91, R155, 0x1f, RZ ;  /* 0x0000001f9b5b7819 */ /* 0x000fe200000006ff */
[----:B------:R-:W-:Y:S01]  /*69d0*/  IMAD R90, R24, -0x90, R2 ;  /* 0xffffff70185a7824 */ /* 0x000fe200078e0202 */
[----:B------:R-:W-:Y:S02]  /*69e0*/  BSSY B1, `(.L_x_468) ;  /* 0x0000004000017945 */ /* 0x000fe40003800000 */
[----:B------:R-:W0:Y:S02]  /*69f0*/  SYNCS.PHASECHK.TRANS64.TRYWAIT P4, [R21+URZ+0x31c90], R91 ;  /* 0x031c905b150075a7 */ /* 0x000e24000808017f */
[----:B------:R-:W-:Y:S01]  /*6a00*/  VIMNMX R90, R90, 0x90, PT ;  /* 0x000000905a5a7848 */ /* 0x000fe20003fe0100 */
[----:B0-----:R-:W-:Y:S06]  /*6a10*/  @!P4 BRA `(.L_x_469) ;  /* 0x000001a40090c947 */ /* 0x001fec0003800000 */
.L_x_723:
[----:B------:R-:W-:Y:S05]  /*6a20*/  BSYNC B1 ;  /* 0x0000000000017941 */ /* 0x000fea0003800000 */
.L_x_468:
[----:B------:R-:W-:-:S13]  /*6a30*/  ISETP.GE.AND P4, PT, R19, R90, PT ;  /* 0x0000005a1300720c */ /* 0x000fda0003f86270 */
[----:B------:R-:W-:Y:S05]  /*6a40*/  @P4 BRA `(.L_x_429) ;  /* 0x0000000000484947 */ /* 0x000fea0003800000 */
[----:B------:R-:W-:-:S13]  /*6a50*/  ISETP.NE.AND P4, PT, R10, RZ, PT ;  /* 0x000000ff0a00720c */ /* 0x000fda0003f85270 */
[----:B------:R-:W1:Y:S04]  /*6a60*/  @P4 LDS.128 R36, [R83+0x16800] ;  /* 0x0168000053244984 */ /* 0x000e680000000c00 */
[----:B-1----:R-:W-:Y:S01]  /*6a70*/  @P4 STG.E.128 desc[UR60][R40.64], R36 ;  /* 0x0000002428004986 */ /* 0x002fe2000c101d3c */
        /* <DEDUP_REMOVED lines=14> */
[----:B-1----:R1:W-:Y:S02]  /*6b60*/  @P4 STG.E.128 desc[UR60][R40.64+0xa0], R36 ;  /* 0x0000a02428004986 */ /* 0x0023e4000c101d3c */
.L_x_429:
[----:B------:R-:W-:Y:S05]  /*6b70*/  BSYNC B0 ;  /* 0x0000000000007941 */ /* 0x000fea0003800000 */
.L_x_421:
[----:B-1234-:R-:W1:Y:S01]  /*6b80*/  S2R R36, SR_TID.X ;  /* 0x0000000000247919 */ /* 0x01ee620000002100 */
[----:B------:R-:W-:Y:S01]  /*6b90*/  @!PT LDS RZ, [RZ] ;  /* 0x00000000fffff984 */ /* 0x000fe20000000800 */
[----:B------:R-:W-:Y:S01]  /*6ba0*/  @!PT LDS RZ, [RZ] ;  /* 0x00000000fffff984 */ /* 0x000fe20000000800 */
[----:B------:R-:W-:Y:S01]  /*6bb0*/  @!PT LDS RZ, [RZ] ;  /* 0x00000000fffff984 */ /* 0x000fe20000000800 */
[----:B------:R-:W-:Y:S01]  /*6bc0*/  @!PT LDS RZ, [RZ] ;  /* 0x00000000fffff984 */ /* 0x000fe20000000800 */
[----:B------:R2:W-:Y:S06]  /*6bd0*/  MEMBAR.ALL.CTA ;  /* 0x0000000000007992 */ /* 0x0005ec0000008000 */
[----:B--2---:R-:W2:Y:S01]  /*6be0*/  FENCE.VIEW.ASYNC.S ;  /* 0x00000000000073c6 */ /* 0x004ea20000000000 */
[----:B------:R-:W-:Y:S05]  /*6bf0*/  WARPSYNC.ALL ;  /* 0x0000000000007948 */ /* 0x000fea0003800000 */
[----:B------:R-:W-:Y:S01]  /*6c00*/  BSSY B0, `(.L_x_470) ;  /* 0x0000009000007945 */ /* 0x000fe20003800000 */
[----:B-1----:R-:W-:Y:S01]  /*6c10*/  LOP3.LUT R36, R36, 0x7f, RZ, 0xc0, !PT ;  /* 0x0000007f24247812 */ /* 0x002fe200078ec0ff */
[----:B--2---:R1:W-:Y:S03]  /*6c20*/  BAR.SYNC.DEFER_BLOCKING R115, 0x80 ;  /* 0x000200730000751d */ /* 0x0043e60000010000 */
[----:B------:R-:W-:-:S13]  /*6c30*/  ISETP.NE.AND P4, PT, R36, RZ, PT ;  /* 0x000000ff2400720c */ /* 0x000fda0003f85270 */
[----:B------:R-:W-:-:S05]  /*6c40*/  @!P4 VIADD R36, R21, 0x31ca0 ;  /* 0x00031ca01524c836 */ /* 0x000fca0000000000 */
[----:B------:R-:W-:-:S04]  /*6c50*/  @!P4 PRMT R36, RZ, 0x654, R36 ;  /* 0x00000654ff24c816 */ /* 0x000fc80000000024 */
[----:B------:R1:W-:Y:S01]  /*6c60*/  @!P4 SYNCS.ARRIVE.TRANS64.RED.A1T0 RZ, [R36+URZ], RZ ;  /* 0x000000ff24ffc9a7 */ /* 0x0003e2000810043f */
[----:B------:R-:W-:Y:S05]  /*6c70*/  @!P3 BRA `(.L_x_471) ;  /* 0x000000000004b947 */ /* 0x000fea0003800000 */
[----:B------:R-:W-:Y:S01]  /*6c80*/  BPT.TRAP 0x1 ;  /* 0x000000040000795c */ /* 0x000fe20000300000 */
.L_x_471:
[----:B------:R-:W-:Y:S05]  /*6c90*/  BSYNC B0 ;  /* 0x0000000000007941 */ /* 0x000fea0003800000 */
.L_x_470:
[----:B------:R-:W2:Y:S01]  /*6ca0*/  SYNCS.PHASECHK.TRANS64.TRYWAIT P3, [R21+URZ+0x31cb0], R91 ;  /* 0x031cb05b150075a7 */ /* 0x000ea2000806017f */
[----:B------:R-:W-:Y:S04]  /*6cb0*/  BSSY B0, `(.L_x_472) ;  /* 0x0000002000007945 */ /* 0x000fe80003800000 */
[----:B--2---:R-:W-:Y:S05]  /*6cc0*/  @!P3 BRA `(.L_x_473) ;  /* 0x000001a000f8b947 */ /* 0x004fea0003800000 */
.L_x_724:
[----:B------:R-:W-:Y:S05]  /*6cd0*/  BSYNC B0 ;  /* 0x0000000000007941 */ /* 0x000fea0003800000 */
.L_x_472:
[----:B------:R-:W-:Y:S01]  /*6ce0*/  ISETP.GE.AND P3, PT, R19, R90, PT ;  /* 0x0000005a1300720c */ /* 0x000fe20003f66270 */
[----:B------:R-:W-:-:S12]  /*6cf0*/  BSSY B0, `(.L_x_474) ;  /* 0x0000020000007945 */ /* 0x000fd80003800000 */
[----:B------:R-:W-:Y:S05]  /*6d00*/  @P3 BRA `(.L_x_475) ;  /* 0x0000000000783947 */ /* 0x000fea0003800000 */
[----:B------:R-:W-:Y:S01]  /*6d10*/  IMAD.WIDE R38, R24, 0x90, R72 ;  /* 0x0000009018267825 */ /* 0x000fe200078e0248 */
[----:B------:R-:W-:-:S03]  /*6d20*/  ULDC.64 UR4, c[0x0][0x328] ;  /* 0x0000ca0000047ab9 */ /* 0x000fc60000000a00 */
[----:B------:R-:W-:Y:S02]  /*6d30*/  IMAD R39, R39, UR4, RZ ;  /* 0x0000000427277c24 */ /* 0x000fe4000f8e02ff */
[----:B-1----:R-:W-:Y:S02]  /*6d40*/  IMAD.MOV.U32 R36, RZ, RZ, R30 ;  /* 0x000000ffff247224 */ /* 0x002fe400078e001e */
[----:B------:R-:W-:Y:S02]  /*6d50*/  IMAD.MOV.U32 R37, RZ, RZ, R89 ;  /* 0x000000ffff257224 */ /* 0x000fe400078e0059 */
[C---:B------:R-:W-:Y:S02]  /*6d60*/  IMAD R39, R38.reuse, UR5, R39 ;  /* 0x0000000526277c24 */ /* 0x040fe4000f8e0227 */
[----:B------:R-:W-:Y:S01]  /*6d70*/  IMAD.WIDE.U32 R36, R38, UR4, R36 ;  /* 0x0000000426247c25 */ /* 0x000fe2000f8e0024 */
[----:B------:R-:W-:-:S03]  /*6d80*/  ULDC.64 UR4, c[0x0][0x318] ;  /* 0x0000c60000047ab9 */ /* 0x000fc60000000a00 */
[----:B------:R-:W-:Y:S01]  /*6d90*/  IMAD.IADD R37, R37, 0x1, R39 ;  /* 0x0000000125257824 */ /* 0x000fe200078e0227 */
[----:B------:R-:W-:Y:S01]  /*6da0*/  LEA R40, P3, R36, UR4, 0x1 ;  /* 0x0000000424287c11 */ /* 0x000fe2000f8608ff */
[----:B------:R-:W-:-:S03]  /*6db0*/  ULDC UR4, c[0x0][0x2f4] ;  /* 0x0000bd0000047ab9 */ /* 0x000fc60000000800 */
[----:B------:R-:W-:Y:S02]  /*6dc0*/  LEA.HI.X R41, R36, UR5, R37, 0x1, P3 ;  /* 0x0000000524297c11 */ /* 0x000fe400098f0c25 */
[----:B------:R-:W-:-:S13]  /*6dd0*/  ISETP.GE.AND P3, PT, R22, UR4, PT ;  /* 0x0000000416007c0c */ /* 0x000fda000bf66270 */
[----:B------:R-:W1:Y:S04]  /*6de0*/  @!P3 LDS.128 R36, [R83] ;  /* 0x000000005324b984 */ /* 0x000e680000000c00 */
[----:B-1----:R-:W-:Y:S01]  /*6df0*/  @!P3 STG.E.128 desc[UR60][R40.64], R36 ;  /* 0x000000242800b986 */ /* 0x002fe2000c101d3c */
[----:B------:R-:W-:-:S13]  /*6e00*/  ISETP.GE.AND P3, PT, R4, UR4, PT ;  /* 0x0000000404007c0c */ /* 0x000fda000bf66270 */
[----:B------:R-:W1:Y:S04]  /*6e10*/  @!P3 LDS.128 R36, [R83+0x2400] ;  /* 0x002400005324b984 */ /* 0x000e680000000c00 */
[----:B-1----:R-:W-:Y:S01]  /*6e20*/  @!P3 STG.E.128 desc[UR60][R40.64+0x40], R36 ;  /* 0x000040242800b986 */ /* 0x002fe2000c101d3c */
[----:B------:R-:W-:-:S13]  /*6e30*/  ISETP.GE.AND P3, PT, R6, UR4, PT ;  /* 0x0000000406007c0c */ /* 0x000fda000bf66270 */
[----:B------:R-:W1:Y:S04]  /*6e40*/  @!P3 LDS.128 R36, [R83+0x4800] ;  /* 0x004800005324b984 */ /* 0x000e680000000c00 */
[----:B-1----:R-:W-:Y:S01]  /*6e50*/  @!P3 STG.E.128 desc[UR60][R40.64+0x80], R36 ;  /* 0x000080242800b986 */ /* 0x002fe2000c101d3c */
        /* <DEDUP_REMOVED lines=8> */
[----:B-1----:R3:W-:Y:S02]  /*6ee0*/  @!P3 STG.E.128 desc[UR60][R40.64+0xa0], R36 ;  /* 0x0000a0242800b986 */ /* 0x0027e4000c101d3c */
.L_x_475:
[----:B------:R-:W-:Y:S05]  /*6ef0*/  BSYNC B0 ;  /* 0x0000000000007941 */ /* 0x000fea0003800000 */
.L_x_474:
[----:B------:R-:W-:Y:S01]  /*6f00*/  @!PT LDS RZ, [RZ] ;  /* 0x00000000fffff984 */ /* 0x000fe20000000800 */
[----:B------:R-:W-:Y:S01]  /*6f10*/  @!PT LDS RZ, [RZ] ;  /* 0x00000000fffff984 */ /* 0x000fe20000000800 */
[----:B------:R-:W-:Y:S01]  /*6f20*/  @!PT LDS RZ, [RZ] ;  /* 0x00000000fffff984 */ /* 0x000fe20000000800 */
[----:B------:R-:W-:Y:S01]  /*6f30*/  @!PT LDS RZ, [RZ] ;  /* 0x00000000fffff984 */ /* 0x000fe20000000800 */
[----:B------:R4:W-:Y:S06]  /*6f40*/  MEMBAR.ALL.CTA ;  /* 0x0000000000007992 */ /* 0x0009ec0000008000 */
[----:B----4-:R-:W4:Y:S01]  /*6f50*/  FENCE.VIEW.ASYNC.S ;  /* 0x00000000000073c6 */ /* 0x010f220000000000 */
[----:B------:R-:W-:Y:S02]  /*6f60*/  VIADD R17, R17, 0x1 ;  /* 0x0000000111117836 */ /* 0x000fe40000000000 */
[----:B0-2---:R-:W-:Y:S01]  /*6f70*/  @!P4 VIADD R21, R21, 0x31cc0 ;  /* 0x00031cc01515c836 */ /* 0x005fe20000000000 */
[----:B----4-:R0:W-:Y:S02]  /*6f80*/  BAR.SYNC.DEFER_BLOCKING R115, 0x80 ;  /* 0x000200730000751d */ /* 0x0101e40000010000 */
[----:B------:R-:W-:-:S02]  /*6f90*/  ISETP.NE.AND P3, PT, R17, 0x2, PT ;  /* 0x000000021100780c */ /* 0x000fc40003f65270 */
[----:B------:R-:W-:Y:S02]  /*6fa0*/  @!P4 PRMT R21, RZ, 0x654, R21 ;  /* 0x00000654ff15c816 */ /* 0x000fe40000000015 */
[----:B------:R-:W-:Y:S02]  /*6fb0*/  SEL R26, RZ, 0x1, P3 ;  /* 0x00000001ff1a7807 */ /* 0x000fe40001800000 */
[----:B------:R-:W-:Y:S02]  /*6fc0*/  SEL R17, R17, RZ, P3 ;  /* 0x000000ff11117207 */ /* 0x000fe40001800000 */
[----:B------:R-:W-:Y:S01]  /*6fd0*/  LOP3.LUT R155, R155, R26, RZ, 0x3c, !PT ;  /* 0x0000001a9b9b7212 */ /* 0x000fe200078e3cff */
[----:B------:R0:W-:Y:S01]  /*6fe0*/  @!P4 SYNCS.ARRIVE.TRANS64.RED.A1T0 RZ, [R21+URZ], RZ ;  /* 0x000000ff15ffc9a7 */ /* 0x0001e2000810043f */
[----:B------:R-:W-:Y:S05]  /*6ff0*/  @P2 BRA `(.L_x_476) ;  /* 0xffffffb800ac2947 */ /* 0x000fea000383ffff */
[----:B-1-3--:R-:W1:Y:S01]  /*7000*/  S2R R36, SR_TID.X ;  /* 0x0000000000247919 */ /* 0x00ae620000002100 */
[----:B------:R-:W-:Y:S02]  /*7010*/  PLOP3.LUT P0, PT, PT, PT, PT, 0x8, 0x0 ;  /* 0x000000000000781c */ /* 0x000fe40003f0e170 */
[----:B-1----:R-:W-:-:S04]  /*7020*/  SHF.R.U32.HI R36, RZ, 0x7, R36 ;  /* 0x00000007ff247819 */ /* 0x002fc80000011624 */
[----:B------:R-:W-:-:S13]  /*7030*/  ISETP.NE.AND P5, PT, R36, 0x1, PT ;  /* 0x000000012400780c */ /* 0x000fda0003fa5270 */
[----:B------:R-:W-:Y:S06]  /*7040*/  @!P5 BAR.ARV 0x9, 0x100 ;  /* 0x024400000000db1d */ /* 0x000fec0000002000 */
.L_x_416:
[----:B------:R-:W-:Y:S01]  /*7050*/  IMAD.MOV.U32 R2, RZ, RZ, RZ ;  /* 0x000000ffff027224 */ /* 0x000fe200078e00ff */
[----:B------:R-:W-:Y:S06]  /*7060*/  @P0 BRA `(.L_x_477) ;  /* 0x00000000000c0947 */ /* 0x000fec0003800000 */
[----:B------:R-:W1:Y:S01]  /*7070*/  FENCE.VIEW.ASYNC.G ;  /* 0x00000000000073c6 */ /* 0x000e620000000100 */
[----:B------:R-:W-:Y:S05]  /*7080*/  WARPSYNC.ALL ;  /* 0x0000000000007948 */ /* 0x000fea0003800000 */
[----:B-1----:R-:W-:Y:S06]  /*7090*/  BAR.ARV 0xc, 0x200 ;  /* 0x0308000000007b1d */ /* 0x002fec0000002000 */
.L_x_477:
[----:B------:R-:W2:Y:S01]  /*70a0*/  LDL R0, [R1+0x50] ;  /* 0x0000500001007983 */ /* 0x000ea20000100800 */
[----:B------:R-:W-:Y:S01]  /*70b0*/  BSSY B0, `(.L_x_478) ;  /* 0x0000022000007945 */ /* 0x000fe20003800000 */
[----:B--2---:R-:W-:-:S13]  /*70c0*/  LOP3.LUT P0, RZ, R0, 0x4, RZ, 0xc0, !PT ;  /* 0x0000000400ff7812 */ /* 0x004fda000780c0ff */
[----:B------:R-:W-:Y:S05]  /*70d0*/  @!P0 BRA `(.L_x_479) ;  /* 0x00000000007c8947 */ /* 0x000fea0003800000 */
[----:B------:R-:W2:Y:S01]  /*70e0*/  LDL R0, [R1+0x94] ;  /* 0x0000940001007983 */ /* 0x000ea20000100800 */
[----:B------:R-:W-:Y:S01]  /*70f0*/  ULDC UR4, c[0x0][0x9f0] ;  /* 0x00027c0000047ab9 */ /* 0x000fe20000000800 */
[----:B--2---:R-:W-:-:S04]  /*7100*/  ISETP.NE.AND P0, PT, R0, RZ, PT ;  /* 0x000000ff0000720c */ /* 0x004fc80003f05270 */
[----:B0-----:R-:W-:-:S04]  /*7110*/  SEL R6, R0, UR4, P0 ;  /* 0x0000000400067c07 */ /* 0x001fc80008000000 */
[-C--:B------:R-:W-:Y:S02]  /*7120*/  IABS R5, R6.reuse ;  /* 0x0000000600057213 */ /* 0x080fe40000000000 */
        /* <DEDUP_REMOVED lines=26> */
.L_x_479:
[----:B------:R-:W-:Y:S05]  /*72d0*/  BSYNC B0 ;  /* 0x0000000000007941 */ /* 0x000fea0003800000 */
.L_x_478:
[----:B------:R-:W2:Y:S01]  /*72e0*/  LDL R0, [R1+0xb0] ;  /* 0x0000b00001007983 */ /* 0x000ea20000100800 */
[----:B------:R-:W-:Y:S02]  /*72f0*/  PLOP3.LUT P0, PT, PT, PT, PT, 0x80, 0x0 ;  /* 0x000000000000781c */ /* 0x000fe40003f0f070 */
        /* <DEDUP_REMOVED lines=17> */
[----:B0-----:R-:W-:Y:S02]  /*7410*/  CS2R R20, SRZ ;  /* 0x0000000000147805 */ /* 0x001fe4000001ff00 */
[----:B------:R-:W-:Y:S02]  /*7420*/  CS2R R74, SRZ ;  /* 0x00000000004a7805 */ /* 0x000fe4000001ff00 */
[----:B------:R-:W-:Y:S02]  /*7430*/  CS2R R8, SRZ ;  /* 0x0000000000087805 */ /* 0x000fe4000001ff00 */
[----:B------:R-:W-:Y:S02]  /*7440*/  CS2R R72, SRZ ;  /* 0x0000000000487805 */ /* 0x000fe4000001ff00 */
[----:B------:R-:W-:Y:S02]  /*7450*/  CS2R R6, SRZ ;  /* 0x0000000000067805 */ /* 0x000fe4000001ff00 */
[----:B------:R-:W-:-:S02]  /*7460*/  CS2R R68, SRZ ;  /* 0x0000000000447805 */ /* 0x000fc4000001ff00 */
[----:B------:R-:W-:Y:S01]  /*7470*/  CS2R R4, SRZ ;  /* 0x0000000000047805 */ /* 0x000fe2000001ff00 */
[----:B--2---:R-:W-:Y:S02]  /*7480*/  IMAD R3, R0, R2, RZ ;  /* 0x0000000200037224 */ /* 0x004fe400078e02ff */
[----:B------:R-:W-:-:S03]  /*7490*/  IMAD.MOV.U32 R0, RZ, RZ, RZ ;  /* 0x000000ffff007224 */ /* 0x000fc600078e00ff */
[----:B------:R0:W-:Y:S01]  /*74a0*/  STL [R1+0x78], R3 ;  /* 0x0000780301007387 */ /* 0x0001e20000100800 */
[----:B------:R-:W-:Y:S01]  /*74b0*/  VIADDMNMX R111, R3, R2, R111, PT ;  /* 0x00000002036f7246 */ /* 0x000fe2000380016f */
[----:B------:R-:W-:-:S03]  /*74c0*/  IMAD.MOV.U32 R2, RZ, RZ, RZ ;  /* 0x000000ffff027224 */ /* 0x000fc600078e00ff */
[----:B------:R-:W-:-:S13]  /*74d0*/  ISETP.GT.AND P1, PT, R111, R3, PT ;  /* 0x000000036f00720c */ /* 0x000fda0003f24270 */
[----:B0-----:R-:W-:Y:S05]  /*74e0*/  @!P1 BRA `(.L_x_480) ;  /* 0x000000ec00d89947 */ /* 0x001fea0003800000 */
[----:B------:R-:W0:Y:S01]  /*74f0*/  S2R R3, SR_TID.X ;  /* 0x0000000000037919 */ /* 0x000e220000002100 */
[----:B------:R-:W-:Y:S01]  /*7500*/  UMOV UR4, 0xffffffff ;  /* 0xffffffff00047882 */ /* 0x000fe20000000000 */
[----:B0-----:R-:W-:-:S05]  /*7510*/  VIADD R38, R3, 0xffffff80 ;  /* 0xffffff8003267836 */ /* 0x001fca0000000000 */
[----:B------:R-:W-:-:S04]  /*7520*/  SHF.R.S32.HI R39, RZ, 0x1f, R38 ;  /* 0x0000001fff277819 */ /* 0x000fc80000011426 */
[----:B------:R-:W-:-:S04]  /*7530*/  LEA.HI R13, R39, R38, RZ, 0x7 ;  /* 0x00000026270d7211 */ /* 0x000fc800078f38ff */
[----:B------:R-:W-:Y:S01]  /*7540*/  SHF.R.S32.HI R13, RZ, 0x7, R13 ;  /* 0x00000007ff0d7819 */ /* 0x000fe2000001140d */
[----:B------:R-:W-:Y:S06]  /*7550*/  BRA.DIV UR4, `(.L_x_481) ;  /* 0x0000019a04e87947 */ /* 0x000fec000b800000 */
[----:B------:R-:W0:Y:S04]  /*7560*/  SHFL.IDX PT, R0, R13, RZ, 0x1f ;  /* 0x00001fff0d007589 */ /* 0x000e2800000e0000 */
[----:B0-----:R1:W-:Y:S02]  /*7570*/  STL [R1+0x7c], R0 ;  /* 0x00007c0001007387 */ /* 0x0013e40000100800 */
.L_x_727:
[----:B------:R-:W1:Y:S01]  /*7580*/  LDL R3, [R1+0x7c] ;  /* 0x00007c0001037983 */ /* 0x000e620000100800 */
[----:B------:R-:W-:Y:S01]  /*7590*/  BSSY B6, `(.L_x_482) ;  /* 0x000001b000067945 */ /* 0x000fe20003800000 */
[----:B-1----:R-:W-:-:S05]  /*75a0*/  IMAD.HI R0, R3, 0x55555556, RZ ;  /* 0x5555555603007827 */ /* 0x002fca00078e02ff */
[----:B------:R-:W-:-:S05]  /*75b0*/  LEA.HI R2, R0, R0, RZ, 0x1 ;  /* 0x0000000000027211 */ /* 0x000fca00078f08ff */
[----:B------:R-:W-:Y:S02]  /*75c0*/  IMAD R2, R2, -0x3, R3 ;  /* 0xfffffffd02027824 */ /* 0x000fe400078e0203 */
[----:B------:R-:W-:-:S04]  /*75d0*/  VIADD R3, R16, 0x24300 ;  /* 0x0002430010037836 */ /* 0x000fc80000000000 */
[----:B------:R-:W-:Y:S01]  /*75e0*/  IMAD R0, R2, 0x800, R3 ;  /* 0x0000080002007824 */ /* 0x000fe200078e0203 */
[----:B------:R-:W-:-:S04]  /*75f0*/  LOP3.LUT P0, RZ, R3, 0x9f, RZ, 0xc0, !PT ;  /* 0x0000009f03ff7812 */ /* 0x000fc8000780c0ff */
[----:B------:R-:W-:-:S04]  /*7600*/  SHF.R.U32.HI R0, RZ, 0x4, R0 ;  /* 0x00000004ff007819 */ /* 0x000fc80000011600 */
[----:B------:R-:W-:-:S05]  /*7610*/  LOP3.LUT R0, R0, 0x3fff, RZ, 0xc0, !PT ;  /* 0x00003fff00007812 */ /* 0x000fca00078ec0ff */
[----:B------:R1:W-:Y:S01]  /*7620*/  STL [R1+0x84], R0 ;  /* 0x0000840001007387 */ /* 0x0003e20000100800 */
[----:B------:R-:W-:Y:S05]  /*7630*/  @!P0 BRA `(.L_x_483) ;  /* 0x0000000000408947 */ /* 0x000fea0003800000 */
[----:B-1----:R-:W-:Y:S01]  /*7640*/  MOV R0, 0x0 ;  /* 0x0000000000007802 */ /* 0x002fe20000000f00 */
[----:B------:R-:W-:Y:S01]  /*7650*/  ULDC.64 UR4, c[0x4][0xa8] ;  /* 0x01002a0000047ab9 */ /* 0x000fe20000000a00 */
[----:B------:R-:W-:Y:S01]  /*7660*/  ULDC.64 UR6, c[0x4][0xb0] ;  /* 0x01002c0000067ab9 */ /* 0x000fe20000000a00 */
[----:B------:R-:W-:Y:S01]  /*7670*/  IMAD.U32 R4, RZ, RZ, UR4 ;  /* 0x00000004ff047e24 */ /* 0x000fe2000f8e00ff */
[----:B0-----:R0:W1:Y:S01]  /*7680*/  LDC.64 R14, c[0x4][R0] ;  /* 0x01000000000e7b82 */ /* 0x0010620000000a00 */
        /* <DEDUP_REMOVED lines=10> */
[----:B-1---5:R-:W-:Y:S05]  /*7730*/  CALL.ABS.NOINC R14 ;  /* 0x000000000e007343 */ /* 0x022fea0003c00000 */
.L_x_483:
[----:B------:R-:W-:Y:S05]  /*7740*/  BSYNC B6 ;  /* 0x0000000000067941 */ /* 0x000fea0003800000 */
.L_x_482:
[----:B------:R-:W-:Y:S02]  /*7750*/  ULDC UR4, c[0x0][0x3f4] ;  /* 0x0000fd0000047ab9 */ /* 0x000fe40000000800 */
[----:B------:R-:W-:-:S13]  /*7760*/  ISETP.LT.AND P0, PT, RZ, UR4, PT ;  /* 0x00000004ff007c0c */ /* 0x000fda000bf01270 */
[----:B------:R-:W-:Y:S05]  /*7770*/  @P0 BRA `(.L_x_484) ;  /* 0x0000000000400947 */ /* 0x000fea0003800000 */
[----:B------:R-:W1:Y:S02]  /*7780*/  LDL R20, [R1+0xa4] ;  /* 0x0000a40001147983 */ /* 0x000e640000100800 */
[----:B-1----:R-:W-:-:S04]  /*7790*/  LEA.HI R0, R20, R20, RZ, 0x1 ;  /* 0x0000001414007211 */ /* 0x002fc800078f08ff */
[----:B------:R-:W-:-:S05]  /*77a0*/  LOP3.LUT R0, R0, 0xfffffffe, RZ, 0xc0, !PT ;  /* 0xfffffffe00007812 */ /* 0x000fca00078ec0ff */
[----:B------:R-:W-:-:S05]  /*77b0*/  IMAD.IADD R0, R20, 0x1, -R0 ;  /* 0x0000000114007824 */ /* 0x000fca00078e0a00 */
[----:B------:R-:W-:-:S04]  /*77c0*/  SHF.L.U32 R3, R0, 0x1f, RZ ;  /* 0x0000001f00037819 */ /* 0x000fc800000006ff */
[----:B------:R1:W2:Y:S03]  /*77d0*/  SYNCS.PHASECHK.TRANS64.TRYWAIT P0, [R16+URZ+0x31c00], R3 ;  /* 0x031c0003100075a7 */ /* 0x0002a6000800017f */
[----:B--2---:R-:W-:Y:S05]  /*77e0*/  @!P0 NANOSLEEP.SYNCS 0x989680 ;  /* 0x009896800000895d */ /* 0x004fea0003900000 */
[----:B------:R-:W2:Y:S01]  /*77f0*/  @!P0 SYNCS.PHASECHK.TRANS64 P0, [R16+URZ+0x31c00], R3 ;  /* 0x031c0003100085a7 */ /* 0x000ea2000800007f */
[----:B------:R-:W-:Y:S04]  /*7800*/  BSSY B0, `(.L_x_485) ;  /* 0x0000006000007945 */ /* 0x000fe80003800000 */
[----:B--2---:R-:W-:Y:S05]  /*7810*/  @P0 BRA `(.L_x_486) ;  /* 0x0000000000100947 */ /* 0x004fea0003800000 */
.L_x_487:
[----:B--2---:R2:W3:Y:S02]  /*7820*/  SYNCS.PHASECHK.TRANS64.TRYWAIT P0, [R16+URZ+0x31c00], R3 ;  /* 0x031c0003100075a7 */ /* 0x0044e4000800017f */
[----:B---3--:R-:W-:Y:S05]  /*7830*/  @!P0 NANOSLEEP.SYNCS 0x989680 ;  /* 0x009896800000895d */ /* 0x008fea0003900000 */
[----:B------:R-:W3:Y:S02]  /*7840*/  @!P0 SYNCS.PHASECHK.TRANS64 P0, [R16+URZ+0x31c00], R3 ;  /* 0x031c0003100085a7 */ /* 0x000ee4000800007f */
[----:B---3--:R-:W-:Y:S05]  /*7850*/  @!P0 BRA `(.L_x_487) ;  /* 0xfffffffc00f08947 */ /* 0x008fea000383ffff */
.L_x_486:
[----:B------:R-:W-:Y:S05]  /*7860*/  BSYNC B0 ;  /* 0x0000000000007941 */ /* 0x000fea0003800000 */
.L_x_485:
[----:B------:R-:W-:Y:S05]  /*7870*/  BRA `(.L_x_488) ;  /* 0x0000003c00dc7947 */ /* 0x000fea0003800000 */
.L_x_484:
[----:B------:R-:W2:Y:S01]  /*7880*/  LDL R3, [R1+0xc8] ;  /* 0x0000c80001037983 */ /* 0x000ea20000100800 */
[----:B-1---5:R-:W-:Y:S01]  /*7890*/  SHF.R.S32.HI R0, RZ, 0x1f, R107 ;  /* 0x0000001fff007819 */ /* 0x022fe2000001146b */
[----:B------:R-:W-:Y:S01]  /*78a0*/  ULDC.64 UR4, c[0x0][0x3f8] ;  /* 0x0000fe0000047ab9 */ /* 0x000fe20000000a00 */
[----:B------:R-:W-:Y:S01]  /*78b0*/  ULDC.64 UR6, c[0x0][0x408] ;  /* 0x0001020000067ab9 */ /* 0x000fe20000000a00 */
[----:B------:R-:W-:-:S04]  /*78c0*/  IMAD.WIDE.U32 R4, R107, UR4, RZ ;  /* 0x000000046b047c25 */ /* 0x000fc8000f8e00ff */
[C---:B------:R-:W-:Y:S02]  /*78d0*/  IMAD R6, R0.reuse, UR4, RZ ;  /* 0x0000000400067c24 */ /* 0x040fe4000f8e02ff */
[----:B------:R-:W-:Y:S02]  /*78e0*/  IMAD R0, R0, UR6, RZ ;  /* 0x0000000600007c24 */ /* 0x000fe4000f8e02ff */
[C---:B------:R-:W-:Y:S01]  /*78f0*/  IMAD R25, R107.reuse, UR5, R6 ;  /* 0x000000056b197c24 */ /* 0x040fe2000f8e0206 */
[----:B------:R-:W-:Y:S01]  /*7900*/  ULDC.64 UR4, c[0x0][0x3e8] ;  /* 0x0000fa0000047ab9 */ /* 0x000fe20000000a00 */
[C---:B------:R-:W-:Y:S01]  /*7910*/  IMAD R27, R107.reuse, UR7, R0 ;  /* 0x000000076b1b7c24 */ /* 0x040fe2000f8e0200 */
[----:B------:R-:W-:Y:S01]  /*7920*/  LEA R24, P1, R4, UR4, 0x1 ;  /* 0x0000000404187c11 */ /* 0x000fe2000f8208ff */
[----:B------:R-:W-:Y:S01]  /*7930*/  IMAD.WIDE.U32 R6, R107, UR6, RZ ;  /* 0x000000066b067c25 */ /* 0x000fe2000f8e00ff */
[----:B------:R-:W-:-:S03]  /*7940*/  ULDC.64 UR6, c[0x0][0x400] ;  /* 0x0001000000067ab9 */ /* 0x000fc60000000a00 */
[----:B------:R-:W-:Y:S01]  /*7950*/  IMAD.IADD R25, R25, 0x1, R5 ;  /* 0x0000000119197824 */ /* 0x000fe200078e0205 */
[----:B------:R-:W-:Y:S01]  /*7960*/  LEA R26, P2, R6, UR6, 0x1 ;  /* 0x00000006061a7c11 */ /* 0x000fe2000f8408ff */
[----:B------:R-:W-:-:S03]  /*7970*/  IMAD.IADD R27, R27, 0x1, R7 ;  /* 0x000000011b1b7824 */ /* 0x000fc600078e0207 */
[----:B------:R-:W-:Y:S02]  /*7980*/  LEA.HI.X R25, R4, UR5, R25, 0x1, P1 ;  /* 0x0000000504197c11 */ /* 0x000fe400088f0c19 */
[----:B------:R-:W-:Y:S02]  /*7990*/  LEA.HI.X R27, R6, UR7, R27, 0x1, P2 ;  /* 0x00000007061b7c11 */ /* 0x000fe400090f0c1b */
[----:B--2---:R-:W-:-:S13]  /*79a0*/  LOP3.LUT P0, RZ, R3, 0x1bf, RZ, 0xc0, !PT ;  /* 0x000001bf03ff7812 */ /* 0x004fda000780c0ff */
[----:B------:R-:W-:Y:S05]  /*79b0*/  @!P0 BRA `(.L_x_489) ;  /* 0x0000000000408947 */ /* 0x000fea0003800000 */
[----:B------:R-:W-:Y:S01]  /*79c0*/  MOV R0, 0x0 ;  /* 0x0000000000007802 */ /* 0x000fe20000000f00 */
        /* <DEDUP_REMOVED lines=15> */
.L_x_489:
[----:B------:R-:W-:Y:S01]  /*7ac0*/  ULDC.U8 UR4, c[0x0][0x410] ;  /* 0x0001040000047ab9 */ /* 0x000fe20000000000 */
[----:B------:R-:W-:Y:S01]  /*7ad0*/  BSSY B0, `(.L_x_490) ;  /* 0x00003c9000007945 */ /* 0x000fe20003800000 */
[----:B------:R-:W-:Y:S01]  /*7ae0*/  ISETP.NE.AND P0, PT, RZ, UR4, PT ;  /* 0x00000004ff007c0c */ /* 0x000fe2000bf05270 */
[----:B------:R-:W-:-:S12]  /*7af0*/  IMAD R7, R109, 0xc0, R19 ;  /* 0x000000c06d077824 */ /* 0x000fd800078e0213 */
[----:B------:R-:W-:Y:S05]  /*7b00*/  @!P0 BRA `(.L_x_491) ;  /* 0x0000001c00788947 */ /* 0x000fea0003800000 */
[----:B------:R-:W-:-:S03]  /*7b10*/  UMOV UR4, 0xffffffff ;  /* 0xffffffff00047882 */ /* 0x000fc60000000000 */
[----:B------:R-:W-:Y:S05]  /*7b20*/  BRA.DIV UR4, `(.L_x_492) ;  /* 0x00000196049c7947 */ /* 0x000fea000b800000 */
[----:B------:R1:W2:Y:S04]  /*7b30*/  SHFL.IDX PT, R3, R25, RZ, 0x1e1f ;  /* 0x001e1fff19037589 */ /* 0x0002a800000e0000 */
[----:B------:R1:W3:Y:S04]  /*7b40*/  SHFL.IDX PT, R0, R24, RZ, 0x1e1f ;  /* 0x001e1fff18007589 */ /* 0x0002e800000e0000 */
[----:B------:R1:W4:Y:S04]  /*7b50*/  SHFL.IDX PT, R5, R27, RZ, 0x1e1f ;  /* 0x001e1fff1b057589 */ /* 0x00032800000e0000 */
[----:B------:R1:W0:Y:S02]  /*7b60*/  SHFL.IDX PT, R4, R26, RZ, 0x1e1f ;  /* 0x001e1fff1a047589 */ /* 0x00022400000e0000 */
.L_x_733:
[----:B------:R-:W5:Y:S01]  /*7b70*/  LDL R57, [R1+0xa4] ;  /* 0x0000a40001397983 */ /* 0x000f620000100800 */
[----:B------:R-:W-:Y:S01]  /*7b80*/  ULDC UR4, c[0x0][0x448] ;  /* 0x0001120000047ab9 */ /* 0x000fe20000000800 */
[----:B------:R-:W-:Y:S01]  /*7b90*/  BSSY B1, `(.L_x_493) ;  /* 0x0000060000017945 */ /* 0x000fe20003800000 */
[----:B------:R-:W-:Y:S01]  /*7ba0*/  IMAD R112, R112, UR4, RZ ;  /* 0x0000000470707c24 */ /* 0x000fe2000f8e02ff */
[----:B------:R-:W-:Y:S02]  /*7bb0*/  CS2R R34, SRZ ;  /* 0x0000000000227805 */ /* 0x000fe4000001ff00 */
[----:B------:R-:W-:Y:S02]  /*7bc0*/  CS2R R30, SRZ ;  /* 0x00000000001e7805 */ /* 0x000fe4000001ff00 */
[----:B-1----:R-:W-:Y:S01]  /*7bd0*/  CS2R R26, SRZ ;  /* 0x00000000001a7805 */ /* 0x002fe2000001ff00 */
[----:B------:R-:W-:Y:S01]  /*7be0*/  IMAD R6, R109, -0xc0, R112 ;  /* 0xffffff406d067824 */ /* 0x000fe200078e0270 */
[----:B------:R-:W-:-:S02]  /*7bf0*/  ISETP.GE.AND P1, PT, R7, R112, PT ;  /* 0x000000700700720c */ /* 0x000fc40003f26270 */
[----:B------:R-:W-:Y:S02]  /*7c00*/  CS2R R20, SRZ ;  /* 0x0000000000147805 */ /* 0x000fe4000001ff00 */
[----:B------:R-:W-:Y:S02]  /*7c10*/  CS2R R12, SRZ ;  /* 0x00000000000c7805 */ /* 0x000fe4000001ff00 */
[----:B------:R-:W-:Y:S02]  /*7c20*/  CS2R R8, SRZ ;  /* 0x0000000000087805 */ /* 0x000fe4000001ff00 */
[----:B------:R-:W-:Y:S02]  /*7c30*/  VIMNMX R6, R6, 0xc0, PT ;  /* 0x000000c006067848 */ /* 0x000fe40003fe0100 */
[----:B------:R-:W-:Y:S02]  /*7c40*/  CS2R R36, SRZ ;  /* 0x0000000000247805 */ /* 0x000fe4000001ff00 */
[----:B------:R-:W-:-:S02]  /*7c50*/  CS2R R32, SRZ ;  /* 0x0000000000207805 */ /* 0x000fc4000001ff00 */
[----:B------:R-:W-:Y:S02]  /*7c60*/  CS2R R28, SRZ ;  /* 0x00000000001c7805 */ /* 0x000fe4000001ff00 */
[----:B------:R-:W-:Y:S02]  /*7c70*/  ISETP.GE.AND P0, PT, R19, R6, PT ;  /* 0x000000061300720c */ /* 0x000fe40003f06270 */
[----:B------:R-:W-:Y:S02]  /*7c80*/  CS2R R24, SRZ ;  /* 0x0000000000187805 */ /* 0x000fe4000001ff00 */
[----:B0-----:R-:W-:Y:S02]  /*7c90*/  CS2R R14, SRZ ;  /* 0x00000000000e7805 */ /* 0x001fe4000001ff00 */
[----:B------:R-:W-:Y:S02]  /*7ca0*/  CS2R R10, SRZ ;  /* 0x00000000000a7805 */ /* 0x000fe4000001ff00 */
[----:B-----5:R-:W-:Y:S01]  /*7cb0*/  LEA.HI R52, R57, R57, RZ, 0x1 ;  /* 0x0000003939347211 */ /* 0x020fe200078f08ff */
[----:B------:R-:W-:Y:S06]  /*7cc0*/  @P1 BRA `(.L_x_494) ;  /* 0x0000000400301947 */ /* 0x000fec0003800000 */
[----:B------:R-:W2:Y:S01]  /*7cd0*/  LDL R45, [R1+0x6c] ;  /* 0x00006c00012d7983 */ /* 0x000ea20000100800 */
[----:B------:R-:W-:-:S03]  /*7ce0*/  ULDC UR4, c[0x0][0x3f4] ;  /* 0x0000fd0000047ab9 */ /* 0x000fc60000000800 */
[----:B------:R-:W3:Y:S04]  /*7cf0*/  LDL R44, [R1+0x68] ;  /* 0x00006800012c7983 */ /* 0x000ee80000100800 */
[----:B------:R-:W4:Y:S04]  /*7d00*/  LDL R43, [R1+0x70] ;  /* 0x00007000012b7983 */ /* 0x000f280000100800 */
[----:B------:R-:W4:Y:S04]  /*7d10*/  LDL R42, [R1+0x64] ;  /* 0x00006400012a7983 */ /* 0x000f280000100800 */
[----:B------:R-:W4:Y:S04]  /*7d20*/  LDL.64 R40, [R1+0x40] ;  /* 0x0000400001287983 */ /* 0x000f280000100a00 */
[----:B------:R-:W4:Y:S01]  /*7d30*/  LDL R14, [R1+0x74] ;  /* 0x00007400010e7983 */ /* 0x000f220000100800 */
        /* <DEDUP_REMOVED lines=8> */
[C---:B--2---:R-:W-:Y:S01]  /*7dc0*/  ISETP.GE.AND P4, PT, R45.reuse, UR4, PT ;  /* 0x000000042d007c0c */ /* 0x044fe2000bf86270 */
[C---:B------:R-:W-:Y:S01]  /*7dd0*/  IMAD.SHL.U32 R9, R45.reuse, 0x2, RZ ;  /* 0x000000022d097824 */ /* 0x040fe200078e00ff */
[----:B------:R-:W-:Y:S02]  /*7de0*/  SHF.R.S32.HI R6, RZ, 0x1f, R45 ;  /* 0x0000001fff067819 */ /* 0x000fe4000001142d */
[----:B---3--:R-:W-:Y:S02]  /*7df0*/  ISETP.GE.AND P3, PT, R44, UR4, PT ;  /* 0x000000042c007c0c */ /* 0x008fe4000bf66270 */
[----:B------:R-:W-:-:S07]  /*7e00*/  SHF.L.U64.HI R10, R45, 0x1, R6 ;  /* 0x000000012d0a7819 */ /* 0x000fce0000010206 */
[-C--:B------:R-:W-:Y:S02]  /*7e10*/  @!P4 IADD3 R8, P2, R4, R9.reuse, RZ ;  /* 0x000000090408c210 */ /* 0x080fe40007f5e0ff */
[----:B------:R-:W-:-:S03]  /*7e20*/  @!P4 IADD3 R6, P1, R0, R9, RZ ;  /* 0x000000090006c210 */ /* 0x000fc60007f3e0ff */
[--C-:B----4-:R-:W-:Y:S01]  /*7e30*/  @!P4 IMAD.X R9, R5, 0x1, R10.reuse, P2 ;  /* 0x000000010509c824 */ /* 0x110fe200010e060a */
[----:B------:R-:W-:Y:S01]  /*7e40*/  ISETP.GE.AND P2, PT, R43, UR4, PT ;  /* 0x000000042b007c0c */ /* 0x000fe2000bf46270 */
[----:B------:R-:W-:Y:S01]  /*7e50*/  @!P4 IMAD.X R7, R3, 0x1, R10, P1 ;  /* 0x000000010307c824 */ /* 0x000fe200008e060a */
[----:B------:R-:W-:Y:S01]  /*7e60*/  SHF.R.S32.HI R10, RZ, 0x1f, R44 ;  /* 0x0000001fff0a7819 */ /* 0x000fe2000001142c */
[----:B------:R-:W-:Y:S01]  /*7e70*/  IMAD.SHL.U32 R49, R44, 0x2, RZ ;  /* 0x000000022c317824 */ /* 0x000fe200078e00ff */
[----:B------:R-:W5:Y:S01]  /*7e80*/  @!P4 LD.E.64 R30, desc[UR60][R8.64] ;  /* 0x0000003c081ec980 */ /* 0x000f62000c101b00 */
[----:B------:R-:W-:Y:S01]  /*7e90*/  ISETP.GE.AND P1, PT, R42, UR4, PT ;  /* 0x000000042a007c0c */ /* 0x000fe2000bf26270 */
[----:B------:R-:W-:Y:S01]  /*7ea0*/  IMAD.SHL.U32 R45, R43, 0x2, RZ ;  /* 0x000000022b2d7824 */ /* 0x000fe200078e00ff */
[----:B------:R-:W-:Y:S01]  /*7eb0*/  SHF.L.U64.HI R10, R44, 0x1, R10 ;  /* 0x000000012c0a7819 */ /* 0x000fe2000001020a */
[----:B------:R0:W5:Y:S01]  /*7ec0*/  @!P4 LD.E.64 R32, desc[UR60][R6.64] ;  /* 0x0000003c0620c980 */ /* 0x000162000c101b00 */
[----:B------:R-:W-:-:S02]  /*7ed0*/  @!P3 IADD3 R48, P4, R4, R49, RZ ;  /* 0x000000310430b210 */ /* 0x000fc40007f9e0ff */
[----:B------:R-:W-:Y:S02]  /*7ee0*/  SHF.R.S32.HI R11, RZ, 0x1f, R43 ;  /* 0x0000001fff0b7819 */ /* 0x000fe4000001142b */
[----:B------:R-:W-:Y:S01]  /*7ef0*/  @!P3 IADD3 R50, P5, R0, R49, RZ ;  /* 0x000000310032b210 */ /* 0x000fe20007fbe0ff */
[----:B------:R-:W-:Y:S01]  /*7f00*/  @!P3 IMAD.X R49, R5, 0x1, R10, P4 ;  /* 0x000000010531b824 */ /* 0x000fe200020e060a */
[-C--:B------:R-:W-:Y:S02]  /*7f10*/  @!P2 IADD3 R44, P4, R4, R45.reuse, RZ ;  /* 0x0000002d042ca210 */ /* 0x080fe40007f9e0ff */
[----:B------:R-:W-:Y:S01]  /*7f20*/  SHF.R.S32.HI R12, RZ, 0x1f, R42 ;  /* 0x0000001fff0c7819 */ /* 0x000fe2000001142a */
[----:B0-----:R-:W-:Y:S01]  /*7f30*/  IMAD.SHL.U32 R7, R42, 0x2, RZ ;  /* 0x000000022a077824 */ /* 0x001fe200078e00ff */
[----:B------:R-:W-:Y:S01]  /*7f40*/  SHF.L.U64.HI R6, R43, 0x1, R11 ;  /* 0x000000012b067819 */ /* 0x000fe2000001020b */
[----:B------:R-:W-:Y:S01]  /*7f50*/  @!P3 IMAD.X R51, R3, 0x1, R10, P5 ;  /* 0x000000010333b824 */ /* 0x000fe200028e060a */
[----:B------:R-:W-:Y:S01]  /*7f60*/  @!P2 IADD3 R46, P5, R0, R45, RZ ;  /* 0x0000002d002ea210 */ /* 0x000fe20007fbe0ff */
[----:B------:R-:W-:Y:S01]  /*7f70*/  IMAD.SHL.U32 R13, R14, 0x2, RZ ;  /* 0x000000020e0d7824 */ /* 0x000fe200078e00ff */
[----:B------:R-:W-:Y:S01]  /*7f80*/  SHF.L.U64.HI R12, R42, 0x1, R12 ;  /* 0x000000012a0c7819 */ /* 0x000fe2000001020c */
[--C-:B------:R-:W-:Y:S01]  /*7f90*/  @!P2 IMAD.X R45, R5, 0x1, R6.reuse, P4 ;  /* 0x00000001052da824 */ /* 0x100fe200020e0606 */
[-C--:B------:R-:W-:Y:S01]  /*7fa0*/  @!P1 IADD3 R42, P4, R0, R7.reuse, RZ ;  /* 0x00000007002a9210 */ /* 0x080fe20007f9e0ff */
[C---:B------:R-:W-:Y:S01]  /*7fb0*/  @!P2 IMAD.X R47, R3.reuse, 0x1, R6, P5 ;  /* 0x00000001032fa824 */ /* 0x040fe200028e0606 */
[----:B------:R-:W-:Y:S01]  /*7fc0*/  ISETP.GE.AND P5, PT, R40, UR4, PT ;  /* 0x0000000428007c0c */ /* 0x000fe2000bfa6270 */
[----:B------:R-:W5:Y:S02]  /*7fd0*/  @!P3 LD.E.64 R28, desc[UR60][R50.64] ;  /* 0x0000003c321cb980 */ /* 0x000f64000c101b00 */
[--C-:B------:R-:W-:Y:S01]  /*7fe0*/  @!P1 IMAD.X R43, R3, 0x1, R12.reuse, P4 ;  /* 0x00000001032b9824 */ /* 0x100fe200020e060c */
[----:B------:R-:W-:Y:S01]  /*7ff0*/  @!P1 IADD3 R6, P4, R4, R7, RZ ;  /* 0x0000000704069210 */ /* 0x000fe20007f9e0ff */
[----:B------:R-:W5:Y:S04]  /*8000*/  @!P3 LD.E.64 R26, desc[UR60][R48.64] ;  /* 0x0000003c301ab980 */ /* 0x000f68000c101b00 */
[----:B------:R-:W-:Y:S01]  /*8010*/  @!P1 IMAD.X R7, R5, 0x1, R12, P4 ;  /* 0x0000000105079824 */ /* 0x000fe200020e060c */
[----:B------:R-:W-:Y:S01]  /*8020*/  ISETP.GE.AND P4, PT, R14, UR4, PT ;  /* 0x000000040e007c0c */ /* 0x000fe2000bf86270 */
[----:B------:R-:W5:Y:S02]  /*8030*/  @!P2 LD.E.64 R24, desc[UR60][R46.64] ;  /* 0x0000003c2e18a980 */ /* 0x000f64000c101b00 */
[----:B------:R-:W-:-:S02]  /*8040*/  @!P5 IMAD.MOV.U32 R8, RZ, RZ, R0 ;  /* 0x000000ffff08d224 */ /* 0x000fc400078e0000 */
[----:B------:R-:W-:Y:S01]  /*8050*/  @!P5 IMAD.MOV.U32 R9, RZ, RZ, R3 ;  /* 0x000000ffff09d224 */ /* 0x000fe200078e0003 */
[----:B------:R-:W5:Y:S01]  /*8060*/  @!P2 LD.E.64 R20, desc[UR60][R44.64] ;  /* 0x0000003c2c14a980 */ /* 0x000f62000c101b00 */
[----:B------:R-:W-:Y:S01]  /*8070*/  @!P5 IMAD.WIDE R10, R40, 0x2, R4 ;  /* 0x00000002280ad825 */ /* 0x000fe200078e0204 */
[----:B------:R-:W-:-:S03]  /*8080*/  SHF.R.S32.HI R12, RZ, 0x1f, R14 ;  /* 0x0000001fff0c7819 */ /* 0x000fc6000001140e */
[----:B------:R-:W-:Y:S01]  /*8090*/  @!P5 IMAD.WIDE R8, R40, 0x2, R8 ;  /* 0x000000022808d825 */ /* 0x000fe200078e0208 */
[----:B------:R0:W5:Y:S01]  /*80a0*/  @!P5 LD.E.64 R34, desc[UR60][R10.64] ;  /* 0x0000003c0a22d980 */ /* 0x000162000c101b00 */
[----:B------:R-:W-:-:S03]  /*80b0*/  SHF.L.U64.HI R12, R14, 0x1, R12 ;  /* 0x000000010e0c7819 */ /* 0x000fc6000001020c */
[----:B------:R1:W5:Y:S01]  /*80c0*/  @!P5 LD.E.64 R36, desc[UR60][R8.64] ;  /* 0x0000003c0824d980 */ /* 0x000362000c101b00 */
[----:B------:R-:W-:-:S05]  /*80d0*/  @!P4 IADD3 R40, P5, R0, R13, RZ ;  /* 0x0000000d0028c210 */ /* 0x000fca0007fbe0ff */
[--C-:B------:R-:W-:Y:S01]  /*80e0*/  @!P4 IMAD.X R41, R3, 0x1, R12.reuse, P5 ;  /* 0x000000010329c824 */ /* 0x100fe200028e060c */
[----:B------:R-:W-:Y:S02]  /*80f0*/  @!P4 IADD3 R4, P5, R4, R13, RZ ;  /* 0x0000000d0404c210 */ /* 0x000fe40007fbe0ff */
[----:B------:R-:W-:Y:S02]  /*8100*/  CS2R R14, SRZ ;  /* 0x00000000000e7805 */ /* 0x000fe4000001ff00 */
[----:B0-----:R-:W-:Y:S02]  /*8110*/  CS2R R10, SRZ ;  /* 0x00000000000a7805 */ /* 0x001fe4000001ff00 */
[----:B-1----:R-:W-:Y:S01]  /*8120*/  CS2R R8, SRZ ;  /* 0x0000000000087805 */ /* 0x002fe2000001ff00 */
[----:B------:R-:W-:Y:S01]  /*8130*/  @!P4 IMAD.X R5, R5, 0x1, R12, P5 ;  /* 0x000000010505c824 */ /* 0x000fe200028e060c */
[----:B------:R-:W-:Y:S01]  /*8140*/  CS2R R12, SRZ ;  /* 0x00000000000c7805 */ /* 0x000fe2000001ff00 */
[----:B------:R0:W5:Y:S04]  /*8150*/  @!P1 LD.E.64 R14, desc[UR60][R42.64] ;  /* 0x0000003c2a0e9980 */ /* 0x000168000c101b00 */
[----:B------:R0:W5:Y:S04]  /*8160*/  @!P4 LD.E.64 R10, desc[UR60][R40.64] ;  /* 0x0000003c280ac980 */ /* 0x000168000c101b00 */
[----:B------:R0:W5:Y:S04]  /*8170*/  @!P1 LD.E.64 R12, desc[UR60][R6.64] ;  /* 0x0000003c060c9980 */ /* 0x000168000c101b00 */
[----:B------:R0:W5:Y:S02]  /*8180*/  @!P4 LD.E.64 R8, desc[UR60][R4.64] ;  /* 0x0000003c0408c980 */ /* 0x000164000c101b00 */
.L_x_494:
[----:B------:R-:W-:Y:S05]  /*8190*/  BSYNC B1 ;  /* 0x0000000000017941 */ /* 0x000fea0003800000 */
.L_x_493:
[----:B--2--5:R-:W-:Y:S01]  /*81a0*/  IMAD.MOV.U32 R3, RZ, RZ, R35 ;  /* 0x000000ffff037224 */ /* 0x024fe200078e0023 */
[----:B------:R-:W-:Y:S01]  /*81b0*/  LOP3.LUT R52, R52, 0xfffffffe, RZ, 0xc0, !PT ;  /* 0xfffffffe34347812 */ /* 0x000fe200078ec0ff */
[----:B---3--:R-:W-:Y:S01]  /*81c0*/  IMAD.MOV.U32 R0, RZ, RZ, R34 ;  /* 0x000000ffff007224 */ /* 0x008fe200078e0022 */
[----:B------:R-:W-:Y:S01]  /*81d0*/  BSSY B1, `(.L_x_495) ;  /* 0x0000031000017945 */ /* 0x000fe20003800000 */
[----:B0-----:R-:W-:Y:S01]  /*81e0*/  IMAD.MOV.U32 R4, RZ, RZ, R30 ;  /* 0x000000ffff047224 */ /* 0x001fe200078e001e */
[----:B------:R-:W-:Y:S01]  /*81f0*/  PRMT R40, R40, 0x5410, R3 ;  /* 0x0000541028287816 */ /* 0x000fe20000000003 */
[----:B------:R-:W-:Y:S01]  /*8200*/  IMAD.IADD R3, R57, 0x1, -R52 ;  /* 0x0000000139037824 */ /* 0x000fe200078e0a34 */
[----:B------:R-:W-:Y:S01]  /*8210*/  PRMT R56, R0, 0x7610, R56 ;  /* 0x0000761000387816 */ /* 0x000fe20000000038 */
[----:B------:R-:W-:Y:S01]  /*8220*/  IMAD.MOV.U32 R0, RZ, RZ, R31 ;  /* 0x000000ffff007224 */ /* 0x000fe200078e001f */
[----:B------:R-:W-:Y:S01]  /*8230*/  PRMT R62, R4, 0x7610, R62 ;  /* 0x00007610043e7816 */ /* 0x000fe2000000003e */
[----:B------:R-:W-:Y:S01]  /*8240*/  IMAD.MOV.U32 R4, RZ, RZ, R26 ;  /* 0x000000ffff047224 */ /* 0x000fe200078e001a */
[----:B------:R-:W-:Y:S01]  /*8250*/  SHF.L.U32 R3, R3, 0x1f, RZ ;  /* 0x0000001f03037819 */ /* 0x000fe200000006ff */
[----:B----4-:R-:W-:Y:S01]  /*8260*/  IMAD.MOV.U32 R5, RZ, RZ, R27 ;  /* 0x000000ffff057224 */ /* 0x010fe200078e001b */
[----:B------:R-:W-:Y:S01]  /*8270*/  PRMT R41, R41, 0x5410, R0 ;  /* 0x0000541029297816 */ /* 0x000fe20000000000 */
[----:B------:R-:W-:Y:S01]  /*8280*/  IMAD.MOV.U32 R0, RZ, RZ, R20 ;  /* 0x000000ffff007224 */ /* 0x000fe200078e0014 */
[----:B------:R-:W0:Y:S01]  /*8290*/  SYNCS.PHASECHK.TRANS64.TRYWAIT P1, [R16+URZ+0x31c00], R3 ;  /* 0x031c0003100075a7 */ /* 0x000e22000802017f */
[----:B------:R-:W-:Y:S01]  /*82a0*/  PRMT R53, R4, 0x7610, R53 ;  /* 0x0000761004357816 */ /* 0x000fe20000000035 */
[----:B------:R-:W-:Y:S01]  /*82b0*/  IMAD.MOV.U32 R4, RZ, RZ, R21 ;  /* 0x000000ffff047224 */ /* 0x000fe200078e0015 */
        /* <DEDUP_REMOVED lines=33> */
[----:B0-----:R-:W-:Y:S06]  /*84d0*/  @!P1 BRA `(.L_x_496) ;  /* 0x0000018c00a49947 */ /* 0x001fec0003800000 */
.L_x_734:
[----:B------:R-:W-:Y:S05]  /*84e0*/  BSYNC B1 ;  /* 0x0000000000017941 */ /* 0x000fea0003800000 */
.L_x_495:
[----:B------:R-:W-:Y:S02]  /*84f0*/  PRMT R42, R0, 0x7610, R42 ;  /* 0x00007610002a7816 */ /* 0x000fe4000000002a */
[----:B------:R-:W-:Y:S01]  /*8500*/  PRMT R43, R4, 0x7610, R43 ;  /* 0x00007610042b7816 */ /* 0x000fe2000000002b */
[----:B------:R-:W-:Y:S06]  /*8510*/  @P0 BRA `(.L_x_497) ;  /* 0x0000003000900947 */ /* 0x000fec0003800000 */
[----:B------:R-:W2:Y:S01]  /*8520*/  LDL.64 R66, [R1+0x40] ;  /* 0x0000400001427983 */ /* 0x000ea20000100a00 */
[----:B------:R-:W2:Y:S03]  /*8530*/  LDC R4, c[0x0][0x3f4] ;  /* 0x0000fd00ff047b82 */ /* 0x000ea60000000800 */
[----:B------:R-:W3:Y:S04]  /*8540*/  LDL R61, [R1+0x88] ;  /* 0x00008800013d7983 */ /* 0x000ee80000100800 */
[----:B------:R-:W4:Y:S04]  /*8550*/  LDL R60, [R1+0x6c] ;  /* 0x00006c00013c7983 */ /* 0x000f280000100800 */
[----:B------:R-:W5:Y:S04]  /*8560*/  LDL R58, [R1+0x68] ;  /* 0x00006800013a7983 */ /* 0x000f680000100800 */
[----:B------:R-:W5:Y:S04]  /*8570*/  LDL R57, [R1+0x70] ;  /* 0x0000700001397983 */ /* 0x000f680000100800 */
[----:B------:R-:W5:Y:S04]  /*8580*/  LDL R7, [R1+0x64] ;  /* 0x0000640001077983 */ /* 0x000f680000100800 */
[----:B------:R-:W5:Y:S01]  /*8590*/  LDL R6, [R1+0x74] ;  /* 0x0000740001067983 */ /* 0x000f620000100800 */
[----:B------:R-:W-:-:S04]  /*85a0*/  LEA.HI R38, R39, R38, RZ, 0x2 ;  /* 0x0000002627267211 */ /* 0x000fc800078f10ff */
[--C-:B------:R-:W-:Y:S02]  /*85b0*/  SHF.R.S32.HI R0, RZ, 0x2, R38.reuse ;  /* 0x00000002ff007819 */ /* 0x100fe40000011426 */
[----:B0-----:R-:W-:-:S04]  /*85c0*/  SHF.R.S32.HI R3, RZ, 0x1f, R38 ;  /* 0x0000001fff037819 */ /* 0x001fc80000011426 */
[----:B------:R-:W-:-:S04]  /*85d0*/  LEA.HI R3, R3, R0, RZ, 0x2 ;  /* 0x0000000003037211 */ /* 0x000fc800078f10ff */
[----:B------:R-:W-:Y:S01]  /*85e0*/  LOP3.LUT R5, R3, 0xfffffffc, RZ, 0xc0, !PT ;  /* 0xfffffffc03057812 */ /* 0x000fe200078ec0ff */
[----:B------:R-:W-:Y:S04]  /*85f0*/  BSSY B1, `(.L_x_498) ;  /* 0x000003a000017945 */ /* 0x000fe80003800000 */
[----:B------:R-:W-:-:S05]  /*8600*/  IMAD.IADD R5, R0, 0x1, -R5 ;  /* 0x0000000100057824 */ /* 0x000fca00078e0a05 */
[----:B------:R-:W-:Y:S02]  /*8610*/  LOP3.LUT P0, RZ, R5, 0x2, RZ, 0xc0, !PT ;  /* 0x0000000205ff7812 */ /* 0x000fe4000780c0ff */
[----:B--2---:R-:W-:Y:S01]  /*8620*/  ISETP.GE.AND P6, PT, R66, R4, PT ;  /* 0x000000044200720c */ /* 0x004fe20003fc6270 */
[----:B---3--:R-:W-:-:S04]  /*8630*/  IMAD R3, R61, 0x2, R16 ;  /* 0x000000023d037824 */ /* 0x008fc800078e0210 */
[----:B------:R-:W-:Y:S01]  /*8640*/  VIADD R0, R3, 0x20 ;  /* 0x0000002003007836 */ /* 0x000fe20000000000 */
[-C--:B----4-:R-:W-:Y:S02]  /*8650*/  ISETP.GE.AND P1, PT, R60, R4.reuse, PT ;  /* 0x000000043c00720c */ /* 0x090fe40003f26270 */
[-C--:B-----5:R-:W-:Y:S02]  /*8660*/  ISETP.GE.AND P2, PT, R58, R4.reuse, PT ;  /* 0x000000043a00720c */ /* 0x0a0fe40003f46270 */
[-C--:B------:R-:W-:Y:S02]  /*8670*/  ISETP.GE.AND P3, PT, R57, R4.reuse, PT ;  /* 0x000000043900720c */ /* 0x080fe40003f66270 */
[-C--:B------:R-:W-:Y:S02]  /*8680*/  ISETP.GE.AND P4, PT, R7, R4.reuse, PT ;  /* 0x000000040700720c */ /* 0x080fe40003f86270 */
[----:B------:R-:W-:Y:S01]  /*8690*/  ISETP.GE.AND P5, PT, R6, R4, PT ;  /* 0x000000040600720c */ /* 0x000fe20003fa6270 */
[----:B------:R-:W-:-:S12]  /*86a0*/  @P6 BRA `(.L_x_499) ;  /* 0x0000000000b86947 */ /* 0x000fd80003800000 */
[----:B------:R-:W0:Y:S01]  /*86b0*/  LDS.128 R4, [R3+0xda00] ;  /* 0x00da000003047984 */ /* 0x000e220000000c00 */
[----:B------:R-:W-:Y:S02]  /*86c0*/  SHF.R.U32.HI R58, RZ, 0x10, R35 ;  /* 0x00000010ff3a7819 */ /* 0x000fe40000011623 */
[----:B------:R-:W-:Y:S02]  /*86d0*/  SHF.R.U32.HI R39, RZ, 0x10, R37 ;  /* 0x00000010ff277819 */ /* 0x000fe40000011625 */
[----:B------:R-:W-:Y:S02]  /*86e0*/  PRMT R58, R40, 0x5432, R58 ;  /* 0x00005432283a7816 */ /* 0x000fe4000000003a */
[----:B------:R-:W-:Y:S02]  /*86f0*/  SHF.R.U64 R57, R34, 0x10, R35 ;  /* 0x0000001022397819 */ /* 0x000fe40000001223 */
[----:B------:R-:W-:Y:S01]  /*8700*/  PRMT R39, R59, 0x5410, R39 ;  /* 0x000054103b277816 */ /* 0x000fe20000000027 */
[----:B------:R-:W-:Y:S01]  /*8710*/  IMAD.U32 R59, R58, 0x10000, RZ ;  /* 0x000100003a3b7824 */ /* 0x000fe200078e00ff */
[----:B------:R-:W-:-:S02]  /*8720*/  SHF.R.U64 R38, R36, 0x10, R37 ;  /* 0x0000001024267819 */ /* 0x000fc40000001225 */
[----:B------:R-:W-:Y:S01]  /*8730*/  PRMT R57, R56, 0x5410, R57 ;  /* 0x0000541038397816 */ /* 0x000fe20000000039 */
[C---:B------:R-:W-:Y:S01]  /*8740*/  IMAD.U32 R56, R39.reuse, 0x10000, RZ ;  /* 0x0001000027387824 */ /* 0x040fe200078e00ff */
[----:B------:R-:W-:Y:S02]  /*8750*/  LOP3.LUT R58, R58, 0xffff0000, RZ, 0xc0, !PT ;  /* 0xffff00003a3a7812 */ /* 0x000fe400078ec0ff */
[----:B------:R-:W-:Y:S02]  /*8760*/  LOP3.LUT R39, R39, 0xffff0000, RZ, 0xc0, !PT ;  /* 0xffff000027277812 */ /* 0x000fe400078ec0ff */
[----:B------:R-:W-:Y:S02]  /*8770*/  PRMT R38, R42, 0x5432, R38 ;  /* 0x000054322a267816 */ /* 0x000fe40000000026 */
[C---:B0-----:R-:W-:Y:S01]  /*8780*/  LOP3.LUT R35, R6.reuse, 0xffff0000, RZ, 0xc0, !PT ;  /* 0xffff000006237812 */ /* 0x041fe200078ec0ff */
[----:B------:R-:W-:Y:S01]  /*8790*/  IMAD.U32 R34, R6, 0x10000, RZ ;  /* 0x0001000006227824 */ /* 0x000fe200078e00ff */
[C---:B------:R-:W-:Y:S01]  /*87a0*/  LOP3.LUT R37, R7.reuse, 0xffff0000, RZ, 0xc0, !PT ;  /* 0xffff000007257812 */ /* 0x040fe200078ec0ff */
[----:B------:R-:W-:-:S02]  /*87b0*/  IMAD.U32 R36, R7, 0x10000, RZ ;  /* 0x0001000007247824 */ /* 0x000fc400078e00ff */
[CC--:B------:R-:W-:Y:S01]  /*87c0*/  FMUL.FTZ R61, R35.reuse, R59.reuse ;  /* 0x0000003b233d7220 */ /* 0x0c0fe20000410000 */
[----:B------:R-:W-:Y:S01]  /*87d0*/  FMUL.FTZ R60, R35, R56 ;  /* 0x00000038233c7220 */ /* 0x000fe20000410000 */
[----:B------:R-:W-:Y:S01]  /*87e0*/  FMUL.FTZ R35, R37, R58 ;  /* 0x0000003a25237220 */ /* 0x000fe20000410000 */
[----:B------:R-:W-:Y:S02]  /*87f0*/  IMAD.U32 R6, R4, 0x10000, RZ ;  /* 0x0001000004067824 */ /* 0x000fe400078e00ff */
[C---:B------:R-:W-:Y:S01]  /*8800*/  FFMA.FTZ R61, R34.reuse, R56, -R61 ;  /* 0x00000038223d7223 */ /* 0x040fe2000001083d */
[----:B------:R-:W-:Y:S01]  /*8810*/  FFMA.FTZ R60, R34, R59, R60 ;  /* 0x0000003b223c7223 */ /* 0x000fe2000001003c */
[-C--:B------:R-:W-:Y:S01]  /*8820*/  FFMA.FTZ R59, R36, R39.reuse, -R35 ;  /* 0x00000027243b7223 */ /* 0x080fe20000010823 */
[C---:B------:R-:W-:Y:S01]  /*8830*/  IMAD.U32 R7, R5.reuse, 0x10000, RZ ;  /* 0x0001000005077824 */ /* 0x040fe200078e00ff */
[----:B------:R-:W-:Y:S01]  /*8840*/  LOP3.LUT R4, R4, 0xffff0000, RZ, 0xc0, !PT ;  /* 0xffff000004047812 */ /* 0x000fe200078ec0ff */
[C---:B------:R-:W-:Y:S01]  /*8850*/  IMAD.U32 R35, R38.reuse, 0x10000, RZ ;  /* 0x0001000026237824 */ /* 0x040fe200078e00ff */
[----:B------:R-:W-:Y:S01]  /*8860*/  LOP3.LUT R5, R5, 0xffff0000, RZ, 0xc0, !PT ;  /* 0xffff000005057812 */ /* 0x000fe200078ec0ff */
[----:B------:R-:W-:Y:S01]  /*8870*/  FMUL.FTZ R63, R37, R39 ;  /* 0x00000027253f7220 */ /* 0x000fe20000410000 */
[C---:B------:R-:W-:Y:S01]  /*8880*/  LOP3.LUT R34, R57.reuse, 0xffff0000, RZ, 0xc0, !PT ;  /* 0xffff000039227812 */ /* 0x040fe200078ec0ff */
[----:B------:R-:W-:Y:S01]  /*8890*/  IMAD.U32 R37, R57, 0x10000, RZ ;  /* 0x0001000039257824 */ /* 0x000fe200078e00ff */
[----:B------:R-:W-:Y:S01]  /*88a0*/  LOP3.LUT R38, R38, 0xffff0000, RZ, 0xc0, !PT ;  /* 0xffff000026267812 */ /* 0x000fe200078ec0ff */
[----:B------:R-:W-:Y:S01]  /*88b0*/  FFMA.FTZ R58, R36, R58, R63 ;  /* 0x0000003a243a7223 */ /* 0x000fe2000001003f */
[C---:B------:R-:W-:Y:S01]  /*88c0*/  FMUL.FTZ R36, R4.reuse, R35 ;  /* 0x0000002304247220 */ /* 0x040fe20000410000 */
[-C--:B------:R-:W-:Y:S01]  /*88d0*/  FMUL.FTZ R39, R4, R37.reuse ;  /* 0x0000002504277220 */ /* 0x080fe20000410000 */
[C---:B------:R-:W-:Y:S01]  /*88e0*/  FMUL.FTZ R56, R5.reuse, R34 ;  /* 0x0000002205387220 */ /* 0x040fe20000410000 */
[-C--:B------:R-:W-:Y:S01]  /*88f0*/  FMUL.FTZ R57, R5, R38.reuse ;  /* 0x0000002605397220 */ /* 0x080fe20000410000 */
[C---:B------:R-:W-:Y:S01]  /*8900*/  FFMA.FTZ R37, R6.reuse, R37, R36 ;  /* 0x0000002506257223 */ /* 0x040fe20000010024 */
[----:B------:R-:W-:Y:S01]  /*8910*/  FFMA.FTZ R4, R6, R35, -R39 ;  /* 0x0000002306047223 */ /* 0x000fe20000010827 */
[C---:B------:R-:W-:Y:S01]  /*8920*/  FFMA.FTZ R5, R7.reuse, R38, -R56 ;  /* 0x0000002607057223 */ /* 0x040fe20000010838 */
[----:B------:R-:W-:Y:S01]  /*8930*/  FFMA.FTZ R34, R7, R34, R57 ;  /* 0x0000002207227223 */ /* 0x000fe20000010039 */
[----:B------:R-:W-:-:S02]  /*8940*/  F2FP.BF16.F32.PACK_AB R6, R60, R61 ;  /* 0x0000003d3c06723e */ /* 0x000fc400000010ff */
[----:B------:R-:W-:Y:S02]  /*8950*/  F2FP.BF16.F32.PACK_AB R7, R58, R59 ;  /* 0x0000003b3a07723e */ /* 0x000fe400000010ff */
[----:B------:R-:W-:Y:S02]  /*8960*/  F2FP.BF16.F32.PACK_AB R4, R37, R4 ;  /* 0x000000042504723e */ /* 0x000fe400000010ff */
[----:B------:R-:W-:-:S05]  /*8970*/  F2FP.BF16.F32.PACK_AB R5, R34, R5 ;  /* 0x000000052205723e */ /* 0x000fca00000010ff */
[----:B------:R0:W-:Y:S02]  /*8980*/  STS.128 [R3+0xda00], R4 ;  /* 0x00da000403007388 */ /* 0x0001e40000000c00 */
.L_x_499:
[----:B------:R-:W-:Y:S05]  /*8990*/  BSYNC B1 ;  /* 0x0000000000017941 */ /* 0x000fea0003800000 */
.L_x_498:
[----:B------:R-:W-:Y:S01]  /*89a0*/  BSSY B1, `(.L_x_500) ;  /* 0x0000031000017945 */ /* 0x000fe20003800000 */
[----:B------:R-:W-:-:S03]  /*89b0*/  @P0 VIADD R0, R3, 0xffffffe0 ;  /* 0xffffffe003000836 */ /* 0x000fc60000000000 */
[----:B------:R-:W-:Y:S05]  /*89c0*/  @P1 BRA `(.L_x_501) ;  /* 0x0000000000b81947 */ /* 0x000fea0003800000 */
[----:B0-----:R-:W0:Y:S01]  /*89d0*/  LDS.128 R4, [R0+0xda00] ;  /* 0x00da000000047984 */ /* 0x001e220000000c00 */
[----:B------:R-:W-:Y:S02]  /*89e0*/  SHF.R.U32.HI R38, RZ, 0x10, R31 ;  /* 0x00000010ff267819 */ /* 0x000fe4000001161f */
[----:B------:R-:W-:Y:S02]  /*89f0*/  SHF.R.U32.HI R35, RZ, 0x10, R33 ;  /* 0x00000010ff237819 */ /* 0x000fe40000011621 */
[----:B------:R-:W-:Y:S02]  /*8a00*/  PRMT R38, R41, 0x5432, R38 ;  /* 0x0000543229267816 */ /* 0x000fe40000000026 */
[----:B------:R-:W-:Y:S02]  /*8a10*/  PRMT R35, R64, 0x5410, R35 ;  /* 0x0000541040237816 */ /* 0x000fe40000000023 */
[----:B------:R-:W-:Y:S01]  /*8a20*/  SHF.R.U64 R37, R30, 0x10, R31 ;  /* 0x000000101e257819 */ /* 0x000fe2000000121f */
[----:B------:R-:W-:Y:S01]  /*8a30*/  IMAD.U32 R39, R38, 0x10000, RZ ;  /* 0x0001000026277824 */ /* 0x000fe200078e00ff */
[----:B------:R-:W-:Y:S01]  /*8a40*/  SHF.R.U64 R34, R32, 0x10, R33 ;  /* 0x0000001020227819 */ /* 0x000fe20000001221 */
[----:B------:R-:W-:Y:S01]  /*8a50*/  IMAD.U32 R36, R35, 0x10000, RZ ;  /* 0x0001000023247824 */ /* 0x000fe200078e00ff */
[----:B------:R-:W-:-:S02]  /*8a60*/  LOP3.LUT R38, R38, 0xffff0000, RZ, 0xc0, !PT ;  /* 0xffff000026267812 */ /* 0x000fc400078ec0ff */
[----:B------:R-:W-:Y:S02]  /*8a70*/  LOP3.LUT R35, R35, 0xffff0000, RZ, 0xc0, !PT ;  /* 0xffff000023237812 */ /* 0x000fe400078ec0ff */
[----:B------:R-:W-:Y:S02]  /*8a80*/  PRMT R34, R43, 0x5432, R34 ;  /* 0x000054322b227816 */ /* 0x000fe40000000022 */
[----:B------:R-:W-:Y:S02]  /*8a90*/  PRMT R37, R62, 0x5410, R37 ;  /* 0x000054103e257816 */ /* 0x000fe40000000025 */
[C---:B0-----:R-:W-:Y:S01]  /*8aa0*/  LOP3.LUT R31, R6.reuse, 0xffff0000, RZ, 0xc0, !PT ;  /* 0xffff0000061f7812 */ /* 0x041fe200078ec0ff */
[----:B------:R-:W-:Y:S01]  /*8ab0*/  IMAD.U32 R30, R6, 0x10000, RZ ;  /* 0x00010000061e7824 */ /* 0x000fe200078e00ff */
[C---:B------:R-:W-:Y:S01]  /*8ac0*/  LOP3.LUT R33, R7.reuse, 0xffff0000, RZ, 0xc0, !PT ;  /* 0xffff000007217812 */ /* 0x040fe200078ec0ff */
[----:B------:R-:W-:Y:S02]  /*8ad0*/  IMAD.U32 R32, R7, 0x10000, RZ ;  /* 0x0001000007207824 */ /* 0x000fe400078e00ff */
[C---:B------:R-:W-:Y:S01]  /*8ae0*/  FMUL.FTZ R57, R31.reuse, R39 ;  /* 0x000000271f397220 */ /* 0x040fe20000410000 */
[----:B------:R-:W-:Y:S01]  /*8af0*/  FMUL.FTZ R56, R31, R36 ;  /* 0x000000241f387220 */ /* 0x000fe20000410000 */
[----:B------:R-:W-:Y:S01]  /*8b00*/  FMUL.FTZ R31, R33, R38 ;  /* 0x00000026211f7220 */ /* 0x000fe20000410000 */
[----:B------:R-:W-:-:S02]  /*8b10*/  IMAD.U32 R6, R4, 0x10000, RZ ;  /* 0x0001000004067824 */ /* 0x000fc400078e00ff */
        /* <DEDUP_REMOVED lines=25> */
.L_x_501:
[----:B------:R-:W-:Y:S05]  /*8cb0*/  BSYNC B1 ;  /* 0x0000000000017941 */ /* 0x000fea0003800000 */
.L_x_500:
[----:B------:R-:W-:Y:S04]  /*8cc0*/  BSSY B1, `(.L_x_502) ;  /* 0x0000030000017945 */ /* 0x000fe80003800000 */
[----:B------:R-:W-:Y:S05]  /*8cd0*/  @P2 BRA `(.L_x_503) ;  /* 0x0000000000b82947 */ /* 0x000fea0003800000 */
[----:B01----:R-:W0:Y:S01]  /*8ce0*/  LDS.128 R4, [R3+0x10a00] ;  /* 0x010a000003047984 */ /* 0x003e220000000c00 */
[----:B------:R-:W-:Y:S02]  /*8cf0*/  SHF.R.U64 R28, R28, 0x10, R29 ;  /* 0x000000101c1c7819 */ /* 0x000fe4000000121d */
[----:B------:R-:W-:Y:S02]  /*8d00*/  SHF.R.U64 R26, R26, 0x10, R27 ;  /* 0x000000101a1a7819 */ /* 0x000fe4000000121b */
[----:B------:R-:W-:Y:S02]  /*8d10*/  SHF.R.U32.HI R29, RZ, 0x10, R29 ;  /* 0x00000010ff1d7819 */ /* 0x000fe4000001161d */
[----:B------:R-:W-:Y:S02]  /*8d20*/  SHF.R.U32.HI R27, RZ, 0x10, R27 ;  /* 0x00000010ff1b7819 */ /* 0x000fe4000001161b */
[----:B------:R-:W-:Y:S02]  /*8d30*/  PRMT R54, R54, 0x5410, R29 ;  /* 0x0000541036367816 */ /* 0x000fe4000000001d */
[----:B------:R-:W-:-:S02]  /*8d40*/  PRMT R52, R52, 0x5410, R27 ;  /* 0x0000541034347816 */ /* 0x000fc4000000001b */
[----:B------:R-:W-:Y:S01]  /*8d50*/  PRMT R53, R53, 0x5410, R26 ;  /* 0x0000541035357816 */ /* 0x000fe2000000001a */
[C---:B------:R-:W-:Y:S01]  /*8d60*/  IMAD.U32 R30, R54.reuse, 0x10000, RZ ;  /* 0x00010000361e7824 */ /* 0x040fe200078e00ff */
[----:B------:R-:W-:Y:S01]  /*8d70*/  LOP3.LUT R54, R54, 0xffff0000, RZ, 0xc0, !PT ;  /* 0xffff000036367812 */ /* 0x000fe200078ec0ff */
[C---:B------:R-:W-:Y:S01]  /*8d80*/  IMAD.U32 R31, R52.reuse, 0x10000, RZ ;  /* 0x00010000341f7824 */ /* 0x040fe200078e00ff */
[----:B------:R-:W-:Y:S02]  /*8d90*/  LOP3.LUT R52, R52, 0xffff0000, RZ, 0xc0, !PT ;  /* 0xffff000034347812 */ /* 0x000fe400078ec0ff */
[----:B------:R-:W-:Y:S02]  /*8da0*/  PRMT R55, R55, 0x5410, R28 ;  /* 0x0000541037377816 */ /* 0x000fe4000000001c */
[C---:B0-----:R-:W-:Y:S01]  /*8db0*/  LOP3.LUT R27, R6.reuse, 0xffff0000, RZ, 0xc0, !PT ;  /* 0xffff0000061b7812 */ /* 0x041fe200078ec0ff */
[----:B------:R-:W-:Y:S01]  /*8dc0*/  IMAD.U32 R26, R6, 0x10000, RZ ;  /* 0x00010000061a7824 */ /* 0x000fe200078e00ff */
[C---:B------:R-:W-:Y:S01]  /*8dd0*/  LOP3.LUT R29, R7.reuse, 0xffff0000, RZ, 0xc0, !PT ;  /* 0xffff0000071d7812 */ /* 0x040fe200078ec0ff */
[----:B------:R-:W-:-:S02]  /*8de0*/  IMAD.U32 R28, R7, 0x10000, RZ ;  /* 0x00010000071c7824 */ /* 0x000fc400078e00ff */
[C---:B------:R-:W-:Y:S01]  /*8df0*/  FMUL.FTZ R32, R27.reuse, R30 ;  /* 0x0000001e1b207220 */ /* 0x040fe20000410000 */
[-C--:B------:R-:W-:Y:S01]  /*8e00*/  FMUL.FTZ R33, R27, R31.reuse ;  /* 0x0000001f1b217220 */ /* 0x080fe20000410000 */
[----:B------:R-:W-:Y:S01]  /*8e10*/  FMUL.FTZ R27, R29, R52 ;  /* 0x000000341d1b7220 */ /* 0x000fe20000410000 */
[----:B------:R-:W-:Y:S02]  /*8e20*/  IMAD.U32 R6, R4, 0x10000, RZ ;  /* 0x0001000004067824 */ /* 0x000fe400078e00ff */
[C---:B------:R-:W-:Y:S01]  /*8e30*/  FFMA.FTZ R35, R26.reuse, R31, R32 ;  /* 0x0000001f1a237223 */ /* 0x040fe20000010020 */
[----:B------:R-:W-:Y:S02]  /*8e40*/  IMAD.U32 R7, R5, 0x10000, RZ ;  /* 0x0001000005077824 */ /* 0x000fe400078e00ff */
[----:B------:R-:W-:Y:S01]  /*8e50*/  FFMA.FTZ R34, R26, R30, -R33 ;  /* 0x0000001e1a227223 */ /* 0x000fe20000010821 */
[-C--:B------:R-:W-:Y:S01]  /*8e60*/  FMUL.FTZ R31, R29, R54.reuse ;  /* 0x000000361d1f7220 */ /* 0x080fe20000410000 */
[----:B------:R-:W-:Y:S01]  /*8e70*/  LOP3.LUT R4, R4, 0xffff0000, RZ, 0xc0, !PT ;  /* 0xffff000004047812 */ /* 0x000fe200078ec0ff */
[C---:B------:R-:W-:Y:S01]  /*8e80*/  FFMA.FTZ R54, R28.reuse, R54, -R27 ;  /* 0x000000361c367223 */ /* 0x040fe2000001081b */
[----:B------:R-:W-:Y:S01]  /*8e90*/  LOP3.LUT R5, R5, 0xffff0000, RZ, 0xc0, !PT ;  /* 0xffff000005057812 */ /* 0x000fe200078ec0ff */
[C---:B------:R-:W-:Y:S01]  /*8ea0*/  IMAD.U32 R29, R53.reuse, 0x10000, RZ ;  /* 0x00010000351d7824 */ /* 0x040fe200078e00ff */
[----:B------:R-:W-:Y:S01]  /*8eb0*/  LOP3.LUT R30, R53, 0xffff0000, RZ, 0xc0, !PT ;  /* 0xffff0000351e7812 */ /* 0x000fe200078ec0ff */
[C---:B------:R-:W-:Y:S01]  /*8ec0*/  IMAD.U32 R27, R55.reuse, 0x10000, RZ ;  /* 0x00010000371b7824 */ /* 0x040fe200078e00ff */
[----:B------:R-:W-:Y:S01]  /*8ed0*/  LOP3.LUT R26, R55, 0xffff0000, RZ, 0xc0, !PT ;  /* 0xffff0000371a7812 */ /* 0x000fe200078ec0ff */
[----:B------:R-:W-:Y:S01]  /*8ee0*/  FFMA.FTZ R37, R28, R52, R31 ;  /* 0x000000341c257223 */ /* 0x000fe2000001001f */
[C---:B------:R-:W-:Y:S01]  /*8ef0*/  FMUL.FTZ R31, R4.reuse, R29 ;  /* 0x0000001d041f7220 */ /* 0x040fe20000410000 */
[-C--:B------:R-:W-:Y:S01]  /*8f00*/  FMUL.FTZ R28, R4, R27.reuse ;  /* 0x0000001b041c7220 */ /* 0x080fe20000410000 */
[C---:B------:R-:W-:Y:S01]  /*8f10*/  FMUL.FTZ R32, R5.reuse, R30 ;  /* 0x0000001e05207220 */ /* 0x040fe20000410000 */
[-C--:B------:R-:W-:Y:S01]  /*8f20*/  FMUL.FTZ R33, R5, R26.reuse ;  /* 0x0000001a05217220 */ /* 0x080fe20000410000 */
[C---:B------:R-:W-:Y:S01]  /*8f30*/  FFMA.FTZ R4, R6.reuse, R27, -R31 ;  /* 0x0000001b06047223 */ /* 0x040fe2000001081f */
[----:B------:R-:W-:Y:S01]  /*8f40*/  FFMA.FTZ R29, R6, R29, R28 ;  /* 0x0000001d061d7223 */ /* 0x000fe2000001001c */
[C---:B------:R-:W-:Y:S01]  /*8f50*/  FFMA.FTZ R5, R7.reuse, R26, -R32 ;  /* 0x0000001a07057223 */ /* 0x040fe20000010820 */
[----:B------:R-:W-:Y:S01]  /*8f60*/  FFMA.FTZ R30, R7, R30, R33 ;  /* 0x0000001e071e7223 */ /* 0x000fe20000010021 */
[----:B------:R-:W-:-:S02]  /*8f70*/  F2FP.BF16.F32.PACK_AB R6, R35, R34 ;  /* 0x000000222306723e */ /* 0x000fc400000010ff */
[----:B------:R-:W-:Y:S02]  /*8f80*/  F2FP.BF16.F32.PACK_AB R7, R37, R54 ;  /* 0x000000362507723e */ /* 0x000fe400000010ff */
[----:B------:R-:W-:Y:S02]  /*8f90*/  F2FP.BF16.F32.PACK_AB R4, R29, R4 ;  /* 0x000000041d04723e */ /* 0x000fe400000010ff */
[----:B------:R-:W-:-:S05]  /*8fa0*/  F2FP.BF16.F32.PACK_AB R5, R30, R5 ;  /* 0x000000051e05723e */ /* 0x000fca00000010ff */
[----:B------:R2:W-:Y:S02]  /*8fb0*/  STS.128 [R3+0x10a00], R4 ;  /* 0x010a000403007388 */ /* 0x0005e40000000c00 */
.L_x_503:
[----:B------:R-:W-:Y:S05]  /*8fc0*/  BSYNC B1 ;  /* 0x0000000000017941 */ /* 0x000fea0003800000 */
.L_x_502:
[----:B------:R-:W-:Y:S04]  /*8fd0*/  BSSY B1, `(.L_x_504) ;  /* 0x0000030000017945 */ /* 0x000fe80003800000 */
[----:B------:R-:W-:Y:S05]  /*8fe0*/  @P3 BRA `(.L_x_505) ;  /* 0x0000000000b83947 */ /* 0x000fea0003800000 */
[----:B012---:R-:W0:Y:S01]  /*8ff0*/  LDS.128 R4, [R0+0x10a00] ;  /* 0x010a000000047984 */ /* 0x007e220000000c00 */
[--C-:B------:R-:W-:Y:S02]  /*9000*/  SHF.R.U64 R27, R24, 0x10, R25.reuse ;  /* 0x00000010181b7819 */ /* 0x100fe40000001219 */
[----:B------:R-:W-:Y:S02]  /*9010*/  SHF.R.U32.HI R24, RZ, 0x10, R25 ;  /* 0x00000010ff187819 */ /* 0x000fe40000011619 */
[--C-:B------:R-:W-:Y:S02]  /*9020*/  SHF.R.U64 R25, R20, 0x10, R21.reuse ;  /* 0x0000001014197819 */ /* 0x100fe40000001215 */
[----:B------:R-:W-:Y:S02]  /*9030*/  SHF.R.U32.HI R20, RZ, 0x10, R21 ;  /* 0x00000010ff147819 */ /* 0x000fe40000011615 */
[----:B------:R-:W-:Y:S02]  /*9040*/  PRMT R51, R51, 0x5410, R24 ;  /* 0x0000541033337816 */ /* 0x000fe40000000018 */
[----:B------:R-:W-:-:S02]  /*9050*/  PRMT R49, R49, 0x5410, R20 ;  /* 0x0000541031317816 */ /* 0x000fc40000000014 */
[----:B------:R-:W-:Y:S01]  /*9060*/  PRMT R50, R50, 0x5410, R27 ;  /* 0x0000541032327816 */ /* 0x000fe2000000001b */
[----:B------:R-:W-:Y:S01]  /*9070*/  IMAD.U32 R26, R51, 0x10000, RZ ;  /* 0x00010000331a7824 */ /* 0x000fe200078e00ff */
[----:B------:R-:W-:Y:S01]  /*9080*/  PRMT R48, R48, 0x5410, R25 ;  /* 0x0000541030307816 */ /* 0x000fe20000000019 */
[C---:B------:R-:W-:Y:S01]  /*9090*/  IMAD.U32 R27, R49.reuse, 0x10000, RZ ;  /* 0x00010000311b7824 */ /* 0x040fe200078e00ff */
[----:B------:R-:W-:Y:S02]  /*90a0*/  LOP3.LUT R49, R49, 0xffff0000, RZ, 0xc0, !PT ;  /* 0xffff000031317812 */ /* 0x000fe400078ec0ff */
[----:B------:R-:W-:Y:S02]  /*90b0*/  LOP3.LUT R51, R51, 0xffff0000, RZ, 0xc0, !PT ;  /* 0xffff000033337812 */ /* 0x000fe400078ec0ff */
[C---:B0-----:R-:W-:Y:S01]  /*90c0*/  LOP3.LUT R21, R6.reuse, 0xffff0000, RZ, 0xc0, !PT ;  /* 0xffff000006157812 */ /* 0x041fe200078ec0ff */
[----:B------:R-:W-:Y:S01]  /*90d0*/  IMAD.U32 R20, R6, 0x10000, RZ ;  /* 0x0001000006147824 */ /* 0x000fe200078e00ff */
[C---:B------:R-:W-:Y:S01]  /*90e0*/  LOP3.LUT R25, R7.reuse, 0xffff0000, RZ, 0xc0, !PT ;  /* 0xffff000007197812 */ /* 0x040fe200078ec0ff */
[----:B------:R-:W-:-:S02]  /*90f0*/  IMAD.U32 R24, R7, 0x10000, RZ ;  /* 0x0001000007187824 */ /* 0x000fc400078e00ff */
[CC--:B------:R-:W-:Y:S01]  /*9100*/  FMUL.FTZ R28, R21.reuse, R26.reuse ;  /* 0x0000001a151c7220 */ /* 0x0c0fe20000410000 */
[----:B------:R-:W-:Y:S01]  /*9110*/  FMUL.FTZ R29, R21, R27 ;  /* 0x0000001b151d7220 */ /* 0x000fe20000410000 */
[C---:B------:R-:W-:Y:S01]  /*9120*/  FMUL.FTZ R21, R25.reuse, R49 ;  /* 0x0000003119157220 */ /* 0x040fe20000410000 */
[----:B------:R-:W-:Y:S02]  /*9130*/  IMAD.U32 R6, R4, 0x10000, RZ ;  /* 0x0001000004067824 */ /* 0x000fe400078e00ff */
[----:B------:R-:W-:Y:S01]  /*9140*/  FFMA.FTZ R31, R20, R27, R28 ;  /* 0x0000001b141f7223 */ /* 0x000fe2000001001c */
[-C--:B------:R-:W-:Y:S01]  /*9150*/  FMUL.FTZ R27, R25, R51.reuse ;  /* 0x00000033191b7220 */ /* 0x080fe20000410000 */
[----:B------:R-:W-:Y:S01]  /*9160*/  FFMA.FTZ R51, R24, R51, -R21 ;  /* 0x0000003318337223 */ /* 0x000fe20000010815 */
[C---:B------:R-:W-:Y:S01]  /*9170*/  IMAD.U32 R7, R5.reuse, 0x10000, RZ ;  /* 0x0001000005077824 */ /* 0x040fe200078e00ff */
[----:B------:R-:W-:Y:S01]  /*9180*/  LOP3.LUT R4, R4, 0xffff0000, RZ, 0xc0, !PT ;  /* 0xffff000004047812 */ /* 0x000fe200078ec0ff */
[----:B------:R-:W-:Y:S01]  /*9190*/  IMAD.U32 R25, R48, 0x10000, RZ ;  /* 0x0001000030197824 */ /* 0x000fe200078e00ff */
[----:B------:R-:W-:Y:S01]  /*91a0*/  LOP3.LUT R5, R5, 0xffff0000, RZ, 0xc0, !PT ;  /* 0xffff000005057812 */ /* 0x000fe200078ec0ff */
[----:B------:R-:W-:Y:S01]  /*91b0*/  IMAD.U32 R21, R50, 0x10000, RZ ;  /* 0x0001000032157824 */ /* 0x000fe200078e00ff */
[----:B------:R-:W-:Y:S01]  /*91c0*/  LOP3.LUT R48, R48, 0xffff0000, RZ, 0xc0, !PT ;  /* 0xffff000030307812 */ /* 0x000fe200078ec0ff */
[----:B------:R-:W-:Y:S01]  /*91d0*/  FFMA.FTZ R26, R20, R26, -R29 ;  /* 0x0000001a141a7223 */ /* 0x000fe2000001081d */
        /* <DEDUP_REMOVED lines=15> */
.L_x_505:
[----:B------:R-:W-:Y:S05]  /*92d0*/  BSYNC B1 ;  /* 0x0000000000017941 */ /* 0x000fea0003800000 */
.L_x_504:
[----:B------:R-:W-:Y:S04]  /*92e0*/  BSSY B1, `(.L_x_506) ;  /* 0x0000030000017945 */ /* 0x000fe80003800000 */
[----:B------:R-:W-:Y:S05]  /*92f0*/  @P4 BRA `(.L_x_507) ;  /* 0x0000000000b84947 */ /* 0x000fea0003800000 */
[----:B0123--:R-:W0:Y:S01]  /*9300*/  LDS.128 R4, [R3+0x13a00] ;  /* 0x013a000003047984 */ /* 0x00fe220000000c00 */
        /* <DEDUP_REMOVED lines=45> */
.L_x_507:
[----:B------:R-:W-:Y:S05]  /*95e0*/  BSYNC B1 ;  /* 0x0000000000017941 */ /* 0x000fea0003800000 */
.L_x_506:
[----:B------:R-:W-:Y:S05]  /*95f0*/  @P5 BRA `(.L_x_497) ;  /* 0x0000002000585947 */ /* 0x000fea0003800000 */
[----:B01234-:R-:W0:Y:S01]  /*9600*/  LDS.128 R4, [R0+0x13a00] ;  /* 0x013a000000047984 */ /* 0x01fe220000000c00 */
        /* <DEDUP_REMOVED lines=13> */
[C---:B------:R-:W-:Y:S01]  /*96e0*/  IMAD.U32 R10, R7.reuse, 0x10000, RZ ;  /* 0x00010000070a7824 */ /* 0x040fe200078e00ff */
[----:B------:R-:W-:Y:S01]  /*96f0*/  LOP3.LUT R7, R7, 0xffff0000, RZ, 0xc0, !PT ;  /* 0xffff000007077812 */ /* 0x000fe200078ec0ff */
[----:B------:R-:W-:-:S02]  /*9700*/  IMAD.U32 R8, R6, 0x10000, RZ ;  /* 0x0001000006087824 */ /* 0x000fc400078e00ff */
[CC--:B------:R-:W-:Y:S01]  /*9710*/  FMUL.FTZ R13, R9.reuse, R12.reuse ;  /* 0x0000000c090d7220 */ /* 0x0c0fe20000410000 */
[----:B------:R-:W-:Y:S01]  /*9720*/  FMUL.FTZ R9, R9, R11 ;  /* 0x0000000b09097220 */ /* 0x000fe20000410000 */
[C---:B------:R-:W-:Y:S01]  /*9730*/  FMUL.FTZ R21, R7.reuse, R41 ;  /* 0x0000002907157220 */ /* 0x040fe20000410000 */
[----:B------:R-:W-:Y:S02]  /*9740*/  IMAD.U32 R3, R4, 0x10000, RZ ;  /* 0x0001000004037824 */ /* 0x000fe400078e00ff */
[C---:B------:R-:W-:Y:S01]  /*9750*/  FFMA.FTZ R14, R8.reuse, R11, -R13 ;  /* 0x0000000b080e7223 */ /* 0x040fe2000001080d */
[----:B------:R-:W-:Y:S01]  /*9760*/  FFMA.FTZ R15, R8, R12, R9 ;  /* 0x0000000c080f7223 */ /* 0x000fe20000010009 */
[-C--:B------:R-:W-:Y:S01]  /*9770*/  FMUL.FTZ R9, R7, R43.reuse ;  /* 0x0000002b07097220 */ /* 0x080fe20000410000 */
        /* <DEDUP_REMOVED lines=21> */
[----:B------:R0:W-:Y:S01]  /*98d0*/  STS.128 [R0+0x13a00], R4 ;  /* 0x013a000400007388 */ /* 0x0001e20000000c00 */
[----:B------:R-:W-:Y:S05]  /*98e0*/  BRA `(.L_x_497) ;  /* 0x0000001c009c7947 */ /* 0x000fea0003800000 */
.L_x_491:
[----:B------:R-:W-:-:S03]  /*98f0*/  UMOV UR4, 0xffffffff ;  /* 0xffffffff00047882 */ /* 0x000fc60000000000 */
[----:B------:R-:W-:Y:S05]  /*9900*/  BRA.DIV UR4, `(.L_x_508) ;  /* 0x0000017a04ac7947 */ /* 0x000fea000b800000 */
[----:B------:R-:W1:Y:S04]  /*9910*/  SHFL.IDX PT, R3, R25, RZ, 0x1e1f ;  /* 0x001e1fff19037589 */ /* 0x000e6800000e0000 */
[----:B------:R-:W2:Y:S04]  /*9920*/  SHFL.IDX PT, R0, R24, RZ, 0x1e1f ;  /* 0x001e1fff18007589 */ /* 0x000ea800000e0000 */
[----:B------:R3:W4:Y:S04]  /*9930*/  SHFL.IDX PT, R5, R27, RZ, 0x1e1f ;  /* 0x001e1fff1b057589 */ /* 0x00072800000e0000 */
[----:B0-----:R3:W0:Y:S01]  /*9940*/  SHFL.IDX PT, R14, R26, RZ, 0x1e1f ;  /* 0x001e1fff1a0e7589 */ /* 0x00162200000e0000 */
[----:B-1----:R-:W-:-:S02]  /*9950*/  IMAD.MOV.U32 R21, RZ, RZ, R3 ;  /* 0x000000ffff157224 */ /* 0x002fc400078e0003 */
[----:B--23--:R-:W-:-:S07]  /*9960*/  IMAD.MOV.U32 R20, RZ, RZ, R0 ;  /* 0x000000ffff147224 */ /* 0x00cfce00078e0000 */
.L_x_740:
[----:B------:R-:W2:Y:S01]  /*9970*/  LDL R39, [R1+0xa4] ;  /* 0x0000a40001277983 */ /* 0x000ea20000100800 */
[----:B------:R-:W-:Y:S01]  /*9980*/  ULDC UR4, c[0x0][0x448] ;  /* 0x0001120000047ab9 */ /* 0x000fe20000000800 */
[----:B------:R-:W-:Y:S01]  /*9990*/  BSSY B1, `(.L_x_509) ;  /* 0x0000041000017945 */ /* 0x000fe20003800000 */
[----:B------:R-:W-:Y:S01]  /*99a0*/  IMAD R112, R112, UR4, RZ ;  /* 0x0000000470707c24 */ /* 0x000fe2000f8e02ff */
[----:B------:R-:W-:Y:S01]  /*99b0*/  CS2R R8, SRZ ;  /* 0x0000000000087805 */ /* 0x000fe2000001ff00 */
[----:B0-----:R-:W-:Y:S01]  /*99c0*/  IMAD.MOV.U32 R36, RZ, RZ, R14 ;  /* 0x000000ffff247224 */ /* 0x001fe200078e000e */
[----:B------:R-:W-:Y:S01]  /*99d0*/  CS2R R10, SRZ ;  /* 0x00000000000a7805 */ /* 0x000fe2000001ff00 */
[----:B------:R-:W-:Y:S01]  /*99e0*/  IMAD R0, R109, -0xc0, R112 ;  /* 0xffffff406d007824 */ /* 0x000fe200078e0270 */
[----:B------:R-:W-:Y:S01]  /*99f0*/  ISETP.GE.AND P1, PT, R7, R112, PT ;  /* 0x000000700700720c */ /* 0x000fe20003f26270 */
[----:B----4-:R-:W-:Y:S01]  /*9a00*/  IMAD.MOV.U32 R37, RZ, RZ, R5 ;  /* 0x000000ffff257224 */ /* 0x010fe200078e0005 */
[----:B------:R-:W-:-:S02]  /*9a10*/  CS2R R4, SRZ ;  /* 0x0000000000047805 */ /* 0x000fc4000001ff00 */
[----:B------:R-:W-:Y:S02]  /*9a20*/  CS2R R6, SRZ ;  /* 0x0000000000067805 */ /* 0x000fe4000001ff00 */
[----:B------:R-:W-:Y:S02]  /*9a30*/  VIMNMX R0, R0, 0xc0, PT ;  /* 0x000000c000007848 */ /* 0x000fe40003fe0100 */
[----:B------:R-:W-:Y:S02]  /*9a40*/  CS2R R12, SRZ ;  /* 0x00000000000c7805 */ /* 0x000fe4000001ff00 */
[----:B------:R-:W-:Y:S02]  /*9a50*/  CS2R R14, SRZ ;  /* 0x00000000000e7805 */ /* 0x000fe4000001ff00 */
[----:B------:R-:W-:Y:S02]  /*9a60*/  CS2R R24, SRZ ;  /* 0x0000000000187805 */ /* 0x000fe4000001ff00 */
[----:B------:R-:W-:-:S02]  /*9a70*/  ISETP.GE.AND P0, PT, R19, R0, PT ;  /* 0x000000001300720c */ /* 0x000fc40003f06270 */
[----:B------:R-:W-:Y:S02]  /*9a80*/  CS2R R26, SRZ ;  /* 0x00000000001a7805 */ /* 0x000fe4000001ff00 */
[----:B------:R-:W-:Y:S02]  /*9a90*/  CS2R R28, SRZ ;  /* 0x00000000001c7805 */ /* 0x000fe4000001ff00 */
[----:B------:R-:W-:Y:S02]  /*9aa0*/  CS2R R30, SRZ ;  /* 0x00000000001e7805 */ /* 0x000fe4000001ff00 */
[----:B------:R-:W-:Y:S02]  /*9ab0*/  CS2R R32, SRZ ;  /* 0x0000000000207805 */ /* 0x000fe4000001ff00 */
[----:B------:R-:W-:Y:S02]  /*9ac0*/  CS2R R34, SRZ ;  /* 0x0000000000227805 */ /* 0x000fe4000001ff00 */
[----:B--2---:R-:W-:Y:S01]  /*9ad0*/  LEA.HI R0, R39, R39, RZ, 0x1 ;  /* 0x0000002727007211 */ /* 0x004fe200078f08ff */
[----:B------:R-:W-:Y:S06]  /*9ae0*/  @P1 BRA `(.L_x_510) ;  /* 0x0000000000ac1947 */ /* 0x000fec0003800000 */
[----:B------:R-:W2:Y:S04]  /*9af0*/  LDL R43, [R1+0x68] ;  /* 0x00006800012b7983 */ /* 0x000ea80000100800 */
[----:B------:R-:W3:Y:S04]  /*9b00*/  LDL R42, [R1+0x64] ;  /* 0x00006400012a7983 */ /* 0x000ee80000100800 */
[----:B------:R-:W2:Y:S01]  /*9b10*/  LDL.64 R40, [R1+0x40] ;  /* 0x0000400001287983 */ /* 0x000ea20000100a00 */
[C---:B------:R-:W-:Y:S01]  /*9b20*/  VIADD R3, R22.reuse, 0x10 ;  /* 0x0000001016037836 */ /* 0x040fe20000000000 */
[----:B------:R-:W-:Y:S01]  /*9b30*/  ULDC UR4, c[0x0][0x3f4] ;  /* 0x0000fd0000047ab9 */ /* 0x000fe20000000800 */
[C---:B------:R-:W-:Y:S01]  /*9b40*/  VIADD R4, R22.reuse, 0x20 ;  /* 0x0000002016047836 */ /* 0x040fe20000000000 */
[----:B------:R-:W-:-:S02]  /*9b50*/  ISETP.GE.AND P1, PT, R22, UR4, PT ;  /* 0x0000000416007c0c */ /* 0x000fc4000bf26270 */
[----:B------:R-:W-:Y:S02]  /*9b60*/  CS2R R24, SRZ ;  /* 0x0000000000187805 */ /* 0x000fe4000001ff00 */
[----:B------:R-:W-:Y:S02]  /*9b70*/  ISETP.GE.AND P2, PT, R3, UR4, PT ;  /* 0x0000000403007c0c */ /* 0x000fe4000bf46270 */
[----:B------:R-:W-:Y:S02]  /*9b80*/  CS2R R26, SRZ ;  /* 0x00000000001a7805 */ /* 0x000fe4000001ff00 */
[----:B------:R-:W-:Y:S02]  /*9b90*/  ISETP.GE.AND P3, PT, R4, UR4, PT ;  /* 0x0000000404007c0c */ /* 0x000fe4000bf66270 */
[----:B------:R-:W-:Y:S02]  /*9ba0*/  CS2R R28, SRZ ;  /* 0x00000000001c7805 */ /* 0x000fe4000001ff00 */
[----:B------:R-:W-:-:S02]  /*9bb0*/  CS2R R30, SRZ ;  /* 0x00000000001e7805 */ /* 0x000fc4000001ff00 */
[----:B------:R-:W-:Y:S01]  /*9bc0*/  CS2R R8, SRZ ;  /* 0x0000000000087805 */ /* 0x000fe2000001ff00 */
[----:B------:R-:W-:Y:S01]  /*9bd0*/  @!P1 IMAD.WIDE R12, R22, 0x2, R20 ;  /* 0x00000002160c9825 */ /* 0x000fe200078e0214 */
[----:B------:R-:W-:Y:S02]  /*9be0*/  CS2R R10, SRZ ;  /* 0x00000000000a7805 */ /* 0x000fe4000001ff00 */
[----:B------:R-:W-:Y:S02]  /*9bf0*/  CS2R R32, SRZ ;  /* 0x0000000000207805 */ /* 0x000fe4000001ff00 */
[----:B------:R-:W-:Y:S02]  /*9c00*/  CS2R R34, SRZ ;  /* 0x0000000000227805 */ /* 0x000fe4000001ff00 */
[----:B------:R-:W-:Y:S01]  /*9c10*/  CS2R R14, SRZ ;  /* 0x00000000000e7805 */ /* 0x000fe2000001ff00 */
[----:B------:R0:W5:Y:S02]  /*9c20*/  @!P1 LD.E.128 R24, desc[UR60][R12.64] ;  /* 0x0000003c0c189980 */ /* 0x000164000c101d00 */
[----:B0-----:R-:W-:Y:S01]  /*9c30*/  CS2R R12, SRZ ;  /* 0x00000000000c7805 */ /* 0x001fe2000001ff00 */
[----:B--2---:R-:W-:-:S02]  /*9c40*/  IMAD.IADD R3, R40, 0x1, R43 ;  /* 0x0000000128037824 */ /* 0x004fc400078e022b */
[----:B---3--:R-:W-:-:S03]  /*9c50*/  IMAD.IADD R5, R40, 0x1, R42 ;  /* 0x0000000128057824 */ /* 0x008fc600078e022a */
[----:B------:R-:W-:Y:S02]  /*9c60*/  SHF.R.S32.HI R4, RZ, 0x1f, R3 ;  /* 0x0000001fff047819 */ /* 0x000fe40000011403 */
[----:B------:R-:W-:Y:S02]  /*9c70*/  SHF.R.S32.HI R6, RZ, 0x1f, R5 ;  /* 0x0000001fff067819 */ /* 0x000fe40000011405 */
[----:B------:R-:W-:Y:S02]  /*9c80*/  LEA.HI R3, R4, R3, RZ, 0x3 ;  /* 0x0000000304037211 */ /* 0x000fe400078f18ff */
[----:B------:R-:W-:Y:S02]  /*9c90*/  LEA.HI R6, R6, R5, RZ, 0x3 ;  /* 0x0000000506067211 */ /* 0x000fe400078f18ff */
[----:B------:R-:W-:Y:S02]  /*9ca0*/  SHF.R.S32.HI R3, RZ, 0x3, R3 ;  /* 0x00000003ff037819 */ /* 0x000fe40000011403 */
[----:B------:R-:W-:-:S03]  /*9cb0*/  SHF.R.S32.HI R45, RZ, 0x3, R6 ;  /* 0x00000003ff2d7819 */ /* 0x000fc60000011406 */
[----:B------:R-:W-:Y:S02]  /*9cc0*/  @!P2 IMAD.SHL.U32 R3, R3, 0x8, RZ ;  /* 0x000000080303a824 */ /* 0x000fe400078e00ff */
[----:B------:R-:W-:Y:S01]  /*9cd0*/  @!P3 IMAD.SHL.U32 R45, R45, 0x8, RZ ;  /* 0x000000082d2db824 */ /* 0x000fe200078e00ff */
[----:B------:R-:W-:Y:S01]  /*9ce0*/  CS2R R4, SRZ ;  /* 0x0000000000047805 */ /* 0x000fe2000001ff00 */
[----:B------:R-:W-:Y:S01]  /*9cf0*/  @!P2 IMAD.WIDE R40, R3, 0x2, R20 ;  /* 0x000000020328a825 */ /* 0x000fe200078e0214 */
[----:B------:R-:W-:-:S03]  /*9d00*/  CS2R R6, SRZ ;  /* 0x0000000000067805 */ /* 0x000fc6000001ff00 */
[----:B------:R-:W-:Y:S01]  /*9d10*/  @!P3 IMAD.WIDE R42, R45, 0x2, R20 ;  /* 0x000000022d2ab825 */ /* 0x000fe200078e0214 */
[----:B------:R0:W5:Y:S03]  /*9d20*/  @!P2 LD.E.128 R28, desc[UR60][R40.64] ;  /* 0x0000003c281ca980 */ /* 0x000166000c101d00 */
[--C-:B------:R-:W-:Y:S01]  /*9d30*/  @!P2 IMAD.WIDE R20, R3, 0x2, R36.reuse ;  /* 0x000000020314a825 */ /* 0x100fe200078e0224 */
[----:B------:R0:W5:Y:S03]  /*9d40*/  @!P3 LD.E.128 R32, desc[UR60][R42.64] ;  /* 0x0000003c2a20b980 */ /* 0x000166000c101d00 */
[--C-:B------:R-:W-:Y:S01]  /*9d50*/  @!P3 IMAD.WIDE R44, R45, 0x2, R36.reuse ;  /* 0x000000022d2cb825 */ /* 0x100fe200078e0224 */
[----:B------:R0:W5:Y:S03]  /*9d60*/  @!P2 LD.E.128 R8, desc[UR60][R20.64] ;  /* 0x0000003c1408a980 */ /* 0x000166000c101d00 */
[----:B------:R-:W-:Y:S01]  /*9d70*/  @!P1 IMAD.WIDE R36, R22, 0x2, R36 ;  /* 0x0000000216249825 */ /* 0x000fe200078e0224 */
[----:B------:R0:W5:Y:S04]  /*9d80*/  @!P3 LD.E.128 R12, desc[UR60][R44.64] ;  /* 0x0000003c2c0cb980 */ /* 0x000168000c101d00 */
[----:B------:R0:W5:Y:S02]  /*9d90*/  @!P1 LD.E.128 R4, desc[UR60][R36.64] ;  /* 0x0000003c24049980 */ /* 0x000164000c101d00 */
.L_x_510:
[----:B------:R-:W-:Y:S05]  /*9da0*/  BSYNC B1 ;  /* 0x0000000000017941 */ /* 0x000fea0003800000 */
.L_x_509:
[----:B------:R-:W-:Y:S01]  /*9db0*/  LOP3.LUT R0, R0, 0xfffffffe, RZ, 0xc0, !PT ;  /* 0xfffffffe00007812 */ /* 0x000fe200078ec0ff */
[----:B-----5:R-:W-:Y:S01]  /*9dc0*/  IMAD.MOV.U32 R3, RZ, RZ, R4 ;  /* 0x000000ffff037224 */ /* 0x020fe200078e0004 */
[----:B------:R-:W-:Y:S01]  /*9dd0*/  BSSY B1, `(.L_x_511) ;  /* 0x0000031000017945 */ /* 0x000fe20003800000 */
[----:B0-----:R-:W-:Y:S02]  /*9de0*/  IMAD.MOV.U32 R20, RZ, RZ, R5 ;  /* 0x000000ffff147224 */ /* 0x001fe400078e0005 */
[----:B------:R-:W-:Y:S01]  /*9df0*/  IMAD.IADD R0, R39, 0x1, -R0 ;  /* 0x0000000127007824 */ /* 0x000fe200078e0a00 */
[----:B------:R-:W-:Y:S01]  /*9e00*/  PRMT R59, R3, 0x7610, R59 ;  /* 0x00007610033b7816 */ /* 0x000fe2000000003b */
[----:B------:R-:W-:Y:S01]  /*9e10*/  IMAD.MOV.U32 R37, RZ, RZ, R9 ;  /* 0x000000ffff257224 */ /* 0x000fe200078e0009 */
[----:B------:R-:W-:Y:S01]  /*9e20*/  PRMT R60, R20, 0x7610, R60 ;  /* 0x00007610143c7816 */ /* 0x000fe2000000003c */
[----:B------:R-:W-:Y:S01]  /*9e30*/  IMAD.MOV.U32 R20, RZ, RZ, R7 ;  /* 0x000000ffff147224 */ /* 0x000fe200078e0007 */
[----:B------:R-:W-:Y:S01]  /*9e40*/  SHF.L.U32 R3, R0, 0x1f, RZ ;  /* 0x0000001f00037819 */ /* 0x000fe200000006ff */
[----:B------:R-:W-:Y:S01]  /*9e50*/  IMAD.MOV.U32 R36, RZ, RZ, R8 ;  /* 0x000000ffff247224 */ /* 0x000fe200078e0008 */
        /* <DEDUP_REMOVED lines=16> */
[----:B------:R-:W-:-:S02]  /*9f60*/  IMAD.MOV.U32 R37, RZ, RZ, R25 ;  /* 0x000000ffff257224 */ /* 0x000fc400078e0019 */
        /* <DEDUP_REMOVED lines=23> */
.L_x_741:
[----:B------:R-:W-:Y:S05]  /*a0e0*/  BSYNC B1 ;  /* 0x0000000000017941 */ /* 0x000fea0003800000 */
.L_x_511:
[----:B------:R-:W-:Y:S02]  /*a0f0*/  PRMT R49, R0, 0x7610, R49 ;  /* 0x0000761000317816 */ /* 0x000fe40000000031 */
[----:B------:R-:W-:Y:S01]  /*a100*/  PRMT R50, R20, 0x7610, R50 ;  /* 0x0000761014327816 */ /* 0x000fe20000000032 */
[----:B------:R-:W-:Y:S06]  /*a110*/  @P0 BRA `(.L_x_497) ;  /* 0x0000001400900947 */ /* 0x000fec0003800000 */
[----:B------:R1:W5:Y:S01]  /*a120*/  LDL R78, [R1+0x54] ;  /* 0x00005400014e7983 */ /* 0x0003620000100800 */
[----:B0-----:R-:W0:Y:S03]  /*a130*/  LDC R3, c[0x0][0x3f4] ;  /* 0x0000fd00ff037b82 */ /* 0x001e260000000800 */
[----:B------:R1:W5:Y:S04]  /*a140*/  LDL R77, [R1+0xc8] ;  /* 0x0000c800014d7983 */ /* 0x0003680000100800 */
[----:B------:R1:W5:Y:S04]  /*a150*/  LDL R75, [R1+0x5c] ;  /* 0x00005c00014b7983 */ /* 0x0003680000100800 */
[----:B------:R1:W5:Y:S01]  /*a160*/  LDL R73, [R1+0x58] ;  /* 0x0000580001497983 */ /* 0x0003620000100800 */
[C---:B------:R-:W-:Y:S01]  /*a170*/  VIADD R0, R22.reuse, 0x10 ;  /* 0x0000001016007836 */ /* 0x040fe20000000000 */
[----:B------:R-:W-:Y:S01]  /*a180*/  BSSY B1, `(.L_x_513) ;  /* 0x0000073000017945 */ /* 0x000fe20003800000 */
[C---:B------:R-:W-:Y:S01]  /*a190*/  VIADD R20, R22.reuse, 0x20 ;  /* 0x0000002016147836 */ /* 0x040fe20000000000 */
[----:B0-----:R-:W-:-:S02]  /*a1a0*/  ISETP.GE.AND P0, PT, R22, R3, PT ;  /* 0x000000031600720c */ /* 0x001fc40003f06270 */
[-C--:B------:R-:W-:Y:S02]  /*a1b0*/  ISETP.GE.AND P1, PT, R0, R3.reuse, PT ;  /* 0x000000030000720c */ /* 0x080fe40003f26270 */
[----:B------:R-:W-:-:S09]  /*a1c0*/  ISETP.GE.AND P2, PT, R20, R3, PT ;  /* 0x000000031400720c */ /* 0x000fd20003f46270 */
[----:B-1----:R-:W-:Y:S05]  /*a1d0*/  @P0 BRA `(.L_x_514) ;  /* 0x0000000400b40947 */ /* 0x002fea0003800000 */
[----:B------:R-:W-:Y:S02]  /*a1e0*/  LEA.HI R0, R38, R38, RZ, 0x1 ;  /* 0x0000002626007211 */ /* 0x000fe400078f08ff */
[----:B-----5:R-:W-:Y:S02]  /*a1f0*/  LOP3.LUT R20, R78, 0x18, R22, 0xf8, !PT ;  /* 0x000000184e147812 */ /* 0x020fe400078ef816 */
[----:B------:R-:W-:Y:S02]  /*a200*/  LOP3.LUT R37, R0, 0xfffffffe, RZ, 0xc0, !PT ;  /* 0xfffffffe00257812 */ /* 0x000fe400078ec0ff */
[----:B------:R-:W-:Y:S02]  /*a210*/  LOP3.LUT R20, R20, R73, RZ, 0x3c, !PT ;  /* 0x0000004914147212 */ /* 0x000fe400078e3cff */
[----:B------:R-:W-:Y:S01]  /*a220*/  SHF.R.U64 R67, R4, 0x10, R5 ;  /* 0x0000001004437819 */ /* 0x000fe20000001205 */
[----:B------:R-:W-:Y:S01]  /*a230*/  IMAD.IADD R0, R38, 0x1, -R37 ;  /* 0x0000000126007824 */ /* 0x000fe200078e0a25 */
[----:B------:R-:W-:Y:S01]  /*a240*/  SHF.R.U64 R65, R24, 0x10, R25 ;  /* 0x0000001018417819 */ /* 0x000fe20000001219 */
[----:B------:R-:W-:Y:S01]  /*a250*/  IMAD.IADD R36, R75, 0x1, R20 ;  /* 0x000000014b247824 */ /* 0x000fe200078e0214 */
[----:B------:R-:W-:-:S02]  /*a260*/  SHF.R.U64 R24, R26, 0x10, R27 ;  /* 0x000000101a187819 */ /* 0x000fc4000000121b */
[----:B------:R-:W-:Y:S02]  /*a270*/  LEA.HI R0, R3, R0, RZ, 0x1d ;  /* 0x0000000003007211 */ /* 0x000fe400078fe8ff */
[----:B------:R-:W-:Y:S02]  /*a280*/  SHF.R.U32.HI R27, RZ, 0x10, R27 ;  /* 0x00000010ff1b7819 */ /* 0x000fe4000001161b */
[----:B------:R-:W-:Y:S02]  /*a290*/  SHF.R.S32.HI R37, RZ, 0x1f, R0 ;  /* 0x0000001fff257819 */ /* 0x000fe40000011400 */
[----:B------:R-:W-:Y:S02]  /*a2a0*/  PRMT R67, R59, 0x5410, R67 ;  /* 0x000054103b437816 */ /* 0x000fe40000000043 */
[----:B------:R-:W-:Y:S01]  /*a2b0*/  LEA.HI R37, R37, R0, RZ, 0x2 ;  /* 0x0000000025257211 */ /* 0x000fe200078f10ff */
[----:B------:R-:W-:Y:S01]  /*a2c0*/  IMAD.SHL.U32 R0, R0, 0x8, RZ ;  /* 0x0000000800007824 */ /* 0x000fe200078e00ff */
[----:B------:R-:W-:Y:S01]  /*a2d0*/  SHF.R.U32.HI R69, RZ, 0x10, R5 ;  /* 0x00000010ff457819 */ /* 0x000fe20000011605 */
[----:B------:R-:W-:Y:S01]  /*a2e0*/  IMAD.U32 R70, R67, 0x10000, RZ ;  /* 0x0001000043467824 */ /* 0x000fe200078e00ff */
[----:B------:R-:W-:-:S02]  /*a2f0*/  SHF.R.S32.HI R37, RZ, 0x2, R37 ;  /* 0x00000002ff257819 */ /* 0x000fc40000011425 */
[----:B------:R-:W-:Y:S01]  /*a300*/  LOP3.LUT R20, R78, 0x18, R0, 0xf8, !PT ;  /* 0x000000184e147812 */ /* 0x000fe200078ef800 */
[----:B------:R-:W-:Y:S01]  /*a310*/  IMAD R0, R36, 0x2, R77 ;  /* 0x0000000224007824 */ /* 0x000fe200078e024d */
[----:B------:R-:W-:Y:S01]  /*a320*/  PRMT R65, R61, 0x5410, R65 ;  /* 0x000054103d417816 */ /* 0x000fe20000000041 */
[----:B------:R-:W-:Y:S01]  /*a330*/  IMAD R37, R37, 0x1800, R75 ;  /* 0x0000180025257824 */ /* 0x000fe200078e024b */
[----:B------:R-:W-:Y:S02]  /*a340*/  LOP3.LUT R20, R20, R73, RZ, 0x3c, !PT ;  /* 0x0000004914147212 */ /* 0x000fe400078e3cff */
[----:B------:R-:W-:Y:S02]  /*a350*/  SHF.R.U64 R26, R6, 0x10, R7 ;  /* 0x00000010061a7819 */ /* 0x000fe40000001207 */
[----:B------:R-:W-:Y:S01]  /*a360*/  PRMT R5, R62, 0x5410, R27 ;  /* 0x000054103e057816 */ /* 0x000fe2000000001b */
[----:B------:R-:W-:Y:S01]  /*a370*/  IMAD.IADD R41, R37, 0x1, R20 ;  /* 0x0000000125297824 */ /* 0x000fe200078e0214 */
[----:B------:R-:W-:Y:S01]  /*a380*/  SHF.R.U32.HI R66, RZ, 0x10, R25 ;  /* 0x00000010ff427819 */ /* 0x000fe20000011619 */
[----:B------:R-:W0:Y:S01]  /*a390*/  LDS.128 R36, [R0] ;  /* 0x0000000000247984 */ /* 0x000e220000000c00 */
[----:B------:R-:W-:Y:S01]  /*a3a0*/  SHF.R.U32.HI R6, RZ, 0x10, R7 ;  /* 0x00000010ff067819 */ /* 0x000fe20000011607 */
[----:B------:R-:W-:Y:S01]  /*a3b0*/  IMAD R20, R41, 0x2, R16 ;  /* 0x0000000229147824 */ /* 0x000fe200078e0210 */
[----:B------:R-:W-:-:S02]  /*a3c0*/  PRMT R69, R60, 0x5410, R69 ;  /* 0x000054103c457816 */ /* 0x000fc40000000045 */
[----:B------:R-:W-:Y:S02]  /*a3d0*/  PRMT R66, R45, 0x5432, R66 ;  /* 0x000054322d427816 */ /* 0x000fe40000000042 */
[----:B------:R-:W1:Y:S01]  /*a3e0*/  LDS.128 R40, [R20+0xda00] ;  /* 0x00da000014287984 */ /* 0x000e620000000c00 */
[----:B------:R-:W-:Y:S01]  /*a3f0*/  PRMT R6, R44, 0x5432, R6 ;  /* 0x000054322c067816 */ /* 0x000fe20000000006 */
[----:B------:R-:W-:Y:S01]  /*a400*/  IMAD.U32 R72, R69, 0x10000, RZ ;  /* 0x0001000045487824 */ /* 0x000fe200078e00ff */
[----:B------:R-:W-:Y:S02]  /*a410*/  LOP3.LUT R67, R67, 0xffff0000, RZ, 0xc0, !PT ;  /* 0xffff000043437812 */ /* 0x000fe400078ec0ff */
[----:B------:R-:W-:Y:S01]  /*a420*/  LOP3.LUT R69, R69, 0xffff0000, RZ, 0xc0, !PT ;  /* 0xffff000045457812 */ /* 0x000fe200078ec0ff */
[----:B------:R-:W-:Y:S01]  /*a430*/  IMAD.U32 R71, R6, 0x10000, RZ ;  /* 0x0001000006477824 */ /* 0x000fe200078e00ff */
[----:B------:R-:W-:Y:S02]  /*a440*/  PRMT R24, R46, 0x5432, R24 ;  /* 0x000054322e187816 */ /* 0x000fe40000000018 */
[----:B------:R-:W-:Y:S01]  /*a450*/  PRMT R26, R21, 0x5432, R26 ;  /* 0x00005432151a7816 */ /* 0x000fe2000000001a */
[C---:B0-----:R-:W-:Y:S01]  /*a460*/  IMAD.U32 R59, R36.reuse, 0x10000, RZ ;  /* 0x00010000243b7824 */ /* 0x041fe200078e00ff */
[----:B------:R-:W-:Y:S01]  /*a470*/  LOP3.LUT R60, R36, 0xffff0000, RZ, 0xc0, !PT ;  /* 0xffff0000243c7812 */ /* 0x000fe200078ec0ff */
[----:B------:R-:W-:Y:S01]  /*a480*/  IMAD.U32 R36, R65, 0x10000, RZ ;  /* 0x0001000041247824 */ /* 0x000fe200078e00ff */
[C---:B------:R-:W-:Y:S01]  /*a490*/  LOP3.LUT R4, R38.reuse, 0xffff0000, RZ, 0xc0, !PT ;  /* 0xffff000026047812 */ /* 0x040fe200078ec0ff */
[----:B------:R-:W-:Y:S01]  /*a4a0*/  IMAD.U32 R7, R38, 0x10000, RZ ;  /* 0x0001000026077824 */ /* 0x000fe200078e00ff */
[C---:B------:R-:W-:Y:S01]  /*a4b0*/  LOP3.LUT R38, R39.reuse, 0xffff0000, RZ, 0xc0, !PT ;  /* 0xffff000027267812 */ /* 0x040fe200078ec0ff */
[----:B------:R-:W-:Y:S01]  /*a4c0*/  IMAD.U32 R62, R39, 0x10000, RZ ;  /* 0x00010000273e7824 */ /* 0x000fe200078e00ff */
[C---:B-1----:R-:W-:Y:S01]  /*a4d0*/  LOP3.LUT R39, R40.reuse, 0xffff0000, RZ, 0xc0, !PT ;  /* 0xffff000028277812 */ /* 0x042fe200078ec0ff */
[----:B------:R-:W-:Y:S01]  /*a4e0*/  IMAD.U32 R27, R40, 0x10000, RZ ;  /* 0x00010000281b7824 */ /* 0x000fe200078e00ff */
[C---:B------:R-:W-:Y:S01]  /*a4f0*/  LOP3.LUT R40, R41.reuse, 0xffff0000, RZ, 0xc0, !PT ;  /* 0xffff000029287812 */ /* 0x040fe200078ec0ff */
[----:B------:R-:W-:Y:S01]  /*a500*/  IMAD.U32 R63, R41, 0x10000, RZ ;  /* 0x00010000293f7824 */ /* 0x000fe200078e00ff */
[C---:B------:R-:W-:Y:S01]  /*a510*/  LOP3.LUT R25, R42.reuse, 0xffff0000, RZ, 0xc0, !PT ;  /* 0xffff00002a197812 */ /* 0x040fe200078ec0ff */
[C---:B------:R-:W-:Y:S01]  /*a520*/  FMUL.FTZ R68, R27.reuse, R70 ;  /* 0x000000461b447220 */ /* 0x040fe20000410000 */
[-C--:B------:R-:W-:Y:S01]  /*a530*/  FMUL.FTZ R74, R27, R36.reuse ;  /* 0x000000241b4a7220 */ /* 0x080fe20000410000 */
[----:B------:R-:W-:Y:S01]  /*a540*/  IMAD.U32 R64, R43, 0x10000, RZ ;  /* 0x000100002b407824 */ /* 0x000fe200078e00ff */
[----:B------:R-:W-:Y:S01]  /*a550*/  LOP3.LUT R65, R65, 0xffff0000, RZ, 0xc0, !PT ;  /* 0xffff000041417812 */ /* 0x000fe200078ec0ff */
[----:B------:R-:W-:Y:S01]  /*a560*/  FFMA.FTZ R27, R59, R36, -R68 ;  /* 0x000000243b1b7223 */ /* 0x000fe20000010844 */
[----:B------:R-:W-:Y:S01]  /*a570*/  IMAD.U32 R41, R42, 0x10000, RZ ;  /* 0x000100002a297824 */ /* 0x000fe200078e00ff */
[----:B------:R-:W-:Y:S01]  /*a580*/  LOP3.LUT R42, R43, 0xffff0000, RZ, 0xc0, !PT ;  /* 0xffff00002b2a7812 */ /* 0x000fe200078ec0ff */
[----:B------:R-:W-:-:S02]  /*a590*/  IMAD.U32 R68, R66, 0x10000, RZ ;  /* 0x0001000042447824 */ /* 0x000fc400078e00ff */
[----:B------:R-:W-:Y:S01]  /*a5a0*/  FFMA.FTZ R36, R59, R70, R74 ;  /* 0x000000463b247223 */ /* 0x000fe2000001004a */
[----:B------:R-:W-:Y:S02]  /*a5b0*/  IMAD.U32 R43, R5, 0x10000, RZ ;  /* 0x00010000052b7824 */ /* 0x000fe400078e00ff */
[----:B------:R-:W-:Y:S01]  /*a5c0*/  FMUL.FTZ R59, R64, R71 ;  /* 0x00000047403b7220 */ /* 0x000fe20000410000 */
[----:B------:R-:W-:Y:S02]  /*a5d0*/  IMAD.U32 R61, R37, 0x10000, RZ ;  /* 0x00010000253d7824 */ /* 0x000fe400078e00ff */
[C---:B------:R-:W-:Y:S01]  /*a5e0*/  FMUL.FTZ R70, R63.reuse, R68 ;  /* 0x000000443f467220 */ /* 0x040fe20000410000 */
[----:B------:R-:W-:Y:S01]  /*a5f0*/  LOP3.LUT R66, R66, 0xffff0000, RZ, 0xc0, !PT ;  /* 0xffff000042427812 */ /* 0x000fe200078ec0ff */
[-C--:B------:R-:W-:Y:S01]  /*a600*/  FMUL.FTZ R64, R64, R43.reuse ;  /* 0x0000002b40407220 */ /* 0x080fe20000410000 */
[-C--:B------:R-:W-:Y:S01]  /*a610*/  FMUL.FTZ R76, R63, R72.reuse ;  /* 0x000000483f4c7220 */ /* 0x080fe20000410000 */
[----:B------:R-:W-:Y:S01]  /*a620*/  FFMA.FTZ R70, R61, R72, R70 ;  /* 0x000000483d467223 */ /* 0x000fe20000010046 */
[----:B------:R-:W-:Y:S01]  /*a630*/  FFMA.FTZ R59, R62, R43, -R59 ;  /* 0x0000002b3e3b7223 */ /* 0x000fe2000001083b */
[----:B------:R-:W-:Y:S01]  /*a640*/  LOP3.LUT R37, R37, 0xffff0000, RZ, 0xc0, !PT ;  /* 0xffff000025257812 */ /* 0x000fe200078ec0ff */
[C---:B------:R-:W-:Y:S01]  /*a650*/  FMUL.FTZ R43, R39.reuse, R67 ;  /* 0x00000043272b7220 */ /* 0x040fe20000410000 */
[----:B------:R-:W-:Y:S01]  /*a660*/  FMUL.FTZ R72, R40, R69 ;  /* 0x0000004528487220 */ /* 0x000fe20000410000 */
[----:B------:R-:W-:Y:S01]  /*a670*/  FFMA.FTZ R71, R62, R71, R64 ;  /* 0x000000473e477223 */ /* 0x000fe20000010040 */
[----:B------:R-:W-:Y:S01]  /*a680*/  FMUL.FTZ R39, R39, R65 ;  /* 0x0000004127277220 */ /* 0x000fe20000410000 */
[----:B------:R-:W-:Y:S01]  /*a690*/  FMUL.FTZ R40, R40, R66 ;  /* 0x0000004228287220 */ /* 0x000fe20000410000 */
[----:B------:R-:W-:-:S02]  /*a6a0*/  IMAD.U32 R64, R26, 0x10000, RZ ;  /* 0x000100001a407824 */ /* 0x000fc400078e00ff */
[----:B------:R-:W-:Y:S01]  /*a6b0*/  FFMA.FTZ R76, R61, R68, -R76 ;  /* 0x000000443d4c7223 */ /* 0x000fe2000001084c */
[----:B------:R-:W-:Y:S02]  /*a6c0*/  IMAD.U32 R62, R24, 0x10000, RZ ;  /* 0x00010000183e7824 */ /* 0x000fe400078e00ff */
[C---:B------:R-:W-:Y:S01]  /*a6d0*/  FFMA.FTZ R68, R60.reuse, R65, -R43 ;  /* 0x000000413c447223 */ /* 0x040fe2000001082b */
[----:B------:R-:W-:Y:S01]  /*a6e0*/  FFMA.FTZ R39, R60, R67, R39 ;  /* 0x000000433c277223 */ /* 0x000fe20000010027 */
[----:B------:R-:W-:Y:S01]  /*a6f0*/  FFMA.FTZ R69, R37, R69, R40 ;  /* 0x0000004525457223 */ /* 0x000fe20000010028 */
[----:B------:R-:W-:Y:S01]  /*a700*/  FMUL.FTZ R60, R41, R64 ;  /* 0x00000040293c7220 */ /* 0x000fe20000410000 */
[----:B------:R-:W-:Y:S01]  /*a710*/  FFMA.FTZ R43, R37, R66, -R72 ;  /* 0x00000042252b7223 */ /* 0x000fe20000010848 */
[-C--:B------:R-:W-:Y:S01]  /*a720*/  FMUL.FTZ R40, R41, R62.reuse ;  /* 0x0000003e29287220 */ /* 0x080fe20000410000 */
[----:B------:R-:W-:Y:S01]  /*a730*/  LOP3.LUT R26, R26, 0xffff0000, RZ, 0xc0, !PT ;  /* 0xffff00001a1a7812 */ /* 0x000fe200078ec0ff */
[C---:B------:R-:W-:Y:S01]  /*a740*/  FFMA.FTZ R60, R7.reuse, R62, -R60 ;  /* 0x0000003e073c7223 */ /* 0x040fe2000001083c */
[----:B------:R-:W-:Y:S01]  /*a750*/  LOP3.LUT R37, R6, 0xffff0000, RZ, 0xc0, !PT ;  /* 0xffff000006257812 */ /* 0x000fe200078ec0ff */
[----:B------:R-:W-:Y:S01]  /*a760*/  FFMA.FTZ R40, R7, R64, R40 ;  /* 0x0000004007287223 */ /* 0x000fe20000010028 */
[----:B------:R-:W-:Y:S01]  /*a770*/  LOP3.LUT R24, R24, 0xffff0000, RZ, 0xc0, !PT ;  /* 0xffff000018187812 */ /* 0x000fe200078ec0ff */
[----:B------:R-:W-:Y:S01]  /*a780*/  FMUL.FTZ R7, R25, R26 ;  /* 0x0000001a19077220 */ /* 0x000fe20000410000 */
[----:B------:R-:W-:Y:S01]  /*a790*/  LOP3.LUT R5, R5, 0xffff0000, RZ, 0xc0, !PT ;  /* 0xffff000005057812 */ /* 0x000fe200078ec0ff */
[----:B------:R-:W-:-:S02]  /*a7a0*/  FMUL.FTZ R61, R42, R37 ;  /* 0x000000252a3d7220 */ /* 0x000fc40000410000 */
[-C--:B------:R-:W-:Y:S01]  /*a7b0*/  FMUL.FTZ R25, R25, R24.reuse ;  /* 0x0000001819197220 */ /* 0x080fe20000410000 */
[----:B------:R-:W-:Y:S01]  /*a7c0*/  FFMA.FTZ R7, R4, R24, -R7 ;  /* 0x0000001804077223 */ /* 0x000fe20000010807 */
[-C--:B------:R-:W-:Y:S01]  /*a7d0*/  FMUL.FTZ R6, R42, R5.reuse ;  /* 0x000000052a067220 */ /* 0x080fe20000410000 */
[----:B------:R-:W-:Y:S01]  /*a7e0*/  FFMA.FTZ R42, R38, R5, -R61 ;  /* 0x00000005262a7223 */ /* 0x000fe2000001083d */
[----:B------:R-:W-:Y:S01]  /*a7f0*/  FFMA.FTZ R41, R4, R26, R25 ;  /* 0x0000001a04297223 */ /* 0x000fe20000010019 */
[----:B------:R-:W-:Y:S01]  /*a800*/  F2FP.BF16.F32.PACK_AB R4, R68, R27 ;  /* 0x0000001b4404723e */ /* 0x000fe200000010ff */
[----:B------:R-:W-:Y:S01]  /*a810*/  FFMA.FTZ R38, R38, R37, R6 ;  /* 0x0000002526267223 */ /* 0x000fe20000010006 */
[----:B------:R-:W-:Y:S02]  /*a820*/  F2FP.BF16.F32.PACK_AB R6, R7, R60 ;  /* 0x0000003c0706723e */ /* 0x000fe400000010ff */
[----:B------:R-:W-:Y:S02]  /*a830*/  F2FP.BF16.F32.PACK_AB R5, R43, R76 ;  /* 0x0000004c2b05723e */ /* 0x000fe400000010ff */
[----:B------:R-:W-:-:S02]  /*a840*/  F2FP.BF16.F32.PACK_AB R7, R42, R59 ;  /* 0x0000003b2a07723e */ /* 0x000fc400000010ff */
[----:B------:R-:W-:Y:S02]  /*a850*/  F2FP.BF16.F32.PACK_AB R24, R39, R36 ;  /* 0x000000242718723e */ /* 0x000fe400000010ff */
[----:B------:R-:W-:Y:S01]  /*a860*/  F2FP.BF16.F32.PACK_AB R25, R69, R70 ;  /* 0x000000464519723e */ /* 0x000fe200000010ff */
[----:B------:R0:W-:Y:S01]  /*a870*/  STS.128 [R0], R4 ;  /* 0x0000000400007388 */ /* 0x0001e20000000c00 */
[----:B------:R-:W-:Y:S02]  /*a880*/  F2FP.BF16.F32.PACK_AB R26, R41, R40 ;  /* 0x00000028291a723e */ /* 0x000fe400000010ff */
[----:B------:R-:W-:-:S05]  /*a890*/  F2FP.BF16.F32.PACK_AB R27, R38, R71 ;  /* 0x00000047261b723e */ /* 0x000fca00000010ff */
[----:B------:R0:W-:Y:S02]  /*a8a0*/  STS.128 [R20+0xda00], R24 ;  /* 0x00da001814007388 */ /* 0x0001e40000000c00 */
.L_x_514:
[----:B------:R-:W-:Y:S05]  /*a8b0*/  BSYNC B1 ;  /* 0x0000000000017941 */ /* 0x000fea0003800000 */
.L_x_513:
[----:B------:R-:W-:Y:S04]  /*a8c0*/  BSSY B1, `(.L_x_515) ;  /* 0x0000075000017945 */ /* 0x000fe80003800000 */
[----:B------:R-:W-:Y:S05]  /*a8d0*/  @P1 BRA `(.L_x_516) ;  /* 0x0000000400cc1947 */ /* 0x000fea0003800000 */
[----:B0-----:R-:W2:Y:S04]  /*a8e0*/  LDL R0, [R1+0x68] ;  /* 0x0000680001007983 */ /* 0x001ea80000100800 */
[----:B------:R-:W2:Y:S01]  /*a8f0*/  LDL.64 R4, [R1+0x40] ;  /* 0x0000400001047983 */ /* 0x000ea20000100a00 */
[--C-:B------:R-:W-:Y:S02]  /*a900*/  SHF.R.U64 R39, R28, 0x10, R29.reuse ;  /* 0x000000101c277819 */ /* 0x100fe4000000121d */
[----:B------:R-:W-:Y:S02]  /*a910*/  SHF.R.U32.HI R28, RZ, 0x10, R29 ;  /* 0x00000010ff1c7819 */ /* 0x000fe4000001161d */
[----:B------:R-:W-:Y:S02]  /*a920*/  SHF.R.U64 R29, R8, 0x10, R9 ;  /* 0x00000010081d7819 */ /* 0x000fe40000001209 */
[----:B------:R-:W-:-:S02]  /*a930*/  SHF.R.U64 R37, R30, 0x10, R31 ;  /* 0x000000101e257819 */ /* 0x000fc4000000121f */
[----:B------:R-:W-:Y:S02]  /*a940*/  PRMT R54, R54, 0x5410, R29 ;  /* 0x0000541036367816 */ /* 0x000fe4000000001d */
[----:B------:R-:W-:Y:S02]  /*a950*/  SHF.R.U32.HI R8, RZ, 0x10, R9 ;  /* 0x00000010ff087819 */ /* 0x000fe40000011609 */
[----:B------:R-:W-:Y:S01]  /*a960*/  PRMT R58, R58, 0x5410, R39 ;  /* 0x000054103a3a7816 */ /* 0x000fe20000000027 */
[----:B------:R-:W-:Y:S01]  /*a970*/  IMAD.U32 R39, R54, 0x10000, RZ ;  /* 0x0001000036277824 */ /* 0x000fe200078e00ff */
[----:B------:R-:W-:Y:S02]  /*a980*/  PRMT R57, R57, 0x5410, R28 ;  /* 0x0000541039397816 */ /* 0x000fe4000000001c */
[----:B------:R-:W-:Y:S01]  /*a990*/  PRMT R56, R56, 0x5410, R37 ;  /* 0x0000541038387816 */ /* 0x000fe20000000025 */
[----:B------:R-:W-:Y:S01]  /*a9a0*/  IMAD.U32 R37, R58, 0x10000, RZ ;  /* 0x000100003a257824 */ /* 0x000fe200078e00ff */
[----:B------:R-:W-:-:S02]  /*a9b0*/  PRMT R53, R53, 0x5410, R8 ;  /* 0x0000541035357816 */ /* 0x000fc40000000008 */
[----:B------:R-:W-:Y:S02]  /*a9c0*/  LOP3.LUT R41, R54, 0xffff0000, RZ, 0xc0, !PT ;  /* 0xffff000036297812 */ /* 0x000fe400078ec0ff */
[--C-:B------:R-:W-:Y:S02]  /*a9d0*/  SHF.R.U64 R9, R10, 0x10, R11.reuse ;  /* 0x000000100a097819 */ /* 0x100fe4000000120b */
[----:B------:R-:W-:Y:S02]  /*a9e0*/  SHF.R.U32.HI R10, RZ, 0x10, R11 ;  /* 0x00000010ff0a7819 */ /* 0x000fe4000001160b */
[----:B------:R-:W-:Y:S02]  /*a9f0*/  PRMT R52, R52, 0x5410, R9 ;  /* 0x0000541034347816 */ /* 0x000fe40000000009 */
[----:B------:R-:W-:Y:S02]  /*aa00*/  SHF.R.U32.HI R30, RZ, 0x10, R31 ;  /* 0x00000010ff1e7819 */ /* 0x000fe4000001161f */
[----:B------:R-:W-:-:S02]  /*aa10*/  PRMT R51, R51, 0x5410, R10 ;  /* 0x0000541033337816 */ /* 0x000fc4000000000a */
[----:B------:R-:W-:Y:S01]  /*aa20*/  PRMT R55, R55, 0x5410, R30 ;  /* 0x0000541037377816 */ /* 0x000fe2000000001e */
[----:B--2---:R-:W-:-:S05]  /*aa30*/  IMAD.IADD R0, R4, 0x1, R0 ;  /* 0x0000000104007824 */ /* 0x004fca00078e0200 */
[----:B------:R-:W-:-:S04]  /*aa40*/  SHF.R.S32.HI R5, RZ, 0x1f, R0 ;  /* 0x0000001fff057819 */ /* 0x000fc80000011400 */
[CC--:B------:R-:W-:Y:S02]  /*aa50*/  LEA.HI R4, R5.reuse, R0.reuse, RZ, 0x3 ;  /* 0x0000000005047211 */ /* 0x0c0fe400078f18ff */
[----:B------:R-:W-:Y:S02]  /*aa60*/  LEA.HI R5, R5, R0, RZ, 0x5 ;  /* 0x0000000005057211 */ /* 0x000fe400078f28ff */
[--C-:B------:R-:W-:Y:S02]  /*aa70*/  SHF.R.S32.HI R6, RZ, 0x3, R4.reuse ;  /* 0x00000003ff067819 */ /* 0x100fe40000011404 */
[----:B-----5:R-:W-:Y:S02]  /*aa80*/  LOP3.LUT R4, R78, 0x18, R4, 0xf8, !PT ;  /* 0x000000184e047812 */ /* 0x020fe400078ef804 */
[----:B------:R-:W-:Y:S02]  /*aa90*/  LEA.HI R0, R3, R6, RZ, 0x1d ;  /* 0x0000000603007211 */ /* 0x000fe400078fe8ff */
[----:B------:R-:W-:-:S02]  /*aaa0*/  SHF.R.S32.HI R6, RZ, 0x5, R5 ;  /* 0x00000005ff067819 */ /* 0x000fc40000011405 */
[----:B------:R-:W-:Y:S02]  /*aab0*/  SHF.R.S32.HI R5, RZ, 0x1f, R0 ;  /* 0x0000001fff057819 */ /* 0x000fe40000011400 */
[----:B------:R-:W-:Y:S01]  /*aac0*/  LOP3.LUT R7, R4, R73, RZ, 0x3c, !PT ;  /* 0x0000004904077212 */ /* 0x000fe200078e3cff */
[----:B------:R-:W-:Y:S01]  /*aad0*/  IMAD R6, R6, 0x1800, R75 ;  /* 0x0000180006067824 */ /* 0x000fe200078e024b */
[----:B------:R-:W-:Y:S01]  /*aae0*/  LEA.HI R5, R5, R0, RZ, 0x2 ;  /* 0x0000000005057211 */ /* 0x000fe200078f10ff */
[----:B------:R-:W-:Y:S02]  /*aaf0*/  IMAD.SHL.U32 R0, R0, 0x8, RZ ;  /* 0x0000000800007824 */ /* 0x000fe400078e00ff */
[----:B------:R-:W-:Y:S01]  /*ab00*/  IMAD.IADD R6, R6, 0x1, R7 ;  /* 0x0000000106067824 */ /* 0x000fe200078e0207 */
[----:B------:R-:W-:Y:S02]  /*ab10*/  SHF.R.S32.HI R5, RZ, 0x2, R5 ;  /* 0x00000002ff057819 */ /* 0x000fe40000011405 */
[----:B------:R-:W-:Y:S01]  /*ab20*/  LOP3.LUT R4, R78, 0x18, R0, 0xf8, !PT ;  /* 0x000000184e047812 */ /* 0x000fe200078ef800 */
[----:B------:R-:W-:-:S02]  /*ab30*/  IMAD R0, R6, 0x2, R77 ;  /* 0x0000000206007824 */ /* 0x000fc400078e024d */
[----:B------:R-:W-:Y:S01]  /*ab40*/  IMAD R5, R5, 0x1800, R75 ;  /* 0x0000180005057824 */ /* 0x000fe200078e024b */
[----:B------:R-:W-:-:S05]  /*ab50*/  LOP3.LUT R4, R4, R73, RZ, 0x3c, !PT ;  /* 0x0000004904047212 */ /* 0x000fca00078e3cff */
[----:B------:R-:W-:Y:S02]  /*ab60*/  IMAD.IADD R25, R5, 0x1, R4 ;  /* 0x0000000105197824 */ /* 0x000fe400078e0204 */
[----:B------:R-:W0:Y:S02]  /*ab70*/  LDS.128 R4, [R0] ;  /* 0x0000000000047984 */ /* 0x000e240000000c00 */
[----:B------:R-:W-:-:S05]  /*ab80*/  IMAD R20, R25, 0x2, R16 ;  /* 0x0000000219147824 */ /* 0x000fca00078e0210 */
[----:B------:R-:W1:Y:S01]  /*ab90*/  LDS.128 R24, [R20+0xda00] ;  /* 0x00da000014187984 */ /* 0x000e620000000c00 */
[C---:B0-----:R-:W-:Y:S01]  /*aba0*/  IMAD.U32 R8, R4.reuse, 0x10000, RZ ;  /* 0x0001000004087824 */ /* 0x041fe200078e00ff */
[----:B------:R-:W-:Y:S01]  /*abb0*/  LOP3.LUT R4, R4, 0xffff0000, RZ, 0xc0, !PT ;  /* 0xffff000004047812 */ /* 0x000fe200078ec0ff */
[C---:B------:R-:W-:Y:S01]  /*abc0*/  IMAD.U32 R9, R5.reuse, 0x10000, RZ ;  /* 0x0001000005097824 */ /* 0x040fe200078e00ff */
[----:B------:R-:W-:Y:S01]  /*abd0*/  LOP3.LUT R5, R5, 0xffff0000, RZ, 0xc0, !PT ;  /* 0xffff000005057812 */ /* 0x000fe200078ec0ff */
[C---:B------:R-:W-:Y:S01]  /*abe0*/  IMAD.U32 R10, R6.reuse, 0x10000, RZ ;  /* 0x00010000060a7824 */ /* 0x040fe200078e00ff */
[----:B------:R-:W-:Y:S01]  /*abf0*/  LOP3.LUT R6, R6, 0xffff0000, RZ, 0xc0, !PT ;  /* 0xffff000006067812 */ /* 0x000fe200078ec0ff */
[C---:B------:R-:W-:Y:S01]  /*ac00*/  IMAD.U32 R11, R7.reuse, 0x10000, RZ ;  /* 0x00010000070b7824 */ /* 0x040fe200078e00ff */
[----:B------:R-:W-:Y:S01]  /*ac10*/  LOP3.LUT R7, R7, 0xffff0000, RZ, 0xc0, !PT ;  /* 0xffff000007077812 */ /* 0x000fe200078ec0ff */
[C---:B-1----:R-:W-:Y:S01]  /*ac20*/  IMAD.U32 R28, R24.reuse, 0x10000, RZ ;  /* 0x00010000181c7824 */ /* 0x042fe200078e00ff */
[----:B------:R-:W-:Y:S01]  /*ac30*/  LOP3.LUT R24, R24, 0xffff0000, RZ, 0xc0, !PT ;  /* 0xffff000018187812 */ /* 0x000fe200078ec0ff */
[C---:B------:R-:W-:Y:S01]  /*ac40*/  IMAD.U32 R29, R25.reuse, 0x10000, RZ ;  /* 0x00010000191d7824 */ /* 0x040fe200078e00ff */
[----:B------:R-:W-:Y:S01]  /*ac50*/  LOP3.LUT R25, R25, 0xffff0000, RZ, 0xc0, !PT ;  /* 0xffff000019197812 */ /* 0x000fe200078ec0ff */
[C---:B------:R-:W-:Y:S01]  /*ac60*/  FMUL.FTZ R43, R28.reuse, R39 ;  /* 0x000000271c2b7220 */ /* 0x040fe20000410000 */
[----:B------:R-:W-:Y:S01]  /*ac70*/  FMUL.FTZ R59, R28, R37 ;  /* 0x000000251c3b7220 */ /* 0x000fe20000410000 */
[----:B------:R-:W-:-:S02]  /*ac80*/  IMAD.U32 R28, R53, 0x10000, RZ ;  /* 0x00010000351c7824 */ /* 0x000fc400078e00ff */
[----:B------:R-:W-:Y:S01]  /*ac90*/  FMUL.FTZ R61, R24, R41 ;  /* 0x00000029183d7220 */ /* 0x000fe20000410000 */
[----:B------:R-:W-:Y:S01]  /*aca0*/  FFMA.FTZ R43, R8, R37, -R43 ;  /* 0x00000025082b7223 */ /* 0x000fe2000001082b */
[----:B------:R-:W-:Y:S01]  /*acb0*/  LOP3.LUT R37, R58, 0xffff0000, RZ, 0xc0, !PT ;  /* 0xffff00003a257812 */ /* 0x000fe200078ec0ff */
[----:B------:R-:W-:Y:S01]  /*acc0*/  FFMA.FTZ R59, R8, R39, R59 ;  /* 0x00000027083b7223 */ /* 0x000fe2000001003b */
[----:B------:R-:W-:Y:S02]  /*acd0*/  IMAD.U32 R8, R57, 0x10000, RZ ;  /* 0x0001000039087824 */ /* 0x000fe400078e00ff */
[----:B------:R-:W-:Y:S01]  /*ace0*/  FMUL.FTZ R40, R29, R28 ;  /* 0x0000001c1d287220 */ /* 0x000fe20000410000 */
[----:B------:R-:W-:Y:S02]  /*acf0*/  IMAD.U32 R30, R26, 0x10000, RZ ;  /* 0x000100001a1e7824 */ /* 0x000fe400078e00ff */
[-C--:B------:R-:W-:Y:S01]  /*ad00*/  FMUL.FTZ R39, R24, R37.reuse ;  /* 0x0000002518277220 */ /* 0x080fe20000410000 */
[----:B------:R-:W-:Y:S01]  /*ad10*/  LOP3.LUT R24, R53, 0xffff0000, RZ, 0xc0, !PT ;  /* 0xffff000035187812 */ /* 0x000fe200078ec0ff */
[C---:B------:R-:W-:Y:S01]  /*ad20*/  FFMA.FTZ R36, R4.reuse, R37, -R61 ;  /* 0x0000002504247223 */ /* 0x040fe2000001083d */
[-C--:B------:R-:W-:Y:S01]  /*ad30*/  FMUL.FTZ R29, R29, R8.reuse ;  /* 0x000000081d1d7220 */ /* 0x080fe20000410000 */
[----:B------:R-:W-:Y:S01]  /*ad40*/  FFMA.FTZ R38, R4, R41, R39 ;  /* 0x0000002904267223 */ /* 0x000fe20000010027 */
[----:B------:R-:W-:Y:S01]  /*ad50*/  LOP3.LUT R4, R57, 0xffff0000, RZ, 0xc0, !PT ;  /* 0xffff000039047812 */ /* 0x000fe200078ec0ff */
[----:B------:R-:W-:Y:S01]  /*ad60*/  FFMA.FTZ R40, R9, R8, -R40 ;  /* 0x0000000809287223 */ /* 0x000fe20000010828 */
[----:B------:R-:W-:Y:S01]  /*ad70*/  FMUL.FTZ R8, R25, R24 ;  /* 0x0000001819087220 */ /* 0x000fe20000410000 */
[----:B------:R-:W-:Y:S01]  /*ad80*/  FFMA.FTZ R28, R9, R28, R29 ;  /* 0x0000001c091c7223 */ /* 0x000fe2000001001d */
[----:B------:R-:W-:-:S02]  /*ad90*/  IMAD.U32 R29, R52, 0x10000, RZ ;  /* 0x00010000341d7824 */ /* 0x000fc400078e00ff */
[-C--:B------:R-:W-:Y:S01]  /*ada0*/  FMUL.FTZ R42, R25, R4.reuse ;  /* 0x00000004192a7220 */ /* 0x080fe20000410000 */
[----:B------:R-:W-:Y:S02]  /*adb0*/  IMAD.U32 R9, R56, 0x10000, RZ ;  /* 0x0001000038097824 */ /* 0x000fe400078e00ff */
[----:B------:R-:W-:Y:S01]  /*adc0*/  FFMA.FTZ R25, R5, R4, -R8 ;  /* 0x0000000405197223 */ /* 0x000fe20000010808 */
[----:B------:R-:W-:Y:S02]  /*add0*/  IMAD.U32 R31, R27, 0x10000, RZ ;  /* 0x000100001b1f7824 */ /* 0x000fe400078e00ff */
[C---:B------:R-:W-:Y:S01]  /*ade0*/  FMUL.FTZ R39, R30.reuse, R29 ;  /* 0x0000001d1e277220 */ /* 0x040fe20000410000 */
[----:B------:R-:W-:Y:S02]  /*adf0*/  IMAD.U32 R8, R51, 0x10000, RZ ;  /* 0x0001000033087824 */ /* 0x000fe400078e00ff */
[----:B------:R-:W-:Y:S01]  /*ae00*/  FMUL.FTZ R30, R30, R9 ;  /* 0x000000091e1e7220 */ /* 0x000fe20000410000 */
[----:B------:R-:W-:-:S02]  /*ae10*/  IMAD.U32 R4, R55, 0x10000, RZ ;  /* 0x0001000037047824 */ /* 0x000fc400078e00ff */
[----:B------:R-:W-:Y:S01]  /*ae20*/  FFMA.FTZ R37, R5, R24, R42 ;  /* 0x0000001805257223 */ /* 0x000fe2000001002a */
[C---:B------:R-:W-:Y:S01]  /*ae30*/  FMUL.FTZ R24, R31.reuse, R8 ;  /* 0x000000081f187220 */ /* 0x040fe20000410000 */
[----:B------:R-:W-:Y:S01]  /*ae40*/  FFMA.FTZ R39, R10, R9, -R39 ;  /* 0x000000090a277223 */ /* 0x000fe20000010827 */
[----:B------:R-:W-:Y:S01]  /*ae50*/  LOP3.LUT R26, R26, 0xffff0000, RZ, 0xc0, !PT ;  /* 0xffff00001a1a7812 */ /* 0x000fe200078ec0ff */
[-C--:B------:R-:W-:Y:S01]  /*ae60*/  FMUL.FTZ R42, R31, R4.reuse ;  /* 0x000000041f2a7220 */ /* 0x080fe20000410000 */
[----:B------:R-:W-:Y:S01]  /*ae70*/  LOP3.LUT R9, R52, 0xffff0000, RZ, 0xc0, !PT ;  /* 0xffff000034097812 */ /* 0x000fe200078ec0ff */
[----:B------:R-:W-:Y:S01]  /*ae80*/  FFMA.FTZ R30, R10, R29, R30 ;  /* 0x0000001d0a1e7223 */ /* 0x000fe2000001001e */
[----:B------:R-:W-:Y:S01]  /*ae90*/  LOP3.LUT R5, R56, 0xffff0000, RZ, 0xc0, !PT ;  /* 0xffff000038057812 */ /* 0x000fe200078ec0ff */
[----:B------:R-:W-:Y:S01]  /*aea0*/  FFMA.FTZ R29, R11, R4, -R24 ;  /* 0x000000040b1d7223 */ /* 0x000fe20000010818 */
[----:B------:R-:W-:Y:S01]  /*aeb0*/  LOP3.LUT R27, R27, 0xffff0000, RZ, 0xc0, !PT ;  /* 0xffff00001b1b7812 */ /* 0x000fe200078ec0ff */
[----:B------:R-:W-:Y:S01]  /*aec0*/  FFMA.FTZ R42, R11, R8, R42 ;  /* 0x000000080b2a7223 */ /* 0x000fe2000001002a */
[----:B------:R-:W-:Y:S01]  /*aed0*/  LOP3.LUT R10, R51, 0xffff0000, RZ, 0xc0, !PT ;  /* 0xffff0000330a7812 */ /* 0x000fe200078ec0ff */
[C---:B------:R-:W-:Y:S01]  /*aee0*/  FMUL.FTZ R11, R26.reuse, R9 ;  /* 0x000000091a0b7220 */ /* 0x040fe20000410000 */
[----:B------:R-:W-:Y:S01]  /*aef0*/  LOP3.LUT R4, R55, 0xffff0000, RZ, 0xc0, !PT ;  /* 0xffff000037047812 */ /* 0x000fe200078ec0ff */
[----:B------:R-:W-:-:S02]  /*af00*/  FMUL.FTZ R26, R26, R5 ;  /* 0x000000051a1a7220 */ /* 0x000fc40000410000 */
[C---:B------:R-:W-:Y:S01]  /*af10*/  FMUL.FTZ R8, R27.reuse, R10 ;  /* 0x0000000a1b087220 */ /* 0x040fe20000410000 */
[C---:B------:R-:W-:Y:S01]  /*af20*/  FFMA.FTZ R24, R6.reuse, R5, -R11 ;  /* 0x0000000506187223 */ /* 0x040fe2000001080b */
[-C--:B------:R-:W-:Y:S01]  /*af30*/  FMUL.FTZ R27, R27, R4.reuse ;  /* 0x000000041b1b7220 */ /* 0x080fe20000410000 */
[----:B------:R-:W-:Y:S01]  /*af40*/  FFMA.FTZ R11, R6, R9, R26 ;  /* 0x00000009060b7223 */ /* 0x000fe2000001001a */
[C---:B------:R-:W-:Y:S01]  /*af50*/  FFMA.FTZ R26, R7.reuse, R4, -R8 ;  /* 0x00000004071a7223 */ /* 0x040fe20000010808 */
[----:B------:R-:W-:Y:S01]  /*af60*/  F2FP.BF16.F32.PACK_AB R4, R36, R43 ;  /* 0x0000002b2404723e */ /* 0x000fe200000010ff */
[----:B------:R-:W-:Y:S01]  /*af70*/  FFMA.FTZ R27, R7, R10, R27 ;  /* 0x0000000a071b7223 */ /* 0x000fe2000001001b */
[----:B------:R-:W-:Y:S02]  /*af80*/  F2FP.BF16.F32.PACK_AB R5, R25, R40 ;  /* 0x000000281905723e */ /* 0x000fe400000010ff */
[----:B------:R-:W-:Y:S02]  /*af90*/  F2FP.BF16.F32.PACK_AB R6, R24, R39 ;  /* 0x000000271806723e */ /* 0x000fe400000010ff */
[----:B------:R-:W-:-:S02]  /*afa0*/  F2FP.BF16.F32.PACK_AB R10, R11, R30 ;  /* 0x0000001e0b0a723e */ /* 0x000fc400000010ff */
[----:B------:R-:W-:Y:S02]  /*afb0*/  F2FP.BF16.F32.PACK_AB R7, R26, R29 ;  /* 0x0000001d1a07723e */ /* 0x000fe400000010ff */
[----:B------:R-:W-:Y:S02]  /*afc0*/  F2FP.BF16.F32.PACK_AB R8, R38, R59 ;  /* 0x0000003b2608723e */ /* 0x000fe400000010ff */
[----:B------:R-:W-:Y:S01]  /*afd0*/  F2FP.BF16.F32.PACK_AB R9, R37, R28 ;  /* 0x0000001c2509723e */ /* 0x000fe200000010ff */
[----:B------:R1:W-:Y:S01]  /*afe0*/  STS.128 [R0], R4 ;  /* 0x0000000400007388 */ /* 0x0003e20000000c00 */
[----:B------:R-:W-:-:S05]  /*aff0*/  F2FP.BF16.F32.PACK_AB R11, R27, R42 ;  /* 0x0000002a1b0b723e */ /* 0x000fca00000010ff */
[----:B------:R1:W-:Y:S02]  /*b000*/  STS.128 [R20+0xda00], R8 ;  /* 0x00da000814007388 */ /* 0x0003e40000000c00 */
.L_x_516:
[----:B------:R-:W-:Y:S05]  /*b010*/  BSYNC B1 ;  /* 0x0000000000017941 */ /* 0x000fea0003800000 */
.L_x_515:
[----:B------:R-:W-:Y:S05]  /*b020*/  @P2 BRA `(.L_x_497) ;  /* 0x0000000400cc2947 */ /* 0x000fea0003800000 */
[----:B01----:R-:W2:Y:S04]  /*b030*/  LDL R0, [R1+0x64] ;  /* 0x0000640001007983 */ /* 0x003ea80000100800 */
[----:B------:R-:W2:Y:S01]  /*b040*/  LDL.64 R4, [R1+0x40] ;  /* 0x0000400001047983 */ /* 0x000ea20000100a00 */
[----:B------:R-:W-:Y:S02]  /*b050*/  SHF.R.U64 R24, R32, 0x10, R33 ;  /* 0x0000001020187819 */ /* 0x000fe40000001221 */
[----:B------:R-:W-:Y:S02]  /*b060*/  SHF.R.U64 R26, R12, 0x10, R13 ;  /* 0x000000100c1a7819 */ /* 0x000fe4000000120d */
[----:B------:R-:W-:Y:S02]  /*b070*/  SHF.R.U64 R20, R34, 0x10, R35 ;  /* 0x0000001022147819 */ /* 0x000fe40000001223 */
[----:B------:R-:W-:-:S02]  /*b080*/  PRMT R47, R47, 0x5410, R24 ;  /* 0x000054102f2f7816 */ /* 0x000fc40000000018 */
[----:B------:R-:W-:Y:S02]  /*b090*/  PRMT R26, R21, 0x5410, R26 ;  /* 0x00005410151a7816 */ /* 0x000fe4000000001a */
[----:B------:R-:W-:Y:S01]  /*b0a0*/  SHF.R.U32.HI R33, RZ, 0x10, R33 ;  /* 0x00000010ff217819 */ /* 0x000fe20000011621 */
[----:B------:R-:W-:Y:S01]  /*b0b0*/  IMAD.U32 R27, R47, 0x10000, RZ ;  /* 0x000100002f1b7824 */ /* 0x000fe200078e00ff */
[----:B------:R-:W-:Y:S01]  /*b0c0*/  SHF.R.U32.HI R35, RZ, 0x10, R35 ;  /* 0x00000010ff237819 */ /* 0x000fe20000011623 */
[----:B------:R-:W-:Y:S01]  /*b0d0*/  IMAD.U32 R29, R26, 0x10000, RZ ;  /* 0x000100001a1d7824 */ /* 0x000fe200078e00ff */
[----:B------:R-:W-:Y:S02]  /*b0e0*/  SHF.R.U32.HI R13, RZ, 0x10, R13 ;  /* 0x00000010ff0d7819 */ /* 0x000fe4000001160d */
[----:B------:R-:W-:Y:S02]  /*b0f0*/  SHF.R.U64 R12, R14, 0x10, R15 ;  /* 0x000000100e0c7819 */ /* 0x000fe4000000120f */
[----:B------:R-:W-:-:S02]  /*b100*/  PRMT R49, R49, 0x5410, R20 ;  /* 0x0000541031317816 */ /* 0x000fc40000000014 */
[----:B------:R-:W-:Y:S02]  /*b110*/  PRMT R48, R48, 0x5410, R33 ;  /* 0x0000541030307816 */ /* 0x000fe40000000021 */
[----:B------:R-:W-:Y:S02]  /*b120*/  PRMT R50, R50, 0x5410, R35 ;  /* 0x0000541032327816 */ /* 0x000fe40000000023 */
[----:B------:R-:W-:Y:S02]  /*b130*/  PRMT R44, R44, 0x5410, R13 ;  /* 0x000054102c2c7816 */ /* 0x000fe4000000000d */
[----:B------:R-:W-:Y:S02]  /*b140*/  PRMT R45, R45, 0x5410, R12 ;  /* 0x000054102d2d7816 */ /* 0x000fe4000000000c */
[----:B------:R-:W-:Y:S02]  /*b150*/  LOP3.LUT R31, R26, 0xffff0000, RZ, 0xc0, !PT ;  /* 0xffff00001a1f7812 */ /* 0x000fe400078ec0ff */
[----:B------:R-:W-:-:S02]  /*b160*/  LOP3.LUT R47, R47, 0xffff0000, RZ, 0xc0, !PT ;  /* 0xffff00002f2f7812 */ /* 0x000fc400078ec0ff */
[----:B------:R-:W-:-:S04]  /*b170*/  SHF.R.U32.HI R15, RZ, 0x10, R15 ;  /* 0x00000010ff0f7819 */ /* 0x000fc8000001160f */
[----:B------:R-:W-:Y:S01]  /*b180*/  PRMT R46, R46, 0x5410, R15 ;  /* 0x000054102e2e7816 */ /* 0x000fe2000000000f */
[----:B--2---:R-:W-:-:S05]  /*b190*/  IMAD.IADD R0, R4, 0x1, R0 ;  /* 0x0000000104007824 */ /* 0x004fca00078e0200 */
[----:B------:R-:W-:-:S04]  /*b1a0*/  SHF.R.S32.HI R5, RZ, 0x1f, R0 ;  /* 0x0000001fff057819 */ /* 0x000fc80000011400 */
[CC--:B------:R-:W-:Y:S02]  /*b1b0*/  LEA.HI R4, R5.reuse, R0.reuse, RZ, 0x3 ;  /* 0x0000000005047211 */ /* 0x0c0fe400078f18ff */
[----:B------:R-:W-:Y:S02]  /*b1c0*/  LEA.HI R0, R5, R0, RZ, 0x5 ;  /* 0x0000000005007211 */ /* 0x000fe400078f28ff */
[----:B------:R-:W-:Y:S02]  /*b1d0*/  SHF.R.S32.HI R6, RZ, 0x3, R4 ;  /* 0x00000003ff067819 */ /* 0x000fe40000011404 */
[----:B------:R-:W-:Y:S02]  /*b1e0*/  SHF.R.S32.HI R5, RZ, 0x5, R0 ;  /* 0x00000005ff057819 */ /* 0x000fe40000011400 */
[----:B------:R-:W-:Y:S02]  /*b1f0*/  LEA.HI R3, R3, R6, RZ, 0x1d ;  /* 0x0000000603037211 */ /* 0x000fe400078fe8ff */
[----:B-----5:R-:W-:Y:S01]  /*b200*/  LOP3.LUT R4, R78, 0x18, R4, 0xf8, !PT ;  /* 0x000000184e047812 */ /* 0x020fe200078ef804 */
[----:B------:R-:W-:Y:S01]  /*b210*/  IMAD R5, R5, 0x1800, R75 ;  /* 0x0000180005057824 */ /* 0x000fe200078e024b */
[----:B------:R-:W-:-:S02]  /*b220*/  SHF.R.S32.HI R0, RZ, 0x1f, R3 ;  /* 0x0000001fff007819 */ /* 0x000fc40000011403 */
[----:B------:R-:W-:Y:S02]  /*b230*/  LOP3.LUT R4, R4, R73, RZ, 0x3c, !PT ;  /* 0x0000004904047212 */ /* 0x000fe400078e3cff */
[----:B------:R-:W-:Y:S01]  /*b240*/  LEA.HI R0, R0, R3, RZ, 0x2 ;  /* 0x0000000300007211 */ /* 0x000fe200078f10ff */
[----:B------:R-:W-:Y:S02]  /*b250*/  IMAD.SHL.U32 R3, R3, 0x8, RZ ;  /* 0x0000000803037824 */ /* 0x000fe400078e00ff */
[----:B------:R-:W-:Y:S01]  /*b260*/  IMAD.IADD R5, R5, 0x1, R4 ;  /* 0x0000000105057824 */ /* 0x000fe200078e0204 */
[----:B------:R-:W-:Y:S02]  /*b270*/  SHF.R.S32.HI R4, RZ, 0x2, R0 ;  /* 0x00000002ff047819 */ /* 0x000fe40000011400 */
[----:B------:R-:W-:Y:S01]  /*b280*/  LOP3.LUT R3, R78, 0x18, R3, 0xf8, !PT ;  /* 0x000000184e037812 */ /* 0x000fe200078ef803 */
[----:B------:R-:W-:Y:S02]  /*b290*/  IMAD R0, R5, 0x2, R77 ;  /* 0x0000000205007824 */ /* 0x000fe400078e024d */
        /* <DEDUP_REMOVED lines=19> */
[-C--:B------:R-:W-:Y:S01]  /*b3d0*/  FMUL.FTZ R35, R20, R27.reuse ;  /* 0x0000001b14237220 */ /* 0x080fe20000410000 */
[C---:B------:R-:W-:Y:S01]  /*b3e0*/  IMAD.U32 R20, R44.reuse, 0x10000, RZ ;  /* 0x000100002c147824 */ /* 0x040fe200078e00ff */
[----:B------:R-:W-:Y:S01]  /*b3f0*/  LOP3.LUT R44, R44, 0xffff0000, RZ, 0xc0, !PT ;  /* 0xffff00002c2c7812 */ /* 0x000fe200078ec0ff */
[C---:B------:R-:W-:Y:S01]  /*b400*/  FFMA.FTZ R33, R12.reuse, R27, -R33 ;  /* 0x0000001b0c217223 */ /* 0x040fe20000010821 */
[----:B------:R-:W-:Y:S01]  /*b410*/  FFMA.FTZ R35, R12, R29, R35 ;  /* 0x0000001d0c237223 */ /* 0x000fe20000010023 */
[----:B------:R-:W-:-:S02]  /*b420*/  IMAD.U32 R12, R48, 0x10000, RZ ;  /* 0x00010000300c7824 */ /* 0x000fc400078e00ff */
[C---:B------:R-:W-:Y:S01]  /*b430*/  FMUL.FTZ R27, R8.reuse, R31 ;  /* 0x0000001f081b7220 */ /* 0x040fe20000410000 */
[-C--:B------:R-:W-:Y:S01]  /*b440*/  FMUL.FTZ R29, R8, R47.reuse ;  /* 0x0000002f081d7220 */ /* 0x080fe20000410000 */
[C---:B------:R-:W-:Y:S01]  /*b450*/  FMUL.FTZ R8, R21.reuse, R20 ;  /* 0x0000001415087220 */ /* 0x040fe20000410000 */
[----:B------:R-:W-:Y:S01]  /*b460*/  FMUL.FTZ R21, R21, R12 ;  /* 0x0000000c15157220 */ /* 0x000fe20000410000 */
[----:B------:R-:W-:Y:S01]  /*b470*/  LOP3.LUT R48, R48, 0xffff0000, RZ, 0xc0, !PT ;  /* 0xffff000030307812 */ /* 0x000fe200078ec0ff */
[----:B------:R-:W-:Y:S02]  /*b480*/  IMAD.U32 R24, R10, 0x10000, RZ ;  /* 0x000100000a187824 */ /* 0x000fe400078e00ff */
[C---:B------:R-:W-:Y:S01]  /*b490*/  FFMA.FTZ R26, R4.reuse, R47, -R27 ;  /* 0x0000002f041a7223 */ /* 0x040fe2000001081b */
[C---:B------:R-:W-:Y:S01]  /*b4a0*/  FFMA.FTZ R20, R13.reuse, R20, R21 ;  /* 0x000000140d147223 */ /* 0x040fe20000010015 */
[----:B------:R-:W-:Y:S01]  /*b4b0*/  FFMA.FTZ R28, R4, R31, R29 ;  /* 0x0000001f041c7223 */ /* 0x000fe2000001001d */
[----:B------:R-:W-:Y:S01]  /*b4c0*/  FFMA.FTZ R12, R13, R12, -R8 ;  /* 0x0000000c0d0c7223 */ /* 0x000fe20000010808 */
[----:B------:R-:W-:-:S02]  /*b4d0*/  IMAD.U32 R21, R45, 0x10000, RZ ;  /* 0x000100002d157824 */ /* 0x000fc400078e00ff */
[----:B------:R-:W-:Y:S01]  /*b4e0*/  FMUL.FTZ R4, R9, R44 ;  /* 0x0000002c09047220 */ /* 0x000fe20000410000 */
[----:B------:R-:W-:Y:S02]  /*b4f0*/  IMAD.U32 R13, R49, 0x10000, RZ ;  /* 0x00010000310d7824 */ /* 0x000fe400078e00ff */
[-C--:B------:R-:W-:Y:S01]  /*b500*/  FMUL.FTZ R30, R9, R48.reuse ;  /* 0x00000030091e7220 */ /* 0x080fe20000410000 */
[C---:B------:R-:W-:Y:S01]  /*b510*/  FMUL.FTZ R29, R24.reuse, R21 ;  /* 0x00000015181d7220 */ /* 0x040fe20000410000 */
[----:B------:R-:W-:Y:S01]  /*b520*/  FFMA.FTZ R9, R5, R48, -R4 ;  /* 0x0000003005097223 */ /* 0x000fe20000010804 */
[-C--:B------:R-:W-:Y:S01]  /*b530*/  FMUL.FTZ R24, R24, R13.reuse ;  /* 0x0000000d18187220 */ /* 0x080fe20000410000 */
[----:B------:R-:W-:Y:S02]  /*b540*/  IMAD.U32 R25, R11, 0x10000, RZ ;  /* 0x000100000b197824 */ /* 0x000fe400078e00ff */
[----:B------:R-:W-:Y:S01]  /*b550*/  FFMA.FTZ R29, R14, R13, -R29 ;  /* 0x0000000d0e1d7223 */ /* 0x000fe2000001081d */
[----:B------:R-:W-:-:S02]  /*b560*/  IMAD.U32 R4, R50, 0x10000, RZ ;  /* 0x0001000032047824 */ /* 0x000fc400078e00ff */
[----:B------:R-:W-:Y:S01]  /*b570*/  FFMA.FTZ R24, R14, R21, R24 ;  /* 0x000000150e187223 */ /* 0x000fe20000010018 */
[----:B------:R-:W-:Y:S01]  /*b580*/  IMAD.U32 R8, R46, 0x10000, RZ ;  /* 0x000100002e087824 */ /* 0x000fe200078e00ff */
[----:B------:R-:W-:Y:S01]  /*b590*/  LOP3.LUT R10, R10, 0xffff0000, RZ, 0xc0, !PT ;  /* 0xffff00000a0a7812 */ /* 0x000fe200078ec0ff */
[----:B------:R-:W-:Y:S01]  /*b5a0*/  FFMA.FTZ R27, R5, R44, R30 ;  /* 0x0000002c051b7223 */ /* 0x000fe2000001001e */
[----:B------:R-:W-:Y:S01]  /*b5b0*/  LOP3.LUT R11, R11, 0xffff0000, RZ, 0xc0, !PT ;  /* 0xffff00000b0b7812 */ /* 0x000fe200078ec0ff */
[----:B------:R-:W-:Y:S01]  /*b5c0*/  FMUL.FTZ R14, R25, R4 ;  /* 0x00000004190e7220 */ /* 0x000fe20000410000 */
[----:B------:R-:W-:Y:S01]  /*b5d0*/  LOP3.LUT R45, R45, 0xffff0000, RZ, 0xc0, !PT ;  /* 0xffff00002d2d7812 */ /* 0x000fe200078ec0ff */
[-C--:B------:R-:W-:Y:S01]  /*b5e0*/  FMUL.FTZ R30, R25, R8.reuse ;  /* 0x00000008191e7220 */ /* 0x080fe20000410000 */
[----:B------:R-:W-:Y:S01]  /*b5f0*/  LOP3.LUT R46, R46, 0xffff0000, RZ, 0xc0, !PT ;  /* 0xffff00002e2e7812 */ /* 0x000fe200078ec0ff */
[----:B------:R-:W-:Y:S01]  /*b600*/  FFMA.FTZ R14, R15, R8, R14 ;  /* 0x000000080f0e7223 */ /* 0x000fe2000001000e */
[----:B------:R-:W-:Y:S01]  /*b610*/  LOP3.LUT R49, R49, 0xffff0000, RZ, 0xc0, !PT ;  /* 0xffff000031317812 */ /* 0x000fe200078ec0ff */
[----:B------:R-:W-:Y:S01]  /*b620*/  FFMA.FTZ R30, R15, R4, -R30 ;  /* 0x000000040f1e7223 */ /* 0x000fe2000001081e */
[----:B------:R-:W-:Y:S01]  /*b630*/  LOP3.LUT R50, R50, 0xffff0000, RZ, 0xc0, !PT ;  /* 0xffff000032327812 */ /* 0x000fe200078ec0ff */
[C---:B------:R-:W-:Y:S01]  /*b640*/  FMUL.FTZ R5, R10.reuse, R45 ;  /* 0x0000002d0a057220 */ /* 0x040fe20000410000 */
[----:B------:R-:W-:Y:S01]  /*b650*/  FMUL.FTZ R8, R11, R46 ;  /* 0x0000002e0b087220 */ /* 0x000fe20000410000 */
[----:B------:R-:W-:-:S02]  /*b660*/  FMUL.FTZ R4, R10, R49 ;  /* 0x000000310a047220 */ /* 0x000fc40000410000 */
[-C--:B------:R-:W-:Y:S01]  /*b670*/  FMUL.FTZ R13, R11, R50.reuse ;  /* 0x000000320b0d7220 */ /* 0x080fe20000410000 */
[C---:B------:R-:W-:Y:S01]  /*b680*/  FFMA.FTZ R10, R6.reuse, R49, -R5 ;  /* 0x00000031060a7223 */ /* 0x040fe20000010805 */
[C---:B------:R-:W-:Y:S01]  /*b690*/  FFMA.FTZ R11, R7.reuse, R50, -R8 ;  /* 0x00000032070b7223 */ /* 0x040fe20000010808 */
[----:B------:R-:W-:Y:S01]  /*b6a0*/  FFMA.FTZ R45, R6, R45, R4 ;  /* 0x0000002d062d7223 */ /* 0x000fe20000010004 */
[----:B------:R-:W-:Y:S01]  /*b6b0*/  FFMA.FTZ R13, R7, R46, R13 ;  /* 0x0000002e070d7223 */ /* 0x000fe2000001000d */
[----:B------:R-:W-:Y:S02]  /*b6c0*/  F2FP.BF16.F32.PACK_AB R4, R26, R33 ;  /* 0x000000211a04723e */ /* 0x000fe400000010ff */
        /* <DEDUP_REMOVED lines=9> */
.L_x_497:
[----:B------:R-:W-:Y:S05]  /*b760*/  BSYNC B0 ;  /* 0x0000000000007941 */ /* 0x000fea0003800000 */
.L_x_490:
[----:B------:R-:W-:Y:S01]  /*b770*/  @!PT LDS RZ, [RZ] ;  /* 0x00000000fffff984 */ /* 0x000fe20000000800 */
[----:B------:R-:W-:Y:S01]  /*b780*/  @!PT LDS RZ, [RZ] ;  /* 0x00000000fffff984 */ /* 0x000fe20000000800 */
[----:B------:R-:W-:Y:S01]  /*b790*/  @!PT LDS RZ, [RZ] ;  /* 0x00000000fffff984 */ /* 0x000fe20000000800 */
[----:B------:R-:W-:Y:S01]  /*b7a0*/  @!PT LDS RZ, [RZ] ;  /* 0x00000000fffff984 */ /* 0x000fe20000000800 */
[----:B------:R1:W-:Y:S06]  /*b7b0*/  MEMBAR.ALL.CTA ;  /* 0x0000000000007992 */ /* 0x0003ec0000008000 */
[----:B-1----:R-:W1:Y:S01]  /*b7c0*/  FENCE.VIEW.ASYNC.S ;  /* 0x00000000000073c6 */ /* 0x002e620000000000 */
[----:B------:R-:W-:Y:S05]  /*b7d0*/  WARPSYNC.ALL ;  /* 0x0000000000007948 */ /* 0x000fea0003800000 */
[----:B-1----:R-:W-:Y:S06]  /*b7e0*/  BAR.SYNC.DEFER_BLOCKING 0xd, 0x180 ;  /* 0x0346000000007b1d */ /* 0x002fec0000010000 */
.L_x_488:
[----:B0--3--:R-:W3:Y:S02]  /*b7f0*/  LDL R0, [R1+0x4c] ;  /* 0x00004c0001007983 */ /* 0x009ee40000100800 */
[----:B---3--:R-:W-:-:S13]  /*b800*/  ISETP.NE.AND P0, PT, R0, 0x3, PT ;  /* 0x000000030000780c */ /* 0x008fda0003f05270 */
[----:B------:R-:W-:Y:S05]  /*b810*/  @!P0 BRA `(.L_x_517) ;  /* 0x0000000000048947 */ /* 0x000fea0003800000 */
[----:B------:R-:W-:Y:S01]  /*b820*/  BPT.TRAP 0x1 ;  /* 0x000000040000795c */ /* 0x000fe20000300000 */
.L_x_517:
[----:B-12-4-:R-:W2:Y:S01]  /*b830*/  LDL R3, [R1+0x60] ;  /* 0x0000600001037983 */ /* 0x016ea20000100800 */
[----:B------:R-:W-:Y:S01]  /*b840*/  IMAD R0, R154, 0x8, R16 ;  /* 0x000000089a007824 */ /* 0x000fe200078e0210 */
[----:B--2---:R-:W-:-:S04]  /*b850*/  SHF.L.U32 R5, R3, 0x1f, RZ ;  /* 0x0000001f03057819 */ /* 0x004fc800000006ff */
[----:B------:R0:W1:Y:S01]  /*b860*/  SYNCS.PHASECHK.TRANS64.TRYWAIT P1, [R0+URZ+0x31c30], R5 ;  /* 0x031c3005000075a7 */ /* 0x000062000802017f */
[----:B------:R-:W-:Y:S05]  /*b870*/  @!P0 BRA `(.L_x_518) ;  /* 0x0000000000048947 */ /* 0x000fea0003800000 */
[----:B------:R-:W-:Y:S01]  /*b880*/  BPT.TRAP 0x1 ;  /* 0x000000040000795c */ /* 0x000fe20000300000 */
.L_x_518:
[----:B------:R-:W-:Y:S02]  /*b890*/  IMAD R2, R2, 0x1000, R16 ;  /* 0x0000100002027824 */ /* 0x000fe400078e0210 */
[----:B------:R-:W-:Y:S02]  /*b8a0*/  VIADD R4, R16, 0x16a00 ;  /* 0x00016a0010047836 */ /* 0x000fe40000000000 */
[----:B------:R-:W-:-:S03]  /*b8b0*/  VIADD R3, R2, 0xda00 ;  /* 0x0000da0002037836 */ /* 0x000fc60000000000 */
[----:B------:R-:W-:Y:S02]  /*b8c0*/  SHF.R.U32.HI R2, RZ, 0x4, R4 ;  /* 0x00000004ff027819 */ /* 0x000fe40000011604 */
[----:B------:R-:W-:Y:S02]  /*b8d0*/  SHF.R.U32.HI R3, RZ, 0x4, R3 ;  /* 0x00000004ff037819 */ /* 0x000fe40000011603 */
[----:B------:R-:W-:Y:S02]  /*b8e0*/  LOP3.LUT R2, R2, 0x3fff, RZ, 0xc0, !PT ;  /* 0x00003fff02027812 */ /* 0x000fe400078ec0ff */
[----:B------:R-:W-:Y:S02]  /*b8f0*/  LOP3.LUT R3, R3, 0x3fff, RZ, 0xc0, !PT ;  /* 0x00003fff03037812 */ /* 0x000fe400078ec0ff */
[----:B------:R-:W-:-:S05]  /*b900*/  LOP3.LUT R2, R2, 0x10000, RZ, 0xfc, !PT ;  /* 0x0001000002027812 */ /* 0x000fca00078efcff */
[----:B------:R2:W-:Y:S01]  /*b910*/  STL [R1+0x80], R2 ;  /* 0x0000800201007387 */ /* 0x0005e20000100800 */
[----:B-1----:R-:W-:Y:S05]  /*b920*/  @P1 BRA `(.L_x_519) ;  /* 0x0000000000081947 */ /* 0x002fea0003800000 */
[----:B------:R-:W1:Y:S02]  /*b930*/  SYNCS.PHASECHK.TRANS64.TRYWAIT P1, [R0+URZ+0x31c30], R5 ;  /* 0x031c3005000075a7 */ /* 0x000e64000802017f */
[----:B-1----:R-:W-:Y:S05]  /*b940*/  @!P1 BRA `(.L_x_520) ;  /* 0x0000015c00289947 */ /* 0x002fea0003800000 */
.L_x_519:
[----:B------:R-:W3:Y:S01]  /*b950*/  LDL R4, [R1+0x80] ;  /* 0x0000800001047983 */ /* 0x000ee20000100800 */
[----:B--2---:R-:W-:Y:S01]  /*b960*/  LOP3.LUT R2, R3, 0x10000, RZ, 0xfc, !PT ;  /* 0x0001000003027812 */ /* 0x004fe200078efcff */
[----:B------:R-:W-:Y:S02]  /*b970*/  IMAD.MOV.U32 R15, RZ, RZ, -0x7fffffe0 ;  /* 0x80000020ff0f7424 */ /* 0x000fe400078e00ff */
[----:B------:R-:W-:Y:S01]  /*b980*/  IMAD.MOV.U32 R3, RZ, RZ, -0x7fffffe0 ;  /* 0x80000020ff037424 */ /* 0x000fe200078e00ff */
[----:B------:R-:W-:Y:S05]  /*b990*/  WARPSYNC.ALL ;  /* 0x0000000000007948 */ /* 0x000fea0003800000 */
[----:B------:R-:W-:Y:S01]  /*b9a0*/  R2UR UR7, R15 ;  /* 0x000000000f0772ca */ /* 0x000fe200000e0000 */
[----:B------:R-:W2:Y:S01]  /*b9b0*/  LDL R99, [R1+0x8c] ;  /* 0x00008c0001637983 */ /* 0x000ea20000100800 */
[----:B------:R-:W-:-:S02]  /*b9c0*/  R2UR UR4, R2 ;  /* 0x00000000020472ca */ /* 0x000fc400000e0000 */
[C---:B------:R-:W-:Y:S01]  /*b9d0*/  R2UR UR5, R3.reuse ;  /* 0x00000000030572ca */ /* 0x040fe200000e0000 */
[----:B------:R-:W-:Y:S01]  /*b9e0*/  WARPGROUP.ARRIVE ;  /* 0x00000000000079c5 */ /* 0x000fe20000000000 */
[----:B01----:R-:W-:Y:S02]  /*b9f0*/  IMAD.MOV.U32 R5, RZ, RZ, -0x7fffffe0 ;  /* 0x80000020ff057424 */ /* 0x003fe400078e00ff */
[----:B------:R-:W-:Y:S01]  /*ba00*/  IMAD.MOV.U32 R7, RZ, RZ, -0x7fffffe0 ;  /* 0x80000020ff077424 */ /* 0x000fe200078e00ff */
[C---:B------:R-:W-:Y:S02]  /*ba10*/  R2UR UR8, R2.reuse ;  /* 0x00000000020872ca */ /* 0x040fe400000e0000 */
[----:B------:R-:W-:Y:S02]  /*ba20*/  R2UR UR9, R3 ;  /* 0x00000000030972ca */ /* 0x000fe400000e0000 */
[----:B------:R-:W-:Y:S02]  /*ba30*/  R2UR UR11, R7 ;  /* 0x00000000070b72ca */ /* 0x000fe400000e0000 */
[----:B------:R-:W-:-:S02]  /*ba40*/  R2UR UR12, R2 ;  /* 0x00000000020c72ca */ /* 0x000fc400000e0000 */
[C---:B------:R-:W-:Y:S01]  /*ba50*/  R2UR UR13, R3.reuse ;  /* 0x00000000030d72ca */ /* 0x040fe200000e0000 */
[----:B------:R-:W-:Y:S01]  /*ba60*/  IMAD.MOV.U32 R9, RZ, RZ, -0x7fffffe0 ;  /* 0x80000020ff097424 */ /* 0x000fe200078e00ff */
[----:B------:R-:W-:Y:S02]  /*ba70*/  R2UR UR16, R2 ;  /* 0x00000000021072ca */ /* 0x000fe400000e0000 */
[----:B------:R-:W-:Y:S02]  /*ba80*/  R2UR UR17, R3 ;  /* 0x00000000031172ca */ /* 0x000fe400000e0000 */
[----:B------:R-:W-:Y:S01]  /*ba90*/  R2UR UR19, R9 ;  /* 0x00000000091372ca */ /* 0x000fe200000e0000 */
[----:B---3--:R-:W-:-:S05]  /*baa0*/  IMAD R14, R154, 0x6c0, R4 ;  /* 0x000006c09a0e7824 */ /* 0x008fca00078e0204 */
[----:B------:R-:W-:-:S13]  /*bab0*/  R2UR UR6, R14 ;  /* 0x000000000e0672ca */ /* 0x000fda00000e0000 */
[----:B------:R-:W-:Y:S01]  /*bac0*/  HGMMA.64x16x16.F32.BF16 R88, gdesc[UR4], RZ, !UPT, gsb0 ;  /* 0x00200000045879f0 */ /* 0x000fe2000c0018ff */
[----:B------:R-:W-:Y:S01]  /*bad0*/  VIADD R4, R14, 0x40 ;  /* 0x000000400e047836 */ /* 0x000fe20000000000 */
[----:B------:R-:W-:Y:S02]  /*bae0*/  R2UR UR7, R5 ;  /* 0x00000000050772ca */ /* 0x000fe400000e0000 */
[----:B------:R-:W-:Y:S02]  /*baf0*/  R2UR UR4, R2 ;  /* 0x00000000020472ca */ /* 0x000fe400000e0000 */
[----:B------:R-:W-:Y:S02]  /*bb00*/  R2UR UR6, R4 ;  /* 0x00000000040672ca */ /* 0x000fe400000e0000 */
[----:B------:R-:W-:Y:S01]  /*bb10*/  R2UR UR5, R3 ;  /* 0x00000000030572ca */ /* 0x000fe200000e0000 */
[----:B------:R-:W-:Y:S02]  /*bb20*/  WARPGROUP.DEPBAR.LE gsb0, 0x0 ;  /* 0x00008000000079c5 */ /* 0x000fe40000010000 */
[----:B------:R-:W-:-:S10]  /*bb30*/  WARPGROUP.ARRIVE ;  /* 0x00000000000079c5 */ /* 0x000fd40000000000 */
[----:B------:R-:W-:Y:S01]  /*bb40*/  HGMMA.64x16x16.F32.BF16 R80, gdesc[UR4], RZ, !UPT, gsb0 ;  /* 0x00200000045079f0 */ /* 0x000fe2000c0018ff */
[----:B------:R-:W-:-:S05]  /*bb50*/  VIADD R6, R14, 0x80 ;  /* 0x000000800e067836 */ /* 0x000fca0000000000 */
[----:B------:R-:W-:Y:S01]  /*bb60*/  R2UR UR10, R6 ;  /* 0x00000000060a72ca */ /* 0x000fe200000e0000 */
[----:B------:R-:W-:Y:S02]  /*bb70*/  WARPGROUP.DEPBAR.LE gsb0, 0x0 ;  /* 0x00008000000079c5 */ /* 0x000fe40000010000 */
[----:B-----5:R-:W-:-:S10]  /*bb80*/  WARPGROUP.ARRIVE ;  /* 0x00000000000079c5 */ /* 0x020fd40000000000 */
[----:B------:R-:W-:Y:S01]  /*bb90*/  HGMMA.64x16x16.F32.BF16 R72, gdesc[UR8], RZ, !UPT, gsb0 ;  /* 0x00200000084879f0 */ /* 0x000fe2000c0018ff */
[----:B------:R-:W-:Y:S02]  /*bba0*/  VIADD R4, R14, 0xc0 ;  /* 0x000000c00e047836 */ /* 0x000fe40000000000 */
[----:B------:R-:W-:-:S03]  /*bbb0*/  IMAD.MOV.U32 R5, RZ, RZ, -0x7fffffe0 ;  /* 0x80000020ff057424 */ /* 0x000fc600078e00ff */
        /* <DEDUP_REMOVED lines=8> */
[----:B------:R-:W-:-:S10]  /*bc40*/  WARPGROUP.ARRIVE ;  /* 0x00000000000079c5 */ /* 0x000fd40000000000 */
[----:B------:R-:W-:Y:S01]  /*bc50*/  HGMMA.64x16x16.F32.BF16 R56, gdesc[UR16], RZ, !UPT, gsb0 ;  /* 0x00200000103879f0 */ /* 0x000fe2000c0018ff */
[----:B------:R-:W-:Y:S02]  /*bc60*/  VIADD R6, R14, 0x140 ;  /* 0x000001400e067836 */ /* 0x000fe40000000000 */
[----:B------:R-:W-:Y:S01]  /*bc70*/  IMAD.MOV.U32 R7, RZ, RZ, -0x7fffffe0 ;  /* 0x80000020ff077424 */ /* 0x000fe200078e00ff */
[----:B------:R-:W-:Y:S02]  /*bc80*/  R2UR UR20, R2 ;  /* 0x00000000021472ca */ /* 0x000fe400000e0000 */
[----:B------:R-:W-:Y:S02]  /*bc90*/  R2UR UR22, R6 ;  /* 0x00000000061672ca */ /* 0x000fe400000e0000 */
[----:B------:R-:W-:Y:S02]  /*bca0*/  R2UR UR23, R7 ;  /* 0x00000000071772ca */ /* 0x000fe400000e0000 */
[----:B------:R-:W-:Y:S01]  /*bcb0*/  R2UR UR21, R3 ;  /* 0x00000000031572ca */ /* 0x000fe200000e0000 */
[----:B------:R-:W-:-:S02]  /*bcc0*/  WARPGROUP.DEPBAR.LE gsb0, 0x0 ;  /* 0x00008000000079c5 */ /* 0x000fc40000010000 */
        /* <DEDUP_REMOVED lines=30> */
[----:B------:R-:W-:Y:S02]  /*beb0*/  IMAD.MOV.U32 R5, RZ, RZ, -0x7fffffe0 ;  /* 0x80000020ff057424 */ /* 0x000fe400078e00ff */
[----:B------:R-:W-:Y:S02]  /*bec0*/  VIADD R8, R2, 0x2 ;  /* 0x0000000202087836 */ /* 0x000fe40000000000 */
[----:B------:R-:W-:Y:S01]  /*bed0*/  IMAD.MOV.U32 R9, RZ, RZ, -0x7fffffe0 ;  /* 0x80000020ff097424 */ /* 0x000fe200078e00ff */
[----:B------:R-:W-:Y:S02]  /*bee0*/  R2UR UR38, R4 ;  /* 0x00000000042672ca */ /* 0x000fe400000e0000 */
[----:B------:R-:W-:-:S02]  /*bef0*/  R2UR UR39, R5 ;  /* 0x00000000052772ca */ /* 0x000fc400000e0000 */
[----:B------:R-:W-:Y:S02]  /*bf00*/  R2UR UR36, R8 ;  /* 0x00000000082472ca */ /* 0x000fe400000e0000 */
[----:B------:R-:W-:Y:S01]  /*bf10*/  R2UR UR37, R9 ;  /* 0x00000000092572ca */ /* 0x000fe200000e0000 */
[----:B------:R-:W-:Y:S02]  /*bf20*/  WARPGROUP.DEPBAR.LE gsb0, 0x0 ;  /* 0x00008000000079c5 */ /* 0x000fe40000010000 */
[----:B------:R-:W-:-:S10]  /*bf30*/  WARPGROUP.ARRIVE ;  /* 0x00000000000079c5 */ /* 0x000fd40000000000 */
[----:B------:R-:W-:Y:S01]  /*bf40*/  HGMMA.64x16x16.F32.BF16 R88, gdesc[UR36], R88, gsb0 ;  /* 0x00200000245879f0 */ /* 0x000fe20008001858 */
        /* <DEDUP_REMOVED lines=239> */
[----:B------:R-:W-:-:S03]  /*ce40*/  IMAD.MOV.U32 R7, RZ, RZ, -0x7fffffe0 ;  /* 0x80000020ff077424 */ /* 0x000fc600078e00ff */
[----:B------:R-:W-:Y:S01]  /*ce50*/  R2UR UR38, R6 ;  /* 0x00000000062672ca */ /* 0x000fe200000e0000 */
[----:B------:R-:W-:Y:S01]  /*ce60*/  VIADD R6, R2, 0x600 ;  /* 0x0000060002067836 */ /* 0x000fe20000000000 */
[----:B------:R-:W-:Y:S01]  /*ce70*/  R2UR UR39, R7 ;  /* 0x00000000072772ca */ /* 0x000fe200000e0000 */
[----:B------:R-:W-:-:S03]  /*ce80*/  IMAD.MOV.U32 R7, RZ, RZ, -0x7fffffe0 ;  /* 0x80000020ff077424 */ /* 0x000fc600078e00ff */
        /* <DEDUP_REMOVED lines=78> */
[----:B------:R-:W-:Y:S02]  /*d370*/  VIADD R4, R2, 0x602 ;  /* 0x0000060202047836 */ /* 0x000fe40000000000 */
[----:B------:R-:W-:Y:S02]  /*d380*/  IMAD.MOV.U32 R97, RZ, RZ, -0x7fffffe0 ;  /* 0x80000020ff617424 */ /* 0x000fe400078e00ff */
        /* <DEDUP_REMOVED lines=17> */
[----:B------:R-:W-:Y:S01]  /*d4a0*/  VIADD R20, R14, 0x502 ;  /* 0x000005020e147836 */ /* 0x000fe20000000000 */
[----:B------:R-:W-:Y:S01]  /*d4b0*/  R2UR UR8, R4 ;  /* 0x00000000040872ca */ /* 0x000fe200000e0000 */
[----:B------:R-:W-:Y:S01]  /*d4c0*/  IMAD.MOV.U32 R21, RZ, RZ, -0x7fffffe0 ;  /* 0x80000020ff157424 */ /* 0x000fe200078e00ff */
[----:B------:R-:W-:Y:S01]  /*d4d0*/  R2UR UR9, R5 ;  /* 0x00000000050972ca */ /* 0x000fe200000e0000 */
[----:B------:R-:W-:Y:S01]  /*d4e0*/  ULDC UR4, c[0x0][0x9d8] ;  /* 0x0002760000047ab9 */ /* 0x000fe20000000800 */
[----:B------:R-:W-:Y:S01]  /*d4f0*/  R2UR UR10, R20 ;  /* 0x00000000140a72ca */ /* 0x000fe200000e0000 */
[----:B------:R-:W-:Y:S01]  /*d500*/  ULDC UR5, c[0x0][0x988] ;  /* 0x0002620000057ab9 */ /* 0x000fe20000000800 */
        /* <DEDUP_REMOVED lines=42> */
[----:B------:R-:W-:Y:S01]  /*d7b0*/  R2UR UR8, R4 ;  /* 0x00000000040872ca */ /* 0x000fe200000e0000 */
[----:B------:R-:W-:Y:S01]  /*d7c0*/  FMUL.FTZ R15, R88, UR4 ;  /* 0x00000004580f7c20 */ /* 0x000fe20008410000 */
[----:B------:R-:W-:Y:S02]  /*d7d0*/  R2UR UR10, R20 ;  /* 0x00000000140a72ca */ /* 0x000fe400000e0000 */
[----:B------:R-:W-:Y:S02]  /*d7e0*/  R2UR UR11, R21 ;  /* 0x00000000150b72ca */ /* 0x000fe400000e0000 */
[----:B------:R-:W-:Y:S01]  /*d7f0*/  R2UR UR9, R5 ;  /* 0x00000000050972ca */ /* 0x000fe200000e0000 */
[----:B------:R-:W-:Y:S01]  /*d800*/  FMUL.FTZ R88, R89, UR4 ;  /* 0x0000000459587c20 */ /* 0x000fe20008410000 */
[----:B------:R-:W-:Y:S01]  /*d810*/  FMUL.FTZ R89, R90, UR4 ;  /* 0x000000045a597c20 */ /* 0x000fe20008410000 */
[----:B------:R-:W-:Y:S01]  /*d820*/  FMUL.FTZ R90, R91, UR4 ;  /* 0x000000045b5a7c20 */ /* 0x000fe20008410000 */
[----:B------:R-:W-:Y:S01]  /*d830*/  FMUL.FTZ R91, R92, UR4 ;  /* 0x000000045c5b7c20 */ /* 0x000fe20008410000 */
[----:B------:R-:W-:Y:S01]  /*d840*/  FMUL.FTZ R92, R93, UR4 ;  /* 0x000000045d5c7c20 */ /* 0x000fe20008410000 */
[----:B------:R-:W-:Y:S01]  /*d850*/  FMUL.FTZ R93, R94, UR4 ;  /* 0x000000045e5d7c20 */ /* 0x000fe20008410000 */
[----:B------:R-:W-:Y:S01]  /*d860*/  FMUL.FTZ R94, R95, UR4 ;  /* 0x000000045f5e7c20 */ /* 0x000fe20008410000 */
[----:B------:R-:W-:Y:S01]  /*d870*/  FMUL.FTZ R74, R74, UR4 ;  /* 0x000000044a4a7c20 */ /* 0x000fe20008410000 */
[----:B------:R-:W-:Y:S01]  /*d880*/  MUFU.TANH R15, R15 ;  /* 0x0000000f000f7308 */ /* 0x000fe20000002400 */
[----:B--2---:R-:W-:Y:S01]  /*d890*/  IADD3 R116, R116, 0x90, -R99 ;  /* 0x0000009074747810 */ /* 0x004fe20007ffe863 */
[----:B------:R-:W-:-:S06]  /*d8a0*/  FMUL.FTZ R96, R54, UR4 ;  /* 0x0000000436607c20 */ /* 0x000fcc0008410000 */
[----:B------:R-:W-:Y:S08]  /*d8b0*/  MUFU.TANH R92, R92 ;  /* 0x0000005c005c7308 */ /* 0x000ff00000002400 */
[----:B------:R-:W0:Y:S01]  /*d8c0*/  MUFU.TANH R94, R94 ;  /* 0x0000005e005e7308 */ /* 0x000e220000002400 */
[----:B------:R-:W-:Y:S01]  /*d8d0*/  FMUL.FTZ R80, R80, UR4 ;  /* 0x0000000450507c20 */ /* 0x000fe20008410000 */
[----:B------:R-:W-:-:S02]  /*d8e0*/  WARPGROUP.DEPBAR.LE gsb0, 0x0 ;  /* 0x00008000000079c5 */ /* 0x000fc40000010000 */
[----:B------:R-:W-:-:S04]  /*d8f0*/  WARPGROUP.ARRIVE ;  /* 0x00000000000079c5 */ /* 0x000fc80000000000 */
[----:B------:R-:W1:Y:S02]  /*d900*/  MUFU.TANH R88, R88 ;  /* 0x0000005800587308 */ /* 0x000e640000002400 */
[----:B------:R-:W-:Y:S01]  /*d910*/  HGMMA.64x16x16.F32.BF16 R32, gdesc[UR8], R32, gsb0 ;  /* 0x00200000082079f0 */ /* 0x000fe20008001820 */
[----:B------:R-:W-:-:S05]  /*d920*/  FMUL.FTZ R54, R43, UR4 ;  /* 0x000000042b367c20 */ /* 0x000fca0008410000 */
[----:B------:R-:W-:Y:S01]  /*d930*/  MUFU.TANH R74, R74 ;  /* 0x0000004a004a7308 */ /* 0x000fe20000002400 */
[----:B------:R-:W-:Y:S02]  /*d940*/  IMAD R43, R111, -0x90, R116 ;  /* 0xffffff706f2b7824 */ /* 0x000fe400078e0274 */
[----:B------:R-:W-:-:S05]  /*d950*/  FMUL.FTZ R81, R81, UR4 ;  /* 0x0000000451517c20 */ /* 0x000fca0008410000 */
[----:B------:R-:W2:Y:S01]  /*d960*/  MUFU.TANH R91, R91 ;  /* 0x0000005b005b7308 */ /* 0x000ea20000002400 */
[----:B------:R-:W-:Y:S01]  /*d970*/  FMUL.FTZ R97, R55, UR4 ;  /* 0x0000000437617c20 */ /* 0x000fe20008410000 */
[----:B------:R-:W-:Y:S01]  /*d980*/  ISETP.GT.AND P3, PT, R43, 0x9, PT ;  /* 0x000000092b00780c */ /* 0x000fe20003f64270 */
[----:B------:R-:W-:Y:S01]  /*d990*/  FMUL.FTZ R55, R41, UR4 ;  /* 0x0000000429377c20 */ /* 0x000fe20008410000 */
[----:B------:R-:W-:Y:S01]  /*d9a0*/  IMAD.MOV.U32 R41, RZ, RZ, -0x7fffffe0 ;  /* 0x80000020ff297424 */ /* 0x000fe200078e00ff */
[----:B------:R-:W-:-:S03]  /*d9b0*/  ISETP.GT.AND P5, PT, R43, RZ, PT ;  /* 0x000000ff2b00720c */ /* 0x000fc60003fa4270 */
[----:B------:R-:W3:Y:S01]  /*d9c0*/  MUFU.TANH R89, R89 ;  /* 0x0000005900597308 */ /* 0x000ee20000002400 */
[----:B------:R-:W-:Y:S01]  /*d9d0*/  ISETP.GT.AND P1, PT, R43, 0x1, PT ;  /* 0x000000012b00780c */ /* 0x000fe20003f24270 */
[----:B------:R-:W-:Y:S01]  /*d9e0*/  FMUL.FTZ R84, R84, UR4 ;  /* 0x0000000454547c20 */ /* 0x000fe20008410000 */
[----:B------:R-:W-:Y:S01]  /*d9f0*/  FMUL.FTZ R98, R53, UR4 ;  /* 0x0000000435627c20 */ /* 0x000fe20008410000 */
[----:B------:R-:W-:Y:S01]  /*da00*/  FMUL.FTZ R53, R42, UR4 ;  /* 0x000000042a357c20 */ /* 0x000fe20008410000 */
[----:B0-----:R-:W-:-:S03]  /*da10*/  FSEL R94, R94, -INF , P3 ;  /* 0xff8000005e5e7808 */ /* 0x001fc60001800000 */
[----:B------:R-:W0:Y:S01]  /*da20*/  MUFU.TANH R80, R80 ;  /* 0x0000005000507308 */ /* 0x000e220000002400 */
[----:B------:R-:W-:Y:S01]  /*da30*/  FSEL R92, R92, -INF , P3 ;  /* 0xff8000005c5c7808 */ /* 0x000fe20001800000 */
[----:B------:R-:W-:Y:S01]  /*da40*/  FMUL.FTZ R95, R40, UR4 ;  /* 0x00000004285f7c20 */ /* 0x000fe20008410000 */
[----:B------:R-:W-:Y:S01]  /*da50*/  ISETP.GT.AND P3, PT, R43, 0x20, PT ;  /* 0x000000202b00780c */ /* 0x000fe20003f64270 */
[----:B------:R-:W-:Y:S01]  /*da60*/  FMUL.FTZ R85, R85, UR4 ;  /* 0x0000000455557c20 */ /* 0x000fe20008410000 */
[----:B------:R-:W-:-:S03]  /*da70*/  ISETP.GT.AND P2, PT, R43, 0x8, PT ;  /* 0x000000082b00780c */ /* 0x000fc60003f44270 */
[----:B------:R-:W4:Y:S01]  /*da80*/  MUFU.TANH R90, R90 ;  /* 0x0000005a005a7308 */ /* 0x000f220000002400 */
[----:B------:R-:W-:Y:S01]  /*da90*/  FSEL R20, R15, -INF , P5 ;  /* 0xff8000000f147808 */ /* 0x000fe20002800000 */
[----:B------:R-:W-:Y:S01]  /*daa0*/  VIADD R40, R14, 0x682 ;  /* 0x000006820e287836 */ /* 0x000fe20000000000 */
[----:B-1----:R-:W-:Y:S02]  /*dab0*/  FSEL R88, R88, -INF , P1 ;  /* 0xff80000058587808 */ /* 0x002fe40000800000 */
[----:B------:R-:W-:-:S03]  /*dac0*/  R2UR UR15, R41 ;  /* 0x00000000290f72ca */ /* 0x000fc600000e0000 */
[----:B------:R-:W1:Y:S01]  /*dad0*/  MUFU.TANH R81, R81 ;  /* 0x0000005100517308 */ /* 0x000e620000002400 */
[----:B------:R-:W-:Y:S01]  /*dae0*/  FMUL.FTZ R82, R82, UR4 ;  /* 0x0000000452527c20 */ /* 0x000fe20008410000 */
[----:B--2---:R-:W-:Y:S01]  /*daf0*/  FSEL R91, R91, -INF , P2 ;  /* 0xff8000005b5b7808 */ /* 0x004fe20001000000 */
[----:B------:R-:W-:Y:S01]  /*db00*/  FMUL.FTZ R72, R72, UR4 ;  /* 0x0000000448487c20 */ /* 0x000fe20008410000 */
[----:B------:R-:W-:-:S04]  /*db10*/  R2UR UR14, R40 ;  /* 0x00000000280e72ca */ /* 0x000fc800000e0000 */
[----:B------:R-:W2:Y:S01]  /*db20*/  MUFU.TANH R93, R93 ;  /* 0x0000005d005d7308 */ /* 0x000ea20000002400 */
[----:B------:R-:W-:Y:S01]  /*db30*/  FMUL.FTZ R83, R83, UR4 ;  /* 0x0000000453537c20 */ /* 0x000fe20008410000 */
[----:B------:R-:W-:-:S06]  /*db40*/  ISETP.GT.AND P4, PT, R43, 0x10, PT ;  /* 0x000000102b00780c */ /* 0x000fcc0003f84270 */
[----:B------:R3:W-:Y:S01]  /*db50*/  MUFU.TANH R41, R53 ;  /* 0x0000003500297308 */ /* 0x0007e20000002400 */
[----:B------:R-:W-:-:S07]  /*db60*/  FMUL.FTZ R73, R73, UR4 ;  /* 0x0000000449497c20 */ /* 0x000fce0008410000 */
[----:B------:R-:W2:Y:S01]  /*db70*/  MUFU.TANH R84, R84 ;  /* 0x0000005400547308 */ /* 0x000ea20000002400 */
[----:B---3--:R-:W-:Y:S02]  /*db80*/  FSEL R53, R74, -INF , P3 ;  /* 0xff8000004a357808 */ /* 0x008fe40001800000 */
[----:B------:R-:W-:-:S05]  /*db90*/  FMNMX.FTZ R74, R20, R88, !PT ;  /* 0x00000058144a7209 */ /* 0x000fca0007810000 */
[----:B------:R-:W3:Y:S01]  /*dba0*/  MUFU.TANH R85, R85 ;  /* 0x0000005500557308 */ /* 0x000ee20000002400 */
[----:B------:R-:W-:Y:S01]  /*dbb0*/  FSEL R89, R89, -INF , P5 ;  /* 0xff80000059597808 */ /* 0x000fe20002800000 */
[----:B------:R-:W-:Y:S01]  /*dbc0*/  FMUL.FTZ R86, R86, UR4 ;  /* 0x0000000456567c20 */ /* 0x000fe20008410000 */
[----:B------:R-:W-:-:S05]  /*dbd0*/  ISETP.GT.AND P5, PT, R43, 0x11, PT ;  /* 0x000000112b00780c */ /* 0x000fca0003fa4270 */
[----:B------:R4:W-:Y:S01]  /*dbe0*/  MUFU.TANH R40, R55 ;  /* 0x0000003700287308 */ /* 0x0009e20000002400 */
[----:B0-----:R-:W-:Y:S01]  /*dbf0*/  FSEL R80, R80, -INF , P4 ;  /* 0xff80000050507808 */ /* 0x001fe20002000000 */
[----:B------:R-:W-:Y:S01]  /*dc00*/  FMUL.FTZ R76, R76, UR4 ;  /* 0x000000044c4c7c20 */ /* 0x000fe20008410000 */
[----:B----4-:R-:W-:-:S05]  /*dc10*/  FMNMX.FTZ R55, R91, R74, !PT ;  /* 0x0000004a5b377209 */ /* 0x010fca0007810000 */
[----:B------:R-:W0:Y:S01]  /*dc20*/  MUFU.TANH R82, R82 ;  /* 0x0000005200527308 */ /* 0x000e220000002400 */
[----:B------:R-:W-:-:S07]  /*dc30*/  FMNMX.FTZ R55, R92, R55, !PT ;  /* 0x000000375c377209 */ /* 0x000fce0007810000 */
[----:B------:R-:W4:Y:S01]  /*dc40*/  MUFU.TANH R72, R72 ;  /* 0x0000004800487308 */ /* 0x000f220000002400 */
[----:B------:R-:W-:Y:S01]  /*dc50*/  FSEL R90, R90, -INF , P1 ;  /* 0xff8000005a5a7808 */ /* 0x000fe20000800000 */
[----:B------:R-:W-:Y:S01]  /*dc60*/  FMUL.FTZ R87, R87, UR4 ;  /* 0x0000000457577c20 */ /* 0x000fe20008410000 */
[----:B------:R-:W-:Y:S01]  /*dc70*/  ISETP.GT.AND P1, PT, R43, 0x18, PT ;  /* 0x000000182b00780c */ /* 0x000fe20003f24270 */
[----:B------:R-:W-:Y:S01]  /*dc80*/  FMUL.FTZ R77, R77, UR4 ;  /* 0x000000044d4d7c20 */ /* 0x000fe20008410000 */
[----:B-1----:R-:W-:-:S03]  /*dc90*/  FSEL R81, R81, -INF , P5 ;  /* 0xff80000051517808 */ /* 0x002fc60002800000 */
[----:B------:R-:W1:Y:S01]  /*dca0*/  MUFU.TANH R83, R83 ;  /* 0x0000005300537308 */ /* 0x000e620000002400 */
[----:B------:R-:W-:Y:S02]  /*dcb0*/  FMNMX.FTZ R74, R80, R55, !PT ;  /* 0x00000037504a7209 */ /* 0x000fe40007810000 */
[----:B--2---:R-:W-:-:S05]  /*dcc0*/  FSEL R93, R93, -INF , P2 ;  /* 0xff8000005d5d7808 */ /* 0x004fca0001000000 */
[----:B------:R-:W2:Y:S01]  /*dcd0*/  MUFU.TANH R73, R73 ;  /* 0x0000004900497308 */ /* 0x000ea20000002400 */
[----:B------:R-:W-:Y:S01]  /*dce0*/  ISETP.GT.AND P2, PT, R43, 0x19, PT ;  /* 0x000000192b00780c */ /* 0x000fe20003f44270 */
[----:B------:R-:W-:Y:S01]  /*dcf0*/  FMUL.FTZ R64, R64, UR4 ;  /* 0x0000000440407c20 */ /* 0x000fe20008410000 */
[----:B------:R-:W-:Y:S02]  /*dd00*/  FSEL R84, R84, -INF , P1 ;  /* 0xff80000054547808 */ /* 0x000fe40000800000 */
[----:B------:R-:W-:-:S03]  /*dd10*/  FMNMX.FTZ R55, R81, R74, !PT ;  /* 0x0000004a51377209 */ /* 0x000fc60007810000 */
[----:B------:R-:W2:Y:S01]  /*dd20*/  MUFU.TANH R86, R86 ;  /* 0x0000005600567308 */ /* 0x000ea20000002400 */
[----:B------:R-:W-:Y:S01]  /*dd30*/  FMUL.FTZ R75, R75, UR4 ;  /* 0x000000044b4b7c20 */ /* 0x000fe20008410000 */
[----:B---3--:R-:W-:-:S06]  /*dd40*/  FSEL R85, R85, -INF , P2 ;  /* 0xff80000055557808 */ /* 0x008fcc0001000000 */
[----:B------:R-:W3:Y:S01]  /*dd50*/  MUFU.TANH R76, R76 ;  /* 0x0000004c004c7308 */ /* 0x000ee20000002400 */
[----:B------:R-:W-:Y:S01]  /*dd60*/  FMNMX.FTZ R74, R84, R55, !PT ;  /* 0x00000037544a7209 */ /* 0x000fe20007810000 */
[----:B------:R-:W-:Y:S01]  /*dd70*/  FMUL.FTZ R65, R65, UR4 ;  /* 0x0000000441417c20 */ /* 0x000fe20008410000 */
[----:B------:R-:W-:-:S05]  /*dd80*/  R2UR UR12, R4 ;  /* 0x00000000040c72ca */ /* 0x000fca00000e0000 */
[----:B------:R-:W3:Y:S01]  /*dd90*/  MUFU.TANH R87, R87 ;  /* 0x0000005700577308 */ /* 0x000ee20000002400 */
[----:B------:R-:W-:Y:S01]  /*dda0*/  R2UR UR13, R5 ;  /* 0x00000000050d72ca */ /* 0x000fe200000e0000 */
[----:B------:R-:W-:Y:S01]  /*ddb0*/  FMUL.FTZ R78, R78, UR4 ;  /* 0x000000044e4e7c20 */ /* 0x000fe20008410000 */
[----:B0-----:R-:W-:-:S05]  /*ddc0*/  FSEL R82, R82, -INF , P4 ;  /* 0xff80000052527808 */ /* 0x001fca0002000000 */
[----:B------:R-:W0:Y:S01]  /*ddd0*/  MUFU.TANH R77, R77 ;  /* 0x0000004d004d7308 */ /* 0x000e220000002400 */
[----:B------:R-:W-:Y:S01]  /*dde0*/  ISETP.GT.AND P4, PT, R43, 0x21, PT ;  /* 0x000000212b00780c */ /* 0x000fe20003f84270 */
[----:B------:R-:W-:Y:S01]  /*ddf0*/  FMUL.FTZ R68, R68, UR4 ;  /* 0x0000000444447c20 */ /* 0x000fe20008410000 */
[----:B----4-:R-:W-:Y:S02]  /*de00*/  FSEL R72, R72, -INF , P3 ;  /* 0xff80000048487808 */ /* 0x010fe40001800000 */
[----:B------:R-:W-:-:S03]  /*de10*/  FMNMX.FTZ R55, R85, R74, !PT ;  /* 0x0000004a55377209 */ /* 0x000fc60007810000 */
[----:B------:R-:W4:Y:S01]  /*de20*/  MUFU.TANH R64, R64 ;  /* 0x0000004000407308 */ /* 0x000f220000002400 */
[----:B-1----:R-:W-:Y:S01]  /*de30*/  FSEL R83, R83, -INF , P5 ;  /* 0xff80000053537808 */ /* 0x002fe20002800000 */
[----:B------:R-:W-:Y:S01]  /*de40*/  FMUL.FTZ R79, R79, UR4 ;  /* 0x000000044f4f7c20 */ /* 0x000fe20008410000 */
[----:B------:R-:W-:Y:S02]  /*de50*/  WARPGROUP.DEPBAR.LE gsb0, 0x0 ;  /* 0x00008000000079c5 */ /* 0x000fe40000010000 */
[----:B------:R-:W-:-:S03]  /*de60*/  ISETP.GT.AND P5, PT, R43, 0x28, PT ;  /* 0x000000282b00780c */ /* 0x000fc60003fa4270 */
[----:B------:R-:W1:Y:S01]  /*de70*/  MUFU.TANH R75, R75 ;  /* 0x0000004b004b7308 */ /* 0x000e620000002400 */
[----:B--2---:R-:W-:Y:S01]  /*de80*/  FSEL R73, R73, -INF , P4 ;  /* 0xff80000049497808 */ /* 0x004fe20002000000 */
[----:B------:R-:W-:Y:S01]  /*de90*/  FMUL.FTZ R69, R69, UR4 ;  /* 0x0000000445457c20 */ /* 0x000fe20008410000 */
[----:B------:R-:W-:Y:S01]  /*dea0*/  FMNMX.FTZ R74, R72, R55, !PT ;  /* 0x00000037484a7209 */ /* 0x000fe20007810000 */
[----:B------:R-:W-:-:S04]  /*deb0*/  WARPGROUP.ARRIVE ;  /* 0x00000000000079c5 */ /* 0x000fc80000000000 */
[----:B------:R-:W2:Y:S01]  /*dec0*/  MUFU.TANH R65, R65 ;  /* 0x0000004100417308 */ /* 0x000ea20000002400 */
[----:B------:R-:W-:Y:S01]  /*ded0*/  FSEL R86, R86, -INF , P1 ;  /* 0xff80000056567808 */ /* 0x000fe20000800000 */
[----:B------:R-:W-:Y:S01]  /*dee0*/  FMUL.FTZ R66, R66, UR4 ;  /* 0x0000000442427c20 */ /* 0x000fe20008410000 */
[----:B------:R-:W-:Y:S01]  /*def0*/  ISETP.GT.AND P1, PT, R43, 0x29, PT ;  /* 0x000000292b00780c */ /* 0x000fe20003f24270 */
[----:B------:R-:W-:Y:S01]  /*df00*/  FMUL.FTZ R56, R56, UR4 ;  /* 0x0000000438387c20 */ /* 0x000fe20008410000 */
[----:B---3--:R-:W-:-:S03]  /*df10*/  FSEL R76, R76, -INF , P5 ;  /* 0xff8000004c4c7808 */ /* 0x008fc60002800000 */
[----:B------:R-:W3:Y:S01]  /*df20*/  MUFU.TANH R78, R78 ;  /* 0x0000004e004e7308 */ /* 0x000ee20000002400 */
[----:B------:R-:W-:Y:S01]  /*df30*/  FSEL R87, R87, -INF , P2 ;  /* 0xff80000057577808 */ /* 0x000fe20001000000 */
[----:B------:R-:W-:Y:S01]  /*df40*/  FMUL.FTZ R55, R32, UR4 ;  /* 0x0000000420377c20 */ /* 0x000fe20008410000 */
[----:B------:R-:W-:Y:S05]  /*df50*/  HGMMA.64x16x16.F32.BF16 R24, gdesc[UR12], R24, gsb0 ;  /* 0x002000000c1879f0 */ /* 0x000fea0008001818 */
[----:B------:R-:W3:Y:S01]  /*df60*/  MUFU.TANH R68, R68 ;  /* 0x0000004400447308 */ /* 0x000ee20000002400 */
[----:B------:R-:W-:Y:S01]  /*df70*/  FMUL.FTZ R67, R67, UR4 ;  /* 0x0000000443437c20 */ /* 0x000fe20008410000 */
[----:B------:R-:W-:-:S06]  /*df80*/  ISETP.GT.AND P2, PT, R43, 0x30, PT ;  /* 0x000000302b00780c */ /* 0x000fcc0003f44270 */
[----:B------:R4:W-:Y:S01]  /*df90*/  MUFU.TANH R15, R95 ;  /* 0x0000005f000f7308 */ /* 0x0009e20000002400 */
[----:B0-----:R-:W-:Y:S01]  /*dfa0*/  FSEL R77, R77, -INF , P1 ;  /* 0xff8000004d4d7808 */ /* 0x001fe20000800000 */
[----:B------:R-:W-:Y:S01]  /*dfb0*/  FMUL.FTZ R57, R57, UR4 ;  /* 0x0000000439397c20 */ /* 0x000fe20008410000 */
[----:B----4-:R-:W-:-:S05]  /*dfc0*/  FMNMX.FTZ R95, R73, R74, !PT ;  /* 0x0000004a495f7209 */ /* 0x010fca0007810000 */
[----:B------:R-:W0:Y:S01]  /*dfd0*/  MUFU.TANH R79, R79 ;  /* 0x0000004f004f7308 */ /* 0x000e220000002400 */
[----:B------:R-:W-:Y:S01]  /*dfe0*/  FMNMX.FTZ R32, R76, R95, !PT ;  /* 0x0000005f4c207209 */ /* 0x000fe20007810000 */
[----:B------:R-:W-:-:S06]  /*dff0*/  FMUL.FTZ R74, R33, UR4 ;  /* 0x00000004214a7c20 */ /* 0x000fcc0008410000 */
[----:B------:R-:W4:Y:S01]  /*e000*/  MUFU.TANH R69, R69 ;  /* 0x0000004500457308 */ /* 0x000f220000002400 */
[----:B------:R-:W-:Y:S01]  /*e010*/  FMUL.FTZ R70, R70, UR4 ;  /* 0x0000000446467c20 */ /* 0x000fe20008410000 */
[----:B------:R-:W-:Y:S01]  /*e020*/  ISETP.GT.AND P3, PT, R43, 0x31, PT ;  /* 0x000000312b00780c */ /* 0x000fe20003f64270 */
[----:B------:R-:W-:Y:S01]  /*e030*/  FMUL.FTZ R60, R60, UR4 ;  /* 0x000000043c3c7c20 */ /* 0x000fe20008410000 */
[----:B------:R-:W-:Y:S02]  /*e040*/  FSEL R64, R64, -INF , P2 ;  /* 0xff80000040407808 */ /* 0x000fe40001000000 */
[----:B------:R-:W-:Y:S02]  /*e050*/  FMNMX.FTZ R33, R77, R32, !PT ;  /* 0x000000204d217209 */ /* 0x000fe40007810000 */
[----:B------:R-:W4:Y:S01]  /*e060*/  MUFU.TANH R66, R66 ;  /* 0x0000004200427308 */ /* 0x000f220000002400 */
[----:B-1----:R-:W-:Y:S01]  /*e070*/  FSEL R75, R75, -INF , P4 ;  /* 0xff8000004b4b7808 */ /* 0x002fe20002000000 */
[----:B------:R-:W-:Y:S01]  /*e080*/  FMUL.FTZ R71, R71, UR4 ;  /* 0x0000000447477c20 */ /* 0x000fe20008410000 */
[----:B------:R-:W-:-:S05]  /*e090*/  ISETP.GT.AND P4, PT, R43, 0x38, PT ;  /* 0x000000382b00780c */ /* 0x000fca0003f84270 */
[----:B------:R-:W1:Y:S01]  /*e0a0*/  MUFU.TANH R56, R56 ;  /* 0x0000003800387308 */ /* 0x000e620000002400 */
[----:B--2---:R-:W-:Y:S01]  /*e0b0*/  FSEL R65, R65, -INF , P3 ;  /* 0xff80000041417808 */ /* 0x004fe20001800000 */
[----:B------:R-:W-:Y:S01]  /*e0c0*/  FMUL.FTZ R61, R61, UR4 ;  /* 0x000000043d3d7c20 */ /* 0x000fe20008410000 */
[----:B------:R-:W-:-:S05]  /*e0d0*/  FMNMX.FTZ R32, R64, R33, !PT ;  /* 0x0000002140207209 */ /* 0x000fca0007810000 */
[----:B------:R-:W2:Y:S01]  /*e0e0*/  MUFU.TANH R67, R67 ;  /* 0x0000004300437308 */ /* 0x000ea20000002400 */
[----:B---3--:R-:W-:Y:S01]  /*e0f0*/  FSEL R78, R78, -INF , P5 ;  /* 0xff8000004e4e7808 */ /* 0x008fe20002800000 */
[----:B------:R-:W-:Y:S01]  /*e100*/  FMUL.FTZ R58, R58, UR4 ;  /* 0x000000043a3a7c20 */ /* 0x000fe20008410000 */
[----:B------:R-:W-:-:S05]  /*e110*/  ISETP.GT.AND P5, PT, R43, 0x39, PT ;  /* 0x000000392b00780c */ /* 0x000fca0003fa4270 */
[----:B------:R-:W3:Y:S01]  /*e120*/  MUFU.TANH R57, R57 ;  /* 0x0000003900397308 */ /* 0x000ee20000002400 */
[----:B------:R-:W-:Y:S01]  /*e130*/  FSEL R68, R68, -INF , P4 ;  /* 0xff80000044447808 */ /* 0x000fe20002000000 */
[----:B------:R-:W-:Y:S01]  /*e140*/  FMUL.FTZ R48, R48, UR4 ;  /* 0x0000000430307c20 */ /* 0x000fe20008410000 */
[----:B------:R-:W-:-:S05]  /*e150*/  FMNMX.FTZ R33, R65, R32, !PT ;  /* 0x0000002041217209 */ /* 0x000fca0007810000 */
[----:B------:R-:W3:Y:S01]  /*e160*/  MUFU.TANH R70, R70 ;  /* 0x0000004600467308 */ /* 0x000ee20000002400 */
[----:B0-----:R-:W-:Y:S01]  /*e170*/  FSEL R79, R79, -INF , P1 ;  /* 0xff8000004f4f7808 */ /* 0x001fe20000800000 */
[----:B------:R-:W-:Y:S01]  /*e180*/  FMUL.FTZ R59, R59, UR4 ;  /* 0x000000043b3b7c20 */ /* 0x000fe20008410000 */
[----:B------:R-:W-:-:S05]  /*e190*/  ISETP.GT.AND P1, PT, R43, 0x40, PT ;  /* 0x000000402b00780c */ /* 0x000fca0003f24270 */
[----:B------:R-:W0:Y:S01]  /*e1a0*/  MUFU.TANH R60, R60 ;  /* 0x0000003c003c7308 */ /* 0x000e220000002400 */
[----:B----4-:R-:W-:Y:S01]  /*e1b0*/  FSEL R69, R69, -INF , P5 ;  /* 0xff80000045457808 */ /* 0x010fe20002800000 */
[----:B------:R-:W-:Y:S01]  /*e1c0*/  FMUL.FTZ R49, R49, UR4 ;  /* 0x0000000431317c20 */ /* 0x000fe20008410000 */
[----:B------:R-:W-:-:S05]  /*e1d0*/  FMNMX.FTZ R32, R68, R33, !PT ;  /* 0x0000002144207209 */ /* 0x000fca0007810000 */
[----:B------:R-:W4:Y:S01]  /*e1e0*/  MUFU.TANH R71, R71 ;  /* 0x0000004700477308 */ /* 0x000f220000002400 */
[----:B------:R-:W-:Y:S01]  /*e1f0*/  FSEL R66, R66, -INF , P2 ;  /* 0xff80000042427808 */ /* 0x000fe20001000000 */
[----:B------:R-:W-:Y:S01]  /*e200*/  FMUL.FTZ R62, R62, UR4 ;  /* 0x000000043e3e7c20 */ /* 0x000fe20008410000 */
[----:B------:R-:W-:-:S05]  /*e210*/  ISETP.GT.AND P2, PT, R43, 0x41, PT ;  /* 0x000000412b00780c */ /* 0x000fca0003f44270 */
[----:B------:R-:W4:Y:S01]  /*e220*/  MUFU.TANH R61, R61 ;  /* 0x0000003d003d7308 */ /* 0x000f220000002400 */
[----:B-1----:R-:W-:Y:S01]  /*e230*/  FSEL R56, R56, -INF , P1 ;  /* 0xff80000038387808 */ /* 0x002fe20000800000 */
[----:B------:R-:W-:Y:S01]  /*e240*/  FMUL.FTZ R52, R52, UR4 ;  /* 0x0000000434347c20 */ /* 0x000fe20008410000 */
[----:B------:R-:W-:-:S05]  /*e250*/  FMNMX.FTZ R33, R69, R32, !PT ;  /* 0x0000002045217209 */ /* 0x000fca0007810000 */
[----:B------:R-:W1:Y:S01]  /*e260*/  MUFU.TANH R58, R58 ;  /* 0x0000003a003a7308 */ /* 0x000e620000002400 */
[----:B--2---:R-:W-:Y:S01]  /*e270*/  FSEL R67, R67, -INF , P3 ;  /* 0xff80000043437808 */ /* 0x004fe20001800000 */
[----:B------:R-:W-:Y:S01]  /*e280*/  FMUL.FTZ R63, R63, UR4 ;  /* 0x000000043f3f7c20 */ /* 0x000fe20008410000 */
[----:B------:R-:W-:-:S05]  /*e290*/  ISETP.GT.AND P3, PT, R43, 0x48, PT ;  /* 0x000000482b00780c */ /* 0x000fca0003f64270 */
[----:B------:R-:W2:Y:S01]  /*e2a0*/  MUFU.TANH R48, R48 ;  /* 0x0000003000307308 */ /* 0x000ea20000002400 */
[----:B---3--:R-:W-:Y:S02]  /*e2b0*/  FSEL R57, R57, -INF , P2 ;  /* 0xff80000039397808 */ /* 0x008fe40001000000 */
[----:B------:R-:W-:-:S05]  /*e2c0*/  FMNMX.FTZ R32, R56, R33, !PT ;  /* 0x0000002138207209 */ /* 0x000fca0007810000 */
[----:B------:R-:W3:Y:S01]  /*e2d0*/  MUFU.TANH R59, R59 ;  /* 0x0000003b003b7308 */ /* 0x000ee20000002400 */
[----:B------:R-:W-:Y:S01]  /*e2e0*/  FSEL R70, R70, -INF , P4 ;  /* 0xff80000046467808 */ /* 0x000fe20002000000 */
[----:B------:R-:W-:Y:S01]  /*e2f0*/  FMUL.FTZ R50, R50, UR4 ;  /* 0x0000000432327c20 */ /* 0x000fe20008410000 */
[----:B------:R-:W-:-:S05]  /*e300*/  ISETP.GT.AND P4, PT, R43, 0x49, PT ;  /* 0x000000492b00780c */ /* 0x000fca0003f84270 */
[----:B------:R-:W3:Y:S01]  /*e310*/  MUFU.TANH R49, R49 ;  /* 0x0000003100317308 */ /* 0x000ee20000002400 */
[----:B0-----:R-:W-:Y:S02]  /*e320*/  FSEL R60, R60, -INF , P3 ;  /* 0xff8000003c3c7808 */ /* 0x001fe40001800000 */
[----:B------:R-:W-:-:S05]  /*e330*/  FMNMX.FTZ R33, R57, R32, !PT ;  /* 0x0000002039217209 */ /* 0x000fca0007810000 */
[----:B------:R-:W0:Y:S01]  /*e340*/  MUFU.TANH R62, R62 ;  /* 0x0000003e003e7308 */ /* 0x000e220000002400 */
[----:B----4-:R-:W-:Y:S01]  /*e350*/  FSEL R71, R71, -INF , P5 ;  /* 0xff80000047477808 */ /* 0x010fe20002800000 */
[----:B------:R-:W-:Y:S01]  /*e360*/  FMUL.FTZ R51, R51, UR4 ;  /* 0x0000000433337c20 */ /* 0x000fe20008410000 */
[----:B------:R-:W-:-:S05]  /*e370*/  ISETP.GT.AND P5, PT, R43, 0x50, PT ;  /* 0x000000502b00780c */ /* 0x000fca0003fa4270 */
[----:B------:R-:W4:Y:S01]  /*e380*/  MUFU.TANH R52, R52 ;  /* 0x0000003400347308 */ /* 0x000f220000002400 */
[----:B------:R-:W-:Y:S02]  /*e390*/  FSEL R61, R61, -INF , P4 ;  /* 0xff8000003d3d7808 */ /* 0x000fe40002000000 */
[----:B------:R-:W-:-:S05]  /*e3a0*/  FMNMX.FTZ R32, R60, R33, !PT ;  /* 0x000000213c207209 */ /* 0x000fca0007810000 */
[----:B------:R-:W4:Y:S01]  /*e3b0*/  MUFU.TANH R63, R63 ;  /* 0x0000003f003f7308 */ /* 0x000f220000002400 */
[----:B-1----:R-:W-:Y:S01]  /*e3c0*/  FSEL R58, R58, -INF , P1 ;  /* 0xff8000003a3a7808 */ /* 0x002fe20000800000 */
[----:B------:R-:W-:Y:S01]  /*e3d0*/  FMUL.FTZ R44, R44, UR4 ;  /* 0x000000042c2c7c20 */ /* 0x000fe20008410000 */
[----:B------:R-:W-:-:S05]  /*e3e0*/  ISETP.GT.AND P1, PT, R43, 0x51, PT ;  /* 0x000000512b00780c */ /* 0x000fca0003f24270 */
[----:B------:R-:W1:Y:S01]  /*e3f0*/  MUFU.TANH R42, R98 ;  /* 0x00000062002a7308 */ /* 0x000e620000002400 */
[----:B--2---:R-:W-:Y:S02]  /*e400*/  FSEL R48, R48, -INF , P5 ;  /* 0xff80000030307808 */ /* 0x004fe40002800000 */
[----:B------:R-:W-:-:S05]  /*e410*/  FMNMX.FTZ R33, R61, R32, !PT ;  /* 0x000000203d217209 */ /* 0x000fca0007810000 */
[----:B------:R-:W2:Y:S01]  /*e420*/  MUFU.TANH R50, R50 ;  /* 0x0000003200327308 */ /* 0x000ea20000002400 */
[----:B---3--:R-:W-:Y:S01]  /*e430*/  FSEL R59, R59, -INF , P2 ;  /* 0xff8000003b3b7808 */ /* 0x008fe20001000000 */
[----:B------:R-:W-:Y:S01]  /*e440*/  FMUL.FTZ R45, R45, UR4 ;  /* 0x000000042d2d7c20 */ /* 0x000fe20008410000 */
[----:B------:R-:W-:Y:S02]  /*e450*/  ISETP.GT.AND P2, PT, R43, 0x58, PT ;  /* 0x000000582b00780c */ /* 0x000fe40003f44270 */
[----:B------:R-:W-:-:S03]  /*e460*/  FSEL R49, R49, -INF , P1 ;  /* 0xff80000031317808 */ /* 0x000fc60000800000 */
[----:B------:R-:W3:Y:S01]  /*e470*/  MUFU.TANH R51, R51 ;  /* 0x0000003300337308 */ /* 0x000ee20000002400 */
[----:B0-----:R-:W-:Y:S02]  /*e480*/  FSEL R62, R62, -INF , P3 ;  /* 0xff8000003e3e7808 */ /* 0x001fe40001800000 */
[----:B------:R-:W-:-:S05]  /*e490*/  ISETP.GT.AND P3, PT, R43, 0x59, PT ;  /* 0x000000592b00780c */ /* 0x000fca0003f64270 */
[----:B------:R0:W3:Y:S01]  /*e4a0*/  MUFU.TANH R14, R96 ;  /* 0x00000060000e7308 */ /* 0x0000e20000002400 */
[----:B----4-:R-:W-:Y:S01]  /*e4b0*/  FSEL R52, R52, -INF , P2 ;  /* 0xff80000034347808 */ /* 0x010fe20001000000 */
[----:B------:R-:W-:Y:S01]  /*e4c0*/  FMUL.FTZ R95, R35, UR4 ;  /* 0x00000004235f7c20 */ /* 0x000fe20008410000 */
[----:B0-----:R-:W-:-:S05]  /*e4d0*/  FMNMX.FTZ R96, R48, R33, !PT ;  /* 0x0000002130607209 */ /* 0x001fca0007810000 */
[----:B------:R-:W0:Y:S01]  /*e4e0*/  MUFU.TANH R44, R44 ;  /* 0x0000002c002c7308 */ /* 0x000e220000002400 */
[----:B------:R-:W-:Y:S01]  /*e4f0*/  FMNMX.FTZ R33, R49, R96, !PT ;  /* 0x0000006031217209 */ /* 0x000fe20007810000 */
[----:B------:R-:W-:Y:S01]  /*e500*/  FMUL.FTZ R46, R46, UR4 ;  /* 0x000000042e2e7c20 */ /* 0x000fe20008410000 */
[----:B------:R-:W-:-:S05]  /*e510*/  FSEL R63, R63, -INF , P4 ;  /* 0xff8000003f3f7808 */ /* 0x000fca0002000000 */
[----:B------:R-:W4:Y:S01]  /*e520*/  MUFU.TANH R21, R97 ;  /* 0x0000006100157308 */ /* 0x000f220000002400 */
[----:B------:R-:W-:Y:S02]  /*e530*/  ISETP.GT.AND P4, PT, R43, 0x60, PT ;  /* 0x000000602b00780c */ /* 0x000fe40003f84270 */
[----:B-1----:R-:W-:Y:S02]  /*e540*/  FSEL R42, R42, -INF , P3 ;  /* 0xff8000002a2a7808 */ /* 0x002fe40001800000 */
[----:B------:R-:W-:-:S03]  /*e550*/  FMNMX.FTZ R35, R52, R33, !PT ;  /* 0x0000002134237209 */ /* 0x000fc60007810000 */
[----:B------:R-:W1:Y:S01]  /*e560*/  MUFU.TANH R45, R45 ;  /* 0x0000002d002d7308 */ /* 0x000e620000002400 */
[----:B------:R-:W-:Y:S02]  /*e570*/  WARPGROUP.DEPBAR.LE gsb0, 0x0 ;  /* 0x00008000000079c5 */ /* 0x000fe40000010000 */
[----:B--2---:R-:W-:Y:S01]  /*e580*/  FSEL R50, R50, -INF , P5 ;  /* 0xff80000032327808 */ /* 0x004fe20002800000 */
[----:B------:R-:W-:Y:S01]  /*e590*/  FMUL.FTZ R33, R24, UR4 ;  /* 0x0000000418217c20 */ /* 0x000fe20008410000 */
[----:B------:R-:W-:Y:S01]  /*e5a0*/  FMUL.FTZ R47, R47, UR4 ;  /* 0x000000042f2f7c20 */ /* 0x000fe20008410000 */
[----:B------:R-:W-:Y:S02]  /*e5b0*/  ISETP.GT.AND P5, PT, R43, 0x61, PT ;  /* 0x000000612b00780c */ /* 0x000fe40003fa4270 */
[----:B------:R-:W2:Y:S01]  /*e5c0*/  MUFU.TANH R55, R55 ;  /* 0x0000003700377308 */ /* 0x000ea20000002400 */
[----:B------:R-:W-:Y:S01]  /*e5d0*/  FSEL R24, R15, -INF , P4 ;  /* 0xff8000000f187808 */ /* 0x000fe20002000000 */
[----:B------:R-:W-:Y:S01]  /*e5e0*/  FMUL.FTZ R36, R36, UR4 ;  /* 0x0000000424247c20 */ /* 0x000fe20008410000 */
[----:B------:R-:W-:-:S02]  /*e5f0*/  FMNMX.FTZ R35, R42, R35, !PT ;  /* 0x000000232a237209 */ /* 0x000fc40007810000 */
[----:B---3--:R-:W-:-:S03]  /*e600*/  FSEL R51, R51, -INF , P1 ;  /* 0xff80000033337808 */ /* 0x008fc60000800000 */
[----:B------:R-:W3:Y:S01]  /*e610*/  MUFU.TANH R54, R54 ;  /* 0x0000003600367308 */ /* 0x000ee20000002400 */
[----:B------:R-:W-:Y:S01]  /*e620*/  ISETP.GT.AND P1, PT, R43, 0x68, PT ;  /* 0x000000682b00780c */ /* 0x000fe20003f24270 */
[----:B------:R-:W-:Y:S01]  /*e630*/  FMUL.FTZ R37, R37, UR4 ;  /* 0x0000000425257c20 */ /* 0x000fe20008410000 */
[----:B------:R-:W-:Y:S02]  /*e640*/  FSEL R40, R40, -INF , P5 ;  /* 0xff80000028287808 */ /* 0x000fe40002800000 */
[----:B------:R-:W-:-:S03]  /*e650*/  FMNMX.FTZ R35, R24, R35, !PT ;  /* 0x0000002318237209 */ /* 0x000fc60007810000 */
[----:B------:R-:W-:Y:S01]  /*e660*/  MUFU.TANH R46, R46 ;  /* 0x0000002e002e7308 */ /* 0x000fe20000002400 */
        /* <DEDUP_REMOVED lines=11> */
[----:B-1----:R-:W-:Y:S01]  /*e720*/  FSEL R45, R45, -INF , P2 ;  /* 0xff8000002d2d7808 */ /* 0x002fe20001000000 */
[----:B------:R-:W-:Y:S01]  /*e730*/  FMUL.FTZ R38, R25, UR4 ;  /* 0x0000000419267c20 */ /* 0x000fe20008410000 */
[----:B------:R-:W-:Y:S01]  /*e740*/  FMNMX.FTZ R98, R44, R35, !PT ;  /* 0x000000232c627209 */ /* 0x000fe20007810000 */
[----:B------:R-:W-:-:S04]  /*e750*/  FMUL.FTZ R96, R28, UR4 ;  /* 0x000000041c607c20 */ /* 0x000fc80008410000 */
[----:B------:R-:W1:Y:S01]  /*e760*/  MUFU.TANH R37, R37 ;  /* 0x0000002500257308 */ /* 0x000e620000002400 */
[----:B------:R-:W-:Y:S02]  /*e770*/  FSEL R41, R41, -INF , P4 ;  /* 0xff80000029297808 */ /* 0x000fe40002000000 */
[----:B------:R-:W-:Y:S02]  /*e780*/  ISETP.GT.AND P4, PT, R43, 0x71, PT ;  /* 0x000000712b00780c */ /* 0x000fe40003f84270 */
[----:B--2---:R-:W-:-:S03]  /*e790*/  FSEL R28, R55, -INF , P3 ;  /* 0xff800000371c7808 */ /* 0x004fc60001800000 */
[----:B------:R-:W2:Y:S01]  /*e7a0*/  MUFU.TANH R34, R34 ;  /* 0x0000002200227308 */ /* 0x000ea20000002400 */
[----:B------:R-:W-:Y:S02]  /*e7b0*/  FMNMX.FTZ R35, R45, R98, !PT ;  /* 0x000000622d237209 */ /* 0x000fe40007810000 */
[----:B---3--:R-:W-:-:S05]  /*e7c0*/  FSEL R54, R54, -INF , P5 ;  /* 0xff80000036367808 */ /* 0x008fca0002800000 */
[----:B------:R3:W2:Y:S01]  /*e7d0*/  MUFU.TANH R15, R33 ;  /* 0x00000021000f7308 */ /* 0x0006a20000002400 */
[----:B------:R-:W-:Y:S01]  /*e7e0*/  ISETP.GT.AND P5, PT, R43, 0x78, PT ;  /* 0x000000782b00780c */ /* 0x000fe20003fa4270 */
[----:B------:R-:W-:Y:S01]  /*e7f0*/  FMUL.FTZ R29, R29, UR4 ;  /* 0x000000041d1d7c20 */ /* 0x000fe20008410000 */
[----:B------:R-:W-:-:S05]  /*e800*/  FSEL R25, R74, -INF , P4 ;  /* 0xff8000004a197808 */ /* 0x000fca0002000000 */
[----:B------:R-:W2:Y:S01]  /*e810*/  MUFU.TANH R95, R95 ;  /* 0x0000005f005f7308 */ /* 0x000ea20000002400 */
[----:B---3--:R-:W-:Y:S02]  /*e820*/  FSEL R33, R46, -INF , P1 ;  /* 0xff8000002e217808 */ /* 0x008fe40000800000 */
[----:B------:R-:W-:-:S05]  /*e830*/  FMNMX.FTZ R46, R28, R35, !PT ;  /* 0x000000231c2e7209 */ /* 0x000fca0007810000 */
[----:B------:R-:W3:Y:S01]  /*e840*/  MUFU.TANH R38, R38 ;  /* 0x0000002600267308 */ /* 0x000ee20000002400 */
[----:B0-----:R-:W-:Y:S02]  /*e850*/  FSEL R35, R47, -INF , P2 ;  /* 0xff8000002f237808 */ /* 0x001fe40001000000 */
[----:B------:R-:W-:Y:S02]  /*e860*/  ISETP.GT.AND P1, PT, R43, 0x79, PT ;  /* 0x000000792b00780c */ /* 0x000fe40003f24270 */
[----:B----4-:R-:W-:-:S03]  /*e870*/  FSEL R74, R36, -INF , P5 ;  /* 0xff800000244a7808 */ /* 0x010fc60002800000 */
[----:B------:R-:W0:Y:S01]  /*e880*/  MUFU.TANH R14, R14 ;  /* 0x0000000e000e7308 */ /* 0x000e220000002400 */
[----:B------:R-:W-:Y:S02]  /*e890*/  FMNMX.FTZ R47, R25, R46, !PT ;  /* 0x0000002e192f7209 */ /* 0x000fe40007810000 */
[----:B------:R-:W-:-:S05]  /*e8a0*/  ISETP.GT.AND P2, PT, R43, 0x80, PT ;  /* 0x000000802b00780c */ /* 0x000fca0003f44270 */
[----:B------:R-:W4:Y:S01]  /*e8b0*/  MUFU.TANH R96, R96 ;  /* 0x0000006000607308 */ /* 0x000f220000002400 */
[----:B-1----:R-:W-:Y:S02]  /*e8c0*/  FSEL R55, R37, -INF , P1 ;  /* 0xff80000025377808 */ /* 0x002fe40000800000 */
[----:B------:R-:W-:-:S05]  /*e8d0*/  FMNMX.FTZ R36, R74, R47, !PT ;  /* 0x0000002f4a247209 */ /* 0x000fca0007810000 */
[----:B------:R-:W1:Y:S01]  /*e8e0*/  MUFU.TANH R29, R29 ;  /* 0x0000001d001d7308 */ /* 0x000e620000002400 */
[----:B--2---:R-:W-:Y:S02]  /*e8f0*/  FSEL R34, R34, -INF , P3 ;  /* 0xff80000022227808 */ /* 0x004fe40001800000 */
[----:B------:R-:W-:Y:S02]  /*e900*/  ISETP.GT.AND P3, PT, R43, 0x81, PT ;  /* 0x000000812b00780c */ /* 0x000fe40003f64270 */
[----:B------:R-:W-:Y:S02]  /*e910*/  FSEL R47, R15, -INF , P2 ;  /* 0xff8000000f2f7808 */ /* 0x000fe40001000000 */
[----:B------:R-:W-:Y:S02]  /*e920*/  FMNMX.FTZ R36, R55, R36, !PT ;  /* 0x0000002437247209 */ /* 0x000fe40007810000 */
[----:B------:R-:W-:Y:S02]  /*e930*/  FSEL R37, R95, -INF , P4 ;  /* 0xff8000005f257808 */ /* 0x000fe40002000000 */
[----:B------:R-:W-:-:S02]  /*e940*/  ISETP.GT.AND P4, PT, R43, 0x88, PT ;  /* 0x000000882b00780c */ /* 0x000fc40003f84270 */
[----:B---3--:R-:W-:Y:S02]  /*e950*/  FSEL R46, R38, -INF , P3 ;  /* 0xff800000262e7808 */ /* 0x008fe40001800000 */
[----:B------:R-:W-:Y:S02]  /*e960*/  FMNMX.FTZ R15, R47, R36, !PT ;  /* 0x000000242f0f7209 */ /* 0x000fe40007810000 */
[----:B0-----:R-:W-:Y:S02]  /*e970*/  FSEL R36, R14, -INF , P5 ;  /* 0xff8000000e247808 */ /* 0x001fe40002800000 */
[----:B------:R-:W-:Y:S02]  /*e980*/  ISETP.GT.AND P5, PT, R43, 0x89, PT ;  /* 0x000000892b00780c */ /* 0x000fe40003fa4270 */
[----:B----4-:R-:W-:Y:S02]  /*e990*/  FSEL R43, R96, -INF , P4 ;  /* 0xff800000602b7808 */ /* 0x010fe40002000000 */
[----:B------:R-:W-:-:S02]  /*e9a0*/  FMNMX.FTZ R14, R46, R15, !PT ;  /* 0x0000000f2e0e7209 */ /* 0x000fc40007810000 */
[----:B-1----:R-:W-:Y:S02]  /*e9b0*/  FSEL R29, R29, -INF , P5 ;  /* 0xff8000001d1d7808 */ /* 0x002fe40002800000 */
[----:B------:R-:W-:-:S04]  /*e9c0*/  FMNMX.FTZ R14, R43, R14, !PT ;  /* 0x0000000e2b0e7209 */ /* 0x000fc80007810000 */
[----:B------:R-:W-:-:S05]  /*e9d0*/  FMNMX.FTZ R95, R29, R14, !PT ;  /* 0x0000000e1d5f7209 */ /* 0x000fca0007810000 */
[----:B------:R-:W0:Y:S02]  /*e9e0*/  SHFL.BFLY PT, R14, R95, 0x2, 0x1f ;  /* 0x0c401f005f0e7f89 */ /* 0x000e2400000e0000 */
[----:B0-----:R-:W-:-:S05]  /*e9f0*/  FMNMX.FTZ R96, R95, R14, !PT ;  /* 0x0000000e5f607209 */ /* 0x001fca0007810000 */
[----:B------:R-:W0:Y:S01]  /*ea00*/  SHFL.BFLY PT, R15, R96, 0x1, 0x1f ;  /* 0x0c201f00600f7f89 */ /* 0x000e2200000e0000 */
[----:B------:R-:W-:Y:S01]  /*ea10*/  FMUL.FTZ R99, R26, UR4 ;  /* 0x000000041a637c20 */ /* 0x000fe20008410000 */
[----:B------:R-:W-:Y:S01]  /*ea20*/  FMUL.FTZ R98, R39, UR4 ;  /* 0x0000000427627c20 */ /* 0x000fe20008410000 */
[----:B0-----:R-:W-:Y:S01]  /*ea30*/  FMNMX.FTZ R14, R96, R15, !PT ;  /* 0x0000000f600e7209 */ /* 0x001fe20007810000 */
[----:B------:R-:W-:-:S03]  /*ea40*/  IMAD.U32 R15, RZ, RZ, UR5 ;  /* 0x00000005ff0f7e24 */ /* 0x000fc6000f8e00ff */
[C---:B------:R-:W-:Y:S01]  /*ea50*/  FSETP.NEU.FTZ.AND P6, PT, R14.reuse, -INF , PT ;  /* 0xff8000000e00780b */ /* 0x040fe20003fdd000 */
[----:B------:R-:W-:-:S05]  /*ea60*/  FMUL.FTZ R38, R14, R15 ;  /* 0x0000000f0e267220 */ /* 0x000fca0000410000 */
[----:B------:R-:W-:-:S05]  /*ea70*/  FSEL R38, R38, RZ, P6 ;  /* 0x000000ff26267208 */ /* 0x000fca0003000000 */
[----:B------:R-:W-:Y:S01]  /*ea80*/  FFMA.FTZ R26, R20, R15, -R38 ;  /* 0x0000000f141a7223 */ /* 0x000fe20000010826 */
[----:B------:R-:W-:-:S04]  /*ea90*/  FMNMX.FTZ R20, R89, R90, !PT ;  /* 0x0000005a59147209 */ /* 0x000fc80007810000 */
[----:B------:R-:W-:-:S04]  /*eaa0*/  FMNMX.FTZ R39, R93, R20, !PT ;  /* 0x000000145d277209 */ /* 0x000fc80007810000 */
[----:B------:R-:W-:-:S04]  /*eab0*/  FMNMX.FTZ R39, R94, R39, !PT ;  /* 0x000000275e277209 */ /* 0x000fc80007810000 */
[----:B------:R-:W-:-:S04]  /*eac0*/  FMNMX.FTZ R20, R82, R39, !PT ;  /* 0x0000002752147209 */ /* 0x000fc80007810000 */
[----:B------:R-:W-:-:S04]  /*ead0*/  FMNMX.FTZ R39, R83, R20, !PT ;  /* 0x0000001453277209 */ /* 0x000fc80007810000 */
[----:B------:R-:W-:-:S04]  /*eae0*/  FMNMX.FTZ R20, R86, R39, !PT ;  /* 0x0000002756147209 */ /* 0x000fc80007810000 */
[----:B------:R-:W-:Y:S01]  /*eaf0*/  FMNMX.FTZ R20, R87, R20, !PT ;  /* 0x0000001457147209 */ /* 0x000fe20007810000 */
[----:B------:R-:W-:-:S03]  /*eb00*/  FFMA.FTZ R39, R72, R15, -R38 ;  /* 0x0000000f48277223 */ /* 0x000fc60000010826 */
[----:B------:R-:W-:Y:S01]  /*eb10*/  FMNMX.FTZ R20, R53, R20, !PT ;  /* 0x0000001435147209 */ /* 0x000fe20007810000 */
[----:B------:R-:W-:-:S03]  /*eb20*/  FFMA.FTZ R72, R73, R15, -R38 ;  /* 0x0000000f49487223 */ /* 0x000fc60000010826 */
[----:B------:R-:W-:Y:S01]  /*eb30*/  FMNMX.FTZ R73, R75, R20, !PT ;  /* 0x000000144b497209 */ /* 0x000fe20007810000 */
[----:B------:R-:W-:Y:S01]  /*eb40*/  FMUL.FTZ R101, R30, UR4 ;  /* 0x000000041e657c20 */ /* 0x000fe20008410000 */
[--C-:B------:R-:W-:Y:S02]  /*eb50*/  FFMA.FTZ R30, R91, R15, -R38.reuse ;  /* 0x0000000f5b1e7223 */ /* 0x100fe40000010826 */
[----:B------:R-:W-:Y:S01]  /*eb60*/  FMNMX.FTZ R20, R78, R73, !PT ;  /* 0x000000494e147209 */ /* 0x000fe20007810000 */
[----:B------:R-:W-:-:S03]  /*eb70*/  FFMA.FTZ R91, R81, R15, -R38 ;  /* 0x0000000f515b7223 */ /* 0x000fc60000010826 */
[----:B------:R-:W-:Y:S01]  /*eb80*/  FMNMX.FTZ R81, R79, R20, !PT ;  /* 0x000000144f517209 */ /* 0x000fe20007810000 */
[----:B------:R-:W-:-:S03]  /*eb90*/  FFMA.FTZ R73, R76, R15, -R38 ;  /* 0x0000000f4c497223 */ /* 0x000fc60000010826 */
[----:B------:R-:W-:Y:S01]  /*eba0*/  FMNMX.FTZ R20, R66, R81, !PT ;  /* 0x0000005142147209 */ /* 0x000fe20007810000 */
[----:B------:R-:W-:-:S03]  /*ebb0*/  FFMA.FTZ R76, R77, R15, -R38 ;  /* 0x0000000f4d4c7223 */ /* 0x000fc60000010826 */
[----:B------:R-:W-:-:S04]  /*ebc0*/  FMNMX.FTZ R77, R67, R20, !PT ;  /* 0x00000014434d7209 */ /* 0x000fc80007810000 */
[----:B------:R-:W-:-:S04]  /*ebd0*/  FMNMX.FTZ R20, R70, R77, !PT ;  /* 0x0000004d46147209 */ /* 0x000fc80007810000 */
[----:B------:R-:W-:-:S04]  /*ebe0*/  FMNMX.FTZ R81, R71, R20, !PT ;  /* 0x0000001447517209 */ /* 0x000fc80007810000 */
[----:B------:R-:W-:Y:S01]  /*ebf0*/  FMNMX.FTZ R20, R58, R81, !PT ;  /* 0x000000513a147209 */ /* 0x000fe20007810000 */
[----:B------:R-:W-:-:S03]  /*ec00*/  FFMA.FTZ R81, R65, R15, -R38 ;  /* 0x0000000f41517223 */ /* 0x000fc60000010826 */
[----:B------:R-:W-:-:S04]  /*ec10*/  FMNMX.FTZ R65, R59, R20, !PT ;  /* 0x000000143b417209 */ /* 0x000fc80007810000 */
[----:B------:R-:W-:-:S04]  /*ec20*/  FMNMX.FTZ R20, R62, R65, !PT ;  /* 0x000000413e147209 */ /* 0x000fc80007810000 */
[----:B------:R-:W-:-:S04]  /*ec30*/  FMNMX.FTZ R65, R63, R20, !PT ;  /* 0x000000143f417209 */ /* 0x000fc80007810000 */
[----:B------:R-:W-:-:S04]  /*ec40*/  FMNMX.FTZ R20, R50, R65, !PT ;  /* 0x0000004132147209 */ /* 0x000fc80007810000 */
[----:B------:R-:W-:-:S04]  /*ec50*/  FMNMX.FTZ R65, R51, R20, !PT ;  /* 0x0000001433417209 */ /* 0x000fc80007810000 */
[----:B------:R-:W-:-:S04]  /*ec60*/  FMNMX.FTZ R20, R32, R65, !PT ;  /* 0x0000004120147209 */ /* 0x000fc80007810000 */
[----:B------:R-:W-:-:S04]  /*ec70*/  FMNMX.FTZ R20, R21, R20, !PT ;  /* 0x0000001415147209 */ /* 0x000fc80007810000 */
[----:B------:R-:W-:Y:S01]  /*ec80*/  FMNMX.FTZ R65, R41, R20, !PT ;  /* 0x0000001429417209 */ /* 0x000fe20007810000 */
[----:B------:R-:W0:Y:S03]  /*ec90*/  MUFU.TANH R98, R98 ;  /* 0x0000006200627308 */ /* 0x000e260000002400 */
[----:B------:R-:W-:Y:S01]  /*eca0*/  FMNMX.FTZ R20, R54, R65, !PT ;  /* 0x0000004136147209 */ /* 0x000fe20007810000 */
[----:B------:R-:W-:-:S03]  /*ecb0*/  FMUL.FTZ R100, R27, UR4 ;  /* 0x000000041b647c20 */ /* 0x000fc60008410000 */
[----:B------:R-:W-:Y:S01]  /*ecc0*/  FMNMX.FTZ R20, R33, R20, !PT ;  /* 0x0000001421147209 */ /* 0x000fe20007810000 */
[----:B------:R-:W1:Y:S03]  /*ecd0*/  MUFU.TANH R99, R99 ;  /* 0x0000006300637308 */ /* 0x000e660000002400 */
[----:B------:R-:W-:Y:S01]  /*ece0*/  FMNMX.FTZ R65, R35, R20, !PT ;  /* 0x0000001423417209 */ /* 0x000fe20007810000 */
[----:B------:R-:W-:-:S03]  /*ecf0*/  FMUL.FTZ R97, R31, UR4 ;  /* 0x000000041f617c20 */ /* 0x000fc60008410000 */
[----:B------:R-:W-:Y:S01]  /*ed00*/  FMNMX.FTZ R20, R34, R65, !PT ;  /* 0x0000004122147209 */ /* 0x000fe20007810000 */
[----:B------:R-:W2:Y:S03]  /*ed10*/  MUFU.TANH R100, R100 ;  /* 0x0000006400647308 */ /* 0x000ea60000002400 */
[----:B------:R-:W-:-:S05]  /*ed20*/  FMNMX.FTZ R65, R37, R20, !PT ;  /* 0x0000001425417209 */ /* 0x000fca0007810000 */
[----:B------:R-:W3:Y:S01]  /*ed30*/  MUFU.TANH R101, R101 ;  /* 0x0000006500657308 */ /* 0x000ee20000002400 */
[----:B0-----:R-:W-:Y:S02]  /*ed40*/  FSEL R98, R98, -INF , P1 ;  /* 0xff80000062627808 */ /* 0x001fe40000800000 */
[----:B------:R-:W-:-:S05]  /*ed50*/  FMNMX.FTZ R65, R36, R65, !PT ;  /* 0x0000004124417209 */ /* 0x000fca0007810000 */
[----:B------:R-:W0:Y:S01]  /*ed60*/  MUFU.TANH R97, R97 ;  /* 0x0000006100617308 */ /* 0x000e220000002400 */
[----:B-1----:R-:W-:Y:S02]  /*ed70*/  FSEL R99, R99, -INF , P2 ;  /* 0xff80000063637808 */ /* 0x002fe40001000000 */
[----:B------:R-:W-:Y:S02]  /*ed80*/  FMNMX.FTZ R20, R98, R65, !PT ;  /* 0x0000004162147209 */ /* 0x000fe40007810000 */
[----:B--2---:R-:W-:Y:S02]  /*ed90*/  FSEL R100, R100, -INF , P3 ;  /* 0xff80000064647808 */ /* 0x004fe40001800000 */
[----:B------:R-:W-:Y:S01]  /*eda0*/  FMNMX.FTZ R65, R99, R20, !PT ;  /* 0x0000001463417209 */ /* 0x000fe20007810000 */
[--C-:B------:R-:W-:Y:S01]  /*edb0*/  FFMA.FTZ R31, R92, R15, -R38.reuse ;  /* 0x0000000f5c1f7223 */ /* 0x100fe20000010826 */
[----:B---3--:R-:W-:Y:S02]  /*edc0*/  FSEL R101, R101, -INF , P4 ;  /* 0xff80000065657808 */ /* 0x008fe40002000000 */
[----:B------:R-:W-:Y:S01]  /*edd0*/  FMNMX.FTZ R20, R100, R65, !PT ;  /* 0x0000004164147209 */ /* 0x000fe20007810000 */
[-CC-:B------:R-:W-:Y:S01]  /*ede0*/  FFMA.FTZ R92, R84, R15.reuse, -R38.reuse ;  /* 0x0000000f545c7223 */ /* 0x180fe20000010826 */
[----:B------:R-:W-:-:S02]  /*edf0*/  FFMA.FTZ R84, R49, R15, -R38 ;  /* 0x0000000f31547223 */ /* 0x000fc40000010826 */
[----:B------:R-:W-:Y:S02]  /*ee00*/  FMNMX.FTZ R49, R101, R20, !PT ;  /* 0x0000001465317209 */ /* 0x000fe40007810000 */
[----:B0-----:R-:W-:-:S04]  /*ee10*/  FSEL R102, R97, -INF , P5 ;  /* 0xff80000061667808 */ /* 0x001fc80002800000 */
[----:B------:R-:W-:-:S05]  /*ee20*/  FMNMX.FTZ R20, R102, R49, !PT ;  /* 0x0000003166147209 */ /* 0x000fca0007810000 */
[----:B------:R-:W0:Y:S01]  /*ee30*/  SHFL.BFLY PT, R65, R20, 0x2, 0x1f ;  /* 0x0c401f0014417f89 */ /* 0x000e2200000e0000 */
[-CC-:B------:R-:W-:Y:S01]  /*ee40*/  FFMA.FTZ R77, R64, R15.reuse, -R38.reuse ;  /* 0x0000000f404d7223 */ /* 0x180fe20000010826 */
[-CC-:B------:R-:W-:Y:S01]  /*ee50*/  FFMA.FTZ R64, R48, R15.reuse, -R38.reuse ;  /* 0x0000000f30407223 */ /* 0x180fe20000010826 */
[----:B------:R-:W-:Y:S01]  /*ee60*/  FFMA.FTZ R48, R24, R15, -R38 ;  /* 0x0000000f18307223 */ /* 0x000fe20000010826 */
[----:B0-----:R-:W-:-:S05]  /*ee70*/  FMNMX.FTZ R24, R20, R65, !PT ;  /* 0x0000004114187209 */ /* 0x001fca0007810000 */
[----:B------:R-:W0:Y:S01]  /*ee80*/  SHFL.BFLY PT, R103, R24, 0x1, 0x1f ;  /* 0x0c201f0018677f89 */ /* 0x000e2200000e0000 */
[-CC-:B------:R-:W-:Y:S01]  /*ee90*/  FFMA.FTZ R96, R69, R15.reuse, -R38.reuse ;  /* 0x0000000f45607223 */ /* 0x180fe20000010826 */
        /* <DEDUP_REMOVED lines=13> */
[--C-:B------:R-:W-:Y:S01]  /*ef70*/  FFMA.FTZ R45, R45, R15, -R38.reuse ;  /* 0x0000000f2d2d7223 */ /* 0x100fe20000010826 */
[----:B0-----:R-:W-:Y:S01]  /*ef80*/  FMNMX.FTZ R74, R24, R103, !PT ;  /* 0x00000067184a7209 */ /* 0x001fe20007810000 */
[----:B------:R-:W-:-:S03]  /*ef90*/  FFMA.FTZ R65, R28, R15, -R38 ;  /* 0x0000000f1c417223 */ /* 0x000fc60000010826 */
[C---:B------:R-:W-:Y:S01]  /*efa0*/  FSETP.NEU.FTZ.AND P1, PT, R74.reuse, -INF , PT ;  /* 0xff8000004a00780b */ /* 0x040fe20003f3d000 */
[-C--:B------:R-:W-:Y:S01]  /*efb0*/  FMUL.FTZ R24, R74, R15.reuse ;  /* 0x0000000f4a187220 */ /* 0x080fe20000410000 */
[-CC-:B------:R-:W-:Y:S01]  /*efc0*/  FFMA.FTZ R68, R25, R15.reuse, -R38.reuse ;  /* 0x0000000f19447223 */ /* 0x180fe20000010826 */
[-CC-:B------:R-:W-:Y:S01]  /*efd0*/  FFMA.FTZ R55, R55, R15.reuse, -R38.reuse ;  /* 0x0000000f37377223 */ /* 0x180fe20000010826 */
[-CC-:B------:R-:W-:Y:S01]  /*efe0*/  FFMA.FTZ R44, R47, R15.reuse, -R38.reuse ;  /* 0x0000000f2f2c7223 */ /* 0x180fe20000010826 */
[-CC-:B------:R-:W-:Y:S01]  /*eff0*/  FFMA.FTZ R20, R46, R15.reuse, -R38.reuse ;  /* 0x0000000f2e147223 */ /* 0x180fe20000010826 */
[-CC-:B------:R-:W-:Y:S01]  /*f000*/  FFMA.FTZ R40, R43, R15.reuse, -R38.reuse ;  /* 0x0000000f2b287223 */ /* 0x180fe20000010826 */
[----:B------:R-:W-:Y:S01]  /*f010*/  FFMA.FTZ R42, R29, R15, -R38 ;  /* 0x0000000f1d2a7223 */ /* 0x000fe20000010826 */
[----:B------:R-:W-:-:S05]  /*f020*/  FSEL R38, R24, RZ, P1 ;  /* 0x000000ff18267208 */ /* 0x000fca0000800000 */
[-CC-:B------:R-:W-:Y:S01]  /*f030*/  FFMA.FTZ R43, R53, R15.reuse, -R38.reuse ;  /* 0x0000000f352b7223 */ /* 0x180fe20000010826 */
[-CC-:B------:R-:W-:Y:S01]  /*f040*/  FFMA.FTZ R53, R75, R15.reuse, -R38.reuse ;  /* 0x0000000f4b357223 */ /* 0x180fe20000010826 */
[-CC-:B------:R-:W-:Y:S01]  /*f050*/  FFMA.FTZ R75, R78, R15.reuse, -R38.reuse ;  /* 0x0000000f4e4b7223 */ /* 0x180fe20000010826 */
[-CC-:B------:R-:W-:Y:S02]  /*f060*/  FFMA.FTZ R78, R79, R15.reuse, -R38.reuse ;  /* 0x0000000f4f4e7223 */ /* 0x180fe40000010826 */
[----:B------:R-:W2:Y:S01]  /*f070*/  LDL R79, [R1+0x78] ;  /* 0x00007800014f7983 */ /* 0x000ea20000100800 */
[----:B------:R-:W0:Y:S01]  /*f080*/  S2R R104, SR_TID.X ;  /* 0x0000000000687919 */ /* 0x000e220000002100 */
[-CC-:B------:R-:W-:Y:S01]  /*f090*/  FFMA.FTZ R25, R89, R15.reuse, -R38.reuse ;  /* 0x0000000f59197223 */ /* 0x180fe20000010826 */
[-CC-:B------:R-:W-:Y:S01]  /*f0a0*/  FFMA.FTZ R29, R90, R15.reuse, -R38.reuse ;  /* 0x0000000f5a1d7223 */ /* 0x180fe20000010826 */
[----:B------:R-:W-:Y:S01]  /*f0b0*/  MUFU.EX2 R26, R26 ;  /* 0x0000001a001a7308 */ /* 0x000fe20000000800 */
[----:B------:R-:W-:-:S07]  /*f0c0*/  FFMA.FTZ R47, R93, R15, -R38 ;  /* 0x0000000f5d2f7223 */ /* 0x000fce0000010826 */
[----:B------:R-:W1:Y:S01]  /*f0d0*/  MUFU.EX2 R27, R27 ;  /* 0x0000001b001b7308 */ /* 0x000e620000000800 */
[----:B------:R-:W-:-:S07]  /*f0e0*/  FFMA.FTZ R89, R94, R15, -R38 ;  /* 0x0000000f5e597223 */ /* 0x000fce0000010826 */
[----:B------:R-:W3:Y:S01]  /*f0f0*/  MUFU.EX2 R30, R30 ;  /* 0x0000001e001e7308 */ /* 0x000ee20000000800 */
[----:B------:R-:W-:-:S07]  /*f100*/  FFMA.FTZ R82, R82, R15, -R38 ;  /* 0x0000000f52527223 */ /* 0x000fce0000010826 */
[----:B------:R-:W-:Y:S01]  /*f110*/  MUFU.EX2 R25, R25 ;  /* 0x0000001900197308 */ /* 0x000fe20000000800 */
[----:B0-----:R-:W-:-:S07]  /*f120*/  LOP3.LUT R104, R104, 0x7f, RZ, 0xc0, !PT ;  /* 0x0000007f68687812 */ /* 0x001fce00078ec0ff */
[----:B------:R-:W0:Y:S01]  /*f130*/  MUFU.EX2 R29, R29 ;  /* 0x0000001d001d7308 */ /* 0x000e220000000800 */
[----:B------:R-:W-:Y:S01]  /*f140*/  ISETP.NE.AND P1, PT, R104, RZ, PT ;  /* 0x000000ff6800720c */ /* 0x000fe20003f25270 */
[----:B------:R-:W-:-:S06]  /*f150*/  FFMA.FTZ R46, R58, R15, -R38 ;  /* 0x0000000f3a2e7223 */ /* 0x000fcc0000010826 */
[----:B------:R-:W4:Y:S01]  /*f160*/  MUFU.EX2 R31, R31 ;  /* 0x0000001f001f7308 */ /* 0x000f220000000800 */
[-CC-:B------:R-:W-:Y:S01]  /*f170*/  FFMA.FTZ R58, R59, R15.reuse, -R38.reuse ;  /* 0x0000000f3b3a7223 */ /* 0x180fe20000010826 */
[----:B------:R-:W-:-:S06]  /*f180*/  FFMA.FTZ R83, R83, R15, -R38 ;  /* 0x0000000f53537223 */ /* 0x000fcc0000010826 */
[----:B------:R-:W4:Y:S01]  /*f190*/  MUFU.EX2 R47, R47 ;  /* 0x0000002f002f7308 */ /* 0x000f220000000800 */
[-CC-:B------:R-:W-:Y:S01]  /*f1a0*/  FFMA.FTZ R59, R62, R15.reuse, -R38.reuse ;  /* 0x0000000f3e3b7223 */ /* 0x180fe20000010826 */
[----:B------:R-:W-:Y:S01]  /*f1b0*/  FFMA.FTZ R62, R63, R15, -R38 ;  /* 0x0000000f3f3e7223 */ /* 0x000fe20000010826 */
[----:B-1----:R-:W-:-:S05]  /*f1c0*/  FADD.FTZ R63, R26, R27 ;  /* 0x0000001b1a3f7221 */ /* 0x002fca0000010000 */
[----:B------:R-:W1:Y:S01]  /*f1d0*/  MUFU.EX2 R80, R80 ;  /* 0x0000005000507308 */ /* 0x000e620000000800 */
[----:B------:R-:W-:Y:S01]  /*f1e0*/  FFMA.FTZ R86, R86, R15, -R38 ;  /* 0x0000000f56567223 */ /* 0x000fe20000010826 */
[----:B------:R-:W-:-:S06]  /*f1f0*/  @!P1 VIADD R24, R0, 0x31c40 ;  /* 0x00031c4000189836 */ /* 0x000fcc0000000000 */
[----:B------:R-:W1:Y:S01]  /*f200*/  MUFU.EX2 R89, R89 ;  /* 0x0000005900597308 */ /* 0x000e620000000800 */
[----:B---3--:R-:W-:Y:S01]  /*f210*/  FADD.FTZ R94, R30, R63 ;  /* 0x0000003f1e5e7221 */ /* 0x008fe20000010000 */
[----:B0-----:R-:W-:-:S06]  /*f220*/  FADD.FTZ R90, R25, R29 ;  /* 0x0000001d195a7221 */ /* 0x001fcc0000010000 */
[----:B------:R-:W0:Y:S01]  /*f230*/  MUFU.EX2 R91, R91 ;  /* 0x0000005b005b7308 */ /* 0x000e220000000800 */
[-CC-:B------:R-:W-:Y:S01]  /*f240*/  FFMA.FTZ R87, R87, R15.reuse, -R38.reuse ;  /* 0x0000000f57577223 */ /* 0x180fe20000010826 */
[----:B------:R-:W-:-:S06]  /*f250*/  FFMA.FTZ R28, R50, R15, -R38 ;  /* 0x0000000f321c7223 */ /* 0x000fcc0000010826 */
[----:B------:R-:W3:Y:S01]  /*f260*/  MUFU.EX2 R82, R82 ;  /* 0x0000005200527308 */ /* 0x000ee20000000800 */
[----:B------:R-:W-:Y:S01]  /*f270*/  @!P1 PRMT R24, RZ, 0x654, R24 ;  /* 0x00000654ff189816 */ /* 0x000fe20000000018 */
[----:B------:R-:W-:Y:S01]  /*f280*/  FFMA.FTZ R50, R51, R15, -R38 ;  /* 0x0000000f33327223 */ /* 0x000fe20000010826 */
[----:B----4-:R-:W-:-:S05]  /*f290*/  FADD.FTZ R51, R31, R94 ;  /* 0x0000005e1f337221 */ /* 0x010fca0000010000 */
[----:B------:R-:W4:Y:S01]  /*f2a0*/  MUFU.EX2 R92, R92 ;  /* 0x0000005c005c7308 */ /* 0x000f220000000800 */
[----:B------:R-:W-:Y:S01]  /*f2b0*/  FADD.FTZ R90, R47, R90 ;  /* 0x0000005a2f5a7221 */ /* 0x000fe20000010000 */
[----:B------:R0:W-:Y:S06]  /*f2c0*/  @!P1 SYNCS.ARRIVE.TRANS64.RED.A1T0 RZ, [R24+URZ], RZ ;  /* 0x000000ff18ff99a7 */ /* 0x0001ec000810043f */
[----:B------:R-:W4:Y:S01]  /*f2d0*/  MUFU.EX2 R83, R83 ;  /* 0x0000005300537308 */ /* 0x000f220000000800 */
[----:B-1----:R-:W-:Y:S01]  /*f2e0*/  FADD.FTZ R94, R80, R51 ;  /* 0x00000033505e7221 */ /* 0x002fe20000010000 */
[----:B0-----:R-:W-:-:S06]  /*f2f0*/  F2FP.BF16.F32.PACK_AB R24, R27, R26 ;  /* 0x0000001a1b18723e */ /* 0x001fcc00000010ff */
[----:B------:R-:W0:Y:S01]  /*f300*/  MUFU.EX2 R95, R95 ;  /* 0x0000005f005f7308 */ /* 0x000e220000000800 */
[----:B------:R-:W-:-:S07]  /*f310*/  FADD.FTZ R27, R89, R90 ;  /* 0x0000005a591b7221 */ /* 0x000fce0000010000 */
[----:B------:R-:W1:Y:S01]  /*f320*/  MUFU.EX2 R86, R86 ;  /* 0x0000005600567308 */ /* 0x000e620000000800 */
[----:B------:R-:W-:Y:S01]  /*f330*/  FADD.FTZ R63, R91, R94 ;  /* 0x0000005e5b3f7221 */ /* 0x000fe20000010000 */
[----:B------:R-:W-:-:S06]  /*f340*/  F2FP.BF16.F32.PACK_AB R26, R31, R30 ;  /* 0x0000001e1f1a723e */ /* 0x000fcc00000010ff */
[----:B------:R-:W1:Y:S01]  /*f350*/  MUFU.EX2 R39, R39 ;  /* 0x0000002700277308 */ /* 0x000e620000000800 */
[----:B---3--:R-:W-:-:S07]  /*f360*/  FADD.FTZ R30, R82, R27 ;  /* 0x0000001b521e7221 */ /* 0x008fce0000010000 */
[----:B------:R-:W3:Y:S01]  /*f370*/  MUFU.EX2 R87, R87 ;  /* 0x0000005700577308 */ /* 0x000ee20000000800 */
[----:B------:R-:W-:Y:S01]  /*f380*/  FFMA.FTZ R51, R32, R15, -R38 ;  /* 0x0000000f20337223 */ /* 0x000fe20000010826 */
[----:B----4-:R-:W-:-:S06]  /*f390*/  FADD.FTZ R32, R92, R63 ;  /* 0x0000003f5c207221 */ /* 0x010fcc0000010000 */
[----:B------:R-:W4:Y:S01]  /*f3a0*/  MUFU.EX2 R72, R72 ;  /* 0x0000004800487308 */ /* 0x000f220000000800 */
[----:B------:R-:W-:-:S07]  /*f3b0*/  FADD.FTZ R27, R83, R30 ;  /* 0x0000001e531b7221 */ /* 0x000fce0000010000 */
[----:B------:R-:W4:Y:S01]  /*f3c0*/  MUFU.EX2 R43, R43 ;  /* 0x0000002b002b7308 */ /* 0x000f220000000800 */
[----:B------:R-:W-:-:S07]  /*f3d0*/  FFMA.FTZ R66, R66, R15, -R38 ;  /* 0x0000000f42427223 */ /* 0x000fce0000010826 */
[----:B------:R-:W4:Y:S08]  /*f3e0*/  MUFU.EX2 R73, R73 ;  /* 0x0000004900497308 */ /* 0x000f300000000800 */
[----:B------:R-:W4:Y:S08]  /*f3f0*/  MUFU.EX2 R53, R53 ;  /* 0x0000003500357308 */ /* 0x000f300000000800 */
[----:B------:R0:W-:Y:S01]  /*f400*/  MUFU.EX2 R0, R28 ;  /* 0x0000001c00007308 */ /* 0x0001e20000000800 */
[----:B------:R-:W-:-:S07]  /*f410*/  FFMA.FTZ R67, R67, R15, -R38 ;  /* 0x0000000f43437223 */ /* 0x000fce0000010826 */
[----:B------:R-:W4:Y:S01]  /*f420*/  MUFU.EX2 R76, R76 ;  /* 0x0000004c004c7308 */ /* 0x000f220000000800 */
[----:B0-----:R-:W-:Y:S01]  /*f430*/  F2FP.BF16.F32.PACK_AB R28, R91, R80 ;  /* 0x000000505b1c723e */ /* 0x001fe200000010ff */
[----:B------:R-:W-:Y:S01]  /*f440*/  FADD.FTZ R80, R95, R32 ;  /* 0x000000205f507221 */ /* 0x000fe20000010000 */
[----:B-1----:R-:W-:-:S05]  /*f450*/  FADD.FTZ R32, R86, R27 ;  /* 0x0000001b56207221 */ /* 0x002fca0000010000 */
[----:B------:R-:W0:Y:S01]  /*f460*/  MUFU.EX2 R75, R75 ;  /* 0x0000004b004b7308 */ /* 0x000e220000000800 */
[----:B------:R-:W-:Y:S01]  /*f470*/  FADD.FTZ R63, R39, R80 ;  /* 0x00000050273f7221 */ /* 0x000fe20000010000 */
[----:B---3--:R-:W-:Y:S01]  /*f480*/  FADD.FTZ R32, R87, R32 ;  /* 0x0000002057207221 */ /* 0x008fe20000010000 */
[----:B------:R-:W-:Y:S02]  /*f490*/  F2FP.BF16.F32.PACK_AB R25, R29, R25 ;  /* 0x000000191d19723e */ /* 0x000fe400000010ff */
[----:B------:R-:W-:-:S03]  /*f4a0*/  F2FP.BF16.F32.PACK_AB R29, R83, R82 ;  /* 0x00000052531d723e */ /* 0x000fc600000010ff */
[----:B------:R-:W1:Y:S01]  /*f4b0*/  MUFU.EX2 R78, R78 ;  /* 0x0000004e004e7308 */ /* 0x000e620000000800 */
[----:B----4-:R-:W-:Y:S01]  /*f4c0*/  FADD.FTZ R82, R72, R63 ;  /* 0x0000003f48527221 */ /* 0x010fe20000010000 */
[----:B------:R-:W-:Y:S01]  /*f4d0*/  FADD.FTZ R32, R43, R32 ;  /* 0x000000202b207221 */ /* 0x000fe20000010000 */
[----:B------:R-:W-:Y:S01]  /*f4e0*/  FFMA.FTZ R70, R70, R15, -R38 ;  /* 0x0000000f46467223 */ /* 0x000fe20000010826 */
[----:B------:R-:W-:-:S04]  /*f4f0*/  F2FP.BF16.F32.PACK_AB R27, R89, R47 ;  /* 0x0000002f591b723e */ /* 0x000fc800000010ff */
[----:B------:R-:W3:Y:S01]  /*f500*/  MUFU.EX2 R77, R77 ;  /* 0x0000004d004d7308 */ /* 0x000ee20000000800 */
[----:B------:R-:W-:Y:S01]  /*f510*/  FFMA.FTZ R47, R33, R15, -R38 ;  /* 0x0000000f212f7223 */ /* 0x000fe20000010826 */
[----:B------:R-:W-:Y:S01]  /*f520*/  FADD.FTZ R33, R73, R82 ;  /* 0x0000005249217221 */ /* 0x000fe20000010000 */
[----:B------:R-:W-:-:S05]  /*f530*/  FADD.FTZ R32, R53, R32 ;  /* 0x0000002035207221 */ /* 0x000fca0000010000 */
[----:B------:R-:W4:Y:S01]  /*f540*/  MUFU.EX2 R66, R66 ;  /* 0x0000004200427308 */ /* 0x000f220000000800 */
[----:B------:R-:W-:Y:S01]  /*f550*/  FFMA.FTZ R71, R71, R15, -R38 ;  /* 0x0000000f47477223 */ /* 0x000fe20000010826 */
[----:B------:R-:W-:-:S06]  /*f560*/  FADD.FTZ R82, R76, R33 ;  /* 0x000000214c527221 */ /* 0x000fcc0000010000 */
[----:B------:R-:W4:Y:S01]  /*f570*/  MUFU.EX2 R81, R81 ;  /* 0x0000005100517308 */ /* 0x000f220000000800 */
[----:B0-----:R-:W-:-:S07]  /*f580*/  FADD.FTZ R33, R75, R32 ;  /* 0x000000204b217221 */ /* 0x001fce0000010000 */
[----:B------:R-:W0:Y:S01]  /*f590*/  MUFU.EX2 R67, R67 ;  /* 0x0000004300437308 */ /* 0x000e220000000800 */
[----:B-1----:R-:W-:-:S07]  /*f5a0*/  FADD.FTZ R33, R78, R33 ;  /* 0x000000214e217221 */ /* 0x002fce0000010000 */
[----:B------:R-:W1:Y:S08]  /*f5b0*/  MUFU.EX2 R88, R88 ;  /* 0x0000005800587308 */ /* 0x000e700000000800 */
[----:B------:R-:W1:Y:S01]  /*f5c0*/  MUFU.EX2 R70, R70 ;  /* 0x0000004600467308 */ /* 0x000e620000000800 */
[----:B---3--:R-:W-:Y:S01]  /*f5d0*/  FADD.FTZ R82, R77, R82 ;  /* 0x000000524d527221 */ /* 0x008fe20000010000 */
[----:B----4-:R-:W-:-:S06]  /*f5e0*/  FADD.FTZ R32, R66, R33 ;  /* 0x0000002142207221 */ /* 0x010fcc0000010000 */
[----:B------:R-:W3:Y:S01]  /*f5f0*/  MUFU.EX2 R96, R96 ;  /* 0x0000006000607308 */ /* 0x000ee20000000800 */
[----:B------:R-:W-:-:S07]  /*f600*/  FFMA.FTZ R80, R35, R15, -R38 ;  /* 0x0000000f23507223 */ /* 0x000fce0000010826 */
[----:B------:R-:W4:Y:S01]  /*f610*/  MUFU.EX2 R71, R71 ;  /* 0x0000004700477308 */ /* 0x000f220000000800 */
[----:B------:R-:W-:Y:S01]  /*f620*/  FADD.FTZ R35, R81, R82 ;  /* 0x0000005251237221 */ /* 0x000fe20000010000 */
[----:B0-----:R-:W-:-:S06]  /*f630*/  FADD.FTZ R33, R67, R32 ;  /* 0x0000002043217221 */ /* 0x001fcc0000010000 */
[----:B------:R-:W0:Y:S08]  /*f640*/  MUFU.EX2 R56, R56 ;  /* 0x0000003800387308 */ /* 0x000e300000000800 */
[----:B------:R-:W0:Y:S01]  /*f650*/  MUFU.EX2 R46, R46 ;  /* 0x0000002e002e7308 */ /* 0x000e220000000800 */
[----:B-1----:R-:W-:Y:S01]  /*f660*/  FADD.FTZ R35, R88, R35 ;  /* 0x0000002358237221 */ /* 0x002fe20000010000 */
[----:B------:R-:W-:-:S06]  /*f670*/  FADD.FTZ R32, R70, R33 ;  /* 0x0000002146207221 */ /* 0x000fcc0000010000 */
[----:B------:R-:W1:Y:S08]  /*f680*/  MUFU.EX2 R57, R57 ;  /* 0x0000003900397308 */ /* 0x000e700000000800 */
[----:B------:R-:W2:Y:S01]  /*f690*/  MUFU.EX2 R58, R58 ;  /* 0x0000003a003a7308 */ /* 0x000ea20000000800 */
[----:B---3--:R-:W-:Y:S01]  /*f6a0*/  FADD.FTZ R35, R96, R35 ;  /* 0x0000002360237221 */ /* 0x008fe20000010000 */
[----:B----4-:R-:W-:-:S06]  /*f6b0*/  FADD.FTZ R33, R71, R32 ;  /* 0x0000002047217221 */ /* 0x010fcc0000010000 */
[----:B------:R-:W3:Y:S01]  /*f6c0*/  MUFU.EX2 R60, R60 ;  /* 0x0000003c003c7308 */ /* 0x000ee20000000800 */
[----:B------:R-:W-:-:S07]  /*f6d0*/  FFMA.FTZ R21, R21, R15, -R38 ;  /* 0x0000000f15157223 */ /* 0x000fce0000010826 */
[----:B------:R-:W4:Y:S01]  /*f6e0*/  MUFU.EX2 R59, R59 ;  /* 0x0000003b003b7308 */ /* 0x000f220000000800 */
[-CC-:B------:R-:W-:Y:S01]  /*f6f0*/  FFMA.FTZ R41, R41, R15.reuse, -R38.reuse ;  /* 0x0000000f29297223 */ /* 0x180fe20000010826 */
[-CC-:B------:R-:W-:Y:S01]  /*f700*/  FFMA.FTZ R54, R54, R15.reuse, -R38.reuse ;  /* 0x0000000f36367223 */ /* 0x180fe20000010826 */
[-CC-:B------:R-:W-:Y:S01]  /*f710*/  FFMA.FTZ R34, R34, R15.reuse, -R38.reuse ;  /* 0x0000000f22227223 */ /* 0x180fe20000010826 */
[----:B------:R-:W-:-:S04]  /*f720*/  FFMA.FTZ R37, R37, R15, -R38 ;  /* 0x0000000f25257223 */ /* 0x000fc80000010826 */
[----:B------:R-:W4:Y:S01]  /*f730*/  MUFU.EX2 R61, R61 ;  /* 0x0000003d003d7308 */ /* 0x000f220000000800 */
[-CC-:B------:R-:W-:Y:S01]  /*f740*/  FFMA.FTZ R36, R36, R15.reuse, -R38.reuse ;  /* 0x0000000f24247223 */ /* 0x180fe20000010826 */
[-CC-:B------:R-:W-:Y:S01]  /*f750*/  FFMA.FTZ R98, R98, R15.reuse, -R38.reuse ;  /* 0x0000000f62627223 */ /* 0x180fe20000010826 */
[-CC-:B------:R-:W-:Y:S01]  /*f760*/  FFMA.FTZ R99, R99, R15.reuse, -R38.reuse ;  /* 0x0000000f63637223 */ /* 0x180fe20000010826 */
[-CC-:B------:R-:W-:Y:S01]  /*f770*/  FFMA.FTZ R100, R100, R15.reuse, -R38.reuse ;  /* 0x0000000f64647223 */ /* 0x180fe20000010826 */
[----:B------:R-:W-:-:S03]  /*f780*/  FFMA.FTZ R101, R101, R15, -R38 ;  /* 0x0000000f65657223 */ /* 0x000fc60000010826 */
[----:B------:R-:W4:Y:S01]  /*f790*/  MUFU.EX2 R62, R62 ;  /* 0x0000003e003e7308 */ /* 0x000f220000000800 */
[----:B------:R-:W-:Y:S01]  /*f7a0*/  FFMA.FTZ R102, R102, R15, -R38 ;  /* 0x0000000f66667223 */ /* 0x000fe20000010826 */
[----:B0-----:R-:W-:Y:S01]  /*f7b0*/  FADD.FTZ R38, R56, R35 ;  /* 0x0000002338267221 */ /* 0x001fe20000010000 */
[----:B------:R-:W-:Y:S01]  /*f7c0*/  FADD.FTZ R33, R46, R33 ;  /* 0x000000212e217221 */ /* 0x000fe20000010000 */
[----:B------:R-:W-:-:S04]  /*f7d0*/  F2FP.BF16.F32.PACK_AB R30, R95, R92 ;  /* 0x0000005c5f1e723e */ /* 0x000fc800000010ff */
[----:B------:R-:W0:Y:S01]  /*f7e0*/  MUFU.EX2 R64, R64 ;  /* 0x0000004000407308 */ /* 0x000e220000000800 */
[----:B------:R-:W-:Y:S01]  /*f7f0*/  F2FP.BF16.F32.PACK_AB R31, R87, R86 ;  /* 0x00000056571f723e */ /* 0x000fe200000010ff */
[----:B-1----:R-:W-:Y:S01]  /*f800*/  FADD.FTZ R35, R57, R38 ;  /* 0x0000002639237221 */ /* 0x002fe20000010000 */
[----:B--2---:R-:W-:Y:S01]  /*f810*/  FADD.FTZ R32, R58, R33 ;  /* 0x000000213a207221 */ /* 0x004fe20000010000 */
[----:B------:R-:W-:Y:S04]  /*f820*/  STSM.16.M88.4 [R18+0x24300], R24 ;  /* 0x0243001812007844 */ /* 0x000fe80000000200 */
[----:B------:R-:W1:Y:S01]  /*f830*/  MUFU.EX2 R84, R84 ;  /* 0x0000005400547308 */ /* 0x000e620000000800 */
[----:B------:R4:W-:Y:S01]  /*f840*/  STSM.16.M88.4 [R18+0x25b00], R28 ;  /* 0x025b001c12007844 */ /* 0x0009e20000000200 */
[----:B---3--:R-:W-:-:S06]  /*f850*/  FADD.FTZ R38, R60, R35 ;  /* 0x000000233c267221 */ /* 0x008fcc0000010000 */
[----:B------:R-:W2:Y:S08]  /*f860*/  MUFU.EX2 R50, R50 ;  /* 0x0000003200327308 */ /* 0x000eb00000000800 */
[----:B------:R-:W-:Y:S01]  /*f870*/  MUFU.EX2 R85, R85 ;  /* 0x0000005500557308 */ /* 0x000fe20000000800 */
[----:B----4-:R-:W-:Y:S01]  /*f880*/  FADD.FTZ R31, R59, R32 ;  /* 0x000000203b1f7221 */ /* 0x010fe20000010000 */
[----:B------:R-:W-:-:S06]  /*f890*/  FADD.FTZ R29, R61, R38 ;  /* 0x000000263d1d7221 */ /* 0x000fcc0000010000 */
[----:B------:R-:W3:Y:S01]  /*f8a0*/  MUFU.EX2 R51, R51 ;  /* 0x0000003300337308 */ /* 0x000ee20000000800 */
[----:B------:R-:W-:Y:S01]  /*f8b0*/  FADD.FTZ R33, R62, R31 ;  /* 0x0000001f3e217221 */ /* 0x000fe20000010000 */
[----:B0-----:R-:W-:-:S06]  /*f8c0*/  FADD.FTZ R35, R64, R29 ;  /* 0x0000001d40237221 */ /* 0x001fcc0000010000 */
[----:B------:R-:W-:Y:S01]  /*f8d0*/  MUFU.EX2 R97, R97 ;  /* 0x0000006100617308 */ /* 0x000fe20000000800 */
[----:B------:R-:W-:-:S07]  /*f8e0*/  FADD.FTZ R33, R0, R33 ;  /* 0x0000002100217221 */ /* 0x000fce0000010000 */
[----:B------:R-:W0:Y:S01]  /*f8f0*/  MUFU.EX2 R21, R21 ;  /* 0x0000001500157308 */ /* 0x000e220000000800 */
[----:B------:R-:W-:Y:S01]  /*f900*/  F2FP.BF16.F32.PACK_AB R25, R53, R43 ;  /* 0x0000002b3519723e */ /* 0x000fe200000010ff */
[----:B-1----:R-:W-:-:S06]  /*f910*/  FADD.FTZ R32, R84, R35 ;  /* 0x0000002354207221 */ /* 0x002fcc0000010000 */
[----:B------:R-:W1:Y:S01]  /*f920*/  MUFU.EX2 R48, R48 ;  /* 0x0000003000307308 */ /* 0x000e620000000800 */
[----:B------:R-:W-:-:S07]  /*f930*/  F2FP.BF16.F32.PACK_AB R24, R72, R39 ;  /* 0x000000274818723e */ /* 0x000fce00000010ff */
[----:B------:R-:W4:Y:S01]  /*f940*/  MUFU.EX2 R41, R41 ;  /* 0x0000002900297308 */ /* 0x000f220000000800 */
[----:B------:R-:W-:Y:S02]  /*f950*/  F2FP.BF16.F32.PACK_AB R26, R76, R73 ;  /* 0x000000494c1a723e */ /* 0x000fe400000010ff */
[----:B------:R-:W-:-:S05]  /*f960*/  F2FP.BF16.F32.PACK_AB R27, R78, R75 ;  /* 0x0000004b4e1b723e */ /* 0x000fca00000010ff */
[----:B------:R-:W4:Y:S08]  /*f970*/  MUFU.EX2 R49, R49 ;  /* 0x0000003100317308 */ /* 0x000f300000000800 */
[----:B------:R-:W4:Y:S08]  /*f980*/  MUFU.EX2 R54, R54 ;  /* 0x0000003600367308 */ /* 0x000f300000000800 */
[----:B------:R2:W-:Y:S01]  /*f990*/  MUFU.EX2 R43, R36 ;  /* 0x00000024002b7308 */ /* 0x0005e20000000800 */
[----:B------:R0:W-:Y:S01]  /*f9a0*/  STSM.16.M88.4 [R18+0x27300], R24 ;  /* 0x0273001812007844 */ /* 0x0001e20000000200 */
[----:B--2---:R-:W-:-:S06]  /*f9b0*/  FADD.FTZ R36, R50, R33 ;  /* 0x0000002132247221 */ /* 0x004fcc0000010000 */
[----:B------:R-:W2:Y:S01]  /*f9c0*/  MUFU.EX2 R52, R52 ;  /* 0x0000003400347308 */ /* 0x000ea20000000800 */
[----:B---3--:R-:W-:-:S07]  /*f9d0*/  FADD.FTZ R38, R51, R36 ;  /* 0x0000002433267221 */ /* 0x008fce0000010000 */
[----:B------:R3:W-:Y:S01]  /*f9e0*/  MUFU.EX2 R63, R34 ;  /* 0x00000022003f7308 */ /* 0x0007e20000000800 */
[----:B0-----:R-:W-:-:S07]  /*f9f0*/  FADD.FTZ R24, R21, R38 ;  /* 0x0000002615187221 */ /* 0x001fce0000010000 */
[----:B------:R-:W0:Y:S01]  /*fa00*/  MUFU.EX2 R47, R47 ;  /* 0x0000002f002f7308 */ /* 0x000e220000000800 */
[----:B---3--:R-:W-:-:S04]  /*fa10*/  FADD.FTZ R34, R85, R32 ;  /* 0x0000002055227221 */ /* 0x008fc80000010000 */
[----:B------:R-:W-:-:S03]  /*fa20*/  FADD.FTZ R33, R97, R34 ;  /* 0x0000002261217221 */ /* 0x000fc60000010000 */
[----:B------:R-:W3:Y:S01]  /*fa30*/  MUFU.EX2 R45, R45 ;  /* 0x0000002d002d7308 */ /* 0x000ee20000000800 */
[----:B-1----:R-:W-:Y:S01]  /*fa40*/  FADD.FTZ R26, R48, R33 ;  /* 0x00000021301a7221 */ /* 0x002fe20000010000 */
[----:B----4-:R-:W-:-:S06]  /*fa50*/  FADD.FTZ R25, R41, R24 ;  /* 0x0000001829197221 */ /* 0x010fcc0000010000 */
[----:B------:R-:W1:Y:S01]  /*fa60*/  MUFU.EX2 R80, R80 ;  /* 0x0000005000507308 */ /* 0x000e620000000800 */
[----:B------:R-:W-:Y:S01]  /*fa70*/  FADD.FTZ R27, R49, R26 ;  /* 0x0000001a311b7221 */ /* 0x000fe20000010000 */
[----:B------:R-:W-:-:S06]  /*fa80*/  FADD.FTZ R24, R54, R25 ;  /* 0x0000001936187221 */ /* 0x000fcc0000010000 */
[----:B------:R-:W4:Y:S01]  /*fa90*/  MUFU.EX2 R65, R65 ;  /* 0x0000004100417308 */ /* 0x000f220000000800 */
[----:B--2---:R-:W-:Y:S01]  /*faa0*/  FADD.FTZ R26, R52, R27 ;  /* 0x0000001b341a7221 */ /* 0x004fe20000010000 */
[----:B------:R-:W-:-:S06]  /*fab0*/  F2FP.BF16.F32.PACK_AB R39, R21, R51 ;  /* 0x000000331527723e */ /* 0x000fcc00000010ff */
[----:B------:R-:W2:Y:S01]  /*fac0*/  MUFU.EX2 R68, R68 ;  /* 0x0000004400447308 */ /* 0x000ea20000000800 */
[----:B0-----:R-:W-:-:S07]  /*fad0*/  FADD.FTZ R21, R47, R24 ;  /* 0x000000182f157221 */ /* 0x001fce0000010000 */
[----:B------:R0:W2:Y:S01]  /*fae0*/  MUFU.EX2 R72, R37 ;  /* 0x0000002500487308 */ /* 0x0000a20000000800 */
[----:B---3--:R-:W-:-:S07]  /*faf0*/  FADD.FTZ R26, R45, R26 ;  /* 0x0000001a2d1a7221 */ /* 0x008fce0000010000 */
[----:B------:R-:W3:Y:S01]  /*fb00*/  MUFU.EX2 R69, R69 ;  /* 0x0000004500457308 */ /* 0x000ee20000000800 */
[----:B0-----:R-:W-:Y:S01]  /*fb10*/  F2FP.BF16.F32.PACK_AB R37, R50, R0 ;  /* 0x000000003225723e */ /* 0x001fe200000010ff */
[----:B-1----:R-:W-:Y:S01]  /*fb20*/  FADD.FTZ R0, R80, R21 ;  /* 0x0000001550007221 */ /* 0x002fe20000010000 */
[----:B----4-:R-:W-:-:S05]  /*fb30*/  FADD.FTZ R25, R65, R26 ;  /* 0x0000001a41197221 */ /* 0x010fca0000010000 */
[----:B------:R-:W-:Y:S01]  /*fb40*/  MUFU.EX2 R55, R55 ;  /* 0x0000003700377308 */ /* 0x000fe20000000800 */
[----:B------:R-:W-:Y:S01]  /*fb50*/  FADD.FTZ R21, R63, R0 ;  /* 0x000000003f157221 */ /* 0x000fe20000010000 */
[----:B------:R-:W-:-:S06]  /*fb60*/  F2FP.BF16.F32.PACK_AB R28, R81, R77 ;  /* 0x0000004d511c723e */ /* 0x000fcc00000010ff */
[----:B------:R-:W0:Y:S01]  /*fb70*/  MUFU.EX2 R98, R98 ;  /* 0x0000006200627308 */ /* 0x000e220000000800 */
[----:B------:R-:W-:Y:S02]  /*fb80*/  F2FP.BF16.F32.PACK_AB R30, R96, R88 ;  /* 0x00000058601e723e */ /* 0x000fe400000010ff */
[----:B------:R-:W-:Y:S02]  /*fb90*/  F2FP.BF16.F32.PACK_AB R29, R67, R66 ;  /* 0x00000042431d723e */ /* 0x000fe400000010ff */
[----:B------:R-:W-:-:S03]  /*fba0*/  F2FP.BF16.F32.PACK_AB R31, R71, R70 ;  /* 0x00000046471f723e */ /* 0x000fc600000010ff */
[----:B------:R-:W1:Y:S01]  /*fbb0*/  MUFU.EX2 R44, R44 ;  /* 0x0000002c002c7308 */ /* 0x000e620000000800 */
[----:B--2---:R-:W-:Y:S01]  /*fbc0*/  FADD.FTZ R26, R68, R25 ;  /* 0x00000019441a7221 */ /* 0x004fe20000010000 */
[----:B------:R-:W-:-:S06]  /*fbd0*/  FADD.FTZ R0, R72, R21 ;  /* 0x0000001548007221 */ /* 0x000fcc0000010000 */
[----:B------:R-:W2:Y:S01]  /*fbe0*/  MUFU.EX2 R99, R99 ;  /* 0x0000006300637308 */ /* 0x000ea20000000800 */
[----:B------:R-:W-:Y:S01]  /*fbf0*/  F2FP.BF16.F32.PACK_AB R32, R57, R56 ;  /* 0x000000383920723e */ /* 0x000fe200000010ff */
[----:B------:R3:W-:Y:S01]  /*fc00*/  STSM.16.M88.4 [R18+0x28b00], R28 ;  /* 0x028b001c12007844 */ /* 0x0007e20000000200 */
[----:B------:R-:W-:Y:S02]  /*fc10*/  F2FP.BF16.F32.PACK_AB R34, R61, R60 ;  /* 0x0000003c3d22723e */ /* 0x000fe400000010ff */
[----:B------:R-:W-:-:S03]  /*fc20*/  F2FP.BF16.F32.PACK_AB R33, R58, R46 ;  /* 0x0000002e3a21723e */ /* 0x000fc600000010ff */
[----:B------:R-:W4:Y:S01]  /*fc30*/  MUFU.EX2 R20, R20 ;  /* 0x0000001400147308 */ /* 0x000f220000000800 */
[----:B------:R-:W-:Y:S01]  /*fc40*/  F2FP.BF16.F32.PACK_AB R35, R62, R59 ;  /* 0x0000003b3e23723e */ /* 0x000fe200000010ff */
[----:B------:R-:W-:-:S06]  /*fc50*/  FADD.FTZ R21, R43, R0 ;  /* 0x000000002b157221 */ /* 0x000fcc0000010000 */
[----:B------:R-:W4:Y:S01]  /*fc60*/  MUFU.EX2 R100, R100 ;  /* 0x0000006400647308 */ /* 0x000f220000000800 */
[----:B---3--:R-:W-:-:S07]  /*fc70*/  FADD.FTZ R30, R69, R26 ;  /* 0x0000001a451e7221 */ /* 0x008fce0000010000 */
[----:B------:R-:W-:Y:S01]  /*fc80*/  MUFU.EX2 R40, R40 ;  /* 0x0000002800287308 */ /* 0x000fe20000000800 */
[----:B------:R-:W-:-:S07]  /*fc90*/  F2FP.BF16.F32.PACK_AB R36, R84, R64 ;  /* 0x000000405424723e */ /* 0x000fce00000010ff */
[----:B------:R-:W3:Y:S01]  /*fca0*/  MUFU.EX2 R42, R42 ;  /* 0x0000002a002a7308 */ /* 0x000ee20000000800 */
[----:B------:R-:W-:-:S07]  /*fcb0*/  F2FP.BF16.F32.PACK_AB R38, R97, R85 ;  /* 0x000000556126723e */ /* 0x000fce00000010ff */
[----:B------:R-:W-:Y:S01]  /*fcc0*/  MUFU.EX2 R101, R101 ;  /* 0x0000006500657308 */ /* 0x000fe20000000800 */
[----:B------:R1:W-:Y:S07]  /*fcd0*/  STSM.16.M88.4 [R18+0x2a300], R32 ;  /* 0x02a3002012007844 */ /* 0x0003ee0000000200 */
[----:B------:R-:W3:Y:S01]  /*fce0*/  MUFU.EX2 R102, R102 ;  /* 0x0000006600667308 */ /* 0x000ee20000000800 */
[----:B0-----:R-:W-:Y:S01]  /*fcf0*/  FADD.FTZ R0, R98, R21 ;  /* 0x0000001562007221 */ /* 0x001fe20000010000 */
[----:B------:R2:W-:Y:S01]  /*fd00*/  STSM.16.M88.4 [R18+0x2bb00], R36 ;  /* 0x02bb002412007844 */ /* 0x0005e20000000200 */
[----:B-1----:R-:W-:Y:S01]  /*fd10*/  FADD.FTZ R33, R55, R30 ;  /* 0x0000001e37217221 */ /* 0x002fe20000010000 */
[----:B------:R-:W-:-:S03]  /*fd20*/  F2FP.BF16.F32.PACK_AB R24, R49, R48 ;  /* 0x000000303118723e */ /* 0x000fc600000010ff */
[----:B------:R-:W-:Y:S01]  /*fd30*/  FADD.FTZ R21, R44, R33 ;  /* 0x000000212c157221 */ /* 0x000fe20000010000 */
[----:B------:R-:W-:Y:S02]  /*fd40*/  F2FP.BF16.F32.PACK_AB R26, R45, R52 ;  /* 0x000000342d1a723e */ /* 0x000fe400000010ff */
[----:B------:R-:W-:Y:S01]  /*fd50*/  F2FP.BF16.F32.PACK_AB R25, R54, R41 ;  /* 0x000000293619723e */ /* 0x000fe200000010ff */
[----:B--2---:R-:W-:Y:S01]  /*fd60*/  FADD.FTZ R37, R99, R0 ;  /* 0x0000000063257221 */ /* 0x004fe20000010000 */
[----:B------:R-:W-:Y:S01]  /*fd70*/  F2FP.BF16.F32.PACK_AB R27, R80, R47 ;  /* 0x0000002f501b723e */ /* 0x000fe200000010ff */
[----:B----4-:R-:W-:Y:S01]  /*fd80*/  FADD.FTZ R21, R20, R21 ;  /* 0x0000001514157221 */ /* 0x010fe20000010000 */
[----:B------:R-:W-:Y:S02]  /*fd90*/  F2FP.BF16.F32.PACK_AB R28, R68, R65 ;  /* 0x00000041441c723e */ /* 0x000fe400000010ff */
[----:B------:R-:W-:Y:S02]  /*fda0*/  F2FP.BF16.F32.PACK_AB R30, R55, R69 ;  /* 0x00000045371e723e */ /* 0x000fe400000010ff */
[----:B------:R-:W-:-:S02]  /*fdb0*/  F2FP.BF16.F32.PACK_AB R29, R72, R63 ;  /* 0x0000003f481d723e */ /* 0x000fc400000010ff */
[----:B------:R-:W-:Y:S02]  /*fdc0*/  F2FP.BF16.F32.PACK_AB R31, R98, R43 ;  /* 0x0000002b621f723e */ /* 0x000fe400000010ff */
[C---:B------:R-:W-:Y:S01]  /*fdd0*/  F2FP.BF16.F32.PACK_AB R33, R100.reuse, R99 ;  /* 0x000000636421723e */ /* 0x040fe200000010ff */
[----:B------:R-:W-:Y:S01]  /*fde0*/  FADD.FTZ R100, R100, R37 ;  /* 0x0000002564647221 */ /* 0x000fe20000010000 */
[----:B------:R-:W-:Y:S02]  /*fdf0*/  F2FP.BF16.F32.PACK_AB R32, R20, R44 ;  /* 0x0000002c1420723e */ /* 0x000fe400000010ff */
[----:B---3--:R-:W-:Y:S02]  /*fe00*/  F2FP.BF16.F32.PACK_AB R34, R42, R40 ;  /* 0x000000282a22723e */ /* 0x008fe400000010ff */
[----:B------:R-:W-:Y:S01]  /*fe10*/  F2FP.BF16.F32.PACK_AB R35, R102, R101 ;  /* 0x000000656623723e */ /* 0x000fe200000010ff */
[----:B------:R-:W-:Y:S01]  /*fe20*/  STSM.16.M88.4 [R18+0x2d300], R24 ;  /* 0x02d3001812007844 */ /* 0x000fe20000000200 */
[----:B------:R-:W-:Y:S01]  /*fe30*/  FADD.FTZ R21, R40, R21 ;  /* 0x0000001528157221 */ /* 0x000fe20000010000 */
[----:B------:R-:W-:-:S02]  /*fe40*/  FADD.FTZ R101, R101, R100 ;  /* 0x0000006465657221 */ /* 0x000fc40000010000 */
[----:B------:R-:W-:Y:S01]  /*fe50*/  STSM.16.M88.4 [R18+0x2eb00], R28 ;  /* 0x02eb001c12007844 */ /* 0x000fe20000000200 */
[----:B------:R-:W-:-:S03]  /*fe60*/  FADD.FTZ R20, R42, R21 ;  /* 0x000000152a147221 */ /* 0x000fc60000010000 */
[----:B------:R0:W-:Y:S01]  /*fe70*/  STSM.16.M88.4 [R18+0x30300], R32 ;  /* 0x0303002012007844 */ /* 0x0001e20000000200 */
[----:B------:R-:W-:Y:S01]  /*fe80*/  FADD.FTZ R0, R102, R101 ;  /* 0x0000006566007221 */ /* 0x000fe20000010000 */
[----:B------:R1:W-:Y:S06]  /*fe90*/  MEMBAR.ALL.CTA ;  /* 0x0000000000007992 */ /* 0x0003ec0000008000 */
[----:B-1----:R-:W1:Y:S01]  /*fea0*/  FENCE.VIEW.ASYNC.S ;  /* 0x00000000000073c6 */ /* 0x002e620000000000 */
[----:B------:R-:W-:-:S03]  /*feb0*/  VIADD R111, R111, 0xfffffffe ;  /* 0xfffffffe6f6f7836 */ /* 0x000fc60000000000 */
[----:B------:R2:W-:Y:S04]  /*fec0*/  STL [R1+0x38], R20 ;  /* 0x0000381401007387 */ /* 0x0005e80000100800 */
[----:B------:R2:W-:Y:S01]  /*fed0*/  STL [R1+0x48], R0 ;  /* 0x0000480001007387 */ /* 0x0005e20000100800 */
[----:B------:R-:W-:Y:S01]  /*fee0*/  ISETP.GE.AND P2, PT, R111, R79, PT ;  /* 0x0000004f6f00720c */ /* 0x000fe20003f46270 */
[----:B------:R-:W-:-:S04]  /*fef0*/  IMAD.MOV.U32 R71, RZ, RZ, RZ ;  /* 0x000000ffff477224 */ /* 0x000fc800078e00ff */
[--C-:B------:R-:W-:Y:S02]  /*ff00*/  IMAD.MOV.U32 R70, RZ, RZ, R71.reuse ;  /* 0x000000ffff467224 */ /* 0x100fe400078e0047 */
[--C-:B------:R-:W-:Y:S02]  /*ff10*/  IMAD.MOV.U32 R69, RZ, RZ, R71.reuse ;  /* 0x000000ffff457224 */ /* 0x100fe400078e0047 */
[--C-:B------:R-:W-:Y:S02]  /*ff20*/  IMAD.MOV.U32 R68, RZ, RZ, R71.reuse ;  /* 0x000000ffff447224 */ /* 0x100fe400078e0047 */
[--C-:B------:R-:W-:Y:S02]  /*ff30*/  IMAD.MOV.U32 R67, RZ, RZ, R71.reuse ;  /* 0x000000ffff437224 */ /* 0x100fe400078e0047 */
[--C-:B------:R-:W-:Y:S02]  /*ff40*/  IMAD.MOV.U32 R66, RZ, RZ, R71.reuse ;  /* 0x000000ffff427224 */ /* 0x100fe400078e0047 */
[----:B------:R-:W-:-:S02]  /*ff50*/  IMAD.MOV.U32 R65, RZ, RZ, R71 ;  /* 0x000000ffff417224 */ /* 0x000fc400078e0047 */
        /* <DEDUP_REMOVED lines=29> */
[----:B0-----:R-:W-:-:S02]  /*10130*/  IMAD.MOV.U32 R35, RZ, RZ, R71 ;  /* 0x000000ffff237224 */ /* 0x001fc400078e0047 */
        /* <DEDUP_REMOVED lines=10> */
[----:B------:R-:W-:Y:S01]  /*101e0*/  IMAD.MOV.U32 R24, RZ, RZ, R71 ;  /* 0x000000ffff187224 */ /* 0x000fe200078e0047 */
[----:B-1----:R-:W-:Y:S01]  /*101f0*/  NOP ;  /* 0x0000000000007918 */ /* 0x002fe20000000000 */
[----:B--2---:R-:W-:Y:S05]  /*10200*/  @!P2 BRA `(.L_x_521) ;  /* 0x000000540058a947 */ /* 0x004fea0003800000 */
[----:B------:R0:W-:Y:S01]  /*10210*/  STL [R1+0x3c], R111 ;  /* 0x00003c6f01007387 */ /* 0x0001e20000100800 */
[----:B------:R-:W-:-:S03]  /*10220*/  IMAD.MOV.U32 R156, RZ, RZ, R14 ;  /* 0x000000ffff9c7224 */ /* 0x000fc600078e000e */
[----:B------:R0:W-:Y:S04]  /*10230*/  STL [R1+0x34], R74 ;  /* 0x0000344a01007387 */ /* 0x0001e80000100800 */
[----:B------:R0:W5:Y:S01]  /*10240*/  LDL.LU R157, [R1+0x60] ;  /* 0x00006000019d7983 */ /* 0x0001620000300800 */
[----:B------:R-:W-:Y:S01]  /*10250*/  IMAD.MOV.U32 R0, RZ, RZ, R154 ;  /* 0x000000ffff007224 */ /* 0x000fe200078e009a */
        /* <DEDUP_REMOVED lines=23> */
[----:B0-----:R-:W-:-:S07]  /*103d0*/  CS2R R24, SRZ ;  /* 0x0000000000187805 */ /* 0x001fce000001ff00 */
.L_x_531:
[----:B------:R-:W2:Y:S01]  /*103e0*/  LDL R15, [R1+0x7c] ;  /* 0x00007c00010f7983 */ /* 0x000ea20000100800 */
[----:B------:R-:W-:Y:S01]  /*103f0*/  VIADD R154, R0, 0x1 ;  /* 0x00000001009a7836 */ /* 0x000fe20000000000 */
[----:B------:R-:W-:Y:S05]  /*10400*/  YIELD ;  /* 0x0000000000007946 */ /* 0x000fea0003800000 */
[----:B------:R-:W-:-:S04]  /*10410*/  ISETP.NE.AND P3, PT, R154, 0x2, PT ;  /* 0x000000029a00780c */ /* 0x000fc80003f65270 */
[----:B------:R-:W-:Y:S02]  /*10420*/  SEL R14, RZ, 0x1, P3 ;  /* 0x00000001ff0e7807 */ /* 0x000fe40001800000 */
[----:B------:R-:W-:Y:S02]  /*10430*/  SEL R154, R154, RZ, P3 ;  /* 0x000000ff9a9a7207 */ /* 0x000fe40001800000 */
[----:B--2---:R-:W-:Y:S02]  /*10440*/  ISETP.NE.AND P2, PT, R15, RZ, PT ;  /* 0x000000ff0f00720c */ /* 0x004fe40003f45270 */
[----:B-----5:R-:W-:-:S05]  /*10450*/  LOP3.LUT R15, R157, R14, RZ, 0x3c, !PT ;  /* 0x0000000e9d0f7212 */ /* 0x020fca00078e3cff */
[----:B------:R0:W-:Y:S06]  /*10460*/  STL [R1+0x60], R15 ;  /* 0x0000600f01007387 */ /* 0x0001ec0000100800 */
[----:B-1----:R-:W-:Y:S05]  /*10470*/  @P2 BRA `(.L_x_522) ;  /* 0x0000000000302947 */ /* 0x002fea0003800000 */
[----:B------:R-:W-:Y:S05]  /*10480*/  @!P0 BRA `(.L_x_523) ;  /* 0x0000000000048947 */ /* 0x000fea0003800000 */
[----:B------:R-:W-:Y:S01]  /*10490*/  BPT.TRAP 0x1 ;  /* 0x000000040000795c */ /* 0x000fe20000300000 */
.L_x_523:
[----:B------:R-:W-:Y:S01]  /*104a0*/  IMAD R14, R154, 0x8, R16 ;  /* 0x000000089a0e7824 */ /* 0x000fe200078e0210 */
[----:B0-----:R-:W-:-:S04]  /*104b0*/  SHF.L.U32 R15, R15, 0x1f, RZ ;  /* 0x0000001f0f0f7819 */ /* 0x001fc800000006ff */
[----:B------:R0:W1:Y:S01]  /*104c0*/  SYNCS.PHASECHK.TRANS64.TRYWAIT P3, [R14+URZ+0x31c30], R15 ;  /* 0x031c300f0e0075a7 */ /* 0x000062000806017f */
[----:B------:R-:W-:Y:S05]  /*104d0*/  @!P0 BRA `(.L_x_524) ;  /* 0x0000000000048947 */ /* 0x000fea0003800000 */
[----:B------:R-:W-:Y:S01]  /*104e0*/  BPT.TRAP 0x1 ;  /* 0x000000040000795c */ /* 0x000fe20000300000 */
.L_x_524:
[----:B------:R-:W-:Y:S04]  /*104f0*/  BSSY B0, `(.L_x_522) ;  /* 0x0000004000007945 */ /* 0x000fe80003800000 */
[----:B-1----:R-:W-:Y:S05]  /*10500*/  @P3 BRA `(.L_x_525) ;  /* 0x0000000000083947 */ /* 0x002fea0003800000 */
[----:B------:R-:W1:Y:S02]  /*10510*/  SYNCS.PHASECHK.TRANS64.TRYWAIT P3, [R14+URZ+0x31c30], R15 ;  /* 0x031c300f0e0075a7 */ /* 0x000e64000806017f */
[----:B-1----:R-:W-:Y:S05]  /*10520*/  @!P3 BRA `(.L_x_526) ;  /* 0x000001100044b947 */ /* 0x002fea0003800000 */
.L_x_525:
[----:B------:R-:W-:Y:S05]  /*10530*/  BSYNC B0 ;  /* 0x0000000000007941 */ /* 0x000fea0003800000 */
.L_x_522:
[----:B01----:R-:W2:Y:S01]  /*10540*/  LDL R14, [R1+0x80] ;  /* 0x00008000010e7983 */ /* 0x003ea20000100800 */
[----:B------:R-:W-:Y:S05]  /*10550*/  WARPSYNC.ALL ;  /* 0x0000000000007948 */ /* 0x000fea0003800000 */
[----:B------:R-:W0:Y:S01]  /*10560*/  S2R R20, SR_TID.X ;  /* 0x0000000000147919 */ /* 0x000e220000002100 */
[----:B------:R-:W-:Y:S01]  /*10570*/  IMAD.MOV.U32 R21, RZ, RZ, -0x7fffffe0 ;  /* 0x80000020ff157424 */ /* 0x000fe200078e00ff */
[----:B------:R-:W-:Y:S01]  /*10580*/  R2UR UR52, R2 ;  /* 0x00000000023472ca */ /* 0x000fe200000e0000 */
[----:B------:R-:W-:Y:S01]  /*10590*/  IMAD.MOV.U32 R73, RZ, RZ, -0x7fffffe0 ;  /* 0x80000020ff497424 */ /* 0x000fe200078e00ff */
[----:B------:R-:W-:Y:S01]  /*105a0*/  R2UR UR53, R3 ;  /* 0x00000000033572ca */ /* 0x000fe200000e0000 */
[----:B------:R-:W-:Y:S01]  /*105b0*/  IMAD.MOV.U32 R151, RZ, RZ, -0x7fffffe0 ;  /* 0x80000020ff977424 */ /* 0x000fe200078e00ff */
[C---:B------:R-:W-:Y:S01]  /*105c0*/  R2UR UR7, R21.reuse ;  /* 0x00000000150772ca */ /* 0x040fe200000e0000 */
[----:B------:R-:W-:Y:S01]  /*105d0*/  IMAD.MOV.U32 R15, RZ, RZ, -0x7fffffe0 ;  /* 0x80000020ff0f7424 */ /* 0x000fe200078e00ff */
[----:B------:R-:W-:Y:S01]  /*105e0*/  R2UR UR11, R21 ;  /* 0x00000000150b72ca */ /* 0x000fe200000e0000 */
[----:B------:R-:W-:Y:S01]  /*105f0*/  IMAD.MOV.U32 R75, RZ, RZ, -0x7fffffe0 ;  /* 0x80000020ff4b7424 */ /* 0x000fe200078e00ff */
[----:B------:R-:W-:Y:S01]  /*10600*/  R2UR UR55, R73 ;  /* 0x00000000493772ca */ /* 0x000fe200000e0000 */
[----:B------:R-:W-:Y:S01]  /*10610*/  STL [R1+0x118], R28 ;  /* 0x0001181c01007387 */ /* 0x000fe20000100800 */
[----:B------:R-:W-:Y:S01]  /*10620*/  R2UR UR5, R21 ;  /* 0x00000000150572ca */ /* 0x000fe200000e0000 */
[----:B------:R-:W-:Y:S01]  /*10630*/  IMAD.MOV.U32 R153, RZ, RZ, -0x7fffffe0 ;  /* 0x80000020ff997424 */ /* 0x000fe200078e00ff */
[C---:B------:R-:W-:Y:S01]  /*10640*/  R2UR UR59, R15.reuse ;  /* 0x000000000f3b72ca */ /* 0x040fe200000e0000 */
[----:B------:R-:W-:Y:S01]  /*10650*/  STL [R1+0x114], R27 ;  /* 0x0001141b01007387 */ /* 0x000fe20000100800 */
[----:B------:R-:W-:-:S02]  /*10660*/  R2UR UR9, R15 ;  /* 0x000000000f0972ca */ /* 0x000fc400000e0000 */
[----:B------:R-:W-:Y:S01]  /*10670*/  R2UR UR56, R2 ;  /* 0x00000000023872ca */ /* 0x000fe200000e0000 */
[----:B------:R-:W-:Y:S01]  /*10680*/  STL [R1+0x110], R26 ;  /* 0x0001101a01007387 */ /* 0x000fe20000100800 */
[----:B------:R-:W-:Y:S01]  /*10690*/  MOV R77, UR7 ;  /* 0x00000007004d7c02 */ /* 0x000fe20008000f00 */
[----:B------:R-:W-:Y:S01]  /*106a0*/  UMOV UR7, UR11 ;  /* 0x0000000b00077c82 */ /* 0x000fe20008000000 */
[----:B------:R-:W-:Y:S01]  /*106b0*/  R2UR UR57, R3 ;  /* 0x00000000033972ca */ /* 0x000fe200000e0000 */
[----:B------:R-:W-:Y:S01]  /*106c0*/  STL [R1+0x10c], R25 ;  /* 0x00010c1901007387 */ /* 0x000fe20000100800 */
[----:B------:R-:W-:Y:S01]  /*106d0*/  MOV R80, UR55 ;  /* 0x0000003700507c02 */ /* 0x000fe20008000f00 */
[----:B------:R-:W-:Y:S01]  /*106e0*/  UMOV UR55, UR5 ;  /* 0x0000000500377c82 */ /* 0x000fe20008000000 */
[----:B------:R-:W-:Y:S01]  /*106f0*/  MOV R73, UR7 ;  /* 0x0000000700497c02 */ /* 0x000fe20008000f00 */
[----:B------:R-:W-:Y:S01]  /*10700*/  STL [R1+0x108], R24 ;  /* 0x0001081801007387 */ /* 0x000fe20000100800 */
[----:B------:R-:W-:-:S02]  /*10710*/  R2UR UR7, R151 ;  /* 0x00000000970772ca */ /* 0x000fc400000e0000 */
[----:B------:R-:W-:Y:S01]  /*10720*/  R2UR UR5, R3 ;  /* 0x00000000030572ca */ /* 0x000fe200000e0000 */
[----:B------:R-:W-:Y:S01]  /*10730*/  STL [R1+0x104], R23 ;  /* 0x0001041701007387 */ /* 0x000fe20000100800 */
[----:B0-----:R-:W-:Y:S02]  /*10740*/  SHF.R.U32.HI R20, RZ, 0x7, R20 ;  /* 0x00000007ff147819 */ /* 0x001fe40000011614 */
[----:B------:R-:W-:Y:S01]  /*10750*/  MOV R78, UR59 ;  /* 0x0000003b004e7c02 */ /* 0x000fe20008000f00 */
[----:B------:R-:W-:Y:S01]  /*10760*/  UMOV UR59, UR9 ;  /* 0x00000009003b7c82 */ /* 0x000fe20008000000 */
[C---:B------:R-:W-:Y:S01]  /*10770*/  R2UR UR9, R21.reuse ;  /* 0x00000000150972ca */ /* 0x040fe200000e0000 */
[----:B------:R-:W-:Y:S01]  /*10780*/  VIADD R74, R20, 0x8 ;  /* 0x00000008144a7836 */ /* 0x000fe20000000000 */
[C---:B------:R-:W-:Y:S01]  /*10790*/  R2UR UR19, R21.reuse ;  /* 0x00000000151372ca */ /* 0x040fe200000e0000 */
[----:B------:R-:W-:Y:S01]  /*107a0*/  STL [R1+0x100], R22 ;  /* 0x0001001601007387 */ /* 0x000fe20000100800 */
[----:B------:R-:W-:-:S02]  /*107b0*/  R2UR UR27, R21 ;  /* 0x00000000151b72ca */ /* 0x000fc400000e0000 */
[C---:B------:R-:W-:Y:S01]  /*107c0*/  R2UR UR43, R21.reuse ;  /* 0x00000000152b72ca */ /* 0x040fe200000e0000 */
[----:B------:R0:W-:Y:S01]  /*107d0*/  BAR.SYNC.DEFER_BLOCKING R74, 0x100 ;  /* 0x0004004a0000751d */ /* 0x0001e20000010000 */
[----:B------:R-:W-:Y:S02]  /*107e0*/  R2UR UR21, R21 ;  /* 0x00000000151572ca */ /* 0x000fe400000e0000 */
[C---:B------:R-:W-:Y:S02]  /*107f0*/  R2UR UR11, R15.reuse ;  /* 0x000000000f0b72ca */ /* 0x040fe400000e0000 */
[C---:B------:R-:W-:Y:S01]  /*10800*/  R2UR UR23, R15.reuse ;  /* 0x000000000f1772ca */ /* 0x040fe200000e0000 */
[----:B------:R-:W-:Y:S01]  /*10810*/  IMAD.U32 R21, RZ, RZ, UR9 ;  /* 0x00000009ff157e24 */ /* 0x000fe2000f8e00ff */
[C---:B------:R-:W-:Y:S01]  /*10820*/  R2UR UR9, R15.reuse ;  /* 0x000000000f0972ca */ /* 0x040fe200000e0000 */
[----:B------:R-:W-:Y:S01]  /*10830*/  STL [R1+0xfc], R19 ;  /* 0x0000fc1301007387 */ /* 0x000fe20000100800 */
[----:B------:R-:W-:-:S02]  /*10840*/  R2UR UR35, R15 ;  /* 0x000000000f2372ca */ /* 0x000fc400000e0000 */
[C---:B------:R-:W-:Y:S01]  /*10850*/  R2UR UR47, R15.reuse ;  /* 0x000000000f2f72ca */ /* 0x040fe200000e0000 */
[----:B------:R-:W-:Y:S01]  /*10860*/  STL [R1+0xf8], R18 ;  /* 0x0000f81201007387 */ /* 0x000fe20000100800 */
[C---:B------:R-:W-:Y:S02]  /*10870*/  R2UR UR33, R15.reuse ;  /* 0x000000000f2172ca */ /* 0x040fe400000e0000 */
[----:B------:R-:W-:Y:S01]  /*10880*/  R2UR UR29, R15 ;  /* 0x000000000f1d72ca */ /* 0x000fe200000e0000 */
[----:B------:R1:W-:Y:S01]  /*10890*/  STL [R1+0xf4], R17 ;  /* 0x0000f41101007387 */ /* 0x0003e20000100800 */
[C---:B------:R-:W-:Y:S02]  /*108a0*/  R2UR UR15, R75.reuse ;  /* 0x000000004b0f72ca */ /* 0x040fe400000e0000 */
[C---:B------:R-:W-:Y:S01]  /*108b0*/  R2UR UR31, R75.reuse ;  /* 0x000000004b1f72ca */ /* 0x040fe200000e0000 */
[----:B------:R-:W-:Y:S01]  /*108c0*/  IMAD.U32 R15, RZ, RZ, UR9 ;  /* 0x00000009ff0f7e24 */ /* 0x000fe2000f8e00ff */
[C---:B------:R-:W-:Y:S01]  /*108d0*/  R2UR UR39, R75.reuse ;  /* 0x000000004b2772ca */ /* 0x040fe200000e0000 */
[----:B------:R-:W-:Y:S01]  /*108e0*/  STL [R1+0xf0], R16 ;  /* 0x0000f01001007387 */ /* 0x000fe20000100800 */
[C---:B------:R-:W-:Y:S01]  /*108f0*/  R2UR UR51, R75.reuse ;  /* 0x000000004b3372ca */ /* 0x040fe200000e0000 */
[----:B------:R-:W-:Y:S01]  /*10900*/  WARPGROUP.ARRIVE ;  /* 0x00000000000079c5 */ /* 0x000fe20000000000 */
[C---:B------:R-:W-:Y:S01]  /*10910*/  R2UR UR25, R75.reuse ;  /* 0x000000004b1972ca */ /* 0x040fe200000e0000 */
[----:B------:R3:W-:Y:S01]  /*10920*/  STL [R1+0xec], R0 ;  /* 0x0000ec0001007387 */ /* 0x0007e20000100800 */
[----:B------:R-:W-:Y:S01]  /*10930*/  R2UR UR17, R75 ;  /* 0x000000004b1172ca */ /* 0x000fe200000e0000 */
[----:B------:R-:W-:Y:S01]  /*10940*/  IMAD.MOV.U32 R75, RZ, RZ, -0x7fffffe0 ;  /* 0x80000020ff4b7424 */ /* 0x000fe200078e00ff */
[----:B-1----:R-:W-:-:S02]  /*10950*/  MOV R17, UR61 ;  /* 0x0000003d00117c02 */ /* 0x002fc40008000f00 */
[----:B------:R-:W-:Y:S02]  /*10960*/  MOV R28, UR60 ;  /* 0x0000003c001c7c02 */ /* 0x000fe40008000f00 */
[----:B------:R-:W-:Y:S01]  /*10970*/  R2UR UR13, R75 ;  /* 0x000000004b0d72ca */ /* 0x000fe200000e0000 */
[----:B------:R-:W-:Y:S01]  /*10980*/  IMAD.MOV.U32 R75, RZ, RZ, -0x7fffffe0 ;  /* 0x80000020ff4b7424 */ /* 0x000fe200078e00ff */
[C---:B------:R-:W-:Y:S02]  /*10990*/  R2UR UR40, R8.reuse ;  /* 0x00000000082872ca */ /* 0x040fe400000e0000 */
[C---:B------:R-:W-:Y:S02]  /*109a0*/  R2UR UR41, R9.reuse ;  /* 0x00000000092972ca */ /* 0x040fe400000e0000 */
[----:B------:R-:W-:Y:S02]  /*109b0*/  R2UR UR44, R8 ;  /* 0x00000000082c72ca */ /* 0x000fe400000e0000 */
[----:B------:R-:W-:-:S02]  /*109c0*/  R2UR UR45, R9 ;  /* 0x00000000092d72ca */ /* 0x000fc400000e0000 */
[----:B------:R-:W-:Y:S02]  /*109d0*/  R2UR UR48, R8 ;  /* 0x00000000083072ca */ /* 0x000fe400000e0000 */
[----:B------:R-:W-:Y:S01]  /*109e0*/  R2UR UR49, R9 ;  /* 0x00000000093172ca */ /* 0x000fe200000e0000 */
[----:B--2---:R-:W-:-:S04]  /*109f0*/  IMAD R150, R154, 0x6c0, R14 ;  /* 0x000006c09a967824 */ /* 0x004fc800078e020e */
[C---:B------:R-:W-:Y:S02]  /*10a00*/  VIADD R20, R150.reuse, 0x40 ;  /* 0x0000004096147836 */ /* 0x040fe40000000000 */
[C---:B------:R-:W-:Y:S02]  /*10a10*/  VIADD R72, R150.reuse, 0x100 ;  /* 0x0000010096487836 */ /* 0x040fe40000000000 */
[----:B------:R-:W-:Y:S01]  /*10a20*/  VIADD R14, R150, 0x80 ;  /* 0x00000080960e7836 */ /* 0x000fe20000000000 */
[----:B------:R-:W-:Y:S01]  /*10a30*/  R2UR UR4, R20 ;  /* 0x00000000140472ca */ /* 0x000fe200000e0000 */
[----:B------:R-:W-:Y:S01]  /*10a40*/  VIADD R20, R150, 0xc0 ;  /* 0x000000c096147836 */ /* 0x000fe20000000000 */
[----:B------:R-:W-:Y:S01]  /*10a50*/  R2UR UR54, R72 ;  /* 0x00000000483672ca */ /* 0x000fe200000e0000 */
[----:B------:R-:W-:Y:S01]  /*10a60*/  VIADD R72, R150, 0x400 ;  /* 0x0000040096487836 */ /* 0x000fe20000000000 */
[----:B------:R-:W-:Y:S01]  /*10a70*/  R2UR UR8, R14 ;  /* 0x000000000e0872ca */ /* 0x000fe200000e0000 */
[----:B------:R-:W-:Y:S01]  /*10a80*/  VIADD R14, R150, 0x140 ;  /* 0x00000140960e7836 */ /* 0x000fe20000000000 */
[----:B------:R-:W-:Y:S01]  /*10a90*/  R2UR UR10, R20 ;  /* 0x00000000140a72ca */ /* 0x000fe200000e0000 */
[----:B------:R-:W-:-:S02]  /*10aa0*/  VIADD R20, R150, 0x180 ;  /* 0x0000018096147836 */ /* 0x000fc40000000000 */
[----:B0-----:R-:W-:Y:S01]  /*10ab0*/  VIADD R74, R150, 0x200 ;  /* 0x00000200964a7836 */ /* 0x001fe20000000000 */
[----:B------:R-:W-:Y:S01]  /*10ac0*/  R2UR UR58, R14 ;  /* 0x000000000e3a72ca */ /* 0x000fe200000e0000 */
[----:B------:R-:W-:Y:S01]  /*10ad0*/  VIADD R14, R150, 0x1c0 ;  /* 0x000001c0960e7836 */ /* 0x000fe20000000000 */
[----:B------:R-:W-:Y:S01]  /*10ae0*/  R2UR UR6, R20 ;  /* 0x00000000140672ca */ /* 0x000fe200000e0000 */
[----:B------:R-:W-:Y:S01]  /*10af0*/  VIADD R20, R150, 0x2 ;  /* 0x0000000296147836 */ /* 0x000fe20000000000 */
[----:B------:R-:W-:Y:S01]  /*10b00*/  R2UR UR14, R74 ;  /* 0x000000004a0e72ca */ /* 0x000fe200000e0000 */
[----:B------:R-:W-:Y:S01]  /*10b10*/  VIADD R74, R150, 0xc2 ;  /* 0x000000c2964a7836 */ /* 0x000fe20000000000 */
[----:B------:R-:W-:Y:S01]  /*10b20*/  MOV R81, UR54 ;  /* 0x0000003600517c02 */ /* 0x000fe20008000f00 */
[----:B------:R-:W-:Y:S01]  /*10b30*/  UMOV UR54, UR4 ;  /* 0x0000000400367c82 */ /* 0x000fe20008000000 */
        /* <DEDUP_REMOVED lines=8> */
[----:B------:R-:W-:Y:S01]  /*10bc0*/  MOV R76, UR6 ;  /* 0x00000006004c7c02 */ /* 0x000fe20008000f00 */
[----:B------:R-:W-:Y:S01]  /*10bd0*/  UMOV UR6, UR10 ;  /* 0x0000000a00067c82 */ /* 0x000fe20008000000 */
[----:B------:R-:W-:Y:S01]  /*10be0*/  R2UR UR10, R14 ;  /* 0x000000000e0a72ca */ /* 0x000fe200000e0000 */
[----:B------:R-:W-:Y:S01]  /*10bf0*/  VIADD R14, R150, 0x42 ;  /* 0x00000042960e7836 */ /* 0x000fe20000000000 */
[----:B------:R-:W-:-:S02]  /*10c00*/  MOV R82, UR6 ;  /* 0x0000000600527c02 */ /* 0x000fc40008000f00 */
[----:B------:R-:W-:Y:S02]  /*10c10*/  R2UR UR6, R150 ;  /* 0x00000000960672ca */ /* 0x000fe400000e0000 */
[----:B------:R-:W-:Y:S01]  /*10c20*/  R2UR UR26, R20 ;  /* 0x00000000141a72ca */ /* 0x000fe200000e0000 */
        /* <DEDUP_REMOVED lines=10> */
[----:B------:R-:W-:Y:S01]  /*10cd0*/  HGMMA.64x16x16.F32.BF16 R136, gdesc[UR4], RZ, !UPT, gsb0 ;  /* 0x00200000048879f0 */ /* 0x000fe2000c0018ff */
[----:B------:R-:W-:Y:S01]  /*10ce0*/  R2UR UR7, R73 ;  /* 0x00000000490772ca */ /* 0x000fe200000e0000 */
[----:B------:R-:W-:Y:S01]  /*10cf0*/  IMAD.MOV.U32 R73, RZ, RZ, -0x7fffffe0 ;  /* 0x80000020ff497424 */ /* 0x000fe200078e00ff */
[----:B------:R-:W-:Y:S01]  /*10d00*/  R2UR UR6, R82 ;  /* 0x00000000520672ca */ /* 0x000fe200000e0000 */
[----:B------:R-:W-:Y:S01]  /*10d10*/  VIADD R74, R150, 0x280 ;  /* 0x00000280964a7836 */ /* 0x000fe20000000000 */
[----:B------:R-:W-:-:S02]  /*10d20*/  R2UR UR4, R2 ;  /* 0x00000000020472ca */ /* 0x000fc400000e0000 */
[----:B------:R-:W-:Y:S02]  /*10d30*/  R2UR UR5, R3 ;  /* 0x00000000030572ca */ /* 0x000fe400000e0000 */
[----:B------:R-:W-:Y:S01]  /*10d40*/  R2UR UR20, R20 ;  /* 0x00000000141472ca */ /* 0x000fe200000e0000 */
[----:B------:R-:W-:Y:S01]  /*10d50*/  VIADD R20, R150, 0x340 ;  /* 0x0000034096147836 */ /* 0x000fe20000000000 */
[----:B------:R-:W-:Y:S01]  /*10d60*/  R2UR UR46, R14 ;  /* 0x000000000e2e72ca */ /* 0x000fe200000e0000 */
[----:B------:R-:W-:Y:S01]  /*10d70*/  VIADD R14, R150, 0x240 ;  /* 0x00000240960e7836 */ /* 0x000fe20000000000 */
[----:B------:R-:W-:Y:S01]  /*10d80*/  R2UR UR9, R73 ;  /* 0x00000000490972ca */ /* 0x000fe200000e0000 */
[----:B------:R-:W-:Y:S01]  /*10d90*/  IMAD.MOV.U32 R73, RZ, RZ, -0x7fffffe0 ;  /* 0x80000020ff497424 */ /* 0x000fe200078e00ff */
[----:B------:R-:W-:Y:S02]  /*10da0*/  R2UR UR8, R20 ;  /* 0x00000000140872ca */ /* 0x000fe400000e0000 */
[----:B------:R-:W-:Y:S01]  /*10db0*/  R2UR UR32, R14 ;  /* 0x000000000e2072ca */ /* 0x000fe200000e0000 */
[----:B------:R-:W-:Y:S01]  /*10dc0*/  VIADD R14, R150, 0x300 ;  /* 0x00000300960e7836 */ /* 0x000fe20000000000 */
[----:B------:R-:W-:Y:S01]  /*10dd0*/  R2UR UR24, R74 ;  /* 0x000000004a1872ca */ /* 0x000fe200000e0000 */
[----:B------:R-:W-:Y:S01]  /*10de0*/  VIADD R74, R150, 0x3c0 ;  /* 0x000003c0964a7836 */ /* 0x000fe20000000000 */
[----:B------:R-:W-:Y:S01]  /*10df0*/  R2UR UR37, R73 ;  /* 0x00000000492572ca */ /* 0x000fe200000e0000 */
[----:B------:R-:W-:Y:S01]  /*10e00*/  IMAD.MOV.U32 R73, RZ, RZ, -0x7fffffe0 ;  /* 0x80000020ff497424 */ /* 0x000fe200078e00ff */
[----:B------:R-:W-:Y:S01]  /*10e10*/  R2UR UR28, R14 ;  /* 0x000000000e1c72ca */ /* 0x000fe200000e0000 */
[----:B------:R-:W-:Y:S01]  /*10e20*/  VIADD R14, R150, 0x380 ;  /* 0x00000380960e7836 */ /* 0x000fe20000000000 */
[----:B------:R-:W-:Y:S01]  /*10e30*/  R2UR UR16, R74 ;  /* 0x000000004a1072ca */ /* 0x000fe200000e0000 */
[----:B------:R-:W-:Y:S01]  /*10e40*/  VIADD R74, R150, 0x440 ;  /* 0x00000440964a7836 */ /* 0x000fe20000000000 */
[----:B------:R-:W-:Y:S01]  /*10e50*/  R2UR UR61, R73 ;  /* 0x00000000493d72ca */ /* 0x000fe200000e0000 */
[----:B------:R-:W-:Y:S01]  /*10e60*/  IMAD.U32 R20, RZ, RZ, UR8 ;  /* 0x00000008ff147e24 */ /* 0x000fe2000f8e00ff */
[----:B------:R-:W-:Y:S01]  /*10e70*/  R2UR UR8, R14 ;  /* 0x000000000e0872ca */ /* 0x000fe200000e0000 */
[----:B------:R-:W-:Y:S01]  /*10e80*/  IMAD.MOV.U32 R73, RZ, RZ, -0x7fffffe0 ;  /* 0x80000020ff497424 */ /* 0x000fe200078e00ff */
[----:B------:R-:W-:Y:S01]  /*10e90*/  R2UR UR12, R74 ;  /* 0x000000004a0c72ca */ /* 0x000fe200000e0000 */
[----:B------:R-:W-:-:S02]  /*10ea0*/  VIADD R74, R150, 0x282 ;  /* 0x00000282964a7836 */ /* 0x000fc40000000000 */
[----:B------:R-:W-:Y:S01]  /*10eb0*/  IMAD.U32 R147, RZ, RZ, UR37 ;  /* 0x00000025ff937e24 */ /* 0x000fe2000f8e00ff */
[----:B------:R-:W-:Y:S01]  /*10ec0*/  R2UR UR37, R75 ;  /* 0x000000004b2572ca */ /* 0x000fe200000e0000 */
[----:B------:R-:W-:-:S06]  /*10ed0*/  IMAD.MOV.U32 R75, RZ, RZ, -0x7fffffe0 ;  /* 0x80000020ff4b7424 */ /* 0x000fcc00078e00ff */
[----:B------:R-:W-:Y:S01]  /*10ee0*/  IMAD.U32 R14, RZ, RZ, UR8 ;  /* 0x00000008ff0e7e24 */ /* 0x000fe2000f8e00ff */
[----:B------:R-:W-:Y:S01]  /*10ef0*/  R2UR UR8, R72 ;  /* 0x00000000480872ca */ /* 0x000fe200000e0000 */
[----:B------:R-:W-:-:S04]  /*10f00*/  VIADD R72, R150, 0x242 ;  /* 0x0000024296487836 */ /* 0x000fc80000000000 */
[----:B------:R-:W-:Y:S01]  /*10f10*/  IMAD.U32 R149, RZ, RZ, UR37 ;  /* 0x00000025ff957e24 */ /* 0x000fe2000f8e00ff */
[----:B------:R-:W-:Y:S01]  /*10f20*/  R2UR UR36, R72 ;  /* 0x00000000482472ca */ /* 0x000fe200000e0000 */
[----:B------:R-:W-:Y:S01]  /*10f30*/  VIADD R72, R150, 0x2c2 ;  /* 0x000002c296487836 */ /* 0x000fe20000000000 */
[----:B------:R-:W-:Y:S01]  /*10f40*/  R2UR UR37, R9 ;  /* 0x00000000092572ca */ /* 0x000fe200000e0000 */
[----:B------:R-:W-:Y:S02]  /*10f50*/  WARPGROUP.DEPBAR.LE gsb0, 0x0 ;  /* 0x00008000000079c5 */ /* 0x000fe40000010000 */
[----:B------:R-:W-:Y:S01]  /*10f60*/  WARPGROUP.ARRIVE ;  /* 0x00000000000079c5 */ /* 0x000fe20000000000 */
[----:B------:R-:W-:Y:S01]  /*10f70*/  R2UR UR60, R72 ;  /* 0x00000000483c72ca */ /* 0x000fe200000e0000 */
[----:B------:R-:W-:-:S04]  /*10f80*/  VIADD R72, R150, 0x342 ;  /* 0x0000034296487836 */ /* 0x000fc80000000000 */
[----:B------:R-:W-:Y:S01]  /*10f90*/  HGMMA.64x16x16.F32.BF16 R128, gdesc[UR52], RZ, !UPT, gsb0 ;  /* 0x00200000348079f0 */ /* 0x000fe2000c0018ff */
[----:B------:R-:W-:Y:S01]  /*10fa0*/  R2UR UR55, R80 ;  /* 0x00000000503772ca */ /* 0x000fe200000e0000 */
[----:B------:R-:W-:Y:S01]  /*10fb0*/  IMAD.U32 R146, RZ, RZ, UR36 ;  /* 0x00000024ff927e24 */ /* 0x000fe2000f8e00ff */
[----:B------:R-:W-:Y:S02]  /*10fc0*/  R2UR UR54, R81 ;  /* 0x00000000513672ca */ /* 0x000fe400000e0000 */
[----:B------:R-:W-:Y:S02]  /*10fd0*/  R2UR UR52, R2 ;  /* 0x00000000023472ca */ /* 0x000fe400000e0000 */
[----:B------:R-:W-:Y:S02]  /*10fe0*/  R2UR UR53, R3 ;  /* 0x00000000033572ca */ /* 0x000fe400000e0000 */
[----:B------:R-:W-:Y:S01]  /*10ff0*/  R2UR UR36, R74 ;  /* 0x000000004a2472ca */ /* 0x000fe200000e0000 */
[----:B------:R-:W-:-:S12]  /*11000*/  VIADD R74, R150, 0x302 ;  /* 0x00000302964a7836 */ /* 0x000fd80000000000 */
[----:B------:R-:W-:Y:S01]  /*11010*/  IMAD.U32 R148, RZ, RZ, UR36 ;  /* 0x00000024ff947e24 */ /* 0x000fe2000f8e00ff */
[----:B------:R-:W-:Y:S01]  /*11020*/  R2UR UR36, R8 ;  /* 0x00000000082472ca */ /* 0x000fe200000e0000 */
[----:B------:R-:W-:Y:S02]  /*11030*/  WARPGROUP.DEPBAR.LE gsb0, 0x0 ;  /* 0x00008000000079c5 */ /* 0x000fe40000010000 */
[----:B------:R-:W-:-:S06]  /*11040*/  WARPGROUP.ARRIVE ;  /* 0x00000000000079c5 */ /* 0x000fcc0000000000 */
[----:B------:R-:W-:Y:S01]  /*11050*/  HGMMA.64x16x16.F32.BF16 R120, gdesc[UR56], RZ, !UPT, gsb0 ;  /* 0x00200000387879f0 */ /* 0x000fe2000c0018ff */
[----:B------:R-:W-:Y:S02]  /*11060*/  R2UR UR59, R78 ;  /* 0x000000004e3b72ca */ /* 0x000fe400000e0000 */
[----:B------:R-:W-:Y:S02]  /*11070*/  R2UR UR58, R79 ;  /* 0x000000004f3a72ca */ /* 0x000fe400000e0000 */
[----:B------:R-:W-:Y:S02]  /*11080*/  R2UR UR56, R2 ;  /* 0x00000000023872ca */ /* 0x000fe400000e0000 */
        /* <DEDUP_REMOVED lines=11> */
[----:B------:R-:W-:Y:S01]  /*11140*/  UMOV UR54, UR12 ;  /* 0x0000000c00367c82 */ /* 0x000fe20008000000 */
[----:B------:R-:W-:Y:S01]  /*11150*/  UMOV UR55, UR13 ;  /* 0x0000000d00377c82 */ /* 0x000fe20008000000 */
[----:B------:R-:W-:Y:S01]  /*11160*/  R2UR UR12, R74 ;  /* 0x000000004a0c72ca */ /* 0x000fe200000e0000 */
[----:B------:R-:W-:Y:S01]  /*11170*/  VIADD R74, R150, 0x382 ;  /* 0x00000382964a7836 */ /* 0x000fe20000000000 */
[----:B------:R-:W-:Y:S01]  /*11180*/  R2UR UR13, R75 ;  /* 0x000000004b0d72ca */ /* 0x000fe200000e0000 */
[----:B------:R-:W-:Y:S01]  /*11190*/  IMAD.MOV.U32 R75, RZ, RZ, -0x7fffffe0 ;  /* 0x80000020ff4b7424 */ /* 0x000fe200078e00ff */
[----:B------:R-:W-:Y:S01]  /*111a0*/  UMOV UR52, UR16 ;  /* 0x0000001000347c82 */ /* 0x000fe20008000000 */
[----:B------:R-:W-:Y:S01]  /*111b0*/  UMOV UR53, UR17 ;  /* 0x0000001100357c82 */ /* 0x000fe20008000000 */
[----:B------:R-:W-:Y:S02]  /*111c0*/  R2UR UR16, R8 ;  /* 0x00000000081072ca */ /* 0x000fe400000e0000 */
[----:B------:R-:W-:-:S02]  /*111d0*/  R2UR UR17, R9 ;  /* 0x00000000091172ca */ /* 0x000fc400000e0000 */
[----:B------:R-:W-:Y:S01]  /*111e0*/  MOV R27, UR55 ;  /* 0x00000037001b7c02 */ /* 0x000fe20008000f00 */
[----:B------:R-:W-:Y:S01]  /*111f0*/  UMOV UR55, UR25 ;  /* 0x0000001900377c82 */ /* 0x000fe20008000000 */
[----:B------:R-:W-:Y:S01]  /*11200*/  MOV R26, UR54 ;  /* 0x00000036001a7c02 */ /* 0x000fe20008000f00 */
[----:B------:R-:W-:Y:S01]  /*11210*/  IMAD.U32 R144, RZ, RZ, UR12 ;  /* 0x0000000cff907e24 */ /* 0x000fe2000f8e00ff */
[----:B------:R-:W-:Y:S01]  /*11220*/  R2UR UR12, R2 ;  /* 0x00000000020c72ca */ /* 0x000fe200000e0000 */
[----:B------:R-:W-:Y:S01]  /*11230*/  IMAD.U32 R145, RZ, RZ, UR13 ;  /* 0x0000000dff917e24 */ /* 0x000fe2000f8e00ff */
[----:B------:R-:W-:Y:S01]  /*11240*/  R2UR UR13, R3 ;  /* 0x00000000030d72ca */ /* 0x000fe200000e0000 */
[----:B------:R-:W-:Y:S01]  /*11250*/  UMOV UR54, UR24 ;  /* 0x0000001800367c82 */ /* 0x000fe20008000000 */
[----:B------:R-:W-:Y:S02]  /*11260*/  R2UR UR24, R8 ;  /* 0x00000000081872ca */ /* 0x000fe400000e0000 */
[----:B------:R-:W-:Y:S01]  /*11270*/  R2UR UR25, R9 ;  /* 0x00000000091972ca */ /* 0x000fe200000e0000 */
[----:B------:R-:W-:-:S02]  /*11280*/  WARPGROUP.DEPBAR.LE gsb0, 0x0 ;  /* 0x00008000000079c5 */ /* 0x000fc40000010000 */
[----:B------:R-:W-:-:S06]  /*11290*/  WARPGROUP.ARRIVE ;  /* 0x00000000000079c5 */ /* 0x000fcc0000000000 */
[----:B------:R-:W-:Y:S01]  /*112a0*/  HGMMA.64x16x16.F32.BF16 R96, gdesc[UR56], RZ, !UPT, gsb0 ;  /* 0x00200000386079f0 */ /* 0x000fe2000c0018ff */
[----:B------:R-:W-:Y:S01]  /*112b0*/  UMOV UR58, UR8 ;  /* 0x00000008003a7c82 */ /* 0x000fe20008000000 */
[----:B------:R-:W-:Y:S01]  /*112c0*/  UMOV UR59, UR9 ;  /* 0x00000009003b7c82 */ /* 0x000fe20008000000 */
[----:B------:R-:W-:Y:S02]  /*112d0*/  R2UR UR8, R2 ;  /* 0x00000000020872ca */ /* 0x000fe400000e0000 */
[----:B------:R-:W-:Y:S02]  /*112e0*/  R2UR UR9, R3 ;  /* 0x00000000030972ca */ /* 0x000fe400000e0000 */
[----:B------:R-:W-:Y:S01]  /*112f0*/  R2UR UR56, R72 ;  /* 0x00000000483872ca */ /* 0x000fe200000e0000 */
[----:B------:R-:W-:Y:S01]  /*11300*/  VIADD R72, R150, 0x3c2 ;  /* 0x000003c296487836 */ /* 0x000fe20000000000 */
[----:B------:R-:W-:Y:S01]  /*11310*/  R2UR UR57, R73 ;  /* 0x00000000493972ca */ /* 0x000fe200000e0000 */
[----:B------:R-:W-:Y:S01]  /*11320*/  IMAD.MOV.U32 R73, RZ, RZ, -0x7fffffe0 ;  /* 0x80000020ff497424 */ /* 0x000fe200078e00ff */
[----:B------:R-:W-:-:S02]  /*11330*/  WARPGROUP.DEPBAR.LE gsb0, 0x0 ;  /* 0x00008000000079c5 */ /* 0x000fc40000010000 */
[----:B------:R-:W-:-:S06]  /*11340*/  WARPGROUP.ARRIVE ;  /* 0x00000000000079c5 */ /* 0x000fcc0000000000 */
[----:B------:R-:W-:Y:S01]  /*11350*/  HGMMA.64x16x16.F32.BF16 R88, gdesc[UR4], RZ, !UPT, gsb0 ;  /* 0x00200000045879f0 */ /* 0x000fe2000c0018ff */
[----:B------:R-:W-:Y:S01]  /*11360*/  R2UR UR6, R74 ;  /* 0x000000004a0672ca */ /* 0x000fe200000e0000 */
[----:B------:R-:W-:Y:S01]  /*11370*/  UMOV UR4, UR20 ;  /* 0x0000001400047c82 */ /* 0x000fe20008000000 */
[----:B------:R-:W-:Y:S01]  /*11380*/  R2UR UR7, R75 ;  /* 0x000000004b0772ca */ /* 0x000fe200000e0000 */
[----:B------:R-:W-:Y:S01]  /*11390*/  UMOV UR5, UR21 ;  /* 0x0000001500057c82 */ /* 0x000fe20008000000 */
[----:B------:R-:W-:Y:S02]  /*113a0*/  R2UR UR20, R8 ;  /* 0x00000000081472ca */ /* 0x000fe400000e0000 */
[----:B------:R-:W-:-:S07]  /*113b0*/  R2UR UR21, R9 ;  /* 0x00000000091572ca */ /* 0x000fce00000e0000 */
[----:B------:R-:W-:Y:S01]  /*113c0*/  MOV R22, UR6 ;  /* 0x0000000600167c02 */ /* 0x000fe20008000f00 */
[----:B------:R-:W-:Y:S01]  /*113d0*/  UMOV UR6, UR32 ;  /* 0x0000002000067c82 */ /* 0x000fe20008000000 */
[----:B------:R-:W-:Y:S01]  /*113e0*/  MOV R23, UR7 ;  /* 0x0000000700177c02 */ /* 0x000fe20008000f00 */
[----:B------:R-:W-:Y:S01]  /*113f0*/  UMOV UR7, UR33 ;  /* 0x0000002100077c82 */ /* 0x000fe20008000000 */
        /* <DEDUP_REMOVED lines=18> */
[----:B------:R-:W-:Y:S01]  /*11520*/  R2UR UR14, R152 ;  /* 0x00000000980e72ca */ /* 0x000fe200000e0000 */
[----:B------:R-:W-:Y:S01]  /*11530*/  VIADD R152, R150, 0x442 ;  /* 0x0000044296987836 */ /* 0x000fe20000000000 */
[----:B------:R-:W-:Y:S01]  /*11540*/  R2UR UR15, R153 ;  /* 0x00000000990f72ca */ /* 0x000fe200000e0000 */
[----:B------:R-:W-:Y:S01]  /*11550*/  IMAD.MOV.U32 R153, RZ, RZ, -0x7fffffe0 ;  /* 0x80000020ff997424 */ /* 0x000fe200078e00ff */
[----:B------:R-:W-:Y:S02]  /*11560*/  WARPGROUP.DEPBAR.LE gsb0, 0x0 ;  /* 0x00008000000079c5 */ /* 0x000fe40000010000 */
[----:B------:R-:W-:-:S06]  /*11570*/  WARPGROUP.ARRIVE ;  /* 0x00000000000079c5 */ /* 0x000fcc0000000000 */
[----:B------:R-:W-:Y:S01]  /*11580*/  HGMMA.64x16x16.F32.BF16 R136, gdesc[UR16], R136, gsb0 ;  /* 0x00200000108879f0 */ /* 0x000fe20008001888 */
[----:B------:R-:W-:Y:S01]  /*11590*/  R2UR UR18, R152 ;  /* 0x00000000981272ca */ /* 0x000fe200000e0000 */
[----:B------:R-:W-:Y:S01]  /*115a0*/  VIADD R152, R150, 0x480 ;  /* 0x0000048096987836 */ /* 0x000fe20000000000 */
[----:B------:R-:W-:Y:S01]  /*115b0*/  R2UR UR19, R153 ;  /* 0x00000000991372ca */ /* 0x000fe200000e0000 */
[----:B------:R-:W-:Y:S01]  /*115c0*/  IMAD.MOV.U32 R153, RZ, RZ, -0x7fffffe0 ;  /* 0x80000020ff997424 */ /* 0x000fe200078e00ff */
[----:B------:R-:W-:Y:S02]  /*115d0*/  WARPGROUP.DEPBAR.LE gsb0, 0x0 ;  /* 0x00008000000079c5 */ /* 0x000fe40000010000 */
[----:B------:R-:W-:-:S06]  /*115e0*/  WARPGROUP.ARRIVE ;  /* 0x00000000000079c5 */ /* 0x000fcc0000000000 */
[----:B------:R-:W-:Y:S01]  /*115f0*/  HGMMA.64x16x16.F32.BF16 R128, gdesc[UR20], R128, gsb0 ;  /* 0x00200000148079f0 */ /* 0x000fe20008001880 */
[----:B------:R-:W-:Y:S02]  /*11600*/  R2UR UR22, R152 ;  /* 0x00000000981672ca */ /* 0x000fe400000e0000 */
[----:B------:R-:W-:Y:S02]  /*11610*/  R2UR UR23, R153 ;  /* 0x00000000991772ca */ /* 0x000fe400000e0000 */
[----:B------:R-:W-:Y:S02]  /*11620*/  R2UR UR20, R12 ;  /* 0x000000000c1472ca */ /* 0x000fe400000e0000 */
[----:B------:R-:W-:-:S07]  /*11630*/  R2UR UR21, R13 ;  /* 0x000000000d1572ca */ /* 0x000fce00000e0000 */
[----:B---3--:R-:W-:Y:S01]  /*11640*/  MOV R0, UR22 ;  /* 0x0000001600007c02 */ /* 0x008fe20008000f00 */
[----:B------:R-:W-:Y:S01]  /*11650*/  UMOV UR22, UR6 ;  /* 0x0000000600167c82 */ /* 0x000fe20008000000 */
[----:B------:R-:W-:Y:S01]  /*11660*/  MOV R16, UR23 ;  /* 0x0000001700107c02 */ /* 0x000fe20008000f00 */
[----:B------:R-:W-:Y:S01]  /*11670*/  UMOV UR23, UR7 ;  /* 0x0000000700177c82 */ /* 0x000fe20008000000 */
[----:B------:R-:W-:Y:S02]  /*11680*/  R2UR UR6, R20 ;  /* 0x00000000140672ca */ /* 0x000fe400000e0000 */
[----:B------:R-:W-:Y:S01]  /*11690*/  R2UR UR7, R21 ;  /* 0x00000000150772ca */ /* 0x000fe200000e0000 */
[----:B------:R-:W-:Y:S01]  /*116a0*/  IMAD.MOV.U32 R21, RZ, RZ, R17 ;  /* 0x000000ffff157224 */ /* 0x000fe200078e0011 */
        /* <DEDUP_REMOVED lines=15> */
[----:B------:R-:W-:Y:S01]  /*117a0*/  R2UR UR40, R12 ;  /* 0x000000000c2872ca */ /* 0x000fe200000e0000 */
[----:B------:R-:W-:Y:S01]  /*117b0*/  UMOV UR42, UR4 ;  /* 0x00000004002a7c82 */ /* 0x000fe20008000000 */
[----:B------:R-:W-:Y:S01]  /*117c0*/  R2UR UR41, R13 ;  /* 0x000000000d2972ca */ /* 0x000fe200000e0000 */
[----:B------:R-:W-:Y:S01]  /*117d0*/  UMOV UR43, UR5 ;  /* 0x00000005002b7c82 */ /* 0x000fe20008000000 */
[----:B------:R-:W-:Y:S02]  /*117e0*/  WARPGROUP.DEPBAR.LE gsb0, 0x0 ;  /* 0x00008000000079c5 */ /* 0x000fe40000010000 */
[----:B------:R-:W-:-:S06]  /*117f0*/  WARPGROUP.ARRIVE ;  /* 0x00000000000079c5 */ /* 0x000fcc0000000000 */
[----:B------:R-:W-:Y:S01]  /*11800*/  HGMMA.64x16x16.F32.BF16 R80, gdesc[UR44], R80, gsb0 ;  /* 0x002000002c5079f0 */ /* 0x000fe20008001850 */
[----:B------:R-:W-:Y:S01]  /*11810*/  UMOV UR46, UR52 ;  /* 0x00000034002e7c82 */ /* 0x000fe20008000000 */
[----:B------:R-:W-:Y:S01]  /*11820*/  UMOV UR47, UR53 ;  /* 0x00000035002f7c82 */ /* 0x000fe20008000000 */
[----:B------:R-:W-:Y:S02]  /*11830*/  R2UR UR52, R12 ;  /* 0x000000000c3472ca */ /* 0x000fe400000e0000 */
[----:B------:R-:W-:Y:S01]  /*11840*/  R2UR UR53, R13 ;  /* 0x000000000d3572ca */ /* 0x000fe200000e0000 */
[----:B------:R-:W-:Y:S02]  /*11850*/  WARPGROUP.DEPBAR.LE gsb0, 0x0 ;  /* 0x00008000000079c5 */ /* 0x000fe40000010000 */
[----:B------:R-:W-:-:S06]  /*11860*/  WARPGROUP.ARRIVE ;  /* 0x00000000000079c5 */ /* 0x000fcc0000000000 */
[----:B------:R-:W-:Y:S01]  /*11870*/  HGMMA.64x16x16.F32.BF16 R72, gdesc[UR48], R72, gsb0 ;  /* 0x00200000304879f0 */ /* 0x000fe20008001848 */
[----:B------:R-:W-:Y:S02]  /*11880*/  R2UR UR4, R12 ;  /* 0x000000000c0472ca */ /* 0x000fe400000e0000 */
[----:B------:R-:W-:Y:S02]  /*11890*/  R2UR UR5, R13 ;  /* 0x000000000d0572ca */ /* 0x000fe400000e0000 */
[----:B------:R-:W-:Y:S01]  /*118a0*/  R2UR UR50, R14 ;  /* 0x000000000e3272ca */ /* 0x000fe200000e0000 */
[----:B------:R-:W-:Y:S01]  /*118b0*/  VIADD R14, R150, 0x4c0 ;  /* 0x000004c0960e7836 */ /* 0x000fe20000000000 */
[----:B------:R-:W-:Y:S01]  /*118c0*/  R2UR UR51, R15 ;  /* 0x000000000f3372ca */ /* 0x000fe200000e0000 */
[----:B------:R-:W-:Y:S01]  /*118d0*/  IMAD.MOV.U32 R15, RZ, RZ, -0x7fffffe0 ;  /* 0x80000020ff0f7424 */ /* 0x000fe200078e00ff */
[----:B------:R-:W-:Y:S02]  /*118e0*/  R2UR UR48, R12 ;  /* 0x000000000c3072ca */ /* 0x000fe400000e0000 */
[----:B------:R-:W-:-:S02]  /*118f0*/  R2UR UR49, R13 ;  /* 0x000000000d3172ca */ /* 0x000fc400000e0000 */
[----:B------:R-:W-:Y:S02]  /*11900*/  R2UR UR44, R12 ;  /* 0x000000000c2c72ca */ /* 0x000fe400000e0000 */
[----:B------:R-:W-:Y:S02]  /*11910*/  R2UR UR45, R13 ;  /* 0x000000000d2d72ca */ /* 0x000fe400000e0000 */
[----:B------:R-:W-:Y:S01]  /*11920*/  R2UR UR26, R14 ;  /* 0x000000000e1a72ca */ /* 0x000fe200000e0000 */
[----:B------:R-:W-:Y:S01]  /*11930*/  VIADD R14, R150, 0x500 ;  /* 0x00000500960e7836 */ /* 0x000fe20000000000 */
[----:B------:R-:W-:Y:S01]  /*11940*/  R2UR UR27, R15 ;  /* 0x000000000f1b72ca */ /* 0x000fe200000e0000 */
[----:B------:R-:W-:-:S03]  /*11950*/  IMAD.MOV.U32 R15, RZ, RZ, -0x7fffffe0 ;  /* 0x80000020ff0f7424 */ /* 0x000fc600078e00ff */
[----:B------:R-:W-:Y:S01]  /*11960*/  R2UR UR30, R14 ;  /* 0x000000000e1e72ca */ /* 0x000fe200000e0000 */
[----:B------:R-:W-:Y:S01]  /*11970*/  VIADD R14, R150, 0x540 ;  /* 0x00000540960e7836 */ /* 0x000fe20000000000 */
[----:B------:R-:W-:Y:S01]  /*11980*/  R2UR UR31, R15 ;  /* 0x000000000f1f72ca */ /* 0x000fe200000e0000 */
[----:B------:R-:W-:-:S03]  /*11990*/  IMAD.MOV.U32 R15, RZ, RZ, -0x7fffffe0 ;  /* 0x80000020ff0f7424 */ /* 0x000fc600078e00ff */
[----:B------:R-:W-:Y:S01]  /*119a0*/  R2UR UR34, R14 ;  /* 0x000000000e2272ca */ /* 0x000fe200000e0000 */
[----:B------:R-:W-:Y:S01]  /*119b0*/  VIADD R14, R150, 0x580 ;  /* 0x00000580960e7836 */ /* 0x000fe20000000000 */
[----:B------:R-:W-:Y:S01]  /*119c0*/  R2UR UR35, R15 ;  /* 0x000000000f2372ca */ /* 0x000fe200000e0000 */
[----:B------:R-:W-:Y:S01]  /*119d0*/  IMAD.MOV.U32 R15, RZ, RZ, -0x7fffffe0 ;  /* 0x80000020ff0f7424 */ /* 0x000fe200078e00ff */
[----:B------:R-:W-:Y:S02]  /*119e0*/  R2UR UR36, R10 ;  /* 0x000000000a2472ca */ /* 0x000fe400000e0000 */
[----:B------:R-:W-:Y:S01]  /*119f0*/  R2UR UR38, R14 ;  /* 0x000000000e2672ca */ /* 0x000fe200000e0000 */
[----:B------:R-:W-:Y:S01]  /*11a00*/  IMAD.MOV.U32 R14, RZ, RZ, R21 ;  /* 0x000000ffff0e7224 */ /* 0x000fe200078e0015 */
[----:B------:R-:W-:Y:S02]  /*11a10*/  R2UR UR39, R15 ;  /* 0x000000000f2772ca */ /* 0x000fe400000e0000 */
[----:B------:R-:W-:-:S02]  /*11a20*/  R2UR UR37, R11 ;  /* 0x000000000b2572ca */ /* 0x000fc400000e0000 */
[----:B------:R-:W-:Y:S02]  /*11a30*/  R2UR UR32, R10 ;  /* 0x000000000a2072ca */ /* 0x000fe400000e0000 */
[----:B------:R-:W-:Y:S02]  /*11a40*/  MOV R151, UR34 ;  /* 0x0000002200977c02 */ /* 0x000fe40008000f00 */
[----:B------:R-:W-:Y:S02]  /*11a50*/  MOV R152, UR35 ;  /* 0x0000002300987c02 */ /* 0x000fe40008000f00 */
[----:B------:R-:W-:Y:S02]  /*11a60*/  R2UR UR34, R148 ;  /* 0x00000000942272ca */ /* 0x000fe400000e0000 */
[----:B------:R-:W-:Y:S02]  /*11a70*/  MOV R20, UR38 ;  /* 0x0000002600147c02 */ /* 0x000fe40008000f00 */
[----:B------:R-:W-:Y:S01]  /*11a80*/  MOV R21, UR39 ;  /* 0x0000002700157c02 */ /* 0x000fe20008000f00 */
[----:B------:R-:W-:-:S02]  /*11a90*/  WARPGROUP.DEPBAR.LE gsb0, 0x0 ;  /* 0x00008000000079c5 */ /* 0x000fc40000010000 */
[----:B------:R-:W-:Y:S01]  /*11aa0*/  WARPGROUP.ARRIVE ;  /* 0x00000000000079c5 */ /* 0x000fe20000000000 */
[----:B------:R-:W-:Y:S02]  /*11ab0*/  R2UR UR38, R146 ;  /* 0x00000000922672ca */ /* 0x000fe400000e0000 */
[----:B------:R-:W-:Y:S02]  /*11ac0*/  R2UR UR39, R147 ;  /* 0x00000000932772ca */ /* 0x000fe400000e0000 */
[----:B------:R-:W-:Y:S01]  /*11ad0*/  R2UR UR35, R149 ;  /* 0x00000000952372ca */ /* 0x000fe200000e0000 */
[----:B------:R-:W-:Y:S01]  /*11ae0*/  HGMMA.64x16x16.F32.BF16 R136, gdesc[UR20], R136, gsb0 ;  /* 0x00200000148879f0 */ /* 0x000fe20008001888 */
[----:B------:R-:W-:Y:S01]  /*11af0*/  UMOV UR22, UR56 ;  /* 0x0000003800167c82 */ /* 0x000fe20008000000 */
[----:B------:R-:W-:Y:S01]  /*11b00*/  UMOV UR23, UR57 ;  /* 0x0000003900177c82 */ /* 0x000fe20008000000 */
[----:B------:R-:W-:Y:S02]  /*11b10*/  R2UR UR33, R11 ;  /* 0x000000000b2172ca */ /* 0x000fe400000e0000 */
[----:B------:R-:W-:-:S02]  /*11b20*/  R2UR UR28, R10 ;  /* 0x000000000a1c72ca */ /* 0x000fc400000e0000 */
[----:B------:R-:W-:Y:S02]  /*11b30*/  R2UR UR29, R11 ;  /* 0x000000000b1d72ca */ /* 0x000fe400000e0000 */
[----:B------:R-:W-:Y:S01]  /*11b40*/  MOV R19, UR31 ;  /* 0x0000001f00137c02 */ /* 0x000fe20008000f00 */
[----:B------:R-:W-:Y:S01]  /*11b50*/  UMOV UR31, UR61 ;  /* 0x0000003d001f7c82 */ /* 0x000fe20008000000 */
[----:B------:R-:W-:Y:S01]  /*11b60*/  MOV R153, UR30 ;  /* 0x0000001e00997c02 */ /* 0x000fe20008000f00 */
[----:B------:R-:W-:Y:S01]  /*11b70*/  UMOV UR30, UR60 ;  /* 0x0000003c001e7c82 */ /* 0x000fe20008000000 */
[----:B------:R-:W-:Y:S02]  /*11b80*/  MOV R18, UR27 ;  /* 0x0000001b00127c02 */ /* 0x000fe40008000f00 */
[----:B------:R-:W-:Y:S01]  /*11b90*/  MOV R17, UR26 ;  /* 0x0000001a00117c02 */ /* 0x000fe20008000f00 */
[----:B------:R-:W-:Y:S02]  /*11ba0*/  WARPGROUP.DEPBAR.LE gsb0, 0x0 ;  /* 0x00008000000079c5 */ /* 0x000fe40000010000 */
[----:B------:R-:W-:Y:S01]  /*11bb0*/  WARPGROUP.ARRIVE ;  /* 0x00000000000079c5 */ /* 0x000fe20000000000 */
[----:B------:R-:W-:-:S02]  /*11bc0*/  R2UR UR56, R12 ;  /* 0x000000000c3872ca */ /* 0x000fc400000e0000 */
[----:B------:R-:W-:Y:S02]  /*11bd0*/  R2UR UR57, R13 ;  /* 0x000000000d3972ca */ /* 0x000fe400000e0000 */
[----:B------:R-:W-:Y:S01]  /*11be0*/  R2UR UR26, R144 ;  /* 0x00000000901a72ca */ /* 0x000fe200000e0000 */
[----:B------:R-:W-:Y:S01]  /*11bf0*/  HGMMA.64x16x16.F32.BF16 R128, gdesc[UR52], R128, gsb0 ;  /* 0x00200000348079f0 */ /* 0x000fe20008001880 */
[----:B------:R-:W-:Y:S02]  /*11c00*/  R2UR UR27, R145 ;  /* 0x00000000911b72ca */ /* 0x000fe400000e0000 */
[C---:B------:R-:W-:Y:S02]  /*11c10*/  R2UR UR24, R10.reuse ;  /* 0x000000000a1872ca */ /* 0x040fe400000e0000 */
[----:B------:R-:W-:Y:S02]  /*11c20*/  R2UR UR25, R11 ;  /* 0x000000000b1972ca */ /* 0x000fe400000e0000 */
[----:B------:R-:W-:-:S02]  /*11c30*/  R2UR UR20, R10 ;  /* 0x000000000a1472ca */ /* 0x000fc400000e0000 */
[C---:B------:R-:W-:Y:S02]  /*11c40*/  R2UR UR21, R11.reuse ;  /* 0x000000000b1572ca */ /* 0x040fe400000e0000 */
[C---:B------:R-:W-:Y:S02]  /*11c50*/  R2UR UR12, R10.reuse ;  /* 0x000000000a0c72ca */ /* 0x040fe400000e0000 */
[C---:B------:R-:W-:Y:S02]  /*11c60*/  R2UR UR13, R11.reuse ;  /* 0x000000000b0d72ca */ /* 0x040fe400000e0000 */
[----:B------:R-:W-:Y:S02]  /*11c70*/  R2UR UR16, R10 ;  /* 0x000000000a1072ca */ /* 0x000fe400000e0000 */
[----:B------:R-:W-:Y:S01]  /*11c80*/  R2UR UR17, R11 ;  /* 0x000000000b1172ca */ /* 0x000fe200000e0000 */
[----:B------:R-:W-:Y:S01]  /*11c90*/  IMAD.MOV.U32 R15, RZ, RZ, -0x7fffffe0 ;  /* 0x80000020ff0f7424 */ /* 0x000fe200078e00ff */
[----:B------:R-:W-:-:S02]  /*11ca0*/  R2UR UR61, R14 ;  /* 0x000000000e3d72ca */ /* 0x000fc400000e0000 */
[----:B------:R-:W-:Y:S01]  /*11cb0*/  R2UR UR60, R28 ;  /* 0x000000001c3c72ca */ /* 0x000fe200000e0000 */
[----:B------:R-:W-:Y:S02]  /*11cc0*/  WARPGROUP.DEPBAR.LE gsb0, 0x0 ;  /* 0x00008000000079c5 */ /* 0x000fe40000010000 */
[----:B------:R-:W-:Y:S01]  /*11cd0*/  WARPGROUP.ARRIVE ;  /* 0x00000000000079c5 */ /* 0x000fe20000000000 */
[----:B------:R-:W-:Y:S02]  /*11ce0*/  R2UR UR55, R27 ;  /* 0x000000001b3772ca */ /* 0x000fe400000e0000 */
[----:B------:R-:W-:Y:S02]  /*11cf0*/  R2UR UR54, R26 ;  /* 0x000000001a3672ca */ /* 0x000fe400000e0000 */
[----:B------:R-:W-:Y:S01]  /*11d00*/  R2UR UR52, R12 ;  /* 0x000000000c3472ca */ /* 0x000fe200000e0000 */
[----:B------:R-:W-:Y:S01]  /*11d10*/  HGMMA.64x16x16.F32.BF16 R120, gdesc[UR40], R120, gsb0 ;  /* 0x00200000287879f0 */ /* 0x000fe20008001878 */
[----:B------:R-:W-:Y:S01]  /*11d20*/  R2UR UR53, R13 ;  /* 0x000000000d3572ca */ /* 0x000fe200000e0000 */
[----:B------:R-:W-:Y:S01]  /*11d30*/  VIADD R14, R150, 0x5c0 ;  /* 0x000005c0960e7836 */ /* 0x000fe20000000000 */
[----:B------:R0:W5:Y:S01]  /*11d40*/  LDL.LU R28, [R1+0x118] ;  /* 0x00011800011c7983 */ /* 0x0001620000300800 */
[----:B------:R-:W-:-:S02]  /*11d50*/  WARPGROUP.DEPBAR.LE gsb0, 0x0 ;  /* 0x00008000000079c5 */ /* 0x000fc40000010000 */
[----:B------:R-:W-:Y:S01]  /*11d60*/  WARPGROUP.ARRIVE ;  /* 0x00000000000079c5 */ /* 0x000fe20000000000 */
[----:B------:R-:W-:Y:S01]  /*11d70*/  R2UR UR42, R14 ;  /* 0x000000000e2a72ca */ /* 0x000fe200000e0000 */
[----:B------:R0:W5:Y:S04]  /*11d80*/  LDL.LU R27, [R1+0x114] ;  /* 0x00011400011b7983 */ /* 0x0001680000300800 */
[----:B------:R-:W-:Y:S01]  /*11d90*/  HGMMA.64x16x16.F32.BF16 R112, gdesc[UR8], R112, gsb0 ;  /* 0x00200000087079f0 */ /* 0x000fe20008001870 */
[----:B------:R-:W-:Y:S02]  /*11da0*/  R2UR UR43, R15 ;  /* 0x000000000f2b72ca */ /* 0x000fe400000e0000 */
[----:B------:R-:W-:Y:S02]  /*11db0*/  R2UR UR40, R6 ;  /* 0x00000000062872ca */ /* 0x000fe400000e0000 */
[----:B------:R-:W-:Y:S01]  /*11dc0*/  R2UR UR41, R7 ;  /* 0x00000000072972ca */ /* 0x000fe200000e0000 */
[----:B------:R-:W-:Y:S01]  /*11dd0*/  VIADD R14, R150, 0x600 ;  /* 0x00000600960e7836 */ /* 0x000fe20000000000 */
[----:B------:R0:W5:Y:S01]  /*11de0*/  LDL.LU R26, [R1+0x110] ;  /* 0x00011000011a7983 */ /* 0x0001620000300800 */
[----:B------:R-:W-:Y:S01]  /*11df0*/  R2UR UR11, R25 ;  /* 0x00000000190b72ca */ /* 0x000fe200000e0000 */
[----:B------:R-:W-:-:S02]  /*11e00*/  WARPGROUP.DEPBAR.LE gsb0, 0x0 ;  /* 0x00008000000079c5 */ /* 0x000fc40000010000 */
[----:B------:R-:W-:Y:S01]  /*11e10*/  WARPGROUP.ARRIVE ;  /* 0x00000000000079c5 */ /* 0x000fe20000000000 */
[----:B------:R-:W-:Y:S02]  /*11e20*/  R2UR UR10, R24 ;  /* 0x00000000180a72ca */ /* 0x000fe400000e0000 */
[----:B------:R-:W-:Y:S02]  /*11e30*/  R2UR UR8, R10 ;  /* 0x000000000a0872ca */ /* 0x000fe400000e0000 */
[----:B------:R-:W-:Y:S01]  /*11e40*/  R2UR UR9, R11 ;  /* 0x000000000b0972ca */ /* 0x000fe200000e0000 */
[----:B------:R-:W-:Y:S01]  /*11e50*/  HGMMA.64x16x16.F32.BF16 R104, gdesc[UR4], R104, gsb0 ;  /* 0x00200000046879f0 */ /* 0x000fe20008001868 */
[----:B------:R-:W-:Y:S01]  /*11e60*/  IMAD.MOV.U32 R15, RZ, RZ, -0x7fffffe0 ;  /* 0x80000020ff0f7424 */ /* 0x000fe200078e00ff */
[----:B------:R0:W5:Y:S01]  /*11e70*/  LDL.LU R25, [R1+0x10c] ;  /* 0x00010c0001197983 */ /* 0x0001620000300800 */
[----:B------:R-:W-:Y:S02]  /*11e80*/  R2UR UR7, R23 ;  /* 0x00000000170772ca */ /* 0x000fe400000e0000 */
[----:B------:R-:W-:Y:S01]  /*11e90*/  R2UR UR6, R22 ;  /* 0x00000000160672ca */ /* 0x000fe200000e0000 */
[----:B------:R0:W5:Y:S01]  /*11ea0*/  LDL.LU R24, [R1+0x108] ;  /* 0x0001080001187983 */ /* 0x0001620000300800 */
[----:B------:R-:W-:-:S02]  /*11eb0*/  R2UR UR4, R10 ;  /* 0x000000000a0472ca */ /* 0x000fc400000e0000 */
[----:B------:R-:W-:Y:S01]  /*11ec0*/  R2UR UR5, R11 ;  /* 0x000000000b0572ca */ /* 0x000fe200000e0000 */
[----:B------:R0:W5:Y:S04]  /*11ed0*/  LDL.LU R23, [R1+0x104] ;  /* 0x0001040001177983 */ /* 0x0001680000300800 */
[----:B------:R0:W5:Y:S01]  /*11ee0*/  LDL.LU R22, [R1+0x100] ;  /* 0x0001000001167983 */ /* 0x0001620000300800 */
        /* <DEDUP_REMOVED lines=39> */
[----:B------:R-:W-:Y:S02]  /*12160*/  R2UR UR23, R16 ;  /* 0x00000000101772ca */ /* 0x000fe400000e0000 */
[----:B------:R-:W-:Y:S02]  /*12170*/  R2UR UR22, R0 ;  /* 0x00000000001672ca */ /* 0x000fe400000e0000 */
[----:B------:R-:W-:Y:S02]  /*12180*/  R2UR UR20, R6 ;  /* 0x00000000061472ca */ /* 0x000fe400000e0000 */
[----:B------:R-:W-:Y:S01]  /*12190*/  R2UR UR21, R7 ;  /* 0x00000000071572ca */ /* 0x000fe200000e0000 */
[----:B------:R-:W-:Y:S02]  /*121a0*/  WARPGROUP.DEPBAR.LE gsb0, 0x0 ;  /* 0x00008000000079c5 */ /* 0x000fe40000010000 */
[----:B------:R-:W-:-:S10]  /*121b0*/  WARPGROUP.ARRIVE ;  /* 0x00000000000079c5 */ /* 0x000fd40000000000 */
        /* <DEDUP_REMOVED lines=9> */
[----:B------:R-:W-:Y:S01]  /*12250*/  R2UR UR30, R153 ;  /* 0x00000000991e72ca */ /* 0x000fe200000e0000 */
[----:B------:R0:W5:Y:S01]  /*12260*/  LDL.LU R19, [R1+0xfc] ;  /* 0x0000fc0001137983 */ /* 0x0001620000300800 */
[----:B------:R-:W-:Y:S02]  /*12270*/  R2UR UR28, R6 ;  /* 0x00000000061c72ca */ /* 0x000fe400000e0000 */
[----:B------:R-:W-:Y:S01]  /*12280*/  R2UR UR29, R7 ;  /* 0x00000000071d72ca */ /* 0x000fe200000e0000 */
[----:B------:R0:W5:Y:S01]  /*12290*/  LDL.LU R18, [R1+0xf8] ;  /* 0x0000f80001127983 */ /* 0x0001620000300800 */
[----:B------:R-:W-:Y:S02]  /*122a0*/  R2UR UR35, R152 ;  /* 0x00000000982372ca */ /* 0x000fe400000e0000 */
[----:B------:R-:W-:Y:S01]  /*122b0*/  R2UR UR34, R151 ;  /* 0x00000000972272ca */ /* 0x000fe200000e0000 */
[----:B------:R0:W5:Y:S01]  /*122c0*/  LDL.LU R17, [R1+0xf4] ;  /* 0x0000f40001117983 */ /* 0x0001620000300800 */
[----:B------:R-:W-:-:S02]  /*122d0*/  R2UR UR32, R6 ;  /* 0x00000000062072ca */ /* 0x000fc400000e0000 */
[----:B------:R-:W-:Y:S01]  /*122e0*/  R2UR UR33, R7 ;  /* 0x00000000072172ca */ /* 0x000fe200000e0000 */
[----:B------:R0:W5:Y:S01]  /*122f0*/  LDL.LU R16, [R1+0xf0] ;  /* 0x0000f00001107983 */ /* 0x0001620000300800 */
[----:B------:R-:W-:Y:S02]  /*12300*/  R2UR UR39, R21 ;  /* 0x00000000152772ca */ /* 0x000fe400000e0000 */
[----:B------:R-:W-:Y:S01]  /*12310*/  R2UR UR38, R20 ;  /* 0x00000000142672ca */ /* 0x000fe200000e0000 */
[----:B------:R0:W5:Y:S01]  /*12320*/  LDL.LU R0, [R1+0xec] ;  /* 0x0000ec0001007983 */ /* 0x0001620000300800 */
[----:B------:R-:W-:Y:S02]  /*12330*/  WARPGROUP.DEPBAR.LE gsb0, 0x0 ;  /* 0x00008000000079c5 */ /* 0x000fe40000010000 */
[----:B------:R-:W-:-:S06]  /*12340*/  WARPGROUP.ARRIVE ;  /* 0x00000000000079c5 */ /* 0x000fcc0000000000 */
[----:B------:R-:W-:Y:S03]  /*12350*/  HGMMA.64x16x16.F32.BF16 R120, gdesc[UR28], R120, gsb0 ;  /* 0x002000001c7879f0 */ /* 0x000fe60008001878 */
[----:B------:R-:W-:Y:S02]  /*12360*/  WARPGROUP.DEPBAR.LE gsb0, 0x0 ;  /* 0x00008000000079c5 */ /* 0x000fe40000010000 */
[----:B------:R-:W-:-:S06]  /*12370*/  WARPGROUP.ARRIVE ;  /* 0x00000000000079c5 */ /* 0x000fcc0000000000 */
[----:B------:R-:W-:Y:S01]  /*12380*/  HGMMA.64x16x16.F32.BF16 R112, gdesc[UR32], R112, gsb0 ;  /* 0x00200000207079f0 */ /* 0x000fe20008001870 */
[----:B------:R-:W-:Y:S02]  /*12390*/  R2UR UR36, R6 ;  /* 0x00000000062472ca */ /* 0x000fe400000e0000 */
[----:B------:R-:W-:Y:S01]  /*123a0*/  R2UR UR37, R7 ;  /* 0x00000000072572ca */ /* 0x000fe200000e0000 */
[----:B------:R-:W-:Y:S02]  /*123b0*/  WARPGROUP.DEPBAR.LE gsb0, 0x0 ;  /* 0x00008000000079c5 */ /* 0x000fe40000010000 */
[----:B------:R-:W-:-:S10]  /*123c0*/  WARPGROUP.ARRIVE ;  /* 0x00000000000079c5 */ /* 0x000fd40000000000 */
        /* <DEDUP_REMOVED lines=109> */
[----:B------:R-:W-:Y:S03]  /*12aa0*/  HGMMA.64x16x16.F32.BF16 R72, gdesc[UR32], R72, gsb0 ;  /* 0x00200000204879f0 */ /* 0x000fe60008001848 */
[----:B------:R-:W-:Y:S02]  /*12ab0*/  WARPGROUP.DEPBAR.LE gsb0, 0x0 ;  /* 0x00008000000079c5 */ /* 0x000fe40000010000 */
[----:B0-----:R-:W-:Y:S05]  /*12ac0*/  @P2 BRA `(.L_x_527) ;  /* 0x0000000000282947 */ /* 0x001fea0003800000 */
[----:B------:R-:W-:Y:S05]  /*12ad0*/  @!P0 BRA `(.L_x_528) ;  /* 0x0000000000048947 */ /* 0x000fea0003800000 */
[----:B------:R-:W-:Y:S01]  /*12ae0*/  BPT.TRAP 0x1 ;  /* 0x000000040000795c */ /* 0x000fe20000300000 */
.L_x_528:
[----:B------:R-:W-:Y:S01]  /*12af0*/  SHF.L.U32 R14, R157, 0x1f, RZ ;  /* 0x0000001f9d0e7819 */ /* 0x000fe200000006ff */
[----:B-----5:R-:W-:-:S04]  /*12b00*/  IMAD R15, R0, 0x8, R16 ;  /* 0x00000008000f7824 */ /* 0x020fc800078e0210 */
[----:B------:R0:W1:Y:S01]  /*12b10*/  SYNCS.PHASECHK.TRANS64.TRYWAIT P2, [R15+URZ+0x31c50], R14 ;  /* 0x031c500e0f0075a7 */ /* 0x000062000804017f */
[----:B------:R-:W-:Y:S05]  /*12b20*/  @!P0 BRA `(.L_x_529) ;  /* 0x0000000000048947 */ /* 0x000fea0003800000 */
[----:B------:R-:W-:Y:S01]  /*12b30*/  BPT.TRAP 0x1 ;  /* 0x000000040000795c */ /* 0x000fe20000300000 */
.L_x_529:
[----:B-1----:R-:W-:Y:S05]  /*12b40*/  @P2 BRA `(.L_x_527) ;  /* 0x0000000000082947 */ /* 0x002fea0003800000 */
[----:B------:R-:W1:Y:S02]  /*12b50*/  SYNCS.PHASECHK.TRANS64.TRYWAIT P2, [R15+URZ+0x31c50], R14 ;  /* 0x031c500e0f0075a7 */ /* 0x000e64000804017f */
[----:B-1----:R-:W-:Y:S05]  /*12b60*/  @!P2 BRA `(.L_x_530) ;  /* 0x000000e800c8a947 */ /* 0x002fea0003800000 */
.L_x_527:
[----:B------:R-:W-:Y:S05]  /*12b70*/  WARPSYNC.ALL ;  /* 0x0000000000007948 */ /* 0x000fea0003800000 */
[----:B------:R-:W-:Y:S01]  /*12b80*/  ULDC UR4, c[0x0][0x9d8] ;  /* 0x0002760000047ab9 */ /* 0x000fe20000000800 */
[----:B------:R2:W-:Y:S01]  /*12b90*/  STL [R1+0xec], R2 ;  /* 0x0000ec0201007387 */ /* 0x0005e20000100800 */
[----:B------:R-:W-:Y:S01]  /*12ba0*/  FMUL.FTZ R150, R136, UR4 ;  /* 0x0000000488967c20 */ /* 0x000fe20008410000 */
[----:B------:R-:W-:Y:S01]  /*12bb0*/  FMUL.FTZ R149, R137, UR4 ;  /* 0x0000000489957c20 */ /* 0x000fe20008410000 */
[----:B------:R-:W-:Y:S01]  /*12bc0*/  FMUL.FTZ R145, R140, UR4 ;  /* 0x000000048c917c20 */ /* 0x000fe20008410000 */
[----:B------:R-:W-:Y:S01]  /*12bd0*/  FMUL.FTZ R144, R141, UR4 ;  /* 0x000000048d907c20 */ /* 0x000fe20008410000 */
[----:B------:R-:W-:Y:S01]  /*12be0*/  FMUL.FTZ R138, R138, UR4 ;  /* 0x000000048a8a7c20 */ /* 0x000fe20008410000 */
[----:B------:R-:W-:Y:S01]  /*12bf0*/  FMUL.FTZ R141, R128, UR4 ;  /* 0x00000004808d7c20 */ /* 0x000fe20008410000 */
        /* <DEDUP_REMOVED lines=8> */
[----:B------:R-:W3:Y:S01]  /*12c80*/  MUFU.TANH R149, R149 ;  /* 0x0000009500957308 */ /* 0x000ee20000002400 */
[----:B------:R-:W-:Y:S01]  /*12c90*/  FMUL.FTZ R104, R104, UR4 ;  /* 0x0000000468687c20 */ /* 0x000fe20008410000 */
[----:B------:R-:W-:Y:S01]  /*12ca0*/  FMUL.FTZ R105, R105, UR4 ;  /* 0x0000000469697c20 */ /* 0x000fe20008410000 */
[----:B------:R-:W-:Y:S01]  /*12cb0*/  FMUL.FTZ R108, R108, UR4 ;  /* 0x000000046c6c7c20 */ /* 0x000fe20008410000 */
[----:B------:R-:W-:Y:S01]  /*12cc0*/  FMUL.FTZ R109, R109, UR4 ;  /* 0x000000046d6d7c20 */ /* 0x000fe20008410000 */
[----:B------:R-:W-:Y:S01]  /*12cd0*/  FMUL.FTZ R96, R96, UR4 ;  /* 0x0000000460607c20 */ /* 0x000fe20008410000 */
[----:B------:R-:W-:Y:S01]  /*12ce0*/  FMUL.FTZ R97, R97, UR4 ;  /* 0x0000000461617c20 */ /* 0x000fe20008410000 */
[----:B------:R-:W-:Y:S01]  /*12cf0*/  FMUL.FTZ R100, R100, UR4 ;  /* 0x0000000464647c20 */ /* 0x000fe20008410000 */
[----:B------:R-:W4:Y:S01]  /*12d00*/  MUFU.TANH R145, R145 ;  /* 0x0000009100917308 */ /* 0x000f220000002400 */
[----:B01----:R-:W-:Y:S01]  /*12d10*/  FMNMX.FTZ R14, R150, R156, !PT ;  /* 0x0000009c960e7209 */ /* 0x003fe20007810000 */
[----:B------:R-:W-:Y:S01]  /*12d20*/  FMUL.FTZ R101, R101, UR4 ;  /* 0x0000000465657c20 */ /* 0x000fe20008410000 */
[----:B------:R-:W-:Y:S01]  /*12d30*/  FMUL.FTZ R116, R89, UR4 ;  /* 0x0000000459747c20 */ /* 0x000fe20008410000 */
[----:B------:R-:W-:Y:S01]  /*12d40*/  FMUL.FTZ R92, R92, UR4 ;  /* 0x000000045c5c7c20 */ /* 0x000fe20008410000 */
[----:B------:R-:W-:Y:S01]  /*12d50*/  FMUL.FTZ R117, R93, UR4 ;  /* 0x000000045d757c20 */ /* 0x000fe20008410000 */
[----:B------:R-:W-:Y:S01]  /*12d60*/  FMUL.FTZ R140, R80, UR4 ;  /* 0x00000004508c7c20 */ /* 0x000fe20008410000 */
[----:B------:R-:W-:Y:S01]  /*12d70*/  FMUL.FTZ R148, R81, UR4 ;  /* 0x0000000451947c20 */ /* 0x000fe20008410000 */
[----:B------:R-:W0:Y:S01]  /*12d80*/  MUFU.TANH R144, R144 ;  /* 0x0000009000907308 */ /* 0x000e220000002400 */
[----:B---3--:R-:W-:Y:S01]  /*12d90*/  FMNMX.FTZ R14, R149, R14, !PT ;  /* 0x0000000e950e7209 */ /* 0x008fe20007810000 */
[----:B------:R-:W-:Y:S01]  /*12da0*/  FMUL.FTZ R146, R84, UR4 ;  /* 0x0000000454927c20 */ /* 0x000fe20008410000 */
[----:B------:R-:W-:Y:S01]  /*12db0*/  FMUL.FTZ R121, R85, UR4 ;  /* 0x0000000455797c20 */ /* 0x000fe20008410000 */
[----:B------:R-:W-:Y:S01]  /*12dc0*/  FMUL.FTZ R147, R72, UR4 ;  /* 0x0000000448937c20 */ /* 0x000fe20008410000 */
[----:B------:R-:W-:Y:S01]  /*12dd0*/  FMUL.FTZ R151, R73, UR4 ;  /* 0x0000000449977c20 */ /* 0x000fe20008410000 */
[----:B------:R-:W-:Y:S01]  /*12de0*/  FMUL.FTZ R152, R76, UR4 ;  /* 0x000000044c987c20 */ /* 0x000fe20008410000 */
[----:B------:R-:W-:Y:S01]  /*12df0*/  FMUL.FTZ R153, R77, UR4 ;  /* 0x000000044d997c20 */ /* 0x000fe20008410000 */
[----:B--2---:R1:W2:Y:S01]  /*12e00*/  MUFU.TANH R2, R138 ;  /* 0x0000008a00027308 */ /* 0x0042a20000002400 */
[----:B----4-:R-:W-:Y:S01]  /*12e10*/  FMNMX.FTZ R14, R145, R14, !PT ;  /* 0x0000000e910e7209 */ /* 0x010fe20007810000 */
[----:B------:R-:W-:Y:S01]  /*12e20*/  FMUL.FTZ R143, R143, UR4 ;  /* 0x000000048f8f7c20 */ /* 0x000fe20008410000 */
[----:B------:R-:W-:Y:S01]  /*12e30*/  FMUL.FTZ R142, R142, UR4 ;  /* 0x000000048e8e7c20 */ /* 0x000fe20008410000 */
[----:B------:R-:W-:Y:S01]  /*12e40*/  FMUL.FTZ R127, R127, UR4 ;  /* 0x000000047f7f7c20 */ /* 0x000fe20008410000 */
[----:B------:R-:W-:Y:S01]  /*12e50*/  ULDC UR5, c[0x0][0x988] ;  /* 0x0002620000057ab9 */ /* 0x000fe20000000800 */
[----:B------:R-:W-:Y:S01]  /*12e60*/  FMUL.FTZ R134, R134, UR4 ;  /* 0x0000000486867c20 */ /* 0x000fe20008410000 */
[----:B------:R-:W-:Y:S01]  /*12e70*/  FMUL.FTZ R122, R122, UR4 ;  /* 0x000000047a7a7c20 */ /* 0x000fe20008410000 */
[----:B------:R-:W3:Y:S01]  /*12e80*/  MUFU.TANH R141, R141 ;  /* 0x0000008d008d7308 */ /* 0x000ee20000002400 */
[----:B-1----:R-:W-:Y:S01]  /*12e90*/  FMUL.FTZ R138, R129, UR4 ;  /* 0x00000004818a7c20 */ /* 0x002fe20008410000 */
[----:B------:R-:W-:Y:S01]  /*12ea0*/  FMUL.FTZ R129, R120, UR4 ;  /* 0x0000000478817c20 */ /* 0x000fe20008410000 */
[----:B0-----:R-:W-:Y:S01]  /*12eb0*/  FMNMX.FTZ R14, R144, R14, !PT ;  /* 0x0000000e900e7209 */ /* 0x001fe20007810000 */
[----:B------:R-:W-:Y:S01]  /*12ec0*/  FMUL.FTZ R120, R124, UR4 ;  /* 0x000000047c787c20 */ /* 0x000fe20008410000 */
[----:B------:R-:W-:Y:S01]  /*12ed0*/  FMUL.FTZ R124, R113, UR4 ;  /* 0x00000004717c7c20 */ /* 0x000fe20008410000 */
[----:B------:R-:W-:Y:S01]  /*12ee0*/  FMUL.FTZ R113, R88, UR4 ;  /* 0x0000000458717c20 */ /* 0x000fe20008410000 */
[----:B------:R-:W-:Y:S01]  /*12ef0*/  FMUL.FTZ R123, R123, UR4 ;  /* 0x000000047b7b7c20 */ /* 0x000fe20008410000 */
[----:B------:R-:W0:Y:S01]  /*12f00*/  MUFU.TANH R138, R138 ;  /* 0x0000008a008a7308 */ /* 0x000e220000002400 */
[----:B--2---:R-:W-:Y:S01]  /*12f10*/  STL [R1+0x30], R2 ;  /* 0x0000300201007387 */ /* 0x004fe20000100800 */
[----:B------:R-:W-:Y:S01]  /*12f20*/  FMUL.FTZ R126, R126, UR4 ;  /* 0x000000047e7e7c20 */ /* 0x000fe20008410000 */
[----:B------:R-:W-:Y:S01]  /*12f30*/  FMUL.FTZ R131, R131, UR4 ;  /* 0x0000000483837c20 */ /* 0x000fe20008410000 */
[----:B------:R-:W-:Y:S01]  /*12f40*/  FMUL.FTZ R157, R115, UR4 ;  /* 0x00000004739d7c20 */ /* 0x000fe20008410000 */
[----:B------:R-:W-:Y:S01]  /*12f50*/  FMUL.FTZ R118, R118, UR4 ;  /* 0x0000000476767c20 */ /* 0x000fe20008410000 */
[----:B------:R-:W-:Y:S01]  /*12f60*/  FMUL.FTZ R114, R114, UR4 ;  /* 0x0000000472727c20 */ /* 0x000fe20008410000 */
[----:B------:R-:W-:Y:S01]  /*12f70*/  FMUL.FTZ R139, R139, UR4 ;  /* 0x000000048b8b7c20 */ /* 0x000fe20008410000 */
[----:B------:R-:W1:Y:S01]  /*12f80*/  MUFU.TANH R137, R137 ;  /* 0x0000008900897308 */ /* 0x000e620000002400 */
[----:B---3--:R-:W-:Y:S01]  /*12f90*/  FMNMX.FTZ R14, R141, R14, !PT ;  /* 0x0000000e8d0e7209 */ /* 0x008fe20007810000 */
[----:B------:R-:W-:Y:S01]  /*12fa0*/  FMUL.FTZ R130, R130, UR4 ;  /* 0x0000000482827c20 */ /* 0x000fe20008410000 */
[----:B------:R-:W-:-:S05]  /*12fb0*/  FMUL.FTZ R135, R135, UR4 ;  /* 0x0000000487877c20 */ /* 0x000fca0008410000 */
        /* <DEDUP_REMOVED lines=58> */
[----:B------:R-:W-:Y:S01]  /*13360*/  MUFU.TANH R132, R143 ;  /* 0x0000008f00847308 */ /* 0x000fe20000002400 */
[----:B--2---:R-:W-:-:S07]  /*13370*/  FMNMX.FTZ R14, R152, R14, !PT ;  /* 0x0000000e980e7209 */ /* 0x004fce0007810000 */
[----:B------:R-:W-:Y:S01]  /*13380*/  MUFU.TANH R88, R142 ;  /* 0x0000008e00587308 */ /* 0x000fe20000002400 */
[----:B0-----:R-:W-:-:S05]  /*13390*/  FMNMX.FTZ R14, R153, R14, !PT ;  /* 0x0000000e990e7209 */ /* 0x001fca0007810000 */
[----:B------:R-:W0:Y:S02]  /*133a0*/  SHFL.BFLY PT, R15, R14, 0x2, 0x1f ;  /* 0x0c401f000e0f7f89 */ /* 0x000e2400000e0000 */
[----:B------:R-:W-:Y:S08]  /*133b0*/  MUFU.TANH R80, R127 ;  /* 0x0000007f00507308 */ /* 0x000ff00000002400 */
[----:B------:R-:W-:Y:S08]  /*133c0*/  MUFU.TANH R142, R134 ;  /* 0x00000086008e7308 */ /* 0x000ff00000002400 */
[----:B------:R1:W-:Y:S01]  /*133d0*/  MUFU.TANH R133, R122 ;  /* 0x0000007a00857308 */ /* 0x0003e20000002400 */
[----:B0-----:R-:W-:-:S07]  /*133e0*/  FMNMX.FTZ R14, R14, R15, !PT ;  /* 0x0000000f0e0e7209 */ /* 0x001fce0007810000 */
[----:B------:R0:W-:Y:S01]  /*133f0*/  MUFU.TANH R81, R123 ;  /* 0x0000007b00517308 */ /* 0x0001e20000002400 */
[----:B------:R-:W2:Y:S07]  /*13400*/  SHFL.BFLY PT, R15, R14, 0x1, 0x1f ;  /* 0x0c201f000e0f7f89 */ /* 0x000eae00000e0000 */
[----:B------:R-:W-:Y:S08]  /*13410*/  MUFU.TANH R143, R126 ;  /* 0x0000007e008f7308 */ /* 0x000ff00000002400 */
[----:B------:R-:W3:Y:S08]  /*13420*/  MUFU.TANH R89, R131 ;  /* 0x0000008300597308 */ /* 0x000ef00000002400 */
[----:B------:R4:W4:Y:S01]  /*13430*/  MUFU.TANH R93, R114 ;  /* 0x00000072005d7308 */ /* 0x0009220000002400 */
[----:B--2---:R-:W-:Y:S01]  /*13440*/  FMNMX.FTZ R14, R14, R15, !PT ;  /* 0x0000000f0e0e7209 */ /* 0x004fe20007810000 */
[----:B------:R-:W-:-:S04]  /*13450*/  IMAD.U32 R15, RZ, RZ, UR5 ;  /* 0x00000005ff0f7e24 */ /* 0x000fc8000f8e00ff */
[CC--:B-1----:R-:W-:Y:S01]  /*13460*/  FMUL.FTZ R122, R14.reuse, R15.reuse ;  /* 0x0000000f0e7a7220 */ /* 0x0c2fe20000410000 */
[----:B0-----:R-:W-:Y:S01]  /*13470*/  FADD.FTZ R123, -R14, R156 ;  /* 0x0000009c0e7b7221 */ /* 0x001fe20000010100 */
[----:B------:R-:W-:Y:S01]  /*13480*/  MUFU.TANH R2, R139 ;  /* 0x0000008b00027308 */ /* 0x000fe20000002400 */
[----:B---3--:R-:W-:Y:S02]  /*13490*/  IMAD.MOV.U32 R134, RZ, RZ, R89 ;  /* 0x000000ffff867224 */ /* 0x008fe400078e0059 */
[-CC-:B------:R-:W-:Y:S01]  /*134a0*/  FFMA.FTZ R127, R120, R15.reuse, -R122.reuse ;  /* 0x0000000f787f7223 */ /* 0x180fe2000001087a */
[-C--:B------:R-:W-:Y:S01]  /*134b0*/  FMUL.FTZ R123, R123, R15.reuse ;  /* 0x0000000f7b7b7220 */ /* 0x080fe20000410000 */
[----:B------:R-:W2:Y:S01]  /*134c0*/  LDL.LU R120, [R1+0x38] ;  /* 0x0000380001787983 */ /* 0x000ea20000300800 */
[-C--:B------:R-:W-:Y:S01]  /*134d0*/  FFMA.FTZ R115, R150, R15.reuse, -R122 ;  /* 0x0000000f96737223 */ /* 0x080fe2000001087a */
[----:B------:R-:W-:Y:S02]  /*134e0*/  IMAD.MOV.U32 R150, RZ, RZ, R132 ;  /* 0x000000ffff967224 */ /* 0x000fe400078e0084 */
[-CC-:B------:R-:W-:Y:S01]  /*134f0*/  FFMA.FTZ R126, R20, R15.reuse, -R122.reuse ;  /* 0x0000000f147e7223 */ /* 0x180fe2000001087a */
[----:B------:R-:W-:Y:S01]  /*13500*/  FFMA.FTZ R131, R137, R15, -R122 ;  /* 0x0000000f89837223 */ /* 0x000fe2000001087a */
[----:B------:R0:W-:Y:S01]  /*13510*/  MUFU.EX2 R20, R123 ;  /* 0x0000007b00147308 */ /* 0x0001e20000000800 */
[----:B------:R-:W-:-:S02]  /*13520*/  IMAD.MOV.U32 R137, RZ, RZ, R80 ;  /* 0x000000ffff897224 */ /* 0x000fc400078e0050 */
[-CC-:B------:R-:W-:Y:S01]  /*13530*/  FFMA.FTZ R80, R105, R15.reuse, -R122.reuse ;  /* 0x0000000f69507223 */ /* 0x180fe2000001087a */
[-CC-:B------:R-:W-:Y:S01]  /*13540*/  FFMA.FTZ R73, R104, R15.reuse, -R122.reuse ;  /* 0x0000000f68497223 */ /* 0x180fe2000001087a */
[----:B------:R-:W3:Y:S01]  /*13550*/  LDL.LU R105, [R1+0x30] ;  /* 0x0000300001697983 */ /* 0x000ee20000300800 */
[-CC-:B----4-:R-:W-:Y:S01]  /*13560*/  FFMA.FTZ R114, R145, R15.reuse, -R122.reuse ;  /* 0x0000000f91727223 */ /* 0x190fe2000001087a */
[-CC-:B------:R-:W-:Y:S01]  /*13570*/  FFMA.FTZ R144, R144, R15.reuse, -R122.reuse ;  /* 0x0000000f90907223 */ /* 0x180fe2000001087a */
[-C--:B------:R-:W-:Y:S01]  /*13580*/  FFMA.FTZ R85, R116, R15.reuse, -R122 ;  /* 0x0000000f74557223 */ /* 0x080fe2000001087a */
[----:B------:R1:W-:Y:S01]  /*13590*/  MUFU.TANH R156, R118 ;  /* 0x00000076009c7308 */ /* 0x0003e20000002400 */
[----:B0-----:R-:W-:Y:S02]  /*135a0*/  IMAD.MOV.U32 R123, RZ, RZ, R150 ;  /* 0x000000ffff7b7224 */ /* 0x001fe400078e0096 */
[----:B------:R-:W-:Y:S01]  /*135b0*/  FFMA.FTZ R72, R97, R15, -R122 ;  /* 0x0000000f61487223 */ /* 0x000fe2000001087a */
[----:B------:R-:W-:-:S02]  /*135c0*/  IMAD.MOV.U32 R150, RZ, RZ, R142 ;  /* 0x000000ffff967224 */ /* 0x000fc400078e008e */
[-CC-:B------:R-:W-:Y:S01]  /*135d0*/  FFMA.FTZ R142, R146, R15.reuse, -R122.reuse ;  /* 0x0000000f928e7223 */ /* 0x180fe2000001087a */
[-CC-:B------:R-:W-:Y:S01]  /*135e0*/  FFMA.FTZ R132, R138, R15.reuse, -R122.reuse ;  /* 0x0000000f8a847223 */ /* 0x180fe2000001087a */
[----:B------:R-:W3:Y:S01]  /*135f0*/  LDL.LU R146, [R1+0x34] ;  /* 0x0000340001927983 */ /* 0x000ee20000300800 */
[-CC-:B------:R-:W-:Y:S01]  /*13600*/  FFMA.FTZ R76, R21, R15.reuse, -R122.reuse ;  /* 0x0000000f154c7223 */ /* 0x180fe2000001087a */
[----:B------:R-:W-:Y:S01]  /*13610*/  MUFU.EX2 R104, R115 ;  /* 0x0000007300687308 */ /* 0x000fe20000000800 */
[-CC-:B-1----:R-:W-:Y:S01]  /*13620*/  FFMA.FTZ R118, R149, R15.reuse, -R122.reuse ;  /* 0x0000000f95767223 */ /* 0x182fe2000001087a */
[----:B------:R-:W-:Y:S01]  /*13630*/  FMUL.FTZ R116, R106, UR4 ;  /* 0x000000046a747c20 */ /* 0x000fe20008410000 */
[----:B------:R-:W-:Y:S02]  /*13640*/  IMAD.MOV.U32 R138, RZ, RZ, R81 ;  /* 0x000000ffff8a7224 */ /* 0x000fe400078e0051 */
[----:B------:R-:W-:Y:S01]  /*13650*/  FFMA.FTZ R129, R129, R15, -R122 ;  /* 0x0000000f81817223 */ /* 0x000fe2000001087a */
[----:B------:R-:W-:-:S02]  /*13660*/  IMAD.MOV.U32 R149, RZ, RZ, R133 ;  /* 0x000000ffff957224 */ /* 0x000fc400078e0085 */
[-CC-:B------:R-:W-:Y:S01]  /*13670*/  FFMA.FTZ R128, R128, R15.reuse, -R122.reuse ;  /* 0x0000000f80807223 */ /* 0x180fe2000001087a */
[----:B------:R-:W-:Y:S08]  /*13680*/  MUFU.EX2 R118, R118 ;  /* 0x0000007600767308 */ /* 0x000ff00000000800 */
[----:B------:R0:W-:Y:S08]  /*13690*/  MUFU.EX2 R106, R114 ;  /* 0x00000072006a7308 */ /* 0x0001f00000000800 */
[----:B------:R-:W-:Y:S01]  /*136a0*/  MUFU.EX2 R144, R144 ;  /* 0x0000009000907308 */ /* 0x000fe20000000800 */
[----:B------:R-:W-:Y:S01]  /*136b0*/  FFMA.FTZ R81, R112, R15, -R122 ;  /* 0x0000000f70517223 */ /* 0x000fe2000001087a */
[----:B0-----:R-:W-:-:S02]  /*136c0*/  IMAD.MOV.U32 R114, RZ, RZ, R143 ;  /* 0x000000ffff727224 */ /* 0x001fc400078e008f */
[-C--:B------:R-:W-:Y:S01]  /*136d0*/  FFMA.FTZ R133, R141, R15.reuse, -R122 ;  /* 0x0000000f8d857223 */ /* 0x080fe2000001087a */
[----:B------:R-:W-:Y:S02]  /*136e0*/  IMAD.MOV.U32 R112, RZ, RZ, R88 ;  /* 0x000000ffff707224 */ /* 0x000fe400078e0058 */
[-CC-:B------:R-:W-:Y:S01]  /*136f0*/  FFMA.FTZ R125, R125, R15.reuse, -R122.reuse ;  /* 0x0000000f7d7d7223 */ /* 0x180fe2000001087a */
[----:B------:R0:W-:Y:S01]  /*13700*/  MUFU.TANH R139, R130 ;  /* 0x00000082008b7308 */ /* 0x0001e20000002400 */
[-CC-:B------:R-:W-:Y:S01]  /*13710*/  FFMA.FTZ R124, R124, R15.reuse, -R122.reuse ;  /* 0x0000000f7c7c7223 */ /* 0x180fe2000001087a */
[-CC-:B------:R-:W-:Y:S01]  /*13720*/  FFMA.FTZ R88, R108, R15.reuse, -R122.reuse ;  /* 0x0000000f6c587223 */ /* 0x180fe2000001087a */
[-CC-:B------:R-:W-:Y:S01]  /*13730*/  FFMA.FTZ R77, R109, R15.reuse, -R122.reuse ;  /* 0x0000000f6d4d7223 */ /* 0x180fe2000001087a */
[-CC-:B------:R-:W-:Y:S01]  /*13740*/  FFMA.FTZ R96, R96, R15.reuse, -R122.reuse ;  /* 0x0000000f60607223 */ /* 0x180fe2000001087a */
[-CC-:B------:R-:W-:Y:S01]  /*13750*/  FFMA.FTZ R21, R101, R15.reuse, -R122.reuse ;  /* 0x0000000f65157223 */ /* 0x180fe2000001087a */
[-CC-:B------:R-:W-:Y:S01]  /*13760*/  FFMA.FTZ R89, R113, R15.reuse, -R122.reuse ;  /* 0x0000000f71597223 */ /* 0x180fe2000001087a */
[-CC-:B------:R-:W-:Y:S01]  /*13770*/  FFMA.FTZ R92, R92, R15.reuse, -R122.reuse ;  /* 0x0000000f5c5c7223 */ /* 0x180fe2000001087a */
[----:B------:R-:W1:Y:S01]  /*13780*/  MUFU.TANH R135, R135 ;  /* 0x0000008700877308 */ /* 0x000e620000002400 */
[----:B0-----:R-:W-:Y:S01]  /*13790*/  FFMA.FTZ R130, R136, R15, -R122 ;  /* 0x0000000f88827223 */ /* 0x001fe2000001087a */
[----:B------:R-:W-:-:S02]  /*137a0*/  IMAD.MOV.U32 R136, RZ, RZ, R93 ;  /* 0x000000ffff887224 */ /* 0x000fc400078e005d */
        /* <DEDUP_REMOVED lines=8> */
[----:B------:R-:W-:Y:S01]  /*13830*/  FFMA.FTZ R153, R153, R15, -R122 ;  /* 0x0000000f99997223 */ /* 0x000fe2000001087a */
[----:B------:R-:W-:Y:S02]  /*13840*/  IMAD.MOV.U32 R122, RZ, RZ, R112 ;  /* 0x000000ffff7a7224 */ /* 0x000fe400078e0070 */
[----:B------:R-:W-:Y:S01]  /*13850*/  FMUL.FTZ R108, R102, UR4 ;  /* 0x00000004666c7c20 */ /* 0x000fe20008410000 */
[----:B------:R-:W-:-:S02]  /*13860*/  IMAD.MOV.U32 R102, RZ, RZ, R134 ;  /* 0x000000ffff667224 */ /* 0x000fc400078e0086 */
[----:B------:R-:W-:Y:S01]  /*13870*/  FMUL.FTZ R121, R99, UR4 ;  /* 0x0000000463797c20 */ /* 0x000fe20008410000 */
[----:B------:R-:W0:Y:S01]  /*13880*/  MUFU.TANH R157, R157 ;  /* 0x0000009d009d7308 */ /* 0x000e220000002400 */
[----:B-1----:R-:W-:Y:S02]  /*13890*/  IMAD.MOV.U32 R99, RZ, RZ, R135 ;  /* 0x000000ffff637224 */ /* 0x002fe400078e0087 */
[----:B------:R-:W-:Y:S02]  /*138a0*/  IMAD.MOV.U32 R100, RZ, RZ, R149 ;  /* 0x000000ffff647224 */ /* 0x000fe400078e0095 */
[----:B------:R-:W-:Y:S02]  /*138b0*/  IMAD.MOV.U32 R101, RZ, RZ, R138 ;  /* 0x000000ffff657224 */ /* 0x000fe400078e008a */
[----:B------:R-:W-:Y:S01]  /*138c0*/  FMUL.FTZ R115, R119, UR4 ;  /* 0x0000000477737c20 */ /* 0x000fe20008410000 */
[----:B------:R-:W-:Y:S02]  /*138d0*/  IMAD.MOV.U32 R113, RZ, RZ, R137 ;  /* 0x000000ffff717224 */ /* 0x000fe400078e0089 */
[----:B------:R-:W-:-:S02]  /*138e0*/  IMAD.MOV.U32 R112, RZ, RZ, R136 ;  /* 0x000000ffff707224 */ /* 0x000fc400078e0088 */
[----:B------:R-:W-:Y:S01]  /*138f0*/  FMUL.FTZ R117, R107, UR4 ;  /* 0x000000046b757c20 */ /* 0x000fe20008410000 */
[----:B------:R-:W1:Y:S01]  /*13900*/  MUFU.TANH R115, R115 ;  /* 0x0000007300737308 */ /* 0x000e620000002400 */
[----:B------:R-:W-:-:S07]  /*13910*/  FMUL.FTZ R119, R111, UR4 ;  /* 0x000000046f777c20 */ /* 0x000fce0008410000 */
[----:B------:R-:W4:Y:S08]  /*13920*/  MUFU.TANH R116, R116 ;  /* 0x0000007400747308 */ /* 0x000f300000002400 */
[----:B------:R-:W4:Y:S08]  /*13930*/  MUFU.TANH R117, R117 ;  /* 0x0000007500757308 */ /* 0x000f300000002400 */
[----:B------:R-:W-:Y:S01]  /*13940*/  MUFU.TANH R119, R119 ;  /* 0x0000007700777308 */ /* 0x000fe20000002400 */
[----:B------:R-:W-:-:S07]  /*13950*/  FMUL.FTZ R109, R103, UR4 ;  /* 0x00000004676d7c20 */ /* 0x000fce0008410000 */
[----:B------:R-:W-:Y:S01]  /*13960*/  MUFU.TANH R121, R121 ;  /* 0x0000007900797308 */ /* 0x000fe20000002400 */
[----:B------:R-:W-:-:S07]  /*13970*/  FMUL.FTZ R111, R91, UR4 ;  /* 0x000000045b6f7c20 */ /* 0x000fce0008410000 */
[----:B------:R-:W-:Y:S01]  /*13980*/  MUFU.TANH R108, R108 ;  /* 0x0000006c006c7308 */ /* 0x000fe20000002400 */
[----:B------:R-:W-:-:S07]  /*13990*/  FMUL.FTZ R134, R94, UR4 ;  /* 0x000000045e867c20 */ /* 0x000fce0008410000 */
[----:B------:R-:W-:Y:S01]  /*139a0*/  MUFU.TANH R109, R109 ;  /* 0x0000006d006d7308 */ /* 0x000fe20000002400 */
[----:B------:R-:W-:Y:S01]  /*139b0*/  FMUL.FTZ R135, R95, UR4 ;  /* 0x000000045f877c20 */ /* 0x000fe20008410000 */
[----:B------:R-:W-:-:S06]  /*139c0*/  FMUL.FTZ R136, R82, UR4 ;  /* 0x0000000452887c20 */ /* 0x000fcc0008410000 */
[----:B------:R-:W-:Y:S01]  /*139d0*/  MUFU.TANH R111, R111 ;  /* 0x0000006f006f7308 */ /* 0x000fe20000002400 */
[----:B------:R-:W-:-:S07]  /*139e0*/  FMUL.FTZ R137, R83, UR4 ;  /* 0x0000000453897c20 */ /* 0x000fce0008410000 */
[----:B------:R-:W-:Y:S01]  /*139f0*/  MUFU.TANH R134, R134 ;  /* 0x0000008600867308 */ /* 0x000fe20000002400 */
[----:B------:R-:W-:-:S07]  /*13a00*/  FMUL.FTZ R138, R86, UR4 ;  /* 0x00000004568a7c20 */ /* 0x000fce0008410000 */
[----:B------:R-:W-:Y:S01]  /*13a10*/  MUFU.TANH R135, R135 ;  /* 0x0000008700877308 */ /* 0x000fe20000002400 */
[----:B------:R-:W-:-:S07]  /*13a20*/  IMAD.MOV.U32 R103, RZ, RZ, R139 ;  /* 0x000000ffff677224 */ /* 0x000fce00078e008b */
[----:B------:R-:W-:Y:S08]  /*13a30*/  MUFU.TANH R136, R136 ;  /* 0x0000008800887308 */ /* 0x000ff00000002400 */
[----:B------:R-:W-:Y:S01]  /*13a40*/  MUFU.TANH R137, R137 ;  /* 0x0000008900897308 */ /* 0x000fe20000002400 */
[----:B--2---:R-:W-:-:S04]  /*13a50*/  FFMA.FTZ R97, R20, R120, R104 ;  /* 0x0000007814617223 */ /* 0x004fc80000010068 */
[----:B------:R-:W-:-:S04]  /*13a60*/  FADD.FTZ R97, R118, R97 ;  /* 0x0000006176617221 */ /* 0x000fc80000010000 */
[----:B------:R-:W-:-:S04]  /*13a70*/  FADD.FTZ R97, R106, R97 ;  /* 0x000000616a617221 */ /* 0x000fc80000010000 */
[----:B------:R-:W-:Y:S01]  /*13a80*/  FADD.FTZ R143, R144, R97 ;  /* 0x00000061908f7221 */ /* 0x000fe20000010000 */
[----:B---3--:R-:W-:-:S04]  /*13a90*/  FMNMX.FTZ R97, R105, R146, !PT ;  /* 0x0000009269617209 */ /* 0x008fc80007810000 */
[----:B------:R-:W-:-:S04]  /*13aa0*/  FMNMX.FTZ R97, R2, R97, !PT ;  /* 0x0000006102617209 */ /* 0x000fc80007810000 */
[----:B------:R-:W-:-:S04]  /*13ab0*/  FMNMX.FTZ R97, R122, R97, !PT ;  /* 0x000000617a617209 */ /* 0x000fc80007810000 */
[----:B------:R-:W-:Y:S01]  /*13ac0*/  FMNMX.FTZ R97, R123, R97, !PT ;  /* 0x000000617b617209 */ /* 0x000fe20007810000 */
[----:B------:R-:W-:-:S03]  /*13ad0*/  FMUL.FTZ R120, R98, UR4 ;  /* 0x0000000462787c20 */ /* 0x000fc60008410000 */
[----:B------:R-:W-:Y:S01]  /*13ae0*/  FMNMX.FTZ R97, R139, R97, !PT ;  /* 0x000000618b617209 */ /* 0x000fe20007810000 */
[----:B------:R-:W-:-:S03]  /*13af0*/  IMAD.MOV.U32 R98, RZ, RZ, R150 ;  /* 0x000000ffff627224 */ /* 0x000fc600078e0096 */
[----:B------:R-:W-:-:S04]  /*13b00*/  FMNMX.FTZ R97, R102, R97, !PT ;  /* 0x0000006166617209 */ /* 0x000fc80007810000 */
[----:B------:R-:W-:-:S04]  /*13b10*/  FMNMX.FTZ R97, R98, R97, !PT ;  /* 0x0000006162617209 */ /* 0x000fc80007810000 */
[----:B------:R-:W-:-:S04]  /*13b20*/  FMNMX.FTZ R97, R99, R97, !PT ;  /* 0x0000006163617209 */ /* 0x000fc80007810000 */
[----:B------:R-:W-:-:S04]  /*13b30*/  FMNMX.FTZ R97, R100, R97, !PT ;  /* 0x0000006164617209 */ /* 0x000fc80007810000 */
[----:B------:R-:W-:-:S04]  /*13b40*/  FMNMX.FTZ R97, R101, R97, !PT ;  /* 0x0000006165617209 */ /* 0x000fc80007810000 */
[----:B------:R-:W-:-:S04]  /*13b50*/  FMNMX.FTZ R97, R114, R97, !PT ;  /* 0x0000006172617209 */ /* 0x000fc80007810000 */
[----:B------:R-:W-:Y:S02]  /*13b60*/  FMNMX.FTZ R97, R113, R97, !PT ;  /* 0x0000006171617209 */ /* 0x000fe40007810000 */
[----:B------:R-:W-:Y:S01]  /*13b70*/  F2FP.BF16.F32.PACK_AB R104, R118, R104 ;  /* 0x000000687668723e */ /* 0x000fe200000010ff */
[----:B------:R-:W-:Y:S01]  /*13b80*/  FMUL.FTZ R118, R110, UR4 ;  /* 0x000000046e767c20 */ /* 0x000fe20008410000 */
[----:B------:R-:W-:-:S04]  /*13b90*/  FMNMX.FTZ R97, R112, R97, !PT ;  /* 0x0000006170617209 */ /* 0x000fc80007810000 */
[----:B0-----:R-:W-:Y:S01]  /*13ba0*/  FMNMX.FTZ R97, R157, R97, !PT ;  /* 0x000000619d617209 */ /* 0x001fe20007810000 */
[----:B------:R-:W0:Y:S03]  /*13bb0*/  MUFU.TANH R118, R118 ;  /* 0x0000007600767308 */ /* 0x000e260000002400 */
[----:B------:R-:W-:-:S04]  /*13bc0*/  FMNMX.FTZ R97, R156, R97, !PT ;  /* 0x000000619c617209 */ /* 0x000fc80007810000 */
[----:B-1----:R-:W-:Y:S01]  /*13bd0*/  FMNMX.FTZ R97, R115, R97, !PT ;  /* 0x0000006173617209 */ /* 0x002fe20007810000 */
[----:B------:R-:W1:Y:S03]  /*13be0*/  MUFU.TANH R120, R120 ;  /* 0x0000007800787308 */ /* 0x000e660000002400 */
[----:B----4-:R-:W-:-:S04]  /*13bf0*/  FMNMX.FTZ R97, R116, R97, !PT ;  /* 0x0000006174617209 */ /* 0x010fc80007810000 */
[----:B------:R-:W-:Y:S01]  /*13c00*/  FMNMX.FTZ R97, R117, R97, !PT ;  /* 0x0000006175617209 */ /* 0x000fe20007810000 */
[----:B------:R-:W-:-:S03]  /*13c10*/  FMUL.FTZ R110, R90, UR4 ;  /* 0x000000045a6e7c20 */ /* 0x000fc60008410000 */
[----:B0-----:R-:W-:-:S04]  /*13c20*/  FMNMX.FTZ R97, R118, R97, !PT ;  /* 0x0000006176617209 */ /* 0x001fc80007810000 */
[----:B------:R-:W-:Y:S01]  /*13c30*/  FMNMX.FTZ R97, R119, R97, !PT ;  /* 0x0000006177617209 */ /* 0x000fe20007810000 */
[----:B------:R-:W0:Y:S03]  /*13c40*/  MUFU.TANH R110, R110 ;  /* 0x0000006e006e7308 */ /* 0x000e260000002400 */
[----:B-1----:R-:W-:-:S04]  /*13c50*/  FMNMX.FTZ R97, R120, R97, !PT ;  /* 0x0000006178617209 */ /* 0x002fc80007810000 */
[----:B------:R-:W-:-:S04]  /*13c60*/  FMNMX.FTZ R97, R121, R97, !PT ;  /* 0x0000006179617209 */ /* 0x000fc80007810000 */
[----:B------:R-:W-:-:S04]  /*13c70*/  FMNMX.FTZ R97, R108, R97, !PT ;  /* 0x000000616c617209 */ /* 0x000fc80007810000 */
[----:B------:R-:W-:-:S04]  /*13c80*/  FMNMX.FTZ R97, R109, R97, !PT ;  /* 0x000000616d617209 */ /* 0x000fc80007810000 */
[----:B0-----:R-:W-:Y:S01]  /*13c90*/  FMNMX.FTZ R97, R110, R97, !PT ;  /* 0x000000616e617209 */ /* 0x001fe20007810000 */
[----:B------:R-:W-:-:S03]  /*13ca0*/  FMUL.FTZ R139, R87, UR4 ;  /* 0x00000004578b7c20 */ /* 0x000fc60008410000 */
[----:B------:R-:W-:Y:S01]  /*13cb0*/  FMNMX.FTZ R97, R111, R97, !PT ;  /* 0x000000616f617209 */ /* 0x000fe20007810000 */
[----:B------:R-:W0:Y:S01]  /*13cc0*/  MUFU.TANH R138, R138 ;  /* 0x0000008a008a7308 */ /* 0x000e220000002400 */
[----:B------:R-:W-:Y:S01]  /*13cd0*/  F2FP.BF16.F32.PACK_AB R106, R144, R106 ;  /* 0x0000006a906a723e */ /* 0x000fe200000010ff */
[----:B------:R-:W-:Y:S01]  /*13ce0*/  FMUL.FTZ R144, R74, UR4 ;  /* 0x000000044a907c20 */ /* 0x000fe20008410000 */
[----:B------:R-:W-:Y:S01]  /*13cf0*/  FMNMX.FTZ R97, R134, R97, !PT ;  /* 0x0000006186617209 */ /* 0x000fe20007810000 */
[----:B------:R-:W-:Y:S02]  /*13d00*/  IMAD.MOV.U32 R86, RZ, RZ, R146 ;  /* 0x000000ffff567224 */ /* 0x000fe400078e0092 */
[----:B------:R-:W-:Y:S01]  /*13d10*/  FMUL.FTZ R146, R75, UR4 ;  /* 0x000000044b927c20 */ /* 0x000fe20008410000 */
[----:B------:R-:W-:Y:S01]  /*13d20*/  FMNMX.FTZ R97, R135, R97, !PT ;  /* 0x0000006187617209 */ /* 0x000fe20007810000 */
[----:B------:R-:W1:Y:S01]  /*13d30*/  MUFU.TANH R139, R139 ;  /* 0x0000008b008b7308 */ /* 0x000e620000002400 */
[----:B------:R-:W-:-:S02]  /*13d40*/  FMUL.FTZ R148, R78, UR4 ;  /* 0x000000044e947c20 */ /* 0x000fc40008410000 */
[----:B------:R-:W-:-:S05]  /*13d50*/  FMNMX.FTZ R97, R136, R97, !PT ;  /* 0x0000006188617209 */ /* 0x000fca0007810000 */
[----:B------:R-:W2:Y:S01]  /*13d60*/  MUFU.TANH R144, R144 ;  /* 0x0000009000907308 */ /* 0x000ea20000002400 */
[----:B------:R-:W-:Y:S01]  /*13d70*/  FMNMX.FTZ R97, R137, R97, !PT ;  /* 0x0000006189617209 */ /* 0x000fe20007810000 */
[----:B------:R-:W-:-:S06]  /*13d80*/  FMUL.FTZ R149, R79, UR4 ;  /* 0x000000044f957c20 */ /* 0x000fcc0008410000 */
[----:B------:R-:W3:Y:S01]  /*13d90*/  MUFU.TANH R146, R146 ;  /* 0x0000009200927308 */ /* 0x000ee20000002400 */
[----:B0-----:R-:W-:-:S07]  /*13da0*/  FMNMX.FTZ R97, R138, R97, !PT ;  /* 0x000000618a617209 */ /* 0x001fce0007810000 */
[----:B------:R-:W0:Y:S01]  /*13db0*/  MUFU.TANH R148, R148 ;  /* 0x0000009400947308 */ /* 0x000e220000002400 */
[----:B-1----:R-:W-:-:S07]  /*13dc0*/  FMNMX.FTZ R97, R139, R97, !PT ;  /* 0x000000618b617209 */ /* 0x002fce0007810000 */
[----:B------:R-:W1:Y:S01]  /*13dd0*/  MUFU.TANH R149, R149 ;  /* 0x0000009500957308 */ /* 0x000e620000002400 */
[----:B--2---:R-:W-:-:S04]  /*13de0*/  FMNMX.FTZ R97, R144, R97, !PT ;  /* 0x0000006190617209 */ /* 0x004fc80007810000 */
[----:B---3--:R-:W-:-:S04]  /*13df0*/  FMNMX.FTZ R97, R146, R97, !PT ;  /* 0x0000006192617209 */ /* 0x008fc80007810000 */
[----:B0-----:R-:W-:-:S04]  /*13e00*/  FMNMX.FTZ R74, R148, R97, !PT ;  /* 0x00000061944a7209 */ /* 0x001fc80007810000 */
[----:B-1----:R-:W-:-:S05]  /*13e10*/  FMNMX.FTZ R74, R149, R74, !PT ;  /* 0x0000004a954a7209 */ /* 0x002fca0007810000 */
[----:B------:R-:W0:Y:S02]  /*13e20*/  SHFL.BFLY PT, R75, R74, 0x2, 0x1f ;  /* 0x0c401f004a4b7f89 */ /* 0x000e2400000e0000 */
[----:B0-----:R-:W-:-:S05]  /*13e30*/  FMNMX.FTZ R74, R74, R75, !PT ;  /* 0x0000004b4a4a7209 */ /* 0x001fca0007810000 */
[----:B------:R-:W0:Y:S02]  /*13e40*/  SHFL.BFLY PT, R75, R74, 0x1, 0x1f ;  /* 0x0c201f004a4b7f89 */ /* 0x000e2400000e0000 */
[----:B0-----:R-:W-:-:S05]  /*13e50*/  FMNMX.FTZ R74, R74, R75, !PT ;  /* 0x0000004b4a4a7209 */ /* 0x001fca0007810000 */
[----:B------:R-:W-:-:S04]  /*13e60*/  FMUL.FTZ R150, R74, R15 ;  /* 0x0000000f4a967220 */ /* 0x000fc80000410000 */
[-CC-:B------:R-:W-:Y:S01]  /*13e70*/  FFMA.FTZ R83, R134, R15.reuse, -R150.reuse ;  /* 0x0000000f86537223 */ /* 0x180fe20000010896 */
[-C--:B------:R-:W-:Y:S01]  /*13e80*/  FFMA.FTZ R107, R2, R15.reuse, -R150 ;  /* 0x0000000f026b7223 */ /* 0x080fe20000010896 */
[----:B------:R-:W-:Y:S01]  /*13e90*/  IMAD.MOV.U32 R134, RZ, RZ, R86 ;  /* 0x000000ffff867224 */ /* 0x000fe200078e0056 */
[----:B------:R0:W5:Y:S01]  /*13ea0*/  LDL.LU R2, [R1+0xec] ;  /* 0x0000ec0001027983 */ /* 0x0001620000300800 */
[----:B------:R-:W-:-:S03]  /*13eb0*/  FFMA.FTZ R86, R135, R15, -R150 ;  /* 0x0000000f87567223 */ /* 0x000fc60000010896 */
[----:B------:R-:W2:Y:S01]  /*13ec0*/  LDL R135, [R1+0x84] ;  /* 0x0000840001877983 */ /* 0x000ea20000100800 */
[----:B------:R-:W-:Y:S01]  /*13ed0*/  FFMA.FTZ R90, R108, R15, -R150 ;  /* 0x0000000f6c5a7223 */ /* 0x000fe20000010896 */
[----:B-----5:R-:W-:-:S05]  /*13ee0*/  VIADD R108, R16, 0x200 ;  /* 0x00000200106c7836 */ /* 0x020fca0000000000 */
[----:B------:R-:W-:-:S04]  /*13ef0*/  SHF.R.U32.HI R108, RZ, 0x4, R108 ;  /* 0x00000004ff6c7819 */ /* 0x000fc8000001166c */
[----:B------:R-:W-:-:S04]  /*13f00*/  LOP3.LUT R108, R108, 0x3fff, RZ, 0xc0, !PT ;  /* 0x00003fff6c6c7812 */ /* 0x000fc800078ec0ff */
[----:B------:R-:W-:Y:S01]  /*13f10*/  LOP3.LUT R108, R108, 0x2400000, RZ, 0xfc, !PT ;  /* 0x024000006c6c7812 */ /* 0x000fe200078efcff */
[----:B------:R-:W-:-:S04]  /*13f20*/  FFMA.FTZ R94, R110, R15, -R150 ;  /* 0x0000000f6e5e7223 */ /* 0x000fc80000010896 */
[----:B------:R-:W-:-:S04]  /*13f30*/  IMAD R108, R0, 0x6c0, R108 ;  /* 0x000006c0006c7824 */ /* 0x000fc800078e026c */
[----:B------:R-:W-:-:S05]  /*13f40*/  VIADD R110, R108, 0x40 ;  /* 0x000000406c6e7836 */ /* 0x000fca0000000000 */
[----:B------:R-:W-:Y:S01]  /*13f50*/  R2UR UR10, R110 ;  /* 0x000000006e0a72ca */ /* 0x000fe200000e0000 */
        /* <DEDUP_REMOVED lines=8> */
[C---:B------:R-:W-:Y:S02]  /*13fe0*/  VIADD R110, R108.reuse, 0x180 ;  /* 0x000001806c6e7836 */ /* 0x040fe40000000000 */
[----:B------:R-:W-:Y:S01]  /*13ff0*/  FFMA.FTZ R91, R109, R15, -R150 ;  /* 0x0000000f6d5b7223 */ /* 0x000fe20000010896 */
[----:B------:R-:W-:Y:S01]  /*14000*/  IMAD.MOV.U32 R109, RZ, RZ, -0x7fffffe0 ;  /* 0x80000020ff6d7424 */ /* 0x000fe200078e00ff */
[----:B------:R-:W-:Y:S02]  /*14010*/  R2UR UR6, R108 ;  /* 0x000000006c0672ca */ /* 0x000fe400000e0000 */
[----:B------:R-:W-:Y:S01]  /*14020*/  R2UR UR30, R110 ;  /* 0x000000006e1e72ca */ /* 0x000fe200000e0000 */
[C---:B------:R-:W-:Y:S02]  /*14030*/  VIADD R110, R108.reuse, 0x1c0 ;  /* 0x000001c06c6e7836 */ /* 0x040fe40000000000 */
[----:B------:R-:W-:Y:S01]  /*14040*/  VIADD R108, R108, 0x200 ;  /* 0x000002006c6c7836 */ /* 0x000fe20000000000 */
[----:B------:R-:W-:-:S02]  /*14050*/  R2UR UR7, R109 ;  /* 0x000000006d0772ca */ /* 0x000fc400000e0000 */
[----:B------:R-:W-:Y:S01]  /*14060*/  R2UR UR39, R109 ;  /* 0x000000006d2772ca */ /* 0x000fe200000e0000 */
[----:B------:R-:W-:Y:S01]  /*14070*/  IMAD.MOV.U32 R109, RZ, RZ, -0x3ffffff0 ;  /* 0xc0000010ff6d7424 */ /* 0x000fe200078e00ff */
[----:B------:R-:W-:-:S04]  /*14080*/  R2UR UR38, R108 ;  /* 0x000000006c2672ca */ /* 0x000fc800000e0000 */
[----:B------:R-:W-:Y:S01]  /*14090*/  R2UR UR5, R109 ;  /* 0x000000006d0572ca */ /* 0x000fe200000e0000 */
[----:B------:R-:W-:Y:S01]  /*140a0*/  WARPGROUP.ARRIVE ;  /* 0x00000000000079c5 */ /* 0x000fe20000000000 */
[----:B------:R-:W-:Y:S01]  /*140b0*/  FFMA.FTZ R82, R111, R15, -R150 ;  /* 0x0000000f6f527223 */ /* 0x000fe20000010896 */
[----:B------:R-:W-:Y:S01]  /*140c0*/  IMAD.MOV.U32 R111, RZ, RZ, -0x7fffffe0 ;  /* 0x80000020ff6f7424 */ /* 0x000fe200078e00ff */
[----:B------:R-:W-:-:S04]  /*140d0*/  R2UR UR34, R110 ;  /* 0x000000006e2272ca */ /* 0x000fc800000e0000 */
[C---:B------:R-:W-:Y:S02]  /*140e0*/  R2UR UR11, R111.reuse ;  /* 0x000000006f0b72ca */ /* 0x040fe400000e0000 */
[C---:B------:R-:W-:Y:S02]  /*140f0*/  R2UR UR15, R111.reuse ;  /* 0x000000006f0f72ca */ /* 0x040fe400000e0000 */
[C---:B------:R-:W-:Y:S02]  /*14100*/  R2UR UR19, R111.reuse ;  /* 0x000000006f1372ca */ /* 0x040fe400000e0000 */
[C---:B------:R-:W-:Y:S02]  /*14110*/  R2UR UR23, R111.reuse ;  /* 0x000000006f1772ca */ /* 0x040fe400000e0000 */
[C---:B------:R-:W-:Y:S02]  /*14120*/  R2UR UR27, R111.reuse ;  /* 0x000000006f1b72ca */ /* 0x040fe400000e0000 */
[----:B------:R-:W-:-:S02]  /*14130*/  R2UR UR31, R111 ;  /* 0x000000006f1f72ca */ /* 0x000fc400000e0000 */
[----:B------:R-:W-:Y:S01]  /*14140*/  R2UR UR35, R111 ;  /* 0x000000006f2372ca */ /* 0x000fe200000e0000 */
[----:B------:R-:W-:-:S05]  /*14150*/  IMAD.MOV.U32 R111, RZ, RZ, -0x3ffffff0 ;  /* 0xc0000010ff6f7424 */ /* 0x000fca00078e00ff */
[----:B------:R-:W-:Y:S01]  /*14160*/  R2UR UR9, R111 ;  /* 0x000000006f0972ca */ /* 0x000fe200000e0000 */
[----:B------:R-:W-:Y:S01]  /*14170*/  IMAD.MOV.U32 R111, RZ, RZ, -0x3ffffff0 ;  /* 0xc0000010ff6f7424 */ /* 0x000fe200078e00ff */
[----:B--2---:R-:W-:-:S04]  /*14180*/  LOP3.LUT R108, R135, 0x10000, RZ, 0xfc, !PT ;  /* 0x00010000876c7812 */ /* 0x004fc800078efcff */
[----:B------:R-:W-:-:S13]  /*14190*/  R2UR UR4, R108 ;  /* 0x000000006c0472ca */ /* 0x000fda00000e0000 */
[----:B------:R-:W-:Y:S01]  /*141a0*/  HGMMA.64x96x16.F32.BF16 R24, gdesc[UR4].tnspB, R24, gsb0 ;  /* 0x41600000041879f0 */ /* 0x000fe20008001818 */
[----:B------:R-:W-:-:S05]  /*141b0*/  VIADD R110, R108, 0x180 ;  /* 0x000001806c6e7836 */ /* 0x000fca0000000000 */
[----:B------:R-:W-:Y:S01]  /*141c0*/  R2UR UR8, R110 ;  /* 0x000000006e0872ca */ /* 0x000fe200000e0000 */
[----:B------:R-:W-:Y:S01]  /*141d0*/  VIADD R110, R108, 0x300 ;  /* 0x000003006c6e7836 */ /* 0x000fe20000000000 */
[----:B------:R-:W-:Y:S01]  /*141e0*/  R2UR UR13, R111 ;  /* 0x000000006f0d72ca */ /* 0x000fe200000e0000 */
[----:B------:R-:W-:Y:S02]  /*141f0*/  WARPGROUP.DEPBAR.LE gsb0, 0x0 ;  /* 0x00008000000079c5 */ /* 0x000fe40000010000 */
[----:B------:R-:W-:-:S08]  /*14200*/  WARPGROUP.ARRIVE ;  /* 0x00000000000079c5 */ /* 0x000fd00000000000 */
[----:B------:R-:W-:Y:S01]  /*14210*/  HGMMA.64x96x16.F32.BF16 R24, gdesc[UR8].tnspB, R24, gsb0 ;  /* 0x41600000081879f0 */ /* 0x000fe20008001818 */
[----:B------:R-:W-:Y:S01]  /*14220*/  R2UR UR12, R110 ;  /* 0x000000006e0c72ca */ /* 0x000fe200000e0000 */
[----:B------:R-:W-:Y:S02]  /*14230*/  VIADD R110, R108, 0x480 ;  /* 0x000004806c6e7836 */ /* 0x000fe40000000000 */
[----:B------:R-:W-:-:S03]  /*14240*/  IMAD.MOV.U32 R111, RZ, RZ, -0x3ffffff0 ;  /* 0xc0000010ff6f7424 */ /* 0x000fc600078e00ff */
[----:B------:R-:W-:Y:S02]  /*14250*/  R2UR UR16, R110 ;  /* 0x000000006e1072ca */ /* 0x000fe400000e0000 */
[----:B------:R-:W-:Y:S01]  /*14260*/  R2UR UR17, R111 ;  /* 0x000000006f1172ca */ /* 0x000fe200000e0000 */
[----:B------:R-:W-:Y:S02]  /*14270*/  WARPGROUP.DEPBAR.LE gsb0, 0x0 ;  /* 0x00008000000079c5 */ /* 0x000fe40000010000 */
[----:B------:R-:W-:-:S06]  /*14280*/  WARPGROUP.ARRIVE ;  /* 0x00000000000079c5 */ /* 0x000fcc0000000000 */
[----:B------:R-:W-:Y:S01]  /*14290*/  HGMMA.64x96x16.F32.BF16 R24, gdesc[UR12].tnspB, R24, gsb0 ;  /* 0x416000000c1879f0 */ /* 0x000fe20008001818 */
        /* <DEDUP_REMOVED lines=15> */
[----:B------:R-:W-:Y:S02]  /*14390*/  IMAD.MOV.U32 R111, RZ, RZ, -0x3ffffff0 ;  /* 0xc0000010ff6f7424 */ /* 0x000fe400078e00ff */
[----:B------:R-:W-:Y:S01]  /*143a0*/  IMAD.MOV.U32 R135, RZ, RZ, R134 ;  /* 0x000000ffff877224 */ /* 0x000fe200078e0086 */
[----:B------:R-:W-:Y:S01]  /*143b0*/  R2UR UR28, R110 ;  /* 0x000000006e1c72ca */ /* 0x000fe200000e0000 */
[----:B------:R-:W2:Y:S01]  /*143c0*/  LDL.LU R134, [R1+0x48] ;  /* 0x0000480001867983 */ /* 0x000ea20000300800 */
        /* <DEDUP_REMOVED lines=11> */
[----:B------:R-:W-:-:S04]  /*14480*/  FADD.FTZ R109, -R74, R135 ;  /* 0x000000874a6d7221 */ /* 0x000fc80000010100 */
[----:B------:R-:W-:Y:S01]  /*14490*/  FMUL.FTZ R109, R109, R15 ;  /* 0x0000000f6d6d7220 */ /* 0x000fe20000410000 */
[----:B------:R-:W-:-:S03]  /*144a0*/  VIADD R108, R108, 0xc00 ;  /* 0x00000c006c6c7836 */ /* 0x000fc60000000000 */
[----:B------:R1:W-:Y:S01]  /*144b0*/  MUFU.EX2 R110, R109 ;  /* 0x0000006d006e7308 */ /* 0x0003e20000000800 */
[----:B------:R-:W-:Y:S02]  /*144c0*/  WARPGROUP.DEPBAR.LE gsb0, 0x0 ;  /* 0x00008000000079c5 */ /* 0x000fe40000010000 */
[----:B------:R-:W-:-:S06]  /*144d0*/  WARPGROUP.ARRIVE ;  /* 0x00000000000079c5 */ /* 0x000fcc0000000000 */
[----:B------:R-:W-:Y:S01]  /*144e0*/  HGMMA.64x96x16.F32.BF16 R24, gdesc[UR32].tnspB, R24, gsb0 ;  /* 0x41600000201879f0 */ /* 0x000fe20008001818 */
[----:B-1----:R-:W-:Y:S01]  /*144f0*/  IMAD.MOV.U32 R109, RZ, RZ, -0x3ffffff0 ;  /* 0xc0000010ff6d7424 */ /* 0x002fe200078e00ff */
[----:B------:R-:W-:-:S04]  /*14500*/  R2UR UR36, R108 ;  /* 0x000000006c2472ca */ /* 0x000fc800000e0000 */
[----:B------:R-:W-:Y:S01]  /*14510*/  R2UR UR37, R109 ;  /* 0x000000006d2572ca */ /* 0x000fe200000e0000 */
[-CC-:B------:R-:W-:Y:S02]  /*14520*/  FFMA.FTZ R87, R136, R15.reuse, -R150.reuse ;  /* 0x0000000f88577223 */ /* 0x180fe40000010896 */
[----:B------:R-:W1:Y:S01]  /*14530*/  S2R R136, SR_TID.X ;  /* 0x0000000000887919 */ /* 0x000e620000002100 */
[----:B------:R-:W-:Y:S01]  /*14540*/  FFMA.FTZ R105, R105, R15, -R150 ;  /* 0x0000000f69697223 */ /* 0x000fe20000010896 */
[----:B------:R-:W-:Y:S08]  /*14550*/  MUFU.EX2 R108, R107 ;  /* 0x0000006b006c7308 */ /* 0x000ff00000000800 */
[----:B------:R-:W2:Y:S01]  /*14560*/  MUFU.EX2 R105, R105 ;  /* 0x0000006900697308 */ /* 0x000ea20000000800 */
[----:B------:R-:W-:-:S02]  /*14570*/  WARPGROUP.DEPBAR.LE gsb0, 0x0 ;  /* 0x00008000000079c5 */ /* 0x000fc40000010000 */
[----:B------:R-:W-:-:S06]  /*14580*/  WARPGROUP.ARRIVE ;  /* 0x00000000000079c5 */ /* 0x000fcc0000000000 */
[----:B------:R-:W-:Y:S01]  /*14590*/  HGMMA.64x96x16.F32.BF16 R24, gdesc[UR36].tnspB, R24, gsb0 ;  /* 0x41600000241879f0 */ /* 0x000fe20008001818 */
[----:B-1----:R-:W-:Y:S01]  /*145a0*/  SHF.R.U32.HI R135, RZ, 0x7, R136 ;  /* 0x00000007ff877819 */ /* 0x002fe20000011688 */
[-CC-:B------:R-:W-:Y:S01]  /*145b0*/  FFMA.FTZ R123, R123, R15.reuse, -R150.reuse ;  /* 0x0000000f7b7b7223 */ /* 0x180fe20000010896 */
[----:B------:R-:W-:Y:S01]  /*145c0*/  FFMA.FTZ R122, R122, R15, -R150 ;  /* 0x0000000f7a7a7223 */ /* 0x000fe20000010896 */
[----:B------:R-:W-:Y:S02]  /*145d0*/  ISETP.GE.U32.AND P2, PT, R136, 0x180, PT ;  /* 0x000001808800780c */ /* 0x000fe40003f46070 */
[----:B------:R-:W-:Y:S01]  /*145e0*/  VIADD R109, R135, 0x9 ;  /* 0x00000009876d7836 */ /* 0x000fe20000000000 */
[----:B------:R-:W-:Y:S01]  /*145f0*/  MUFU.EX2 R107, R122 ;  /* 0x0000007a006b7308 */ /* 0x000fe20000000800 */
[----:B--2---:R-:W-:-:S03]  /*14600*/  FFMA.FTZ R111, R110, R134, R105 ;  /* 0x000000866e6f7223 */ /* 0x004fc60000010069 */
[----:B------:R-:W-:-:S04]  /*14610*/  SEL R109, R109, 0x9, !P2 ;  /* 0x000000096d6d7807 */ /* 0x000fc80005000000 */
[----:B------:R-:W-:Y:S01]  /*14620*/  MUFU.EX2 R123, R123 ;  /* 0x0000007b007b7308 */ /* 0x000fe20000000800 */
[----:B------:R-:W-:Y:S01]  /*14630*/  F2FP.BF16.F32.PACK_AB R105, R108, R105 ;  /* 0x000000696c69723e */ /* 0x000fe200000010ff */
[-CC-:B------:R-:W-:Y:S01]  /*14640*/  FFMA.FTZ R95, R103, R15.reuse, -R150.reuse ;  /* 0x0000000f675f7223 */ /* 0x180fe20000010896 */
[----:B------:R-:W-:-:S05]  /*14650*/  FFMA.FTZ R97, R102, R15, -R150 ;  /* 0x0000000f66617223 */ /* 0x000fca0000010896 */
[----:B------:R-:W1:Y:S01]  /*14660*/  MUFU.EX2 R133, R133 ;  /* 0x0000008500857308 */ /* 0x000e620000000800 */
[----:B------:R-:W-:-:S07]  /*14670*/  FFMA.FTZ R98, R98, R15, -R150 ;  /* 0x0000000f62627223 */ /* 0x000fce0000010896 */
[----:B------:R-:W2:Y:S01]  /*14680*/  MUFU.EX2 R132, R132 ;  /* 0x0000008400847308 */ /* 0x000ea20000000800 */
[----:B------:R-:W-:-:S07]  /*14690*/  FFMA.FTZ R99, R99, R15, -R150 ;  /* 0x0000000f63637223 */ /* 0x000fce0000010896 */
[----:B------:R-:W3:Y:S01]  /*146a0*/  MUFU.EX2 R131, R131 ;  /* 0x0000008300837308 */ /* 0x000ee20000000800 */
[----:B-1----:R-:W-:-:S07]  /*146b0*/  FADD.FTZ R143, R133, R143 ;  /* 0x0000008f858f7221 */ /* 0x002fce0000010000 */
[----:B------:R-:W-:Y:S01]  /*146c0*/  MUFU.EX2 R97, R97 ;  /* 0x0000006100617308 */ /* 0x000fe20000000800 */
[----:B------:R-:W-:-:S07]  /*146d0*/  FFMA.FTZ R100, R100, R15, -R150 ;  /* 0x0000000f64647223 */ /* 0x000fce0000010896 */
[----:B------:R-:W1:Y:S01]  /*146e0*/  MUFU.EX2 R130, R130 ;  /* 0x0000008200827308 */ /* 0x000e620000000800 */
[----:B------:R-:W-:Y:S01]  /*146f0*/  FFMA.FTZ R101, R101, R15, -R150 ;  /* 0x0000000f65657223 */ /* 0x000fe20000010896 */
[----:B--2---:R-:W-:-:S06]  /*14700*/  FADD.FTZ R143, R132, R143 ;  /* 0x0000008f848f7221 */ /* 0x004fcc0000010000 */
[----:B------:R-:W-:Y:S08]  /*14710*/  MUFU.EX2 R98, R98 ;  /* 0x0000006200627308 */ /* 0x000ff00000000800 */
[----:B------:R-:W-:Y:S01]  /*14720*/  MUFU.EX2 R129, R129 ;  /* 0x0000008100817308 */ /* 0x000fe20000000800 */
[----:B------:R-:W-:Y:S02]  /*14730*/  WARPGROUP.DEPBAR.LE gsb0, 0x0 ;  /* 0x00008000000079c5 */ /* 0x000fe40000010000 */
[----:B------:R2:W-:Y:S06]  /*14740*/  BAR.ARV R109, 0x100 ;  /* 0x0004006d0000751d */ /* 0x0005ec0000002000 */
[----:B--2---:R-:W-:Y:S01]  /*14750*/  FADD.FTZ R109, R108, R111 ;  /* 0x0000006f6c6d7221 */ /* 0x004fe20000010000 */
[----:B------:R-:W-:-:S02]  /*14760*/  @!P1 IMAD R111, R154, 0x8, R16 ;  /* 0x000000089a6f9824 */ /* 0x000fc400078e0210 */
[----:B------:R-:W-:Y:S02]  /*14770*/  @!P1 IMAD R108, R0, 0x8, R16 ;  /* 0x00000008006c9824 */ /* 0x000fe400078e0210 */
[----:B------:R-:W-:Y:S02]  /*14780*/  @!P1 VIADD R111, R111, 0x31c40 ;  /* 0x00031c406f6f9836 */ /* 0x000fe40000000000 */
[----:B------:R-:W-:Y:S02]  /*14790*/  @!P1 VIADD R108, R108, 0x31c60 ;  /* 0x00031c606c6c9836 */ /* 0x000fe40000000000 */
[----:B------:R-:W-:Y:S01]  /*147a0*/  FADD.FTZ R0, R107, R109 ;  /* 0x0000006d6b007221 */ /* 0x000fe20000010000 */
[----:B------:R-:W-:Y:S02]  /*147b0*/  F2FP.BF16.F32.PACK_AB R107, R123, R107 ;  /* 0x0000006b7b6b723e */ /* 0x000fe400000010ff */
[----:B------:R-:W-:Y:S02]  /*147c0*/  @!P1 PRMT R111, RZ, 0x654, R111 ;  /* 0x00000654ff6f9816 */ /* 0x000fe4000000006f */
[----:B------:R-:W-:-:S02]  /*147d0*/  @!P1 PRMT R108, RZ, 0x654, R108 ;  /* 0x00000654ff6c9816 */ /* 0x000fc4000000006c */
[----:B------:R2:W-:Y:S02]  /*147e0*/  @!P1 SYNCS.ARRIVE.TRANS64.RED.A1T0 RZ, [R111+URZ], RZ ;  /* 0x000000ff6fff99a7 */ /* 0x0005e4000810043f */
[----:B------:R4:W-:Y:S01]  /*147f0*/  @!P1 SYNCS.ARRIVE.TRANS64.RED.A1T0 RZ, [R108+URZ], RZ ;  /* 0x000000ff6cff99a7 */ /* 0x0009e2000810043f */
[----:B------:R0:W-:Y:S01]  /*14800*/  STSM.16.M88.4 [R18+0x24300], R104 ;  /* 0x0243006812007844 */ /* 0x0001e20000000200 */
[----:B------:R-:W-:Y:S01]  /*14810*/  MUFU.EX2 R99, R99 ;  /* 0x0000006300637308 */ /* 0x000fe20000000800 */
[----:B------:R-:W-:-:S07]  /*14820*/  FADD.FTZ R123, R123, R0 ;  /* 0x000000007b7b7221 */ /* 0x000fce0000010000 */
[----:B0-----:R-:W-:Y:S08]  /*14830*/  MUFU.EX2 R105, R89 ;  /* 0x0000005900697308 */ /* 0x001ff00000000800 */
[----:B------:R-:W0:Y:S01]  /*14840*/  MUFU.EX2 R89, R95 ;  /* 0x0000005f00597308 */ /* 0x000e220000000800 */
[----:B------:R-:W-:Y:S01]  /*14850*/  FFMA.FTZ R102, R114, R15, -R150 ;  /* 0x0000000f72667223 */ /* 0x000fe20000010896 */
[----:B---3--:R-:W-:-:S06]  /*14860*/  FADD.FTZ R143, R131, R143 ;  /* 0x0000008f838f7221 */ /* 0x008fcc0000010000 */
[----:B------:R-:W3:Y:S01]  /*14870*/  MUFU.EX2 R128, R128 ;  /* 0x0000008000807308 */ /* 0x000ee20000000800 */
[----:B------:R-:W-:-:S07]  /*14880*/  FFMA.FTZ R103, R113, R15, -R150 ;  /* 0x0000000f71677223 */ /* 0x000fce0000010896 */
[----:B------:R-:W-:Y:S01]  /*14890*/  MUFU.EX2 R122, R81 ;  /* 0x00000051007a7308 */ /* 0x000fe20000000800 */
[----:B-1----:R-:W-:-:S07]  /*148a0*/  FADD.FTZ R143, R130, R143 ;  /* 0x0000008f828f7221 */ /* 0x002fce0000010000 */
[----:B------:R0:W-:Y:S08]  /*148b0*/  MUFU.EX2 R134, R80 ;  /* 0x0000005000867308 */ /* 0x0001f00000000800 */
[----:B------:R-:W-:Y:S01]  /*148c0*/  MUFU.EX2 R81, R100 ;  /* 0x0000006400517308 */ /* 0x000fe20000000800 */
[----:B0-----:R-:W-:-:S07]  /*148d0*/  FADD.FTZ R80, R89, R123 ;  /* 0x0000007b59507221 */ /* 0x001fce0000010000 */
[----:B------:R-:W0:Y:S01]  /*148e0*/  MUFU.EX2 R127, R127 ;  /* 0x0000007f007f7308 */ /* 0x000e220000000800 */
[----:B------:R-:W-:Y:S01]  /*148f0*/  FADD.FTZ R80, R97, R80 ;  /* 0x0000005061507221 */ /* 0x000fe20000010000 */
[----:B------:R-:W-:-:S06]  /*14900*/  FADD.FTZ R143, R129, R143 ;  /* 0x0000008f818f7221 */ /* 0x000fcc0000010000 */
[----:B------:R-:W1:Y:S01]  /*14910*/  MUFU.EX2 R101, R101 ;  /* 0x0000006500657308 */ /* 0x000e620000000800 */
[----:B------:R-:W-:Y:S01]  /*14920*/  FADD.FTZ R80, R98, R80 ;  /* 0x0000005062507221 */ /* 0x000fe20000010000 */
[----:B------:R-:W-:-:S06]  /*14930*/  FFMA.FTZ R79, R139, R15, -R150 ;  /* 0x0000000f8b4f7223 */ /* 0x000fcc0000010896 */
[----:B------:R-:W2:Y:S01]  /*14940*/  MUFU.EX2 R126, R126 ;  /* 0x0000007e007e7308 */ /* 0x000ea20000000800 */
[-CC-:B------:R-:W-:Y:S01]  /*14950*/  FFMA.FTZ R112, R112, R15.reuse, -R150.reuse ;  /* 0x0000000f70707223 */ /* 0x180fe20000010896 */
[----:B------:R-:W-:-:S06]  /*14960*/  FFMA.FTZ R113, R157, R15, -R150 ;  /* 0x0000000f9d717223 */ /* 0x000fcc0000010896 */
[----:B------:R-:W4:Y:S01]  /*14970*/  MUFU.EX2 R102, R102 ;  /* 0x0000006600667308 */ /* 0x000f220000000800 */
[----:B------:R-:W-:Y:S01]  /*14980*/  FFMA.FTZ R78, R138, R15, -R150 ;  /* 0x0000000f8a4e7223 */ /* 0x000fe20000010896 */
[----:B---3--:R-:W-:-:S06]  /*14990*/  FADD.FTZ R143, R128, R143 ;  /* 0x0000008f808f7221 */ /* 0x008fcc0000010000 */
[----:B------:R-:W3:Y:S01]  /*149a0*/  MUFU.EX2 R125, R125 ;  /* 0x0000007d007d7308 */ /* 0x000ee20000000800 */
[----:B------:R-:W-:Y:S01]  /*149b0*/  FFMA.FTZ R114, R156, R15, -R150 ;  /* 0x0000000f9c727223 */ /* 0x000fe20000010896 */
[----:B0-----:R-:W-:-:S06]  /*149c0*/  FADD.FTZ R143, R127, R143 ;  /* 0x0000008f7f8f7221 */ /* 0x001fcc0000010000 */
[----:B------:R0:W-:Y:S08]  /*149d0*/  MUFU.EX2 R139, R84 ;  /* 0x00000054008b7308 */ /* 0x0001f00000000800 */
[----:B------:R-:W3:Y:S01]  /*149e0*/  MUFU.EX2 R103, R103 ;  /* 0x0000006700677308 */ /* 0x000ee20000000800 */
[----:B0-----:R-:W-:-:S07]  /*149f0*/  FADD.FTZ R84, R99, R80 ;  /* 0x0000005063547221 */ /* 0x001fce0000010000 */
[----:B------:R-:W0:Y:S01]  /*14a00*/  MUFU.EX2 R124, R124 ;  /* 0x0000007c007c7308 */ /* 0x000e220000000800 */
[----:B------:R-:W-:-:S07]  /*14a10*/  FADD.FTZ R84, R81, R84 ;  /* 0x0000005451547221 */ /* 0x000fce0000010000 */
[----:B------:R-:W-:Y:S01]  /*14a20*/  MUFU.EX2 R138, R85 ;  /* 0x00000055008a7308 */ /* 0x000fe20000000800 */
[----:B-1----:R-:W-:Y:S01]  /*14a30*/  FADD.FTZ R84, R101, R84 ;  /* 0x0000005465547221 */ /* 0x002fe20000010000 */
[----:B------:R-:W-:-:S06]  /*14a40*/  FFMA.FTZ R115, R115, R15, -R150 ;  /* 0x0000000f73737223 */ /* 0x000fcc0000010896 */
[----:B------:R-:W1:Y:S01]  /*14a50*/  MUFU.EX2 R85, R112 ;  /* 0x0000007000557308 */ /* 0x000e620000000800 */
[----:B--2---:R-:W-:-:S07]  /*14a60*/  FADD.FTZ R143, R126, R143 ;  /* 0x0000008f7e8f7221 */ /* 0x004fce0000010000 */
[----:B------:R-:W-:Y:S01]  /*14a70*/  MUFU.EX2 R111, R76 ;  /* 0x0000004c006f7308 */ /* 0x000fe20000000800 */
[----:B------:R-:W-:-:S07]  /*14a80*/  FFMA.FTZ R116, R116, R15, -R150 ;  /* 0x0000000f74747223 */ /* 0x000fce0000010896 */
[----:B------:R-:W2:Y:S08]  /*14a90*/  MUFU.EX2 R113, R113 ;  /* 0x0000007100717308 */ /* 0x000eb00000000800 */
[----:B------:R4:W-:Y:S01]  /*14aa0*/  MUFU.EX2 R95, R91 ;  /* 0x0000005b005f7308 */ /* 0x0009e20000000800 */
[----:B------:R-:W-:-:S07]  /*14ab0*/  FFMA.FTZ R117, R117, R15, -R150 ;  /* 0x0000000f75757223 */ /* 0x000fce0000010896 */
[----:B------:R-:W2:Y:S01]  /*14ac0*/  MUFU.EX2 R114, R114 ;  /* 0x0000007200727308 */ /* 0x000ea20000000800 */
[----:B----4-:R-:W-:-:S07]  /*14ad0*/  F2FP.BF16.F32.PACK_AB R91, R99, R98 ;  /* 0x00000062635b723e */ /* 0x010fce00000010ff */
[----:B------:R4:W-:Y:S01]  /*14ae0*/  MUFU.EX2 R99, R82 ;  /* 0x0000005200637308 */ /* 0x0009e20000000800 */
[----:B------:R-:W-:-:S07]  /*14af0*/  F2FP.BF16.F32.PACK_AB R89, R97, R89 ;  /* 0x000000596159723e */ /* 0x000fce00000010ff */
[----:B------:R-:W2:Y:S01]  /*14b00*/  MUFU.EX2 R109, R73 ;  /* 0x00000049006d7308 */ /* 0x000ea20000000800 */
[----:B----4-:R-:W-:Y:S01]  /*14b10*/  FADD.FTZ R82, R102, R84 ;  /* 0x0000005466527221 */ /* 0x010fe20000010000 */
[----:B---3--:R-:W-:-:S03]  /*14b20*/  FADD.FTZ R84, R125, R143 ;  /* 0x0000008f7d547221 */ /* 0x008fc60000010000 */
[----:B------:R-:W-:Y:S01]  /*14b30*/  FADD.FTZ R82, R103, R82 ;  /* 0x0000005267527221 */ /* 0x000fe20000010000 */
[----:B0-----:R-:W-:Y:S02]  /*14b40*/  FADD.FTZ R84, R124, R84 ;  /* 0x000000547c547221 */ /* 0x001fe40000010000 */
[----:B------:R-:W0:Y:S01]  /*14b50*/  MUFU.EX2 R115, R115 ;  /* 0x0000007300737308 */ /* 0x000e220000000800 */
[----:B-1----:R-:W-:Y:S01]  /*14b60*/  FADD.FTZ R82, R85, R82 ;  /* 0x0000005255527221 */ /* 0x002fe20000010000 */
[----:B------:R-:W-:-:S06]  /*14b70*/  FFMA.FTZ R118, R118, R15, -R150 ;  /* 0x0000000f76767223 */ /* 0x000fcc0000010896 */
[----:B------:R-:W1:Y:S01]  /*14b80*/  MUFU.EX2 R116, R116 ;  /* 0x0000007400747308 */ /* 0x000e620000000800 */
[----:B--2---:R-:W-:Y:S01]  /*14b90*/  FADD.FTZ R82, R113, R82 ;  /* 0x0000005271527221 */ /* 0x004fe20000010000 */
[----:B------:R-:W-:-:S06]  /*14ba0*/  FFMA.FTZ R119, R119, R15, -R150 ;  /* 0x0000000f77777223 */ /* 0x000fcc0000010896 */
[----:B------:R-:W-:Y:S08]  /*14bb0*/  MUFU.EX2 R108, R88 ;  /* 0x00000058006c7308 */ /* 0x000ff00000000800 */
[----:B------:R2:W-:Y:S01]  /*14bc0*/  MUFU.EX2 R97, R83 ;  /* 0x0000005300617308 */ /* 0x0005e20000000800 */
[----:B------:R-:W-:Y:S01]  /*14bd0*/  FADD.FTZ R82, R114, R82 ;  /* 0x0000005272527221 */ /* 0x000fe20000010000 */
[----:B--2---:R-:W-:-:S06]  /*14be0*/  FADD.FTZ R83, R111, R84 ;  /* 0x000000546f537221 */ /* 0x004fcc0000010000 */
[----:B------:R-:W2:Y:S01]  /*14bf0*/  MUFU.EX2 R117, R117 ;  /* 0x0000007500757308 */ /* 0x000ea20000000800 */
[----:B------:R-:W-:-:S07]  /*14c00*/  FADD.FTZ R83, R122, R83 ;  /* 0x000000537a537221 */ /* 0x000fce0000010000 */
[----:B------:R-:W3:Y:S01]  /*14c10*/  MUFU.EX2 R135, R77 ;  /* 0x0000004d00877308 */ /* 0x000ee20000000800 */
[----:B------:R-:W-:Y:S01]  /*14c20*/  FFMA.FTZ R120, R120, R15, -R150 ;  /* 0x0000000f78787223 */ /* 0x000fe20000010896 */
[----:B------:R-:W-:Y:S01]  /*14c30*/  FADD.FTZ R83, R109, R83 ;  /* 0x000000536d537221 */ /* 0x000fe20000010000 */
[----:B0-----:R-:W-:-:S05]  /*14c40*/  FADD.FTZ R84, R115, R82 ;  /* 0x0000005273547221 */ /* 0x001fca0000010000 */
[----:B------:R-:W-:Y:S01]  /*14c50*/  MUFU.EX2 R118, R118 ;  /* 0x0000007600767308 */ /* 0x000fe20000000800 */
[----:B------:R-:W-:Y:S01]  /*14c60*/  FFMA.FTZ R121, R121, R15, -R150 ;  /* 0x0000000f79797223 */ /* 0x000fe20000010896 */
[----:B------:R-:W-:-:S06]  /*14c70*/  FADD.FTZ R83, R134, R83 ;  /* 0x0000005386537221 */ /* 0x000fcc0000010000 */
[----:B------:R-:W0:Y:S01]  /*14c80*/  MUFU.EX2 R107, R96 ;  /* 0x00000060006b7308 */ /* 0x000e220000000800 */
[----:B-1----:R-:W-:-:S07]  /*14c90*/  FADD.FTZ R84, R116, R84 ;  /* 0x0000005474547221 */ /* 0x002fce0000010000 */
[----:B------:R-:W1:Y:S01]  /*14ca0*/  MUFU.EX2 R119, R119 ;  /* 0x0000007700777308 */ /* 0x000e620000000800 */
[----:B------:R-:W-:-:S07]  /*14cb0*/  FFMA.FTZ R75, R137, R15, -R150 ;  /* 0x0000000f894b7223 */ /* 0x000fce0000010896 */
[----:B------:R-:W4:Y:S01]  /*14cc0*/  MUFU.EX2 R136, R72 ;  /* 0x0000004800887308 */ /* 0x000f220000000800 */
[----:B--2---:R-:W-:-:S07]  /*14cd0*/  FADD.FTZ R84, R117, R84 ;  /* 0x0000005475547221 */ /* 0x004fce0000010000 */
[----:B------:R-:W2:Y:S01]  /*14ce0*/  MUFU.EX2 R120, R120 ;  /* 0x0000007800787308 */ /* 0x000ea20000000800 */
[----:B------:R-:W-:-:S07]  /*14cf0*/  F2FP.BF16.F32.PACK_AB R88, R132, R133 ;  /* 0x000000858458723e */ /* 0x000fce00000010ff */
[----:B------:R-:W2:Y:S01]  /*14d00*/  MUFU.EX2 R106, R93 ;  /* 0x0000005d006a7308 */ /* 0x000ea20000000800 */
[----:B------:R-:W-:-:S07]  /*14d10*/  F2FP.BF16.F32.PACK_AB R80, R128, R129 ;  /* 0x000000818050723e */ /* 0x000fce00000010ff */
[----:B------:R3:W-:Y:S01]  /*14d20*/  MUFU.EX2 R100, R86 ;  /* 0x0000005600647308 */ /* 0x0007e20000000800 */
[----:B------:R-:W-:Y:S02]  /*14d30*/  F2FP.BF16.F32.PACK_AB R81, R101, R81 ;  /* 0x000000516551723e */ /* 0x000fe400000010ff */
[----:B------:R-:W-:Y:S01]  /*14d40*/  F2FP.BF16.F32.PACK_AB R82, R126, R127 ;  /* 0x0000007f7e52723e */ /* 0x000fe200000010ff */
[----:B---3--:R-:W-:-:S04]  /*14d50*/  FADD.FTZ R86, R108, R83 ;  /* 0x000000536c567221 */ /* 0x008fc80000010000 */
[----:B------:R-:W3:Y:S01]  /*14d60*/  MUFU.EX2 R121, R121 ;  /* 0x0000007900797308 */ /* 0x000ee20000000800 */
[----:B------:R-:W-:Y:S01]  /*14d70*/  F2FP.BF16.F32.PACK_AB R83, R103, R102 ;  /* 0x000000666753723e */ /* 0x000fe200000010ff */
[----:B------:R-:W-:-:S06]  /*14d80*/  FADD.FTZ R86, R135, R86 ;  /* 0x0000005687567221 */ /* 0x000fcc0000010000 */
[----:B------:R-:W3:Y:S01]  /*14d90*/  MUFU.EX2 R137, R21 ;  /* 0x0000001500897308 */ /* 0x000ee20000000800 */
[----:B0-----:R-:W-:-:S07]  /*14da0*/  FADD.FTZ R86, R107, R86 ;  /* 0x000000566b567221 */ /* 0x001fce0000010000 */
[----:B------:R0:W3:Y:S08]  /*14db0*/  MUFU.EX2 R0, R90 ;  /* 0x0000005a00007308 */ /* 0x0000f00000000800 */
[----:B------:R1:W-:Y:S01]  /*14dc0*/  MUFU.EX2 R98, R87 ;  /* 0x0000005700627308 */ /* 0x0003e20000000800 */
[----:B0-----:R-:W-:-:S05]  /*14dd0*/  F2FP.BF16.F32.PACK_AB R90, R130, R131 ;  /* 0x00000083825a723e */ /* 0x001fca00000010ff */
[----:B------:R-:W-:Y:S01]  /*14de0*/  STSM.16.M88.4 [R18+0x25b00], R88 ;  /* 0x025b005812007844 */ /* 0x000fe20000000200 */
[----:B-1----:R-:W-:-:S03]  /*14df0*/  FADD.FTZ R87, R118, R84 ;  /* 0x0000005476577221 */ /* 0x002fc60000010000 */
[----:B------:R4:W-:Y:S01]  /*14e00*/  STSM.16.M88.4 [R18+0x27300], R80 ;  /* 0x0273005012007844 */ /* 0x0009e20000000200 */
[----:B------:R-:W-:Y:S01]  /*14e10*/  FADD.FTZ R87, R119, R87 ;  /* 0x0000005777577221 */ /* 0x000fe20000010000 */
[----:B------:R-:W0:Y:S08]  /*14e20*/  MUFU.EX2 R94, R94 ;  /* 0x0000005e005e7308 */ /* 0x000e300000000800 */
[----:B------:R-:W1:Y:S01]  /*14e30*/  MUFU.EX2 R104, R92 ;  /* 0x0000005c00687308 */ /* 0x000e620000000800 */
[----:B----4-:R-:W-:Y:S01]  /*14e40*/  FADD.FTZ R80, R136, R86 ;  /* 0x0000005688507221 */ /* 0x010fe20000010000 */
[----:B--2---:R-:W-:-:S03]  /*14e50*/  FADD.FTZ R81, R120, R87 ;  /* 0x0000005778517221 */ /* 0x004fc60000010000 */
[----:B------:R-:W-:Y:S01]  /*14e60*/  FADD.FTZ R82, R106, R80 ;  /* 0x000000506a527221 */ /* 0x000fe20000010000 */
[----:B---3--:R-:W-:-:S03]  /*14e70*/  FADD.FTZ R81, R121, R81 ;  /* 0x0000005179517221 */ /* 0x008fc60000010000 */
[----:B------:R-:W-:Y:S01]  /*14e80*/  FADD.FTZ R82, R137, R82 ;  /* 0x0000005289527221 */ /* 0x000fe20000010000 */
[----:B------:R-:W2:Y:S01]  /*14e90*/  MUFU.EX2 R93, R140 ;  /* 0x0000008c005d7308 */ /* 0x000ea20000000800 */
[----:B------:R-:W-:Y:S02]  /*14ea0*/  FADD.FTZ R83, R0, R81 ;  /* 0x0000005100537221 */ /* 0x000fe40000010000 */
[----:B------:R-:W-:Y:S01]  /*14eb0*/  FADD.FTZ R88, R105, R82 ;  /* 0x0000005269587221 */ /* 0x000fe20000010000 */
[----:B------:R-:W-:Y:S01]  /*14ec0*/  F2FP.BF16.F32.PACK_AB R84, R124, R125 ;  /* 0x0000007d7c54723e */ /* 0x000fe200000010ff */
[----:B------:R-:W-:Y:S01]  /*14ed0*/  FADD.FTZ R89, R95, R83 ;  /* 0x000000535f597221 */ /* 0x000fe20000010000 */
[----:B------:R-:W-:Y:S02]  /*14ee0*/  F2FP.BF16.F32.PACK_AB R85, R113, R85 ;  /* 0x000000557155723e */ /* 0x000fe400000010ff */
[----:B------:R-:W-:Y:S01]  /*14ef0*/  F2FP.BF16.F32.PACK_AB R86, R122, R111 ;  /* 0x0000006f7a56723e */ /* 0x000fe200000010ff */
[----:B------:R-:W3:Y:S01]  /*14f00*/  MUFU.EX2 R96, R141 ;  /* 0x0000008d00607308 */ /* 0x000ee20000000800 */
[----:B------:R-:W-:Y:S01]  /*14f10*/  F2FP.BF16.F32.PACK_AB R87, R115, R114 ;  /* 0x000000727357723e */ /* 0x000fe200000010ff */
[----:B------:R-:W-:Y:S01]  /*14f20*/  FADD.FTZ R88, R138, R88 ;  /* 0x000000588a587221 */ /* 0x000fe20000010000 */
[----:B0-----:R-:W-:-:S03]  /*14f30*/  FADD.FTZ R89, R94, R89 ;  /* 0x000000595e597221 */ /* 0x001fc60000010000 */
[----:B------:R1:W-:Y:S02]  /*14f40*/  STSM.16.M88.4 [R18+0x28b00], R84 ;  /* 0x028b005412007844 */ /* 0x0003e40000000200 */
[----:B------:R-:W0:Y:S01]  /*14f50*/  MUFU.EX2 R77, R142 ;  /* 0x0000008e004d7308 */ /* 0x000e220000000800 */
[----:B------:R-:W-:Y:S01]  /*14f60*/  FADD.FTZ R90, R99, R89 ;  /* 0x00000059635a7221 */ /* 0x000fe20000010000 */
[----:B------:R-:W-:Y:S02]  /*14f70*/  F2FP.BF16.F32.PACK_AB R80, R134, R109 ;  /* 0x0000006d8650723e */ /* 0x000fe400000010ff */
[----:B------:R-:W-:-:S04]  /*14f80*/  F2FP.BF16.F32.PACK_AB R81, R117, R116 ;  /* 0x000000747551723e */ /* 0x000fc800000010ff */
[----:B------:R-:W4:Y:S01]  /*14f90*/  MUFU.EX2 R75, R75 ;  /* 0x0000004b004b7308 */ /* 0x000f220000000800 */
[----:B-1----:R-:W-:-:S07]  /*14fa0*/  FADD.FTZ R84, R104, R88 ;  /* 0x0000005868547221 */ /* 0x002fce0000010000 */
[----:B------:R-:W1:Y:S01]  /*14fb0*/  MUFU.EX2 R92, R145 ;  /* 0x00000091005c7308 */ /* 0x000e620000000800 */
[----:B------:R-:W-:Y:S01]  /*14fc0*/  FADD.FTZ R102, R139, R84 ;  /* 0x000000548b667221 */ /* 0x000fe20000010000 */
[----:B------:R-:W-:Y:S01]  /*14fd0*/  F2FP.BF16.F32.PACK_AB R82, R135, R108 ;  /* 0x0000006c8752723e */ /* 0x000fe200000010ff */
[----:B------:R-:W-:Y:S01]  /*14fe0*/  FADD.FTZ R91, R97, R90 ;  /* 0x0000005a615b7221 */ /* 0x000fe20000010000 */
[----:B------:R-:W-:Y:S01]  /*14ff0*/  F2FP.BF16.F32.PACK_AB R83, R119, R118 ;  /* 0x000000767753723e */ /* 0x000fe200000010ff */
[----:B--2---:R-:W-:-:S03]  /*15000*/  FADD.FTZ R101, R93, R102 ;  /* 0x000000665d657221 */ /* 0x004fc60000010000 */
[----:B------:R-:W2:Y:S01]  /*15010*/  MUFU.EX2 R78, R78 ;  /* 0x0000004e004e7308 */ /* 0x000ea20000000800 */
[----:B------:R-:W-:Y:S01]  /*15020*/  FADD.FTZ R85, R100, R91 ;  /* 0x0000005b64557221 */ /* 0x000fe20000010000 */
[----:B------:R3:W-:Y:S06]  /*15030*/  STSM.16.M88.4 [R18+0x2a300], R80 ;  /* 0x02a3005012007844 */ /* 0x0007ec0000000200 */
[----:B------:R-:W2:Y:S01]  /*15040*/  MUFU.EX2 R21, R147 ;  /* 0x0000009300157308 */ /* 0x000ea20000000800 */
[----:B------:R-:W-:Y:S01]  /*15050*/  F2FP.BF16.F32.PACK_AB R91, R95, R0 ;  /* 0x000000005f5b723e */ /* 0x000fe200000010ff */
[----:B------:R-:W-:-:S06]  /*15060*/  FADD.FTZ R0, R98, R85 ;  /* 0x0000005562007221 */ /* 0x000fcc0000010000 */
[----:B------:R-:W2:Y:S01]  /*15070*/  MUFU.EX2 R79, R79 ;  /* 0x0000004f004f7308 */ /* 0x000ea20000000800 */
[----:B---3--:R-:W-:-:S07]  /*15080*/  FADD.FTZ R82, R96, R101 ;  /* 0x0000006560527221 */ /* 0x008fce0000010000 */
[----:B------:R-:W3:Y:S01]  /*15090*/  MUFU.EX2 R72, R151 ;  /* 0x0000009700487308 */ /* 0x000ee20000000800 */
[----:B0-----:R-:W-:Y:S01]  /*150a0*/  FADD.FTZ R85, R77, R82 ;  /* 0x000000524d557221 */ /* 0x001fe20000010000 */
[----:B----4-:R-:W-:-:S06]  /*150b0*/  FADD.FTZ R83, R75, R0 ;  /* 0x000000004b537221 */ /* 0x010fcc0000010000 */
[----:B------:R-:W0:Y:S01]  /*150c0*/  MUFU.EX2 R73, R152 ;  /* 0x0000009800497308 */ /* 0x000e220000000800 */
[----:B-1----:R-:W-:Y:S01]  /*150d0*/  FADD.FTZ R84, R92, R85 ;  /* 0x000000555c547221 */ /* 0x002fe20000010000 */
[----:B--2---:R-:W-:-:S03]  /*150e0*/  FADD.FTZ R0, R78, R83 ;  /* 0x000000534e007221 */ /* 0x004fc60000010000 */
[----:B------:R-:W-:Y:S01]  /*150f0*/  FADD.FTZ R95, R21, R84 ;  /* 0x00000054155f7221 */ /* 0x000fe20000010000 */
[----:B------:R-:W-:-:S03]  /*15100*/  FADD.FTZ R87, R79, R0 ;  /* 0x000000004f577221 */ /* 0x000fc60000010000 */
[----:B---3--:R-:W-:Y:S01]  /*15110*/  FADD.FTZ R0, R72, R95 ;  /* 0x0000005f48007221 */ /* 0x008fe20000010000 */
[----:B------:R-:W-:Y:S02]  /*15120*/  F2FP.BF16.F32.PACK_AB R86, R92, R77 ;  /* 0x0000004d5c56723e */ /* 0x000fe400000010ff */
[----:B------:R-:W-:Y:S02]  /*15130*/  F2FP.BF16.F32.PACK_AB R92, R72, R21 ;  /* 0x00000015485c723e */ /* 0x000fe400000010ff */
[----:B------:R-:W2:Y:S01]  /*15140*/  LDL R21, [R1+0x78] ;  /* 0x0000780001157983 */ /* 0x000ea20000100800 */
[----:B0-----:R-:W-:-:S03]  /*15150*/  FADD.FTZ R77, R73, R0 ;  /* 0x00000000494d7221 */ /* 0x001fc60000010000 */
[----:B------:R-:W2:Y:S01]  /*15160*/  LDL.LU R0, [R1+0x3c] ;  /* 0x00003c0001007983 */ /* 0x000ea20000300800 */
[-CC-:B------:R-:W-:Y:S01]  /*15170*/  FFMA.FTZ R144, R144, R15.reuse, -R150.reuse ;  /* 0x0000000f90907223 */ /* 0x180fe20000010896 */
[-CC-:B------:R-:W-:Y:S01]  /*15180*/  FFMA.FTZ R146, R146, R15.reuse, -R150.reuse ;  /* 0x0000000f92927223 */ /* 0x180fe20000010896 */
[-CC-:B------:R-:W-:Y:S01]  /*15190*/  FFMA.FTZ R148, R148, R15.reuse, -R150.reuse ;  /* 0x0000000f94947223 */ /* 0x180fe20000010896 */
[----:B------:R-:W-:-:S03]  /*151a0*/  FFMA.FTZ R149, R149, R15, -R150 ;  /* 0x0000000f95957223 */ /* 0x000fc60000010896 */
[----:B------:R-:W0:Y:S08]  /*151b0*/  MUFU.EX2 R144, R144 ;  /* 0x0000009000907308 */ /* 0x000e300000000800 */
[----:B------:R-:W1:Y:S08]  /*151c0*/  MUFU.EX2 R146, R146 ;  /* 0x0000009200927308 */ /* 0x000e700000000800 */
[----:B------:R-:W3:Y:S08]  /*151d0*/  MUFU.EX2 R76, R153 ;  /* 0x00000099004c7308 */ /* 0x000ef00000000800 */
[----:B------:R-:W-:Y:S08]  /*151e0*/  MUFU.EX2 R148, R148 ;  /* 0x0000009400947308 */ /* 0x000ff00000000800 */
[----:B------:R-:W4:Y:S01]  /*151f0*/  MUFU.EX2 R149, R149 ;  /* 0x0000009500957308 */ /* 0x000f220000000800 */
[----:B------:R-:W-:Y:S01]  /*15200*/  F2FP.BF16.F32.PACK_AB R85, R75, R98 ;  /* 0x000000624b55723e */ /* 0x000fe200000010ff */
[----:B0-----:R-:W-:Y:S01]  /*15210*/  FADD.FTZ R75, R144, R87 ;  /* 0x00000057904b7221 */ /* 0x001fe20000010000 */
[----:B------:R-:W-:-:S02]  /*15220*/  F2FP.BF16.F32.PACK_AB R88, R136, R107 ;  /* 0x0000006b8858723e */ /* 0x000fc400000010ff */
[----:B------:R-:W-:Y:S01]  /*15230*/  F2FP.BF16.F32.PACK_AB R89, R121, R120 ;  /* 0x000000787959723e */ /* 0x000fe200000010ff */
[----:B-1----:R-:W-:Y:S01]  /*15240*/  FADD.FTZ R75, R146, R75 ;  /* 0x0000004b924b7221 */ /* 0x002fe20000010000 */
[----:B------:R-:W-:Y:S01]  /*15250*/  F2FP.BF16.F32.PACK_AB R90, R137, R106 ;  /* 0x0000006a895a723e */ /* 0x000fe200000010ff */
[----:B---3--:R-:W-:Y:S01]  /*15260*/  FADD.FTZ R72, R76, R77 ;  /* 0x0000004d4c487221 */ /* 0x008fe20000010000 */
[----:B------:R-:W-:Y:S02]  /*15270*/  F2FP.BF16.F32.PACK_AB R80, R138, R105 ;  /* 0x000000698a50723e */ /* 0x000fe400000010ff */
[----:B------:R-:W-:Y:S02]  /*15280*/  F2FP.BF16.F32.PACK_AB R81, R99, R94 ;  /* 0x0000005e6351723e */ /* 0x000fe400000010ff */
[----:B------:R-:W-:Y:S02]  /*15290*/  F2FP.BF16.F32.PACK_AB R82, R139, R104 ;  /* 0x000000688b52723e */ /* 0x000fe400000010ff */
[----:B------:R-:W-:-:S02]  /*152a0*/  F2FP.BF16.F32.PACK_AB R83, R100, R97 ;  /* 0x000000616453723e */ /* 0x000fc400000010ff */
[----:B------:R-:W-:Y:S02]  /*152b0*/  F2FP.BF16.F32.PACK_AB R84, R96, R93 ;  /* 0x0000005d6054723e */ /* 0x000fe400000010ff */
[----:B------:R-:W-:Y:S02]  /*152c0*/  F2FP.BF16.F32.PACK_AB R87, R79, R78 ;  /* 0x0000004e4f57723e */ /* 0x000fe400000010ff */
[----:B------:R-:W-:Y:S02]  /*152d0*/  F2FP.BF16.F32.PACK_AB R93, R146, R144 ;  /* 0x00000090925d723e */ /* 0x000fe400000010ff */
[----:B------:R-:W-:Y:S02]  /*152e0*/  F2FP.BF16.F32.PACK_AB R94, R76, R73 ;  /* 0x000000494c5e723e */ /* 0x000fe400000010ff */
[C---:B----4-:R-:W-:Y:S01]  /*152f0*/  F2FP.BF16.F32.PACK_AB R95, R149.reuse, R148 ;  /* 0x00000094955f723e */ /* 0x050fe200000010ff */
[----:B------:R-:W-:Y:S01]  /*15300*/  FADD.FTZ R148, R148, R75 ;  /* 0x0000004b94947221 */ /* 0x000fe20000010000 */
[----:B------:R-:W-:Y:S04]  /*15310*/  STSM.16.M88.4 [R18+0x2bb00], R88 ;  /* 0x02bb005812007844 */ /* 0x000fe80000000200 */
[----:B------:R-:W-:Y:S04]  /*15320*/  STSM.16.M88.4 [R18+0x2d300], R80 ;  /* 0x02d3005012007844 */ /* 0x000fe80000000200 */
[----:B------:R0:W-:Y:S04]  /*15330*/  STL [R1+0x38], R72 ;  /* 0x0000384801007387 */ /* 0x0001e80000100800 */
[----:B------:R-:W-:Y:S04]  /*15340*/  STSM.16.M88.4 [R18+0x2eb00], R84 ;  /* 0x02eb005412007844 */ /* 0x000fe80000000200 */
[----:B------:R-:W-:Y:S01]  /*15350*/  STSM.16.M88.4 [R18+0x30300], R92 ;  /* 0x0303005c12007844 */ /* 0x000fe20000000200 */
[----:B0-----:R-:W-:Y:S01]  /*15360*/  FADD.FTZ R72, R149, R148 ;  /* 0x0000009495487221 */ /* 0x001fe20000010000 */
[----:B------:R-:W-:Y:S01]  /*15370*/  @!PT LDS RZ, [RZ] ;  /* 0x00000000fffff984 */ /* 0x000fe20000000800 */
[----:B------:R-:W-:Y:S01]  /*15380*/  @!PT LDS RZ, [RZ] ;  /* 0x00000000fffff984 */ /* 0x000fe20000000800 */
[----:B------:R-:W-:Y:S01]  /*15390*/  @!PT LDS RZ, [RZ] ;  /* 0x00000000fffff984 */ /* 0x000fe20000000800 */
[----:B------:R-:W-:Y:S01]  /*153a0*/  @!PT LDS RZ, [RZ] ;  /* 0x00000000fffff984 */ /* 0x000fe20000000800 */
[----:B------:R0:W-:Y:S06]  /*153b0*/  MEMBAR.ALL.CTA ;  /* 0x0000000000007992 */ /* 0x0001ec0000008000 */
[----:B0-----:R-:W0:Y:S04]  /*153c0*/  FENCE.VIEW.ASYNC.S ;  /* 0x00000000000073c6 */ /* 0x001e280000000000 */
[----:B------:R-:W-:Y:S04]  /*153d0*/  STL [R1+0x48], R72 ;  /* 0x0000484801007387 */ /* 0x000fe80000100800 */
[----:B------:R1:W5:Y:S01]  /*153e0*/  LDL R157, [R1+0x60] ;  /* 0x00006000019d7983 */ /* 0x0003620000100800 */
        /* <DEDUP_REMOVED lines=48> */
[----:B------:R-:W-:Y:S01]  /*156f0*/  IMAD.MOV.U32 R156, RZ, RZ, R14 ;  /* 0x000000ffff9c7224 */ /* 0x000fe200078e000e */
[C---:B--2---:R-:W-:Y:S01]  /*15700*/  ISETP.GT.AND P2, PT, R0.reuse, R21, PT ;  /* 0x000000150000720c */ /* 0x044fe20003f44270 */
[----:B------:R-:W-:-:S05]  /*15710*/  VIADD R0, R0, 0xffffffff ;  /* 0xffffffff00007836 */ /* 0x000fca0000000000 */
[----:B------:R2:W-:Y:S04]  /*15720*/  STL [R1+0x3c], R0 ;  /* 0x00003c0001007387 */ /* 0x0005e80000100800 */
[----:B------:R1:W-:Y:S01]  /*15730*/  STL [R1+0x34], R74 ;  /* 0x0000344a01007387 */ /* 0x0003e20000100800 */
[----:B--2---:R-:W-:Y:S01]  /*15740*/  IMAD.MOV.U32 R0, RZ, RZ, R154 ;  /* 0x000000ffff007224 */ /* 0x004fe200078e009a */
[----:B0-----:R-:W-:Y:S01]  /*15750*/  NOP ;  /* 0x0000000000007918 */ /* 0x001fe20000000000 */
[----:B------:R-:W-:Y:S05]  /*15760*/  @P2 BRA `(.L_x_531) ;  /* 0xffffffac001c2947 */ /* 0x000fea000383ffff */
.L_x_521:
[----:B------:R-:W-:Y:S05]  /*15770*/  WARPSYNC.ALL ;  /* 0x0000000000007948 */ /* 0x000fea0003800000 */
[----:B------:R-:W-:Y:S06]  /*15780*/  BAR.ARV 0x8, 0x200 ;  /* 0x0208000000007b1d */ /* 0x000fec0000002000 */
[----:B------:R-:W-:Y:S05]  /*15790*/  @!P0 BRA `(.L_x_532) ;  /* 0x0000000000048947 */ /* 0x000fea0003800000 */
[----:B------:R-:W-:Y:S01]  /*157a0*/  BPT.TRAP 0x1 ;  /* 0x000000040000795c */ /* 0x000fe20000300000 */
.L_x_532:
[----:B------:R-:W2:Y:S01]  /*157b0*/  LDL R2, [R1+0x60] ;  /* 0x0000600001027983 */ /* 0x000ea20000100800 */
[----:B------:R-:W-:Y:S01]  /*157c0*/  IMAD R0, R154, 0x8, R16 ;  /* 0x000000089a007824 */ /* 0x000fe200078e0210 */
[----:B--2---:R-:W-:-:S04]  /*157d0*/  SHF.L.U32 R3, R2, 0x1f, RZ ;  /* 0x0000001f02037819 */ /* 0x004fc800000006ff */
[----:B------:R0:W2:Y:S01]  /*157e0*/  SYNCS.PHASECHK.TRANS64.TRYWAIT P2, [R0+URZ+0x31c50], R3 ;  /* 0x031c5003000075a7 */ /* 0x0000a2000804017f */
[----:B------:R-:W-:Y:S05]  /*157f0*/  @!P0 BRA `(.L_x_533) ;  /* 0x0000000000048947 */ /* 0x000fea0003800000 */
[----:B------:R-:W-:Y:S01]  /*15800*/  BPT.TRAP 0x1 ;  /* 0x000000040000795c */ /* 0x000fe20000300000 */
.L_x_533:
[----:B------:R-:W3:Y:S01]  /*15810*/  LDL.LU R2, [R1+0x84] ;  /* 0x0000840001027983 */ /* 0x000ee20000300800 */
[----:B------:R-:W-:Y:S02]  /*15820*/  VIADD R16, R16, 0x200 ;  /* 0x0000020010107836 */ /* 0x000fe40000000000 */
[----:B------:R-:W-:-:S03]  /*15830*/  IMAD.MOV.U32 R5, RZ, RZ, -0x3ffffff0 ;  /* 0xc0000010ff057424 */ /* 0x000fc600078e00ff */
[----:B------:R-:W-:-:S04]  /*15840*/  SHF.R.U32.HI R16, RZ, 0x4, R16 ;  /* 0x00000004ff107819 */ /* 0x000fc80000011610 */
[----:B------:R-:W-:-:S04]  /*15850*/  LOP3.LUT R16, R16, 0x3fff, RZ, 0xc0, !PT ;  /* 0x00003fff10107812 */ /* 0x000fc800078ec0ff */
[----:B------:R-:W-:Y:S02]  /*15860*/  LOP3.LUT R7, R16, 0x2400000, RZ, 0xfc, !PT ;  /* 0x0240000010077812 */ /* 0x000fe400078efcff */
[----:B---3--:R-:W-:Y:S01]  /*15870*/  LOP3.LUT R4, R2, 0x10000, RZ, 0xfc, !PT ;  /* 0x0001000002047812 */ /* 0x008fe200078efcff */
[----:B--2---:R-:W-:Y:S06]  /*15880*/  @P2 BRA `(.L_x_534) ;  /* 0x0000000000082947 */ /* 0x004fec0003800000 */
[----:B------:R-:W2:Y:S02]  /*15890*/  SYNCS.PHASECHK.TRANS64.TRYWAIT P0, [R0+URZ+0x31c50], R3 ;  /* 0x031c5003000075a7 */ /* 0x000ea4000800017f */
[----:B--2---:R-:W-:Y:S05]  /*158a0*/  @!P0 BRA `(.L_x_535) ;  /* 0x000000bc008c8947 */ /* 0x004fea0003800000 */
.L_x_534:
[----:B------:R-:W-:Y:S01]  /*158b0*/  IMAD R2, R154, 0x6c0, R7 ;  /* 0x000006c09a027824 */ /* 0x000fe200078e0207 */
[----:B------:R-:W3:Y:S01]  /*158c0*/  LDL.LU R11, [R1+0x38] ;  /* 0x00003800010b7983 */ /* 0x000ee20000300800 */
[----:B0-2---:R-:W-:Y:S01]  /*158d0*/  IMAD.MOV.U32 R3, RZ, RZ, -0x7fffffe0 ;  /* 0x80000020ff037424 */ /* 0x005fe200078e00ff */
[----:B------:R-:W-:Y:S05]  /*158e0*/  WARPSYNC.ALL ;  /* 0x0000000000007948 */ /* 0x000fea0003800000 */
[C---:B------:R-:W-:Y:S01]  /*158f0*/  R2UR UR4, R4.reuse ;  /* 0x00000000040472ca */ /* 0x040fe200000e0000 */
[----:B------:R-:W-:Y:S01]  /*15900*/  VIADD R6, R4, 0x180 ;  /* 0x0000018004067836 */ /* 0x000fe20000000000 */
[----:B------:R-:W-:Y:S01]  /*15910*/  R2UR UR5, R5 ;  /* 0x00000000050572ca */ /* 0x000fe200000e0000 */
[C---:B------:R-:W-:Y:S01]  /*15920*/  VIADD R8, R2.reuse, 0x40 ;  /* 0x0000004002087836 */ /* 0x040fe20000000000 */
[----:B------:R-:W-:Y:S01]  /*15930*/  R2UR UR6, R2 ;  /* 0x00000000020672ca */ /* 0x000fe200000e0000 */
[----:B------:R-:W-:Y:S01]  /*15940*/  IMAD.MOV.U32 R7, RZ, RZ, -0x3ffffff0 ;  /* 0xc0000010ff077424 */ /* 0x000fe200078e00ff */
[----:B------:R-:W-:Y:S01]  /*15950*/  R2UR UR7, R3 ;  /* 0x00000000030772ca */ /* 0x000fe200000e0000 */
[----:B------:R-:W-:Y:S01]  /*15960*/  WARPGROUP.ARRIVE ;  /* 0x00000000000079c5 */ /* 0x000fe20000000000 */
[----:B------:R-:W-:Y:S01]  /*15970*/  IMAD.MOV.U32 R9, RZ, RZ, -0x7fffffe0 ;  /* 0x80000020ff097424 */ /* 0x000fe200078e00ff */
[----:B------:R-:W2:Y:S04]  /*15980*/  LDL.LU R10, [R1+0x48] ;  /* 0x00004800010a7983 */ /* 0x000ea80000300800 */
[----:B------:R-:W4:Y:S01]  /*15990*/  LDL.LU R12, [R1+0x60] ;  /* 0x00006000010c7983 */ /* 0x000f220000300800 */
[----:B------:R-:W-:-:S02]  /*159a0*/  IMAD.MOV.U32 R5, RZ, RZ, -0x3ffffff0 ;  /* 0xc0000010ff057424 */ /* 0x000fc400078e00ff */
[----:B------:R-:W-:Y:S01]  /*159b0*/  IMAD.MOV.U32 R3, RZ, RZ, -0x7fffffe0 ;  /* 0x80000020ff037424 */ /* 0x000fe200078e00ff */
[----:B------:R-:W4:Y:S01]  /*159c0*/  LDL.LU R13, [R1+0xa4] ;  /* 0x0000a400010d7983 */ /* 0x000f220000300800 */
[----:B------:R-:W-:Y:S01]  /*159d0*/  VIADD R154, R154, 0x1 ;  /* 0x000000019a9a7836 */ /* 0x000fe20000000000 */
[----:B------:R-:W-:Y:S01]  /*159e0*/  HGMMA.64x96x16.F32.BF16 R24, gdesc[UR4].tnspB, R24, gsb0 ;  /* 0x41600000041879f0 */ /* 0x000fe20008001818 */
[----:B------:R-:W-:Y:S01]  /*159f0*/  R2UR UR4, R6 ;  /* 0x00000000060472ca */ /* 0x000fe200000e0000 */
[----:B------:R-:W-:Y:S01]  /*15a00*/  VIADD R6, R4, 0x300 ;  /* 0x0000030004067836 */ /* 0x000fe20000000000 */
[----:B------:R-:W-:Y:S01]  /*15a10*/  R2UR UR5, R7 ;  /* 0x00000000070572ca */ /* 0x000fe200000e0000 */
[----:B------:R-:W-:Y:S01]  /*15a20*/  IMAD.MOV.U32 R7, RZ, RZ, -0x3ffffff0 ;  /* 0xc0000010ff077424 */ /* 0x000fe200078e00ff */
[----:B------:R-:W-:Y:S01]  /*15a30*/  R2UR UR6, R8 ;  /* 0x00000000080672ca */ /* 0x000fe200000e0000 */
[----:B------:R-:W-:Y:S01]  /*15a40*/  VIADD R8, R2, 0x80 ;  /* 0x0000008002087836 */ /* 0x000fe20000000000 */
[----:B------:R-:W-:Y:S01]  /*15a50*/  R2UR UR7, R9 ;  /* 0x00000000090772ca */ /* 0x000fe200000e0000 */
[----:B------:R-:W-:Y:S01]  /*15a60*/  IMAD.MOV.U32 R9, RZ, RZ, -0x7fffffe0 ;  /* 0x80000020ff097424 */ /* 0x000fe200078e00ff */
[----:B------:R-:W-:Y:S01]  /*15a70*/  ISETP.NE.AND P2, PT, R154, 0x2, PT ;  /* 0x000000029a00780c */ /* 0x000fe20003f45270 */
[----:B------:R-:W-:-:S02]  /*15a80*/  WARPGROUP.DEPBAR.LE gsb0, 0x0 ;  /* 0x00008000000079c5 */ /* 0x000fc40000010000 */
[----:B------:R-:W-:-:S08]  /*15a90*/  WARPGROUP.ARRIVE ;  /* 0x00000000000079c5 */ /* 0x000fd00000000000 */
        /* <DEDUP_REMOVED lines=9> */
[----:B------:R-:W-:Y:S02]  /*15b30*/  WARPGROUP.DEPBAR.LE gsb0, 0x0 ;  /* 0x00008000000079c5 */ /* 0x000fe40000010000 */
[----:B------:R-:W-:-:S09]  /*15b40*/  WARPGROUP.ARRIVE ;  /* 0x00000000000079c5 */ /* 0x000fd20000000000 */
        /* <DEDUP_REMOVED lines=41> */
[----:B------:R-:W-:Y:S02]  /*15de0*/  IMAD.MOV.U32 R9, RZ, RZ, -0x7fffffe0 ;  /* 0x80000020ff097424 */ /* 0x000fe400078e00ff */
[----:B------:R-:W-:-:S02]  /*15df0*/  VIADD R4, R4, 0xc00 ;  /* 0x00000c0004047836 */ /* 0x000fc40000000000 */
[----:B------:R-:W-:Y:S01]  /*15e00*/  VIADD R2, R2, 0x200 ;  /* 0x0000020002027836 */ /* 0x000fe20000000000 */
[----:B------:R-:W-:Y:S02]  /*15e10*/  WARPGROUP.DEPBAR.LE gsb0, 0x0 ;  /* 0x00008000000079c5 */ /* 0x000fe40000010000 */
[----:B------:R-:W-:-:S06]  /*15e20*/  WARPGROUP.ARRIVE ;  /* 0x00000000000079c5 */ /* 0x000fcc0000000000 */
[----:B------:R-:W-:Y:S01]  /*15e30*/  HGMMA.64x96x16.F32.BF16 R24, gdesc[UR4].tnspB, R24, gsb0 ;  /* 0x41600000041879f0 */ /* 0x000fe20008001818 */
[----:B------:R-:W-:Y:S02]  /*15e40*/  R2UR UR4, R6 ;  /* 0x00000000060472ca */ /* 0x000fe400000e0000 */
[----:B------:R-:W-:Y:S02]  /*15e50*/  R2UR UR5, R7 ;  /* 0x00000000070572ca */ /* 0x000fe400000e0000 */
[----:B------:R-:W-:Y:S02]  /*15e60*/  R2UR UR6, R8 ;  /* 0x00000000080672ca */ /* 0x000fe400000e0000 */
[----:B------:R-:W-:Y:S01]  /*15e70*/  R2UR UR7, R9 ;  /* 0x00000000090772ca */ /* 0x000fe200000e0000 */
[----:B------:R-:W-:Y:S02]  /*15e80*/  WARPGROUP.DEPBAR.LE gsb0, 0x0 ;  /* 0x00008000000079c5 */ /* 0x000fe40000010000 */
[----:B------:R-:W-:-:S10]  /*15e90*/  WARPGROUP.ARRIVE ;  /* 0x00000000000079c5 */ /* 0x000fd40000000000 */
[----:B------:R-:W-:Y:S01]  /*15ea0*/  HGMMA.64x96x16.F32.BF16 R24, gdesc[UR4].tnspB, R24, gsb0 ;  /* 0x41600000041879f0 */ /* 0x000fe20008001818 */
[----:B------:R-:W-:Y:S02]  /*15eb0*/  R2UR UR4, R4 ;  /* 0x00000000040472ca */ /* 0x000fe400000e0000 */
[----:B------:R-:W-:Y:S02]  /*15ec0*/  R2UR UR5, R5 ;  /* 0x00000000050572ca */ /* 0x000fe400000e0000 */
[----:B------:R-:W-:Y:S02]  /*15ed0*/  R2UR UR6, R2 ;  /* 0x00000000020672ca */ /* 0x000fe400000e0000 */
[----:B------:R-:W-:Y:S01]  /*15ee0*/  R2UR UR7, R3 ;  /* 0x00000000030772ca */ /* 0x000fe200000e0000 */
[----:B---3--:R-:W0:Y:S04]  /*15ef0*/  SHFL.BFLY PT, R2, R11, 0x2, 0x1f ;  /* 0x0c401f000b027f89 */ /* 0x008e2800000e0000 */
[----:B--2---:R-:W2:Y:S01]  /*15f00*/  SHFL.BFLY PT, R3, R10, 0x2, 0x1f ;  /* 0x0c401f000a037f89 */ /* 0x004ea200000e0000 */
[----:B0-----:R-:W-:Y:S01]  /*15f10*/  FADD.FTZ R2, R2, R11 ;  /* 0x0000000b02027221 */ /* 0x001fe20000010000 */
[----:B--2---:R-:W-:Y:S01]  /*15f20*/  FADD.FTZ R4, R3, R10 ;  /* 0x0000000a03047221 */ /* 0x004fe20000010000 */
[----:B------:R-:W-:-:S03]  /*15f30*/  IMAD.MOV.U32 R10, RZ, RZ, RZ ;  /* 0x000000ffff0a7224 */ /* 0x000fc600078e00ff */
[----:B------:R-:W0:Y:S04]  /*15f40*/  SHFL.BFLY PT, R3, R2, 0x1, 0x1f ;  /* 0x0c201f0002037f89 */ /* 0x000e2800000e0000 */
[----:B------:R-:W2:Y:S01]  /*15f50*/  SHFL.BFLY PT, R5, R4, 0x1, 0x1f ;  /* 0x0c201f0004057f89 */ /* 0x000ea200000e0000 */
[----:B----4-:R-:W-:Y:S02]  /*15f60*/  VIADD R13, R13, 0x1 ;  /* 0x000000010d0d7836 */ /* 0x010fe40000000000 */
[----:B0-----:R-:W-:Y:S01]  /*15f70*/  FADD.FTZ R8, R2, R3 ;  /* 0x0000000302087221 */ /* 0x001fe20000010000 */
[----:B------:R-:W-:Y:S01]  /*15f80*/  SEL R2, RZ, 0x1, P2 ;  /* 0x00000001ff027807 */ /* 0x000fe20001000000 */
[----:B--2---:R-:W-:-:S03]  /*15f90*/  FADD.FTZ R11, R4, R5 ;  /* 0x00000005040b7221 */ /* 0x004fc60000010000 */
[----:B------:R-:W-:Y:S02]  /*15fa0*/  FSETP.NE.FTZ.AND P0, PT, R8, RZ, PT ;  /* 0x000000ff0800720b */ /* 0x000fe40003f15000 */
[----:B------:R-:W-:Y:S02]  /*15fb0*/  LOP3.LUT R12, R12, R2, RZ, 0x3c, !PT ;  /* 0x000000020c0c7212 */ /* 0x000fe400078e3cff */
[----:B------:R-:W-:Y:S01]  /*15fc0*/  FSETP.NE.FTZ.AND P3, PT, R11, RZ, PT ;  /* 0x000000ff0b00720b */ /* 0x000fe20003f75000 */
[----:B------:R-:W-:Y:S02]  /*15fd0*/  WARPGROUP.DEPBAR.LE gsb0, 0x0 ;  /* 0x00008000000079c5 */ /* 0x000fe40000010000 */
[----:B------:R-:W-:-:S06]  /*15fe0*/  WARPGROUP.ARRIVE ;  /* 0x00000000000079c5 */ /* 0x000fcc0000000000 */
[----:B------:R-:W-:Y:S01]  /*15ff0*/  @P0 MUFU.RCP R10, R8 ;  /* 0x00000008000a0308 */ /* 0x000fe20000001000 */
[----:B------:R-:W-:Y:S01]  /*16000*/  HGMMA.64x96x16.F32.BF16 R24, gdesc[UR4].tnspB, R24, gsb0 ;  /* 0x41600000041879f0 */ /* 0x000fe20008001818 */
[----:B------:R-:W-:Y:S01]  /*16010*/  IMAD.MOV.U32 R3, RZ, RZ, RZ ;  /* 0x000000ffff037224 */ /* 0x000fe200078e00ff */
[----:B------:R0:W-:Y:S05]  /*16020*/  STL [R1+0x60], R12 ;  /* 0x0000600c01007387 */ /* 0x0001ea0000100800 */
[----:B------:R-:W2:Y:S01]  /*16030*/  @P0 MUFU.LG2 R6, R8 ;  /* 0x0000000800060308 */ /* 0x000ea20000000c00 */
[----:B------:R3:W-:Y:S07]  /*16040*/  STL [R1+0xa4], R13 ;  /* 0x0000a40d01007387 */ /* 0x0007ee0000100800 */
[----:B------:R-:W4:Y:S01]  /*16050*/  @P3 MUFU.LG2 R7, R11 ;  /* 0x0000000b00073308 */ /* 0x000f220000000c00 */
[----:B------:R-:W-:-:S07]  /*16060*/  @!P1 VIADD R4, R0, 0x31c60 ;  /* 0x00031c6000049836 */ /* 0x000fce0000000000 */
[----:B------:R-:W1:Y:S01]  /*16070*/  @P3 MUFU.RCP R3, R11 ;  /* 0x0000000b00033308 */ /* 0x000e620000001000 */
[C---:B------:R-:W-:Y:S01]  /*16080*/  @P0 FMUL.FTZ R5, R15.reuse, 0.69314718246459960938 ;  /* 0x3f3172180f050820 */ /* 0x040fe20000410000 */
[----:B0-----:R-:W-:Y:S01]  /*16090*/  @P3 FMUL.FTZ R12, R15, 0.69314718246459960938 ;  /* 0x3f3172180f0c3820 */ /* 0x001fe20000410000 */
[----:B--2---:R-:W-:Y:S01]  /*160a0*/  @P0 FMUL.FTZ R6, R6, 0.69314718246459960938 ;  /* 0x3f31721806060820 */ /* 0x004fe20000410000 */
[----:B------:R-:W-:Y:S01]  /*160b0*/  @!P1 PRMT R4, RZ, 0x654, R4 ;  /* 0x00000654ff049816 */ /* 0x000fe20000000004 */
[----:B------:R-:W-:Y:S02]  /*160c0*/  IMAD.MOV.U32 R2, RZ, RZ, -0x800000 ;  /* 0xff800000ff027424 */ /* 0x000fe400078e00ff */
[----:B----4-:R-:W-:Y:S01]  /*160d0*/  @P3 FMUL.FTZ R7, R7, 0.69314718246459960938 ;  /* 0x3f31721807073820 */ /* 0x010fe20000410000 */
[----:B------:R-:W-:Y:S02]  /*160e0*/  IMAD.MOV.U32 R0, RZ, RZ, -0x800000 ;  /* 0xff800000ff007424 */ /* 0x000fe400078e00ff */
[----:B------:R-:W-:Y:S01]  /*160f0*/  @P0 FFMA.FTZ R2, R5, R14, R6 ;  /* 0x0000000e05020223 */ /* 0x000fe20000010006 */
[----:B------:R-:W-:Y:S01]  /*16100*/  PLOP3.LUT P0, PT, PT, PT, PT, 0x8, 0x0 ;  /* 0x000000000000781c */ /* 0x000fe20003f0e170 */
[----:B------:R-:W-:Y:S01]  /*16110*/  @P3 FFMA.FTZ R0, R12, R74, R7 ;  /* 0x0000004a0c003223 */ /* 0x000fe20000010007 */
[----:B------:R-:W-:Y:S01]  /*16120*/  SEL R154, R154, RZ, P2 ;  /* 0x000000ff9a9a7207 */ /* 0x000fe20001000000 */
[----:B------:R-:W-:-:S02]  /*16130*/  WARPGROUP.DEPBAR.LE gsb0, 0x0 ;  /* 0x00008000000079c5 */ /* 0x000fc40000010000 */
        /* <DEDUP_REMOVED lines=24> */
[----:B0-----:R-:W-:Y:S01]  /*162c0*/  FMUL.FTZ R4, R24, R10 ;  /* 0x0000000a18047220 */ /* 0x001fe20000410000 */
[-C--:B-1----:R-:W-:Y:S01]  /*162d0*/  FMUL.FTZ R68, R26, R3.reuse ;  /* 0x000000031a447220 */ /* 0x082fe20000410000 */
        /* <DEDUP_REMOVED lines=22> */
[----:B---3--:R-:W-:-:S07]  /*16440*/  FMUL.FTZ R71, R71, R3 ;  /* 0x0000000347477220 */ /* 0x008fce0000410000 */
.L_x_480:
[----:B------:R-:W-:Y:S05]  /*16450*/  WARPSYNC.ALL ;  /* 0x0000000000007948 */ /* 0x000fea0003800000 */
[----:B------:R-:W0:Y:S08]  /*16460*/  S2UR UR5, SR_CgaCtaId ;  /* 0x00000000000579c3 */ /* 0x000e300000008800 */
[----:B------:R-:W-:Y:S06]  /*16470*/  BAR.SYNC.DEFER_BLOCKING 0x5, 0x200 ;  /* 0x0148000000007b1d */ /* 0x000fec0000010000 */
[----:B------:R-:W-:Y:S01]  /*16480*/  UMOV UR4, 0x400 ;  /* 0x0000040000047882 */ /* 0x000fe20000000000 */
[----:B------:R-:W-:Y:S01]  /*16490*/  BSSY B0, `(.L_x_536) ;  /* 0x00002bb000007945 */ /* 0x000fe20003800000 */
[----:B0-----:R-:W-:-:S06]  /*164a0*/  ULEA UR4, UR5, UR4, 0x18 ;  /* 0x0000000405047291 */ /* 0x001fcc000f8ec03f */
[----:B------:R-:W-:-:S05]  /*164b0*/  IMAD.U32 R16, RZ, RZ, UR4 ;  /* 0x00000004ff107e24 */ /* 0x000fca000f8e00ff */
[----:B------:R0:W1:Y:S01]  /*164c0*/  LDS.128 R108, [R16+0x31cd0] ;  /* 0x031cd000106c7984 */ /* 0x0000620000000c00 */
[----:B------:R-:W-:Y:S06]  /*164d0*/  BAR.ARV 0x4, 0x200 ;  /* 0x0108000000007b1d */ /* 0x000fec0000002000 */
[----:B------:R-:W-:Y:S05]  /*164e0*/  @P0 BRA `(.L_x_537) ;  /* 0x0000001c00f00947 */ /* 0x000fea0003800000 */
[----:B------:R-:W2:Y:S01]  /*164f0*/  LDL R12, [R1+0xe8] ;  /* 0x0000e800010c7983 */ /* 0x000ea20000100800 */
[----:B------:R-:W-:-:S03]  /*16500*/  ULDC UR4, c[0x0][0xad4] ;  /* 0x0002b50000047ab9 */ /* 0x000fc60000000800 */
[----:B------:R-:W3:Y:S04]  /*16510*/  LDL.LU R76, [R1+0x94] ;  /* 0x00009400014c7983 */ /* 0x000ee80000300800 */
[----:B------:R-:W4:Y:S04]  /*16520*/  LDL.LU R82, [R1+0x9c] ;  /* 0x00009c0001527983 */ /* 0x000f280000300800 */
[----:B------:R-:W4:Y:S01]  /*16530*/  LDL.LU R81, [R1+0xa0] ;  /* 0x0000a00001517983 */ /* 0x000f220000300800 */
[----:B------:R-:W0:Y:S01]  /*16540*/  S2R R3, SR_SWINHI ;  /* 0x0000000000037919 */ /* 0x000e220000002f00 */
[----:B------:R-:W-:-:S02]  /*16550*/  MOV R10, R16 ;  /* 0x00000010000a7202 */ /* 0x000fc40000000f00 */
[----:B0-----:R-:W-:-:S03]  /*16560*/  MOV R11, R3 ;  /* 0x00000003000b7202 */ /* 0x001fc60000000f00 */
[----:B--2---:R-:W-:-:S03]  /*16570*/  IMAD.WIDE R12, R12, 0x2, R10 ;  /* 0x000000020c0c7825 */ /* 0x004fc600078e020a */
[C---:B------:R-:W-:Y:S02]  /*16580*/  IADD3 R77, P0, R12.reuse, 0x6020, RZ ;  /* 0x000060200c4d7810 */ /* 0x040fe40007f1e0ff */
[----:B------:R-:W-:-:S03]  /*16590*/  LOP3.LUT R3, R12, 0x180, RZ, 0xc0, !PT ;  /* 0x000001800c037812 */ /* 0x000fc600078ec0ff */
[----:B------:R-:W-:Y:S01]  /*165a0*/  IMAD.X R27, RZ, RZ, R13, P0 ;  /* 0x000000ffff1b7224 */ /* 0x000fe200000e060d */
[----:B---3--:R-:W-:Y:S02]  /*165b0*/  ISETP.NE.AND P0, PT, R76, RZ, PT ;  /* 0x000000ff4c00720c */ /* 0x008fe40003f05270 */
[----:B------:R-:W-:Y:S02]  /*165c0*/  IADD3 R24, P4, R12, 0x20, RZ ;  /* 0x000000200c187810 */ /* 0x000fe40007f9e0ff */
[----:B------:R-:W-:Y:S01]  /*165d0*/  SEL R80, R76, UR4, P0 ;  /* 0x000000044c507c07 */ /* 0x000fe20008000000 */
[----:B------:R-:W-:Y:S05]  /*165e0*/  WARPSYNC.ALL ;  /* 0x0000000000007948 */ /* 0x000fea0003800000 */
[----:B------:R-:W-:-:S02]  /*165f0*/  SHF.R.U64 R3, R3, 0x3, RZ ;  /* 0x0000000303037819 */ /* 0x000fc400000012ff */
[----:B------:R-:W-:Y:S01]  /*16600*/  LOP3.LUT R14, R24, 0x180, RZ, 0xc0, !PT ;  /* 0x00000180180e7812 */ /* 0x000fe200078ec0ff */
[----:B------:R-:W-:Y:S01]  /*16610*/  BAR.SYNC.DEFER_BLOCKING 0x1, 0x180 ;  /* 0x0046000000007b1d */ /* 0x000fe20000010000 */
[C---:B------:R-:W-:Y:S02]  /*16620*/  IADD3 R26, P3, R12.reuse, 0x3000, RZ ;  /* 0x000030000c1a7810 */ /* 0x040fe40007f7e0ff */
[C---:B------:R-:W-:Y:S02]  /*16630*/  IADD3 R15, P2, R12.reuse, 0x3020, RZ ;  /* 0x000030200c0f7810 */ /* 0x040fe40007f5e0ff */
[----:B------:R-:W-:Y:S02]  /*16640*/  IADD3 R35, P1, R12, 0x6000, RZ ;  /* 0x000060000c237810 */ /* 0x000fe40007f3e0ff */
[----:B------:R-:W-:Y:S01]  /*16650*/  LOP3.LUT R34, R77, 0x180, RZ, 0xc0, !PT ;  /* 0x000001804d227812 */ /* 0x000fe200078ec0ff */
[----:B------:R-:W-:Y:S01]  /*16660*/  IMAD.X R29, RZ, RZ, R13, P4 ;  /* 0x000000ffff1d7224 */ /* 0x000fe200020e060d */
[----:B------:R-:W-:Y:S01]  /*16670*/  LOP3.LUT R12, R3, R12, RZ, 0x3c, !PT ;  /* 0x0000000c030c7212 */ /* 0x000fe200078e3cff */
[----:B------:R-:W-:Y:S01]  /*16680*/  ULDC.64 UR6, c[0x0][0xc08] ;  /* 0x0003020000067ab9 */ /* 0x000fe20000000a00 */
[----:B------:R-:W-:Y:S01]  /*16690*/  SHF.R.U64 R3, R14, 0x3, RZ ;  /* 0x000000030e037819 */ /* 0x000fe200000012ff */
[----:B------:R-:W-:Y:S01]  /*166a0*/  ULDC.64 UR4, c[0x0][0xc00] ;  /* 0x0003000000047ab9 */ /* 0x000fe20000000a00 */
[----:B------:R-:W-:-:S02]  /*166b0*/  LOP3.LUT R14, R15, 0x180, RZ, 0xc0, !PT ;  /* 0x000001800f0e7812 */ /* 0x000fc400078ec0ff */
[----:B------:R-:W-:Y:S02]  /*166c0*/  LOP3.LUT R28, R3, R24, RZ, 0x3c, !PT ;  /* 0x00000018031c7212 */ /* 0x000fe400078e3cff */
[----:B------:R-:W-:Y:S02]  /*166d0*/  LOP3.LUT R3, R26, 0x180, RZ, 0xc0, !PT ;  /* 0x000001801a037812 */ /* 0x000fe400078ec0ff */
[----:B------:R-:W-:Y:S02]  /*166e0*/  LOP3.LUT R24, R35, 0x180, RZ, 0xc0, !PT ;  /* 0x0000018023187812 */ /* 0x000fe400078ec0ff */
[----:B------:R-:W-:Y:S02]  /*166f0*/  SHF.R.U64 R3, R3, 0x3, RZ ;  /* 0x0000000303037819 */ /* 0x000fe400000012ff */
[----:B------:R-:W-:Y:S02]  /*16700*/  SHF.R.U64 R24, R24, 0x3, RZ ;  /* 0x0000000318187819 */ /* 0x000fe400000012ff */
[----:B------:R-:W-:Y:S01]  /*16710*/  SHF.R.U64 R14, R14, 0x3, RZ ;  /* 0x000000030e0e7819 */ /* 0x000fe200000012ff */
[--C-:B------:R-:W-:Y:S01]  /*16720*/  IMAD.X R31, RZ, RZ, R13.reuse, P3 ;  /* 0x000000ffff1f7224 */ /* 0x100fe200018e060d */
[----:B------:R-:W-:Y:S01]  /*16730*/  LOP3.LUT R30, R3, R26, RZ, 0x3c, !PT ;  /* 0x0000001a031e7212 */ /* 0x000fe200078e3cff */
[--C-:B------:R-:W-:Y:S01]  /*16740*/  IMAD.X R33, RZ, RZ, R13.reuse, P2 ;  /* 0x000000ffff217224 */ /* 0x100fe200010e060d */
[----:B------:R-:W-:Y:S01]  /*16750*/  LOP3.LUT R24, R24, R35, RZ, 0x3c, !PT ;  /* 0x0000002318187212 */ /* 0x000fe200078e3cff */
[----:B------:R-:W-:Y:S01]  /*16760*/  IMAD.X R25, RZ, RZ, R13, P1 ;  /* 0x000000ffff197224 */ /* 0x000fe200008e060d */
[----:B------:R-:W-:-:S02]  /*16770*/  SHF.R.U64 R34, R34, 0x3, RZ ;  /* 0x0000000322227819 */ /* 0x000fc400000012ff */
[----:B------:R-:W-:Y:S02]  /*16780*/  LOP3.LUT R32, R14, R15, RZ, 0x3c, !PT ;  /* 0x0000000f0e207212 */ /* 0x000fe400078e3cff */
[----:B------:R-:W-:Y:S02]  /*16790*/  MOV R35, R12 ;  /* 0x0000000c00237202 */ /* 0x000fe40000000f00 */
[----:B------:R-:W-:Y:S02]  /*167a0*/  F2FP.BF16.F32.PACK_AB R12, R5, R4 ;  /* 0x00000004050c723e */ /* 0x000fe400000010ff */
[----:B------:R-:W-:Y:S02]  /*167b0*/  F2FP.BF16.F32.PACK_AB R13, R69, R68 ;  /* 0x00000044450d723e */ /* 0x000fe400000010ff */
[----:B------:R-:W-:Y:S02]  /*167c0*/  F2FP.BF16.F32.PACK_AB R14, R7, R6 ;  /* 0x00000006070e723e */ /* 0x000fe400000010ff */
[----:B------:R-:W-:-:S02]  /*167d0*/  F2FP.BF16.F32.PACK_AB R15, R73, R72 ;  /* 0x00000048490f723e */ /* 0x000fc400000010ff */
[----:B------:R-:W-:Y:S02]  /*167e0*/  MOV R79, R28 ;  /* 0x0000001c004f7202 */ /* 0x000fe40000000f00 */
[----:B------:R-:W-:Y:S02]  /*167f0*/  MOV R3, R30 ;  /* 0x0000001e00037202 */ /* 0x000fe40000000f00 */
[----:B------:R-:W-:Y:S02]  /*16800*/  LOP3.LUT R26, R34, R77, RZ, 0x3c, !PT ;  /* 0x0000004d221a7212 */ /* 0x000fe400078e3cff */
[----:B------:R-:W-:Y:S02]  /*16810*/  F2FP.BF16.F32.PACK_AB R28, R9, R8 ;  /* 0x00000008091c723e */ /* 0x000fe400000010ff */
[----:B------:R-:W-:Y:S02]  /*16820*/  F2FP.BF16.F32.PACK_AB R29, R75, R74 ;  /* 0x0000004a4b1d723e */ /* 0x000fe400000010ff */
[----:B------:R-:W-:-:S02]  /*16830*/  F2FP.BF16.F32.PACK_AB R30, R21, R20 ;  /* 0x00000014151e723e */ /* 0x000fc400000010ff */
[----:B------:R-:W-:Y:S01]  /*16840*/  F2FP.BF16.F32.PACK_AB R31, R39, R38 ;  /* 0x00000026271f723e */ /* 0x000fe200000010ff */
[----:B------:R0:W-:Y:S01]  /*16850*/  STSM.16.M88.4 [R35], R12 ;  /* 0x0000000c23007844 */ /* 0x0001e20000000200 */
[----:B------:R-:W-:Y:S02]  /*16860*/  MOV R78, R32 ;  /* 0x00000020004e7202 */ /* 0x000fe40000000f00 */
[----:B------:R-:W-:Y:S02]  /*16870*/  F2FP.BF16.F32.PACK_AB R32, R37, R36 ;  /* 0x000000242520723e */ /* 0x000fe400000010ff */
[----:B------:R-:W-:Y:S02]  /*16880*/  F2FP.BF16.F32.PACK_AB R33, R43, R42 ;  /* 0x0000002a2b21723e */ /* 0x000fe400000010ff */
[----:B------:R-:W-:Y:S01]  /*16890*/  F2FP.BF16.F32.PACK_AB R34, R41, R40 ;  /* 0x000000282922723e */ /* 0x000fe200000010ff */
[----:B------:R2:W-:Y:S01]  /*168a0*/  STSM.16.M88.4 [R79], R28 ;  /* 0x0000001c4f007844 */ /* 0x0005e20000000200 */
[----:B------:R-:W-:-:S02]  /*168b0*/  MOV R77, R24 ;  /* 0x00000018004d7202 */ /* 0x000fc40000000f00 */
[----:B------:R-:W-:Y:S02]  /*168c0*/  MOV R76, R26 ;  /* 0x0000001a004c7202 */ /* 0x000fe40000000f00 */
[----:B------:R-:W-:Y:S02]  /*168d0*/  F2FP.BF16.F32.PACK_AB R24, R53, R52 ;  /* 0x000000343518723e */ /* 0x000fe400000010ff */
[----:B0-----:R-:W-:Y:S02]  /*168e0*/  F2FP.BF16.F32.PACK_AB R35, R47, R46 ;  /* 0x0000002e2f23723e */ /* 0x001fe400000010ff */
[----:B------:R-:W-:Y:S02]  /*168f0*/  F2FP.BF16.F32.PACK_AB R12, R45, R44 ;  /* 0x0000002c2d0c723e */ /* 0x000fe400000010ff */
[----:B------:R-:W-:Y:S02]  /*16900*/  F2FP.BF16.F32.PACK_AB R13, R51, R50 ;  /* 0x00000032330d723e */ /* 0x000fe400000010ff */
[----:B------:R-:W-:-:S02]  /*16910*/  F2FP.BF16.F32.PACK_AB R14, R49, R48 ;  /* 0x00000030310e723e */ /* 0x000fc400000010ff */
[----:B------:R-:W-:Y:S02]  /*16920*/  F2FP.BF16.F32.PACK_AB R15, R55, R54 ;  /* 0x00000036370f723e */ /* 0x000fe400000010ff */
[----:B------:R-:W-:Y:S02]  /*16930*/  F2FP.BF16.F32.PACK_AB R25, R59, R58 ;  /* 0x0000003a3b19723e */ /* 0x000fe400000010ff */
[----:B------:R-:W-:Y:S02]  /*16940*/  F2FP.BF16.F32.PACK_AB R26, R57, R56 ;  /* 0x00000038391a723e */ /* 0x000fe400000010ff */
[----:B------:R-:W-:Y:S02]  /*16950*/  F2FP.BF16.F32.PACK_AB R27, R63, R62 ;  /* 0x0000003e3f1b723e */ /* 0x000fe400000010ff */
[----:B--2---:R-:W-:Y:S02]  /*16960*/  F2FP.BF16.F32.PACK_AB R28, R61, R60 ;  /* 0x0000003c3d1c723e */ /* 0x004fe400000010ff */
[----:B------:R-:W-:-:S02]  /*16970*/  F2FP.BF16.F32.PACK_AB R29, R67, R66 ;  /* 0x00000042431d723e */ /* 0x000fc400000010ff */
[----:B------:R-:W-:Y:S02]  /*16980*/  F2FP.BF16.F32.PACK_AB R30, R65, R64 ;  /* 0x00000040411e723e */ /* 0x000fe400000010ff */
[----:B------:R-:W-:Y:S01]  /*16990*/  F2FP.BF16.F32.PACK_AB R31, R71, R70 ;  /* 0x00000046471f723e */ /* 0x000fe200000010ff */
[----:B------:R4:W-:Y:S01]  /*169a0*/  STSM.16.M88.4 [R3], R32 ;  /* 0x0000002003007844 */ /* 0x0009e20000000200 */
[----:B------:R-:W-:-:S03]  /*169b0*/  ISETP.NE.U32.AND P3, PT, RZ, UR6, PT ;  /* 0x00000006ff007c0c */ /* 0x000fc6000bf65070 */
[----:B------:R-:W-:Y:S01]  /*169c0*/  STSM.16.M88.4 [R78], R12 ;  /* 0x0000000c4e007844 */ /* 0x000fe20000000200 */
[----:B------:R-:W-:-:S03]  /*169d0*/  ISETP.NE.AND.EX P3, PT, RZ, UR7, PT, P3 ;  /* 0x00000007ff007c0c */ /* 0x000fc6000bf65330 */
[----:B------:R0:W-:Y:S04]  /*169e0*/  STSM.16.M88.4 [R77], R24 ;  /* 0x000000184d007844 */ /* 0x0001e80000000200 */
[----:B------:R2:W-:Y:S01]  /*169f0*/  STSM.16.M88.4 [R76], R28 ;  /* 0x0000001c4c007844 */ /* 0x0005e20000000200 */
[----:B------:R-:W-:Y:S01]  /*16a00*/  BAR.SYNC.DEFER_BLOCKING 0x1, 0x180 ;  /* 0x0046000000007b1d */ /* 0x000fe20000010000 */
[----:B------:R-:W-:Y:S02]  /*16a10*/  ISETP.NE.U32.AND P0, PT, RZ, UR4, PT ;  /* 0x00000004ff007c0c */ /* 0x000fe4000bf05070 */
[----:B----4-:R-:W-:Y:S02]  /*16a20*/  IADD3 R32, P1, R82, UR4, RZ ;  /* 0x0000000452207c10 */ /* 0x010fe4000ff3e0ff */
[----:B------:R-:W-:-:S02]  /*16a30*/  ISETP.NE.AND.EX P0, PT, RZ, UR5, PT, P0 ;  /* 0x00000005ff007c0c */ /* 0x000fc4000bf05300 */
[C---:B------:R-:W-:Y:S02]  /*16a40*/  IADD3.X R33, R81.reuse, UR5, RZ, P1, !PT ;  /* 0x0000000551217c10 */ /* 0x040fe40008ffe4ff */
[----:B------:R-:W-:Y:S01]  /*16a50*/  @P3 IADD3 R34, P1, R82, UR6, RZ ;  /* 0x0000000652223c10 */ /* 0x000fe2000ff3e0ff */
[----:B------:R-:W-:Y:S01]  /*16a60*/  ULDC UR6, c[0x0][0xa88] ;  /* 0x0002a20000067ab9 */ /* 0x000fe20000000800 */
[----:B------:R-:W-:Y:S01]  /*16a70*/  IMAD.MOV.U32 R3, RZ, RZ, RZ ;  /* 0x000000ffff037224 */ /* 0x000fe200078e00ff */
[----:B------:R-:W-:Y:S01]  /*16a80*/  ISETP.GT.AND P2, PT, R80, 0x1, PT ;  /* 0x000000015000780c */ /* 0x000fe20003f44270 */
[----:B0-----:R-:W-:Y:S01]  /*16a90*/  IMAD.MOV.U32 R26, RZ, RZ, 0x9b8 ;  /* 0x000009b8ff1a7424 */ /* 0x001fe200078e00ff */
[----:B------:R-:W-:Y:S01]  /*16aa0*/  @P3 IADD3.X R35, R81, UR7, RZ, P1, !PT ;  /* 0x0000000751233c10 */ /* 0x000fe20008ffe4ff */
[----:B------:R-:W-:Y:S01]  /*16ab0*/  IMAD.U32 R81, RZ, RZ, UR6 ;  /* 0x00000006ff517e24 */ /* 0x000fe2000f8e00ff */
[----:B--2---:R-:W0:Y:S02]  /*16ac0*/  LDC R76, c[0x0][0xbe8] ;  /* 0x0002fa00ff4c7b82 */ /* 0x004e240000000800 */
[----:B------:R2:W5:Y:S04]  /*16ad0*/  @P0 LDG.E R3, desc[UR60][R32.64] ;  /* 0x0000003c20030981 */ /* 0x000568000c1e1900 */
[----:B------:R2:W5:Y:S01]  /*16ae0*/  @P3 LDG.E R81, desc[UR60][R34.64] ;  /* 0x0000003c22513981 */ /* 0x000562000c1e1900 */
[----:B------:R-:W-:-:S04]  /*16af0*/  SEL R26, R26, 0x978, P2 ;  /* 0x000009781a1a7807 */ /* 0x000fc80001000000 */
[----:B------:R2:W3:Y:S08]  /*16b00*/  LDC.64 R12, c[0x0][R26+0x220] ;  /* 0x000088001a0c7b82 */ /* 0x0004f00000000a00 */
[----:B------:R2:W4:Y:S08]  /*16b10*/  LDC.64 R14, c[0x0][R26+0x218] ;  /* 0x000086001a0e7b82 */ /* 0x0005300000000a00 */
[----:B------:R2:W1:Y:S01]  /*16b20*/  LDC.64 R24, c[0x0][R26+0x228] ;  /* 0x00008a001a187b82 */ /* 0x0004620000000a00 */
[----:B0-----:R-:W-:Y:S01]  /*16b30*/  ISETP.NE.AND P1, PT, R76, 0x1, PT ;  /* 0x000000014c00780c */ /* 0x001fe20003f25270 */
[----:B--2---:R-:W-:-:S12]  /*16b40*/  @P3 BRA `(.L_x_538) ;  /* 0x0000000000103947 */ /* 0x004fd80003800000 */
[----:B------:R-:W-:Y:S05]  /*16b50*/  @!P0 BRA `(.L_x_538) ;  /* 0x00000000000c8947 */ /* 0x000fea0003800000 */
[----:B------:R-:W2:Y:S04]  /*16b60*/  LDG.E R28, desc[UR60][R32.64] ;  /* 0x0000003c201c7981 */ /* 0x000ea8000c1e1900 */
[----:B-----5:R-:W2:Y:S02]  /*16b70*/  LDG.E R81, desc[UR60][R32.64+0x4] ;  /* 0x0000043c20517981 */ /* 0x020ea4000c1e1900 */
[----:B--2---:R-:W-:-:S07]  /*16b80*/  IMAD.IADD R81, R81, 0x1, -R28 ;  /* 0x0000000151517824 */ /* 0x004fce00078e0a1c */
.L_x_538:
[----:B------:R-:W2:Y:S01]  /*16b90*/  LDL.LU R28, [R1+0x98] ;  /* 0x00009800011c7983 */ /* 0x000ea20000300800 */
[----:B------:R-:W0:Y:S03]  /*16ba0*/  LDC.64 R26, c[0x0][R26+0x210] ;  /* 0x000084001a1a7b82 */ /* 0x000e260000000a00 */
[----:B------:R-:W3:Y:S04]  /*16bb0*/  LDL.LU R31, [R1+0xc4] ;  /* 0x0000c400011f7983 */ /* 0x000ee80000300800 */
[----:B------:R-:W4:Y:S01]  /*16bc0*/  LDL R82, [R1+0x90] ;  /* 0x0000900001527983 */ /* 0x000f220000100800 */
[----:B------:R-:W-:Y:S01]  /*16bd0*/  ISETP.NE.U32.AND P0, PT, RZ, UR4, PT ;  /* 0x00000004ff007c0c */ /* 0x000fe2000bf05070 */
[----:B------:R-:W1:Y:S02]  /*16be0*/  @P1 LDC R30, c[0x0][0xbec] ;  /* 0x0002fb00ff1e1b82 */ /* 0x000e640000000800 */
[----:B------:R-:W4:Y:S04]  /*16bf0*/  LDL R32, [R1+0xe4] ;  /* 0x0000e40001207983 */ /* 0x000f280000100800 */
[----:B------:R-:W4:Y:S02]  /*16c00*/  LDL R84, [R1+0xa8] ;  /* 0x0000a80001547983 */ /* 0x000f240000100800 */
[----:B------:R-:W0:Y:S02]  /*16c10*/  @P1 LDC R83, c[0x0][0xbf0] ;  /* 0x0002fc00ff531b82 */ /* 0x000e240000000800 */
[----:B------:R-:W4:Y:S04]  /*16c20*/  LDL R80, [R1+0xb0] ;  /* 0x0000b00001507983 */ /* 0x000f280000100800 */
[----:B------:R-:W4:Y:S04]  /*16c30*/  LDL R78, [R1+0xe0] ;  /* 0x0000e000014e7983 */ /* 0x000f280000100800 */
[----:B------:R-:W4:Y:S01]  /*16c40*/  LDL R34, [R1+0xcc] ;  /* 0x0000cc0001227983 */ /* 0x000f220000100800 */
[----:B------:R-:W-:-:S04]  /*16c50*/  ISETP.NE.AND.EX P0, PT, RZ, UR5, PT, P0 ;  /* 0x00000005ff007c0c */ /* 0x000fc8000bf05300 */
[----:B--2---:R-:W-:Y:S02]  /*16c60*/  SEL R77, R28, RZ, !P0 ;  /* 0x000000ff1c4d7207 */ /* 0x004fe40004000000 */
[----:B------:R-:W2:Y:S01]  /*16c70*/  LDC.64 R28, c[0x0][0xba8] ;  /* 0x0002ea00ff1c7b82 */ /* 0x000ea20000000a00 */
[----:B---3--:R-:W-:Y:S02]  /*16c80*/  SEL R31, R31, RZ, !P0 ;  /* 0x000000ff1f1f7207 */ /* 0x008fe40004000000 */
[----:B------:R-:W-:Y:S02]  /*16c90*/  IMAD R13, R13, R77, RZ ;  /* 0x0000004d0d0d7224 */ /* 0x000fe400078e02ff */
[-C--:B----4-:R-:W-:Y:S02]  /*16ca0*/  IMAD R35, R15, R82.reuse, RZ ;  /* 0x000000520f237224 */ /* 0x090fe400078e02ff */
[----:B------:R-:W-:Y:S02]  /*16cb0*/  IMAD R79, R12, R31, R13 ;  /* 0x0000001f0c4f7224 */ /* 0x000fe400078e020d */
[----:B------:R-:W-:-:S04]  /*16cc0*/  IMAD.WIDE.U32 R14, R14, R82, RZ ;  /* 0x000000520e0e7225 */ /* 0x000fc800078e00ff */
[----:B------:R-:W-:-:S04]  /*16cd0*/  IMAD.WIDE.U32 R12, R12, R77, RZ ;  /* 0x0000004d0c0c7225 */ /* 0x000fc800078e00ff */
[----:B------:R-:W-:Y:S01]  /*16ce0*/  IMAD R31, R84, 0xc0, R32 ;  /* 0x000000c0541f7824 */ /* 0x000fe200078e0220 */
[----:B-----5:R-:W-:Y:S01]  /*16cf0*/  IADD3 R14, P0, P3, R12, R14, R3 ;  /* 0x0000000e0c0e7210 */ /* 0x020fe20007b1e003 */
[----:B------:R-:W-:Y:S02]  /*16d00*/  IMAD.IADD R32, R15, 0x1, R35 ;  /* 0x000000010f207824 */ /* 0x000fe400078e0223 */
[----:B-1----:R-:W-:Y:S01]  /*16d10*/  @P1 IMAD.HI.U32 R12, R31, R30, RZ ;  /* 0x0000001e1f0c1227 */ /* 0x002fe200078e00ff */
[----:B------:R-:W-:Y:S01]  /*16d20*/  SEL R33, R80, RZ, P2 ;  /* 0x000000ff50217207 */ /* 0x000fe20001000000 */
[----:B--2---:R-:W1:Y:S02]  /*16d30*/  @!P2 LDC R28, c[0x0][0xb50] ;  /* 0x0002d400ff1cab82 */ /* 0x004e640000000800 */
[----:B------:R-:W-:Y:S02]  /*16d40*/  IMAD.IADD R15, R13, 0x1, R79 ;  /* 0x000000010d0f7824 */ /* 0x000fe400078e024f */
[----:B------:R-:W-:Y:S01]  /*16d50*/  IMAD.MOV.U32 R13, RZ, RZ, R31 ;  /* 0x000000ffff0d7224 */ /* 0x000fe200078e001f */
[----:B0-----:R-:W-:Y:S01]  /*16d60*/  @P1 SHF.R.U32.HI R13, RZ, R83, R12 ;  /* 0x00000053ff0d1219 */ /* 0x001fe2000001160c */
[-C--:B------:R-:W-:Y:S01]  /*16d70*/  IMAD R35, R25, R33.reuse, RZ ;  /* 0x0000002119237224 */ /* 0x080fe200078e02ff */
[----:B------:R-:W-:Y:S01]  /*16d80*/  SHF.R.S32.HI R79, RZ, 0x1f, R3 ;  /* 0x0000001fff4f7819 */ /* 0x000fe20000011403 */
[----:B------:R-:W-:Y:S01]  /*16d90*/  IMAD.WIDE.U32 R24, R24, R33, RZ ;  /* 0x0000002118187225 */ /* 0x000fe200078e00ff */
[----:B------:R-:W0:Y:S03]  /*16da0*/  @!P2 LDC R29, c[0x0][0xb54] ;  /* 0x0002d500ff1dab82 */ /* 0x000e260000000800 */
[----:B------:R-:W-:Y:S01]  /*16db0*/  IMAD.MOV R30, RZ, RZ, -R13 ;  /* 0x000000ffff1e7224 */ /* 0x000fe200078e0a0d */
[----:B------:R-:W-:Y:S01]  /*16dc0*/  IADD3.X R15, R15, R32, R79, P0, P3 ;  /* 0x000000200f0f7210 */ /* 0x000fe200007e644f */
[----:B------:R-:W-:Y:S01]  /*16dd0*/  IMAD.IADD R35, R25, 0x1, R35 ;  /* 0x0000000119237824 */ /* 0x000fe200078e0223 */
[----:B------:R-:W-:-:S02]  /*16de0*/  IADD3 R24, P0, P3, R13, R14, R24 ;  /* 0x0000000e0d187210 */ /* 0x000fc40007b1e018 */
[----:B------:R-:W-:Y:S01]  /*16df0*/  SHF.R.S32.HI R12, RZ, 0x1f, R13 ;  /* 0x0000001fff0c7819 */ /* 0x000fe2000001140d */
[----:B------:R-:W-:-:S03]  /*16e00*/  IMAD R13, R76, R30, R31 ;  /* 0x0000001e4c0d7224 */ /* 0x000fc600078e021f */
[----:B------:R-:W-:Y:S01]  /*16e10*/  IADD3.X R25, R12, R15, R35, P0, P3 ;  /* 0x0000000f0c197210 */ /* 0x000fe200007e6423 */
[-C--:B------:R-:W-:Y:S01]  /*16e20*/  IMAD R12, R27, R13.reuse, RZ ;  /* 0x0000000d1b0c7224 */ /* 0x080fe200078e02ff */
[----:B------:R-:W-:Y:S01]  /*16e30*/  SHF.R.S32.HI R15, RZ, 0x1f, R13 ;  /* 0x0000001fff0f7819 */ /* 0x000fe2000001140d */
[----:B------:R-:W-:-:S04]  /*16e40*/  IMAD.WIDE.U32 R24, R26, R13, R24 ;  /* 0x0000000d1a187225 */ /* 0x000fc800078e0018 */
[----:B------:R-:W-:Y:S01]  /*16e50*/  IMAD R15, R26, R15, R12 ;  /* 0x0000000f1a0f7224 */ /* 0x000fe200078e020c */
[----:B-1----:R-:W-:-:S03]  /*16e60*/  LEA R28, P0, R24, R28, 0x2 ;  /* 0x0000001c181c7211 */ /* 0x002fc600078010ff */
[----:B------:R-:W-:-:S05]  /*16e70*/  IMAD.IADD R12, R25, 0x1, R15 ;  /* 0x00000001190c7824 */ /* 0x000fca00078e020f */
[----:B0-----:R-:W-:Y:S01]  /*16e80*/  LEA.HI.X R29, R24, R29, R12, 0x2, P0 ;  /* 0x0000001d181d7211 */ /* 0x001fe200000f140c */
[----:B------:R-:W-:Y:S01]  /*16e90*/  SHFL.IDX PT, R14, R28, 0x1, 0x1c1f ;  /* 0x003c1f001c0e7f89 */ /* 0x000fe200000e0000 */
[----:B------:R-:W-:-:S03]  /*16ea0*/  IMAD R27, R84, 0xc0, R78 ;  /* 0x000000c0541b7824 */ /* 0x000fc600078e024e */
[----:B------:R-:W-:Y:S04]  /*16eb0*/  SHFL.IDX PT, R12, R28, RZ, 0x1c1f ;  /* 0x001c1fff1c0c7589 */ /* 0x000fe800000e0000 */
[----:B------:R-:W0:Y:S04]  /*16ec0*/  SHFL.IDX PT, R13, R29, RZ, 0x1c1f ;  /* 0x001c1fff1d0d7589 */ /* 0x000e2800000e0000 */
[----:B------:R-:W1:Y:S01]  /*16ed0*/  SHFL.IDX PT, R15, R29, 0x1, 0x1c1f ;  /* 0x003c1f001d0f7f89 */ /* 0x000e6200000e0000 */
[----:B------:R-:W-:Y:S01]  /*16ee0*/  IMAD R78, R81, R76, RZ ;  /* 0x0000004c514e7224 */ /* 0x000fe200078e02ff */
[----:B------:R-:W-:Y:S01]  /*16ef0*/  LOP3.LUT P0, RZ, R34, 0x3, RZ, 0xc0, !PT ;  /* 0x0000000322ff7812 */ /* 0x000fe2000780c0ff */
[----:B------:R-:W-:-:S03]  /*16f00*/  VIADD R25, R27, 0x8 ;  /* 0x000000081b197836 */ /* 0x000fc60000000000 */
[-C--:B------:R-:W-:Y:S02]  /*16f10*/  ISETP.GE.OR P3, PT, R27, R78.reuse, P0 ;  /* 0x0000004e1b00720c */ /* 0x080fe40000766670 */
[----:B------:R-:W-:-:S11]  /*16f20*/  ISETP.GE.OR P0, PT, R25, R78, P0 ;  /* 0x0000004e1900720c */ /* 0x000fd60000706670 */
[----:B0-----:R0:W-:Y:S04]  /*16f30*/  @!P3 ST.E desc[UR60][R12.64], R2 ;  /* 0x000000020c00b985 */ /* 0x0011e8000c10193c */
[----:B-1----:R0:W-:Y:S01]  /*16f40*/  @!P0 ST.E desc[UR60][R14.64], R0 ;  /* 0x000000000e008985 */ /* 0x0021e2000c10193c */
[----:B------:R-:W-:Y:S05]  /*16f50*/  @P2 BRA `(.L_x_539) ;  /* 0x00000008002c2947 */ /* 0x000fea0003800000 */
[----:B------:R-:W1:Y:S01]  /*16f60*/  S2R R34, SR_TID.X ;  /* 0x0000000000227919 */ /* 0x000e620000002100 */
[----:B0-----:R-:W0:Y:S01]  /*16f70*/  @P1 LDC R15, c[0x0][0xbec] ;  /* 0x0002fb00ff0f1b82 */ /* 0x001e220000000800 */
[----:B------:R-:W-:-:S07]  /*16f80*/  ULDC.64 UR4, c[0x0][0xaa0] ;  /* 0x0002a80000047ab9 */ /* 0x000fce0000000a00 */
[----:B------:R-:W2:Y:S01]  /*16f90*/  @P1 LDC R21, c[0x0][0xbf0] ;  /* 0x0002fc00ff151b82 */ /* 0x000ea20000000800 */
[----:B-1----:R-:W-:-:S05]  /*16fa0*/  VIADD R0, R34, 0xffffff80 ;  /* 0xffffff8022007836 */ /* 0x002fca0000000000 */
[----:B------:R-:W-:-:S04]  /*16fb0*/  SHF.R.S32.HI R5, RZ, 0x1f, R0 ;  /* 0x0000001fff057819 */ /* 0x000fc80000011400 */
[----:B------:R-:W-:-:S04]  /*16fc0*/  LEA.HI R5, R5, R0, RZ, 0x2 ;  /* 0x0000000005057211 */ /* 0x000fc800078f10ff */
[----:B------:R-:W-:Y:S02]  /*16fd0*/  LOP3.LUT R7, R5, 0xfffffffc, RZ, 0xc0, !PT ;  /* 0xfffffffc05077812 */ /* 0x000fe400078ec0ff */
[----:B------:R-:W-:-:S03]  /*16fe0*/  SHF.R.S32.HI R9, RZ, 0x2, R5 ;  /* 0x00000002ff097819 */ /* 0x000fc60000011405 */
[----:B------:R-:W-:-:S04]  /*16ff0*/  IMAD.IADD R12, R0, 0x1, -R7 ;  /* 0x00000001000c7824 */ /* 0x000fc800078e0a07 */
[----:B------:R-:W-:-:S04]  /*17000*/  IMAD.SHL.U32 R8, R12, 0x8, RZ ;  /* 0x000000080c087824 */ /* 0x000fc800078e00ff */
[----:B------:R-:W-:-:S04]  /*17010*/  IMAD R5, R9, 0x20, R8 ;  /* 0x0000002009057824 */ /* 0x000fc800078e0208 */
[----:B------:R-:W-:-:S03]  /*17020*/  IMAD.WIDE R10, R5, 0x2, R10 ;  /* 0x00000002050a7825 */ /* 0x000fc600078e020a */
[C---:B------:R-:W-:Y:S02]  /*17030*/  IADD3 R5, P5, R10.reuse, 0x7800, RZ ;  /* 0x000078000a057810 */ /* 0x040fe40007fbe0ff */
[C---:B------:R-:W-:Y:S02]  /*17040*/  LOP3.LUT R7, R10.reuse, 0x180, RZ, 0xc0, !PT ;  /* 0x000001800a077812 */ /* 0x040fe400078ec0ff */
[----:B------:R-:W-:Y:S01]  /*17050*/  LOP3.LUT R0, R5, 0x180, RZ, 0xc0, !PT ;  /* 0x0000018005007812 */ /* 0x000fe200078ec0ff */
[----:B------:R-:W-:Y:S01]  /*17060*/  IMAD.X R41, RZ, RZ, R11, P5 ;  /* 0x000000ffff297224 */ /* 0x000fe200028e060b */
[----:B------:R-:W-:Y:S02]  /*17070*/  IADD3 R25, P0, R10, 0x1800, RZ ;  /* 0x000018000a197810 */ /* 0x000fe40007f1e0ff */
[----:B------:R-:W-:Y:S02]  /*17080*/  SHF.R.U64 R0, R0, 0x3, RZ ;  /* 0x0000000300007819 */ /* 0x000fe400000012ff */
[----:B------:R-:W-:-:S02]  /*17090*/  IADD3 R29, P2, R10, 0x3000, RZ ;  /* 0x000030000a1d7810 */ /* 0x000fc40007f5e0ff */
[----:B------:R-:W-:Y:S01]  /*170a0*/  LOP3.LUT R40, R0, R5, RZ, 0x3c, !PT ;  /* 0x0000000500287212 */ /* 0x000fe200078e3cff */
[----:B------:R-:W-:Y:S01]  /*170b0*/  IMAD R0, R79, UR4, RZ ;  /* 0x000000044f007c24 */ /* 0x000fe2000f8e02ff */
[C---:B------:R-:W-:Y:S02]  /*170c0*/  IADD3 R33, P3, R10.reuse, 0x4800, RZ ;  /* 0x000048000a217810 */ /* 0x040fe40007f7e0ff */
[----:B------:R-:W-:Y:S01]  /*170d0*/  IADD3 R37, P4, R10, 0x6000, RZ ;  /* 0x000060000a257810 */ /* 0x000fe20007f9e0ff */
[----:B------:R-:W-:Y:S01]  /*170e0*/  IMAD R13, R3, UR5, R0 ;  /* 0x00000005030d7c24 */ /* 0x000fe2000f8e0200 */
[----:B------:R-:W-:Y:S01]  /*170f0*/  SHF.R.U64 R7, R7, 0x3, RZ ;  /* 0x0000000307077819 */ /* 0x000fe200000012ff */
[----:B------:R-:W-:Y:S01]  /*17100*/  IMAD.WIDE.U32 R2, R3, UR4, RZ ;  /* 0x0000000403027c25 */ /* 0x000fe2000f8e00ff */
[----:B------:R-:W-:Y:S01]  /*17110*/  LOP3.LUT R24, R25, 0x180, RZ, 0xc0, !PT ;  /* 0x0000018019187812 */ /* 0x000fe200078ec0ff */
[----:B------:R-:W-:Y:S01]  /*17120*/  ULDC.64 UR4, c[0x0][0xae8] ;  /* 0x0002ba0000047ab9 */ /* 0x000fe20000000a00 */
[----:B------:R-:W-:Y:S01]  /*17130*/  LOP3.LUT R28, R29, 0x180, RZ, 0xc0, !PT ;  /* 0x000001801d1c7812 */ /* 0x000fe200078ec0ff */
[----:B------:R-:W-:Y:S01]  /*17140*/  IMAD R0, R12, 0x60, R9 ;  /* 0x000000600c007824 */ /* 0x000fe200078e0209 */
[----:B------:R-:W-:Y:S01]  /*17150*/  LOP3.LUT R32, R33, 0x180, RZ, 0xc0, !PT ;  /* 0x0000018021207812 */ /* 0x000fe200078ec0ff */
[----:B------:R-:W5:Y:S01]  /*17160*/  LD.E.128 R40, desc[UR60][R40.64] ;  /* 0x0000003c28287980 */ /* 0x000f62000c101d00 */
[----:B------:R-:W-:Y:S01]  /*17170*/  LOP3.LUT R36, R37, 0x180, RZ, 0xc0, !PT ;  /* 0x0000018025247812 */ /* 0x000fe200078ec0ff */
[----:B------:R-:W-:Y:S01]  /*17180*/  IMAD.IADD R3, R3, 0x1, R13 ;  /* 0x0000000103037824 */ /* 0x000fe200078e020d */
[----:B------:R-:W-:Y:S01]  /*17190*/  LOP3.LUT R10, R7, R10, RZ, 0x3c, !PT ;  /* 0x0000000a070a7212 */ /* 0x000fe200078e3cff */
[----:B------:R-:W-:Y:S01]  /*171a0*/  IMAD R12, R84, 0xc0, R0 ;  /* 0x000000c0540c7824 */ /* 0x000fe200078e0200 */
[----:B------:R-:W-:-:S02]  /*171b0*/  SHF.R.U64 R24, R24, 0x3, RZ ;  /* 0x0000000318187819 */ /* 0x000fc400000012ff */
[----:B------:R-:W-:Y:S02]  /*171c0*/  SHF.R.U64 R28, R28, 0x3, RZ ;  /* 0x000000031c1c7819 */ /* 0x000fe400000012ff */
[----:B------:R-:W-:Y:S02]  /*171d0*/  SHF.R.U64 R32, R32, 0x3, RZ ;  /* 0x0000000320207819 */ /* 0x000fe400000012ff */
[----:B------:R-:W-:Y:S01]  /*171e0*/  SHF.R.U64 R36, R36, 0x3, RZ ;  /* 0x0000000324247819 */ /* 0x000fe200000012ff */
[----:B------:R-:W-:Y:S01]  /*171f0*/  IMAD.WIDE.U32 R2, R82, UR4, R2 ;  /* 0x0000000452027c25 */ /* 0x000fe2000f8e0002 */
[----:B------:R1:W5:Y:S01]  /*17200*/  LD.E.128 R4, desc[UR60][R10.64] ;  /* 0x0000003c0a047980 */ /* 0x000362000c101d00 */
[----:B------:R-:W-:Y:S02]  /*17210*/  LOP3.LUT R24, R24, R25, RZ, 0x3c, !PT ;  /* 0x0000001918187212 */ /* 0x000fe400078e3cff */
[----:B------:R-:W-:Y:S01]  /*17220*/  LOP3.LUT R28, R28, R29, RZ, 0x3c, !PT ;  /* 0x0000001d1c1c7212 */ /* 0x000fe200078e3cff */
[----:B0-----:R-:W-:Y:S01]  /*17230*/  @P1 IMAD.HI.U32 R0, R12, R15, RZ ;  /* 0x0000000f0c001227 */ /* 0x001fe200078e00ff */
[----:B------:R-:W-:-:S02]  /*17240*/  LOP3.LUT R32, R32, R33, RZ, 0x3c, !PT ;  /* 0x0000002120207212 */ /* 0x000fc400078e3cff */
[----:B------:R-:W-:Y:S01]  /*17250*/  LOP3.LUT R36, R36, R37, RZ, 0x3c, !PT ;  /* 0x0000002524247212 */ /* 0x000fe200078e3cff */
[----:B------:R-:W-:Y:S01]  /*17260*/  IMAD.X R25, RZ, RZ, R11, P0 ;  /* 0x000000ffff197224 */ /* 0x000fe200000e060b */
[----:B-1----:R-:W-:Y:S01]  /*17270*/  SHF.R.S32.HI R10, RZ, 0x1f, R77 ;  /* 0x0000001fff0a7819 */ /* 0x002fe2000001144d */
[--C-:B------:R-:W-:Y:S02]  /*17280*/  IMAD.X R29, RZ, RZ, R11.reuse, P2 ;  /* 0x000000ffff1d7224 */ /* 0x100fe400010e060b */
[--C-:B------:R-:W-:Y:S02]  /*17290*/  IMAD.X R33, RZ, RZ, R11.reuse, P3 ;  /* 0x000000ffff217224 */ /* 0x100fe400018e060b */
[----:B------:R-:W5:Y:S01]  /*172a0*/  LD.E.128 R24, desc[UR60][R24.64] ;  /* 0x0000003c18187980 */ /* 0x000f62000c101d00 */
[----:B------:R-:W-:Y:S02]  /*172b0*/  IMAD.X R37, RZ, RZ, R11, P4 ;  /* 0x000000ffff257224 */ /* 0x000fe400020e060b */
[----:B------:R-:W-:Y:S01]  /*172c0*/  IMAD R3, R82, UR5, R3 ;  /* 0x0000000552037c24 */ /* 0x000fe2000f8e0203 */
[----:B------:R-:W-:Y:S01]  /*172d0*/  ULDC.64 UR4, c[0x0][0xaf0] ;  /* 0x0002bc0000047ab9 */ /* 0x000fe20000000a00 */
[----:B------:R-:W-:Y:S01]  /*172e0*/  IMAD.MOV.U32 R11, RZ, RZ, R12 ;  /* 0x000000ffff0b7224 */ /* 0x000fe200078e000c */
[----:B--2---:R-:W-:Y:S01]  /*172f0*/  @P1 SHF.R.U32.HI R11, RZ, R21, R0 ;  /* 0x00000015ff0b1219 */ /* 0x004fe20000011600 */
[----:B------:R-:W-:Y:S01]  /*17300*/  IMAD R10, R10, UR4, RZ ;  /* 0x000000040a0a7c24 */ /* 0x000fe2000f8e02ff */
[----:B------:R-:W5:Y:S01]  /*17310*/  LD.E.128 R28, desc[UR60][R28.64] ;  /* 0x0000003c1c1c7980 */ /* 0x000f62000c101d00 */
[----:B------:R-:W-:-:S03]  /*17320*/  IMAD.WIDE.U32 R2, R77, UR4, R2 ;  /* 0x000000044d027c25 */ /* 0x000fc6000f8e0002 */
[----:B------:R-:W5:Y:S01]  /*17330*/  LD.E.128 R32, desc[UR60][R32.64] ;  /* 0x0000003c20207980 */ /* 0x000f62000c101d00 */
[----:B------:R-:W-:-:S03]  /*17340*/  IMAD R13, R77, UR5, R10 ;  /* 0x000000054d0d7c24 */ /* 0x000fc6000f8e020a */
[----:B------:R-:W5:Y:S01]  /*17350*/  LD.E.128 R36, desc[UR60][R36.64] ;  /* 0x0000003c24247980 */ /* 0x000f62000c101d00 */
[--C-:B------:R-:W-:Y:S01]  /*17360*/  IMAD.MOV R15, RZ, RZ, -R11.reuse ;  /* 0x000000ffff0f7224 */ /* 0x100fe200078e0a0b */
[----:B------:R-:W-:Y:S01]  /*17370*/  SHF.R.S32.HI R0, RZ, 0x1f, R11 ;  /* 0x0000001fff007819 */ /* 0x000fe2000001140b */
[----:B------:R-:W-:Y:S01]  /*17380*/  ULDC.64 UR4, c[0x0][0xae0] ;  /* 0x0002b80000047ab9 */ /* 0x000fe20000000a00 */
[----:B------:R-:W-:Y:S01]  /*17390*/  @!PT LDS RZ, [RZ] ;  /* 0x00000000fffff984 */ /* 0x000fe20000000800 */
[----:B------:R-:W-:Y:S01]  /*173a0*/  @!PT LDS RZ, [RZ] ;  /* 0x00000000fffff984 */ /* 0x000fe20000000800 */
[----:B------:R-:W-:Y:S01]  /*173b0*/  @!PT LDS RZ, [RZ] ;  /* 0x00000000fffff984 */ /* 0x000fe20000000800 */
[----:B------:R-:W-:Y:S01]  /*173c0*/  @!PT LDS RZ, [RZ] ;  /* 0x00000000fffff984 */ /* 0x000fe20000000800 */
[----:B------:R0:W-:Y:S06]  /*173d0*/  MEMBAR.ALL.CTA ;  /* 0x0000000000007992 */ /* 0x0001ec0000008000 */
[----:B0-----:R-:W0:Y:S01]  /*173e0*/  FENCE.VIEW.ASYNC.S ;  /* 0x00000000000073c6 */ /* 0x001e220000000000 */
[----:B------:R-:W-:-:S02]  /*173f0*/  IMAD.IADD R3, R3, 0x1, R13 ;  /* 0x0000000103037824 */ /* 0x000fc400078e020d */
[----:B------:R-:W-:Y:S02]  /*17400*/  IMAD R13, R76, R15, R12 ;  /* 0x0000000f4c0d7224 */ /* 0x000fe400078e020c */
[----:B------:R-:W-:Y:S02]  /*17410*/  IMAD R0, R0, UR4, RZ ;  /* 0x0000000400007c24 */ /* 0x000fe4000f8e02ff */
[----:B------:R-:W-:Y:S01]  /*17420*/  IMAD.WIDE.U32 R2, R11, UR4, R2 ;  /* 0x000000040b027c25 */ /* 0x000fe2000f8e0002 */
[----:B------:R-:W-:-:S03]  /*17430*/  SHF.R.S32.HI R10, RZ, 0x1f, R13 ;  /* 0x0000001fff0a7819 */ /* 0x000fc6000001140d */
[----:B------:R-:W-:Y:S01]  /*17440*/  IMAD R11, R11, UR5, R0 ;  /* 0x000000050b0b7c24 */ /* 0x000fe2000f8e0200 */
[----:B------:R-:W-:Y:S01]  /*17450*/  ULDC.64 UR4, c[0x0][0xad8] ;  /* 0x0002b60000047ab9 */ /* 0x000fe20000000a00 */
[----:B------:R-:W-:Y:S02]  /*17460*/  VIADD R0, R16, 0x31c20 ;  /* 0x00031c2010007836 */ /* 0x000fe40000000000 */
[----:B------:R-:W-:Y:S02]  /*17470*/  IMAD.IADD R3, R3, 0x1, R11 ;  /* 0x0000000103037824 */ /* 0x000fe400078e020b */
[----:B------:R-:W-:Y:S01]  /*17480*/  IMAD R10, R10, UR4, RZ ;  /* 0x000000040a0a7c24 */ /* 0x000fe2000f8e02ff */
[----:B------:R-:W-:Y:S01]  /*17490*/  PRMT R0, RZ, 0x654, R0 ;  /* 0x00000654ff007816 */ /* 0x000fe20000000000 */
[----:B------:R-:W-:-:S04]  /*174a0*/  IMAD.WIDE.U32 R2, R13, UR4, R2 ;  /* 0x000000040d027c25 */ /* 0x000fc8000f8e0002 */
[----:B------:R-:W-:Y:S01]  /*174b0*/  IMAD R11, R13, UR5, R10 ;  /* 0x000000050d0b7c24 */ /* 0x000fe2000f8e020a */
[----:B------:R-:W-:Y:S01]  /*174c0*/  ULDC.64 UR4, c[0x0][0xa80] ;  /* 0x0002a00000047ab9 */ /* 0x000fe20000000a00 */
[----:B0-----:R0:W-:Y:S02]  /*174d0*/  SYNCS.ARRIVE.TRANS64.RED.A1T0 RZ, [R0+URZ], RZ ;  /* 0x000000ff00ff79a7 */ /* 0x0011e4000810043f */
[----:B------:R-:W-:Y:S02]  /*174e0*/  IMAD.IADD R3, R3, 0x1, R11 ;  /* 0x0000000103037824 */ /* 0x000fe400078e020b */
[C---:B------:R-:W-:Y:S02]  /*174f0*/  VIADD R44, R8.reuse, 0x20 ;  /* 0x00000020082c7836 */ /* 0x040fe40000000000 */
[----:B------:R-:W-:Y:S01]  /*17500*/  VIADD R46, R8, 0x40 ;  /* 0x00000040082e7836 */ /* 0x000fe20000000000 */
[----:B0-----:R-:W-:Y:S01]  /*17510*/  LEA R0, P0, R2, UR4, 0x1 ;  /* 0x0000000402007c11 */ /* 0x001fe2000f8008ff */
[----:B------:R-:W-:-:S03]  /*17520*/  UMOV UR4, 0xffffffff ;  /* 0xffffffff00047882 */ /* 0x000fc60000000000 */
[----:B------:R-:W-:Y:S02]  /*17530*/  LEA.HI.X R2, R2, UR5, R3, 0x1, P0 ;  /* 0x0000000502027c11 */ /* 0x000fe400080f0c03 */
[----:B------:R-:W-:Y:S02]  /*17540*/  SHF.R.S32.HI R45, RZ, 0x1f, R44 ;  /* 0x0000001fff2d7819 */ /* 0x000fe4000001142c */
[----:B------:R-:W-:Y:S01]  /*17550*/  SHF.R.S32.HI R47, RZ, 0x1f, R46 ;  /* 0x0000001fff2f7819 */ /* 0x000fe2000001142e */
[----:B------:R-:W-:Y:S06]  /*17560*/  BRA.DIV UR4, `(.L_x_540) ;  /* 0x000000a204707947 */ /* 0x000fec000b800000 */
[----:B------:R0:W1:Y:S04]  /*17570*/  SHFL.IDX PT, R3, R2, RZ, 0x1c1f ;  /* 0x001c1fff02037589 */ /* 0x00006800000e0000 */
[----:B------:R0:W2:Y:S02]  /*17580*/  SHFL.IDX PT, R14, R0, RZ, 0x1c1f ;  /* 0x001c1fff000e7589 */ /* 0x0000a400000e0000 */
.L_x_744:
[----:B------:R-:W-:Y:S01]  /*17590*/  IMAD R9, R84, 0xc0, R9 ;  /* 0x000000c054097824 */ /* 0x000fe200078e0209 */
[----:B------:R-:W-:Y:S04]  /*175a0*/  BSSY B1, `(.L_x_541) ;  /* 0x0000010000017945 */ /* 0x000fe80003800000 */
[----:B------:R-:W-:-:S13]  /*175b0*/  ISETP.GE.AND P0, PT, R9, R78, PT ;  /* 0x0000004e0900720c */ /* 0x000fda0003f06270 */
[----:B------:R-:W-:Y:S05]  /*175c0*/  @P0 BRA `(.L_x_542) ;  /* 0x0000000000340947 */ /* 0x000fea0003800000 */
[----:B------:R-:W-:Y:S02]  /*175d0*/  ULDC UR4, c[0x0][0xac8] ;  /* 0x0002b20000047ab9 */ /* 0x000fe40000000800 */
[----:B------:R-:W-:Y:S02]  /*175e0*/  ISETP.GE.AND P0, PT, R8, UR4, PT ;  /* 0x0000000408007c0c */ /* 0x000fe4000bf06270 */
[----:B------:R-:W-:Y:S02]  /*175f0*/  ISETP.GE.AND P1, PT, R44, UR4, PT ;  /* 0x000000042c007c0c */ /* 0x000fe4000bf26270 */
[----:B------:R-:W-:-:S09]  /*17600*/  ISETP.GE.AND P2, PT, R46, UR4, PT ;  /* 0x000000042e007c0c */ /* 0x000fd2000bf46270 */
[----:B-1----:R-:W-:Y:S02]  /*17610*/  @!P0 IMAD.MOV.U32 R15, RZ, RZ, R3 ;  /* 0x000000ffff0f8224 */ /* 0x002fe400078e0003 */
[-C--:B--2---:R-:W-:Y:S02]  /*17620*/  @!P1 LEA R12, P3, R44, R14.reuse, 0x1 ;  /* 0x0000000e2c0c9211 */ /* 0x084fe400078608ff */
[----:B------:R-:W-:Y:S01]  /*17630*/  @!P2 LEA R20, P4, R46, R14, 0x1 ;  /* 0x0000000e2e14a211 */ /* 0x000fe200078808ff */
[----:B------:R-:W-:Y:S01]  /*17640*/  @!P0 IMAD.WIDE R10, R8, 0x2, R14 ;  /* 0x00000002080a8825 */ /* 0x000fe200078e020e */
[-C--:B------:R-:W-:Y:S02]  /*17650*/  @!P1 LEA.HI.X R13, R44, R3.reuse, R45, 0x1, P3 ;  /* 0x000000032c0d9211 */ /* 0x080fe400018f0c2d */
[----:B------:R-:W-:Y:S02]  /*17660*/  @!P2 LEA.HI.X R21, R46, R3, R47, 0x1, P4 ;  /* 0x000000032e15a211 */ /* 0x000fe400020f0c2f */
[----:B-----5:R3:W-:Y:S04]  /*17670*/  @!P0 ST.E.128 desc[UR60][R10.64], R4 ;  /* 0x000000040a008985 */ /* 0x0207e8000c101d3c */
[----:B------:R3:W-:Y:S04]  /*17680*/  @!P1 ST.E.128 desc[UR60][R12.64], R28 ;  /* 0x0000001c0c009985 */ /* 0x0007e8000c101d3c */
[----:B------:R3:W-:Y:S02]  /*17690*/  @!P2 ST.E.128 desc[UR60][R20.64], R36 ;  /* 0x000000241400a985 */ /* 0x0007e4000c101d3c */
.L_x_542:
[----:B------:R-:W-:Y:S05]  /*176a0*/  BSYNC B1 ;  /* 0x0000000000017941 */ /* 0x000fea0003800000 */
.L_x_541:
[----:B------:R-:W-:-:S03]  /*176b0*/  UMOV UR4, 0xffffffff ;  /* 0xffffffff00047882 */ /* 0x000fc60000000000 */
[----:B------:R-:W-:Y:S05]  /*176c0*/  BRA.DIV UR4, `(.L_x_543) ;  /* 0x000000a2044c7947 */ /* 0x000fea000b800000 */
[----:B-1----:R1:W4:Y:S04]  /*176d0*/  SHFL.IDX PT, R3, R2, 0x1, 0x1c1f ;  /* 0x003c1f0002037f89 */ /* 0x00232800000e0000 */
[----:B--2---:R1:W2:Y:S02]  /*176e0*/  SHFL.IDX PT, R14, R0, 0x1, 0x1c1f ;  /* 0x003c1f00000e7f89 */ /* 0x0042a400000e0000 */
.L_x_748:
[----:B---3-5:R-:W-:-:S05]  /*176f0*/  VIADD R5, R9, 0x60 ;  /* 0x0000006009057836 */ /* 0x028fca0000000000 */
[----:B------:R-:W-:-:S13]  /*17700*/  ISETP.GE.AND P0, PT, R5, R78, PT ;  /* 0x0000004e0500720c */ /* 0x000fda0003f06270 */
[----:B------:R-:W-:Y:S05]  /*17710*/  @P0 BRA `(.L_x_544) ;  /* 0x0000001800480947 */ /* 0x000fea0003800000 */
[----:B------:R-:W-:Y:S02]  /*17720*/  ULDC UR4, c[0x0][0xac8] ;  /* 0x0002b20000047ab9 */ /* 0x000fe40000000800 */
[----:B------:R-:W-:Y:S02]  /*17730*/  ISETP.GE.AND P1, PT, R8, UR4, PT ;  /* 0x0000000408007c0c */ /* 0x000fe4000bf26270 */
[----:B------:R-:W-:-:S11]  /*17740*/  ISETP.GE.AND P2, PT, R44, UR4, PT ;  /* 0x000000042c007c0c */ /* 0x000fd6000bf46270 */
[----:B012---:R-:W-:Y:S02]  /*17750*/  @!P1 IMAD.MOV.U32 R2, RZ, RZ, R14 ;  /* 0x000000ffff029224 */ /* 0x007fe400078e000e */
[----:B------:R-:W-:Y:S02]  /*17760*/  @!P2 LEA R4, P0, R44, R14, 0x1 ;  /* 0x0000000e2c04a211 */ /* 0x000fe400078008ff */
[----:B----4-:R-:W-:Y:S02]  /*17770*/  @!P1 IMAD.WIDE R8, R8, 0x2, R2 ;  /* 0x0000000208089825 */ /* 0x010fe400078e0202 */
[----:B------:R-:W-:Y:S02]  /*17780*/  @!P2 LEA.HI.X R5, R44, R3, R45, 0x1, P0 ;  /* 0x000000032c05a211 */ /* 0x000fe400000f0c2d */
[----:B------:R-:W-:Y:S01]  /*17790*/  ISETP.GE.AND P0, PT, R46, UR4, PT ;  /* 0x000000042e007c0c */ /* 0x000fe2000bf06270 */
[----:B------:R0:W-:Y:S04]  /*177a0*/  @!P1 ST.E.128 desc[UR60][R8.64], R24 ;  /* 0x0000001808009985 */ /* 0x0001e8000c101d3c */
[----:B------:R0:W-:Y:S08]  /*177b0*/  @!P2 ST.E.128 desc[UR60][R4.64], R32 ;  /* 0x000000200400a985 */ /* 0x0001f0000c101d3c */
[----:B------:R-:W-:Y:S05]  /*177c0*/  @P0 BRA `(.L_x_544) ;  /* 0x00000018001c0947 */ /* 0x000fea0003800000 */
[----:B------:R-:W-:-:S04]  /*177d0*/  LEA R14, P0, R46, R14, 0x1 ;  /* 0x0000000e2e0e7211 */ /* 0x000fc800078008ff */
[----:B------:R-:W-:-:S05]  /*177e0*/  LEA.HI.X R15, R46, R3, R47, 0x1, P0 ;  /* 0x000000032e0f7211 */ /* 0x000fca00000f0c2f */
[----:B------:R1:W-:Y:S01]  /*177f0*/  ST.E.128 desc[UR60][R14.64], R40 ;  /* 0x000000280e007985 */ /* 0x0003e2000c101d3c */
[----:B------:R-:W-:Y:S05]  /*17800*/  BRA `(.L_x_544) ;  /* 0x00000018000c7947 */ /* 0x000fea0003800000 */
.L_x_539:
[----:B------:R-:W-:Y:S01]  /*17810*/  ULDC.64 UR4, c[0x0][0xb08] ;  /* 0x0002c20000047ab9 */ /* 0x000fe20000000a00 */
[----:B0-----:R-:W0:Y:S01]  /*17820*/  @P1 LDC R12, c[0x0][0xbec] ;  /* 0x0002fb00ff0c1b82 */ /* 0x001e220000000800 */
[----:B------:R-:W-:Y:S02]  /*17830*/  IMAD R0, R79, UR4, RZ ;  /* 0x000000044f007c24 */ /* 0x000fe4000f8e02ff */
[----:B------:R-:W-:-:S04]  /*17840*/  IMAD.WIDE.U32 R10, R3, UR4, RZ ;  /* 0x00000004030a7c25 */ /* 0x000fc8000f8e00ff */
[----:B------:R-:W-:Y:S01]  /*17850*/  IMAD R3, R3, UR5, R0 ;  /* 0x0000000503037c24 */ /* 0x000fe2000f8e0200 */
[----:B------:R-:W1:Y:S01]  /*17860*/  @P1 LDC R15, c[0x0][0xbf0] ;  /* 0x0002fc00ff0f1b82 */ /* 0x000e620000000800 */
[----:B------:R-:W-:Y:S01]  /*17870*/  ULDC.64 UR4, c[0x0][0xb38] ;  /* 0x0002ce0000047ab9 */ /* 0x000fe20000000a00 */
[----:B------:R-:W-:Y:S01]  /*17880*/  SHF.R.S32.HI R0, RZ, 0x1f, R77 ;  /* 0x0000001fff007819 */ /* 0x000fe2000001144d */
[----:B------:R-:W-:Y:S02]  /*17890*/  IMAD.IADD R11, R11, 0x1, R3 ;  /* 0x000000010b0b7824 */ /* 0x000fe400078e0203 */
[----:B------:R-:W-:-:S04]  /*178a0*/  IMAD.WIDE.U32 R2, R82, UR4, R10 ;  /* 0x0000000452027c25 */ /* 0x000fc8000f8e000a */
[----:B------:R-:W-:Y:S01]  /*178b0*/  IMAD R3, R82, UR5, R3 ;  /* 0x0000000552037c24 */ /* 0x000fe2000f8e0203 */
[----:B------:R-:W-:Y:S01]  /*178c0*/  ULDC.64 UR4, c[0x0][0xb40] ;  /* 0x0002d00000047ab9 */ /* 0x000fe20000000a00 */
[----:B------:R-:W-:Y:S02]  /*178d0*/  IMAD.MOV.U32 R11, RZ, RZ, R31 ;  /* 0x000000ffff0b7224 */ /* 0x000fe400078e001f */
[----:B------:R-:W-:Y:S02]  /*178e0*/  IMAD R0, R0, UR4, RZ ;  /* 0x0000000400007c24 */ /* 0x000fe4000f8e02ff */
[----:B------:R-:W-:-:S04]  /*178f0*/  IMAD.WIDE.U32 R2, R77, UR4, R2 ;  /* 0x000000044d027c25 */ /* 0x000fc8000f8e0002 */
[----:B------:R-:W-:Y:S01]  /*17900*/  IMAD R13, R77, UR5, R0 ;  /* 0x000000054d0d7c24 */ /* 0x000fe2000f8e0200 */
[----:B------:R-:W-:Y:S01]  /*17910*/  ULDC.64 UR4, c[0x0][0xb48] ;  /* 0x0002d20000047ab9 */ /* 0x000fe20000000a00 */
[----:B0-----:R-:W-:-:S04]  /*17920*/  @P1 IMAD.HI.U32 R12, R31, R12, RZ ;  /* 0x0000000c1f0c1227 */ /* 0x001fc800078e00ff */
[----:B------:R-:W-:Y:S01]  /*17930*/  IMAD.IADD R3, R3, 0x1, R13 ;  /* 0x0000000103037824 */ /* 0x000fe200078e020d */
[----:B-1----:R-:W-:Y:S01]  /*17940*/  @P1 SHF.R.U32.HI R11, RZ, R15, R12 ;  /* 0x0000000fff0b1219 */ /* 0x002fe2000001160c */
[----:B------:R-:W-:Y:S02]  /*17950*/  VIADD R10, R16, 0x31c20 ;  /* 0x00031c20100a7836 */ /* 0x000fe40000000000 */
[C---:B------:R-:W-:Y:S01]  /*17960*/  IMAD.WIDE.U32 R2, R80.reuse, UR4, R2 ;  /* 0x0000000450027c25 */ /* 0x040fe2000f8e0002 */
[--C-:B------:R-:W-:Y:S02]  /*17970*/  SHF.R.S32.HI R0, RZ, 0x1f, R11.reuse ;  /* 0x0000001fff007819 */ /* 0x100fe4000001140b */
[----:B------:R-:W-:Y:S01]  /*17980*/  PRMT R10, RZ, 0x654, R10 ;  /* 0x00000654ff0a7816 */ /* 0x000fe2000000000a */
[----:B------:R-:W-:Y:S02]  /*17990*/  IMAD.MOV R13, RZ, RZ, -R11 ;  /* 0x000000ffff0d7224 */ /* 0x000fe400078e0a0b */
[----:B------:R-:W-:Y:S01]  /*179a0*/  IMAD R3, R80, UR5, R3 ;  /* 0x0000000550037c24 */ /* 0x000fe2000f8e0203 */
[----:B------:R-:W-:Y:S01]  /*179b0*/  ULDC.64 UR4, c[0x0][0xb30] ;  /* 0x0002cc0000047ab9 */ /* 0x000fe20000000a00 */
[----:B------:R-:W-:Y:S01]  /*179c0*/  IMAD R13, R76, R13, R31 ;  /* 0x0000000d4c0d7224 */ /* 0x000fe200078e021f */
[----:B------:R0:W-:Y:S01]  /*179d0*/  SYNCS.ARRIVE.TRANS64.RED.A1T0 RZ, [R10+URZ], RZ ;  /* 0x000000ff0aff79a7 */ /* 0x0001e2000810043f */
[----:B------:R-:W-:-:S02]  /*179e0*/  IMAD R0, R0, UR4, RZ ;  /* 0x0000000400007c24 */ /* 0x000fc4000f8e02ff */
[----:B------:R-:W-:-:S04]  /*179f0*/  IMAD.WIDE.U32 R2, R11, UR4, R2 ;  /* 0x000000040b027c25 */ /* 0x000fc8000f8e0002 */
[----:B------:R-:W-:Y:S01]  /*17a00*/  IMAD R15, R11, UR5, R0 ;  /* 0x000000050b0f7c24 */ /* 0x000fe2000f8e0200 */
[----:B------:R-:W-:Y:S01]  /*17a10*/  SHF.R.S32.HI R0, RZ, 0x1f, R13 ;  /* 0x0000001fff007819 */ /* 0x000fe2000001140d */
[----:B------:R-:W-:Y:S02]  /*17a20*/  ULDC.64 UR4, c[0x0][0xb28] ;  /* 0x0002ca0000047ab9 */ /* 0x000fe40000000a00 */
[----:B------:R-:W-:Y:S02]  /*17a30*/  IMAD.IADD R3, R3, 0x1, R15 ;  /* 0x0000000103037824 */ /* 0x000fe400078e020f */
[----:B------:R-:W-:Y:S02]  /*17a40*/  IMAD R0, R0, UR4, RZ ;  /* 0x0000000400007c24 */ /* 0x000fe4000f8e02ff */
[----:B------:R-:W-:-:S04]  /*17a50*/  IMAD.WIDE.U32 R2, R13, UR4, R2 ;  /* 0x000000040d027c25 */ /* 0x000fc8000f8e0002 */
[----:B------:R-:W-:Y:S01]  /*17a60*/  IMAD R13, R13, UR5, R0 ;  /* 0x000000050d0d7c24 */ /* 0x000fe2000f8e0200 */
[----:B------:R-:W-:Y:S02]  /*17a70*/  ULDC.64 UR4, c[0x0][0xb00] ;  /* 0x0002c00000047ab9 */ /* 0x000fe40000000a00 */
[----:B------:R-:W-:Y:S01]  /*17a80*/  LEA R0, P0, R2, UR4, 0x2 ;  /* 0x0000000402007c11 */ /* 0x000fe2000f8010ff */
[----:B------:R-:W-:Y:S01]  /*17a90*/  IMAD.IADD R3, R3, 0x1, R13 ;  /* 0x0000000103037824 */ /* 0x000fe200078e020d */
[----:B------:R-:W-:-:S04]  /*17aa0*/  UMOV UR4, 0xffffffff ;  /* 0xffffffff00047882 */ /* 0x000fc80000000000 */
[----:B------:R-:W-:Y:S01]  /*17ab0*/  LEA.HI.X R2, R2, UR5, R3, 0x2, P0 ;  /* 0x0000000502027c11 */ /* 0x000fe200080f1403 */
[----:B0-----:R-:W-:Y:S06]  /*17ac0*/  BRA.DIV UR4, `(.L_x_545) ;  /* 0x0000009e04947947 */ /* 0x001fec000b800000 */
[----:B------:R0:W1:Y:S04]  /*17ad0*/  SHFL.IDX PT, R3, R2, RZ, 0x1c1f ;  /* 0x001c1fff02037589 */ /* 0x00006800000e0000 */
[----:B------:R0:W2:Y:S02]  /*17ae0*/  SHFL.IDX PT, R14, R0, RZ, 0x1c1f ;  /* 0x001c1fff000e7589 */ /* 0x0000a400000e0000 */
.L_x_751:
[----:B------:R-:W-:Y:S01]  /*17af0*/  ISETP.GE.AND P0, PT, R27, R78, PT ;  /* 0x0000004e1b00720c */ /* 0x000fe20003f06270 */
[----:B------:R-:W-:-:S12]  /*17b00*/  BSSY B1, `(.L_x_546) ;  /* 0x000004a000017945 */ /* 0x000fd80003800000 */
[----:B------:R-:W-:Y:S05]  /*17b10*/  @P0 BRA `(.L_x_547) ;  /* 0x0000000400200947 */ /* 0x000fea0003800000 */
[----:B------:R-:W3:Y:S01]  /*17b20*/  LDL R35, [R1+0x8c] ;  /* 0x00008c0001237983 */ /* 0x000ee20000100800 */
[----:B------:R-:W-:-:S03]  /*17b30*/  ULDC UR4, c[0x0][0xac8] ;  /* 0x0002b20000047ab9 */ /* 0x000fc60000000800 */
[----:B------:R-:W4:Y:S04]  /*17b40*/  LDL R33, [R1+0xc0] ;  /* 0x0000c00001217983 */ /* 0x000f280000100800 */
[----:B------:R-:W5:Y:S04]  /*17b50*/  LDL R31, [R1+0xbc] ;  /* 0x0000bc00011f7983 */ /* 0x000f680000100800 */
[----:B------:R-:W2:Y:S04]  /*17b60*/  LDL R24, [R1+0xb8] ;  /* 0x0000b80001187983 */ /* 0x000ea80000100800 */
[----:B------:R-:W2:Y:S04]  /*17b70*/  LDL R34, [R1+0xdc] ;  /* 0x0000dc0001227983 */ /* 0x000ea80000100800 */
[----:B------:R-:W2:Y:S04]  /*17b80*/  LDL R32, [R1+0xd8] ;  /* 0x0000d80001207983 */ /* 0x000ea80000100800 */
[----:B------:R-:W2:Y:S04]  /*17b90*/  LDL R77, [R1+0xb4] ;  /* 0x0000b400014d7983 */ /* 0x000ea80000100800 */
[----:B------:R-:W2:Y:S04]  /*17ba0*/  LDL R76, [R1+0xac] ;  /* 0x0000ac00014c7983 */ /* 0x000ea80000100800 */
[----:B------:R-:W2:Y:S04]  /*17bb0*/  LDL R30, [R1+0xd4] ;  /* 0x0000d400011e7983 */ /* 0x000ea80000100800 */
[----:B------:R-:W2:Y:S01]  /*17bc0*/  LDL R79, [R1+0xd0] ;  /* 0x0000d000014f7983 */ /* 0x000ea20000100800 */
[----:B---3--:R-:W-:-:S02]  /*17bd0*/  ISETP.GE.AND P1, PT, R35, UR4, PT ;  /* 0x0000000423007c0c */ /* 0x008fc4000bf26270 */
[----:B----4-:R-:W-:Y:S02]  /*17be0*/  ISETP.GE.AND P0, PT, R33, UR4, PT ;  /* 0x0000000421007c0c */ /* 0x010fe4000bf06270 */
[----:B-----5:R-:W-:-:S09]  /*17bf0*/  ISETP.GE.AND P3, PT, R31, UR4, PT ;  /* 0x000000041f007c0c */ /* 0x020fd2000bf66270 */
[----:B-1----:R-:W-:Y:S01]  /*17c00*/  @!P1 IMAD.MOV.U32 R15, RZ, RZ, R3 ;  /* 0x000000ffff0f9224 */ /* 0x002fe200078e0003 */
[----:B--2---:R-:W-:Y:S01]  /*17c10*/  ISETP.GE.AND P4, PT, R24, UR4, PT ;  /* 0x0000000418007c0c */ /* 0x004fe2000bf86270 */
[----:B------:R-:W-:Y:S01]  /*17c20*/  @!P1 IMAD.WIDE R10, R35, 0x4, R14 ;  /* 0x00000004230a9825 */ /* 0x000fe200078e020e */
[----:B------:R-:W-:-:S04]  /*17c30*/  @!P0 LEA R12, P2, R33, R14, 0x2 ;  /* 0x0000000e210c8211 */ /* 0x000fc800078410ff */
[----:B------:R1:W-:Y:S01]  /*17c40*/  @!P1 ST.E.64 desc[UR60][R10.64], R4 ;  /* 0x000000040a009985 */ /* 0x0003e2000c101b3c */
[-C--:B------:R-:W-:Y:S02]  /*17c50*/  @!P3 LEA R26, P1, R31, R14.reuse, 0x2 ;  /* 0x0000000e1f1ab211 */ /* 0x080fe400078210ff */
[-C--:B------:R-:W-:Y:S02]  /*17c60*/  @!P0 LEA.HI.X R13, R33, R3.reuse, R34, 0x2, P2 ;  /* 0x00000003210d8211 */ /* 0x080fe400010f1422 */
[----:B------:R-:W-:Y:S02]  /*17c70*/  ISETP.GE.AND P2, PT, R77, UR4, PT ;  /* 0x000000044d007c0c */ /* 0x000fe4000bf46270 */
[----:B------:R-:W-:Y:S02]  /*17c80*/  @!P3 LEA.HI.X R27, R31, R3, R32, 0x2, P1 ;  /* 0x000000031f1bb211 */ /* 0x000fe400008f1420 */
[----:B------:R-:W-:Y:S02]  /*17c90*/  ISETP.GE.AND P1, PT, R76, UR4, PT ;  /* 0x000000044c007c0c */ /* 0x000fe4000bf26270 */
[----:B------:R-:W-:Y:S01]  /*17ca0*/  @!P4 LEA R28, P5, R24, R14, 0x2 ;  /* 0x0000000e181cc211 */ /* 0x000fe200078a10ff */
[----:B------:R-:W-:-:S02]  /*17cb0*/  VIADD R15, R35, 0x30 ;  /* 0x00000030230f7836 */ /* 0x000fc40000000000 */
[----:B------:R-:W-:Y:S01]  /*17cc0*/  VIADD R33, R35, 0x38 ;  /* 0x0000003823217836 */ /* 0x000fe20000000000 */
[----:B------:R-:W-:Y:S01]  /*17cd0*/  @!P4 LEA.HI.X R29, R24, R3, R30, 0x2, P5 ;  /* 0x00000003181dc211 */ /* 0x000fe200028f141e */
[----:B------:R-:W-:Y:S01]  /*17ce0*/  @!P0 ST.E.64 desc[UR60][R12.64], R6 ;  /* 0x000000060c008985 */ /* 0x000fe2000c101b3c */
[----:B------:R-:W-:-:S03]  /*17cf0*/  ISETP.GE.AND P0, PT, R15, UR4, PT ;  /* 0x000000040f007c0c */ /* 0x000fc6000bf06270 */
[----:B------:R-:W-:Y:S01]  /*17d00*/  @!P3 ST.E.64 desc[UR60][R26.64], R8 ;  /* 0x000000081a00b985 */ /* 0x000fe2000c101b3c */
[----:B------:R-:W-:Y:S01]  /*17d10*/  ISETP.GE.AND P3, PT, R33, UR4, PT ;  /* 0x0000000421007c0c */ /* 0x000fe2000bf66270 */
[----:B------:R-:W-:Y:S01]  /*17d20*/  VIADD R34, R35, 0x40 ;  /* 0x0000004023227836 */ /* 0x000fe20000000000 */
[CC--:B-1----:R-:W-:Y:S01]  /*17d30*/  @!P2 LEA R10, P5, R77.reuse, R14.reuse, 0x2 ;  /* 0x0000000e4d0aa211 */ /* 0x0c2fe200078a10ff */
[----:B------:R1:W-:Y:S01]  /*17d40*/  @!P4 ST.E.64 desc[UR60][R28.64], R20 ;  /* 0x000000141c00c985 */ /* 0x0003e2000c101b3c */
[----:B------:R-:W-:Y:S02]  /*17d50*/  SHF.R.S32.HI R24, RZ, 0x1f, R76 ;  /* 0x0000001fff187819 */ /* 0x000fe4000001144c */
[C---:B------:R-:W-:Y:S02]  /*17d60*/  @!P1 LEA R30, P4, R76.reuse, R14, 0x2 ;  /* 0x0000000e4c1e9211 */ /* 0x040fe400078810ff */
[-C--:B------:R-:W-:Y:S02]  /*17d70*/  @!P2 LEA.HI.X R11, R77, R3.reuse, R79, 0x2, P5 ;  /* 0x000000034d0ba211 */ /* 0x080fe400028f144f */
[----:B------:R-:W-:-:S02]  /*17d80*/  @!P1 LEA.HI.X R31, R76, R3, R24, 0x2, P4 ;  /* 0x000000034c1f9211 */ /* 0x000fc400020f1418 */
[----:B------:R-:W-:Y:S01]  /*17d90*/  ISETP.GE.AND P4, PT, R34, UR4, PT ;  /* 0x0000000422007c0c */ /* 0x000fe2000bf86270 */
[----:B------:R2:W-:Y:S01]  /*17da0*/  @!P2 ST.E.64 desc[UR60][R10.64], R36 ;  /* 0x000000240a00a985 */ /* 0x0005e2000c101b3c */
[----:B-1----:R-:W-:-:S03]  /*17db0*/  VIADD R20, R35, 0x48 ;  /* 0x0000004823147836 */ /* 0x002fc60000000000 */
[----:B------:R3:W-:Y:S01]  /*17dc0*/  @!P1 ST.E.64 desc[UR60][R30.64], R40 ;  /* 0x000000281e009985 */ /* 0x0007e2000c101b3c */
[----:B------:R-:W-:Y:S01]  /*17dd0*/  SHF.R.S32.HI R32, RZ, 0x1f, R15 ;  /* 0x0000001fff207819 */ /* 0x000fe2000001140f */
[----:B------:R-:W-:Y:S01]  /*17de0*/  VIADD R13, R35, 0x50 ;  /* 0x00000050230d7836 */ /* 0x000fe20000000000 */
[-C--:B------:R-:W-:Y:S02]  /*17df0*/  @!P0 LEA R4, P5, R15, R14.reuse, 0x2 ;  /* 0x0000000e0f048211 */ /* 0x080fe400078a10ff */
[----:B------:R-:W-:Y:S02]  /*17e00*/  ISETP.GE.AND P2, PT, R20, UR4, PT ;  /* 0x0000000414007c0c */ /* 0x000fe4000bf46270 */
[----:B------:R-:W-:Y:S02]  /*17e10*/  SHF.R.S32.HI R12, RZ, 0x1f, R33 ;  /* 0x0000001fff0c7819 */ /* 0x000fe40000011421 */
[----:B------:R-:W-:Y:S02]  /*17e20*/  @!P3 LEA R6, P1, R33, R14, 0x2 ;  /* 0x0000000e2106b211 */ /* 0x000fe400078210ff */
[-C--:B------:R-:W-:Y:S01]  /*17e30*/  @!P0 LEA.HI.X R5, R15, R3.reuse, R32, 0x2, P5 ;  /* 0x000000030f058211 */ /* 0x080fe200028f1420 */
[----:B------:R-:W-:Y:S01]  /*17e40*/  VIADD R15, R35, 0x58 ;  /* 0x00000058230f7836 */ /* 0x000fe20000000000 */
[----:B------:R-:W-:-:S02]  /*17e50*/  @!P3 LEA.HI.X R7, R33, R3, R12, 0x2, P1 ;  /* 0x000000032107b211 */ /* 0x000fc400008f140c */
[----:B------:R-:W-:Y:S01]  /*17e60*/  ISETP.GE.AND P1, PT, R13, UR4, PT ;  /* 0x000000040d007c0c */ /* 0x000fe2000bf26270 */
[----:B------:R3:W-:Y:S01]  /*17e70*/  @!P0 ST.E.64 desc[UR60][R4.64], R44 ;  /* 0x0000002c04008985 */ /* 0x0007e2000c101b3c */
[----:B------:R-:W-:Y:S02]  /*17e80*/  SHF.R.S32.HI R9, RZ, 0x1f, R34 ;  /* 0x0000001fff097819 */ /* 0x000fe40000011422 */
[C---:B------:R-:W-:Y:S02]  /*17e90*/  @!P4 LEA R8, P5, R34.reuse, R14, 0x2 ;  /* 0x0000000e2208c211 */ /* 0x040fe400078a10ff */
[----:B------:R-:W-:Y:S02]  /*17ea0*/  ISETP.GE.AND P0, PT, R15, UR4, PT ;  /* 0x000000040f007c0c */ /* 0x000fe4000bf06270 */
[----:B------:R-:W-:Y:S02]  /*17eb0*/  @!P4 LEA.HI.X R9, R34, R3, R9, 0x2, P5 ;  /* 0x000000032209c211 */ /* 0x000fe400028f1409 */
[----:B--2---:R-:W-:-:S02]  /*17ec0*/  SHF.R.S32.HI R11, RZ, 0x1f, R20 ;  /* 0x0000001fff0b7819 */ /* 0x004fc40000011414 */
[----:B------:R-:W-:-:S04]  /*17ed0*/  @!P2 LEA R10, P5, R20, R14, 0x2 ;  /* 0x0000000e140aa211 */ /* 0x000fc800078a10ff */
[----:B------:R-:W-:Y:S02]  /*17ee0*/  @!P2 LEA.HI.X R11, R20, R3, R11, 0x2, P5 ;  /* 0x00000003140ba211 */ /* 0x000fe400028f140b */
[----:B------:R-:W-:Y:S02]  /*17ef0*/  SHF.R.S32.HI R20, RZ, 0x1f, R13 ;  /* 0x0000001fff147819 */ /* 0x000fe4000001140d */
[----:B------:R-:W-:-:S04]  /*17f00*/  @!P1 LEA R12, P5, R13, R14, 0x2 ;  /* 0x0000000e0d0c9211 */ /* 0x000fc800078a10ff */
[-C--:B------:R-:W-:Y:S02]  /*17f10*/  @!P1 LEA.HI.X R13, R13, R3.reuse, R20, 0x2, P5 ;  /* 0x000000030d0d9211 */ /* 0x080fe400028f1414 */
[----:B------:R-:W-:Y:S02]  /*17f20*/  SHF.R.S32.HI R20, RZ, 0x1f, R15 ;  /* 0x0000001fff147819 */ /* 0x000fe4000001140f */
[C---:B------:R-:W-:Y:S01]  /*17f30*/  @!P0 LEA R14, P5, R15.reuse, R14, 0x2 ;  /* 0x0000000e0f0e8211 */ /* 0x040fe200078a10ff */
[----:B------:R3:W-:Y:S03]  /*17f40*/  @!P3 ST.E.64 desc[UR60][R6.64], R48 ;  /* 0x000000300600b985 */ /* 0x0007e6000c101b3c */
[----:B------:R-:W-:Y:S01]  /*17f50*/  @!P0 LEA.HI.X R15, R15, R3, R20, 0x2, P5 ;  /* 0x000000030f0f8211 */ /* 0x000fe200028f1414 */
[----:B------:R3:W-:Y:S04]  /*17f60*/  @!P4 ST.E.64 desc[UR60][R8.64], R52 ;  /* 0x000000340800c985 */ /* 0x0007e8000c101b3c */
[----:B------:R3:W-:Y:S04]  /*17f70*/  @!P2 ST.E.64 desc[UR60][R10.64], R56 ;  /* 0x000000380a00a985 */ /* 0x0007e8000c101b3c */
[----:B------:R3:W-:Y:S04]  /*17f80*/  @!P1 ST.E.64 desc[UR60][R12.64], R60 ;  /* 0x0000003c0c009985 */ /* 0x0007e8000c101b3c */
[----:B------:R3:W-:Y:S02]  /*17f90*/  @!P0 ST.E.64 desc[UR60][R14.64], R64 ;  /* 0x000000400e008985 */ /* 0x0007e4000c101b3c */
.L_x_547:
[----:B------:R-:W-:Y:S05]  /*17fa0*/  BSYNC B1 ;  /* 0x0000000000017941 */ /* 0x000fea0003800000 */
.L_x_546:
[----:B------:R-:W-:-:S03]  /*17fb0*/  UMOV UR4, 0xffffffff ;  /* 0xffffffff00047882 */ /* 0x000fc60000000000 */
[----:B------:R-:W-:Y:S05]  /*17fc0*/  BRA.DIV UR4, `(.L_x_548) ;  /* 0x0000009a04887947 */ /* 0x000fea000b800000 */
[----:B-1----:R1:W4:Y:S04]  /*17fd0*/  SHFL.IDX PT, R3, R2, 0x1, 0x1c1f ;  /* 0x003c1f0002037f89 */ /* 0x00232800000e0000 */
[----:B--23--:R1:W2:Y:S02]  /*17fe0*/  SHFL.IDX PT, R14, R0, 0x1, 0x1c1f ;  /* 0x003c1f00000e7f89 */ /* 0x00c2a400000e0000 */
.L_x_755:
[----:B------:R-:W-:-:S13]  /*17ff0*/  ISETP.GE.AND P0, PT, R25, R78, PT ;  /* 0x0000004e1900720c */ /* 0x000fda0003f06270 */
[----:B------:R-:W-:Y:S05]  /*18000*/  @P0 BRA `(.L_x_544) ;  /* 0x00000010000c0947 */ /* 0x000fea0003800000 */
[----:B------:R-:W3:Y:S01]  /*18010*/  LDL R8, [R1+0xc0] ;  /* 0x0000c00001087983 */ /* 0x000ee20000100800 */
[----:B------:R-:W-:-:S03]  /*18020*/  ULDC UR4, c[0x0][0xac8] ;  /* 0x0002b20000047ab9 */ /* 0x000fc60000000800 */
[----:B------:R-:W5:Y:S04]  /*18030*/  LDL R26, [R1+0x8c] ;  /* 0x00008c00011a7983 */ /* 0x000f680000100800 */
[----:B------:R-:W4:Y:S04]  /*18040*/  LDL R12, [R1+0xbc] ;  /* 0x0000bc00010c7983 */ /* 0x000f280000100800 */
[----:B------:R-:W2:Y:S04]  /*18050*/  LDL R9, [R1+0xdc] ;  /* 0x0000dc0001097983 */ /* 0x000ea80000100800 */
[----:B------:R-:W2:Y:S04]  /*18060*/  LDL R21, [R1+0xb8] ;  /* 0x0000b80001157983 */ /* 0x000ea80000100800 */
[----:B01----:R-:W2:Y:S04]  /*18070*/  LDL R0, [R1+0xb4] ;  /* 0x0000b40001007983 */ /* 0x003ea80000100800 */
[----:B------:R-:W2:Y:S04]  /*18080*/  LDL R13, [R1+0xd8] ;  /* 0x0000d800010d7983 */ /* 0x000ea80000100800 */
[----:B------:R-:W2:Y:S04]  /*18090*/  LDL R27, [R1+0xac] ;  /* 0x0000ac00011b7983 */ /* 0x000ea80000100800 */
[----:B------:R-:W2:Y:S04]  /*180a0*/  LDL R24, [R1+0xd4] ;  /* 0x0000d40001187983 */ /* 0x000ea80000100800 */
[----:B------:R-:W2:Y:S01]  /*180b0*/  LDL R20, [R1+0xd0] ;  /* 0x0000d00001147983 */ /* 0x000ea20000100800 */
[----:B---3--:R-:W-:-:S02]  /*180c0*/  ISETP.GE.AND P1, PT, R8, UR4, PT ;  /* 0x0000000408007c0c */ /* 0x008fc4000bf26270 */
[----:B-----5:R-:W-:Y:S02]  /*180d0*/  ISETP.GE.AND P5, PT, R26, UR4, PT ;  /* 0x000000041a007c0c */ /* 0x020fe4000bfa6270 */
[----:B----4-:R-:W-:-:S09]  /*180e0*/  ISETP.GE.AND P0, PT, R12, UR4, PT ;  /* 0x000000040c007c0c */ /* 0x010fd2000bf06270 */
[CC--:B--2---:R-:W-:Y:S02]  /*180f0*/  @!P1 LEA R6, P2, R8.reuse, R14.reuse, 0x2 ;  /* 0x0000000e08069211 */ /* 0x0c4fe400078410ff */
[----:B------:R-:W-:Y:S01]  /*18100*/  ISETP.GE.AND P3, PT, R21, UR4, PT ;  /* 0x0000000415007c0c */ /* 0x000fe2000bf66270 */
[----:B------:R-:W-:Y:S01]  /*18110*/  @!P5 IMAD.MOV.U32 R2, RZ, RZ, R14 ;  /* 0x000000ffff02d224 */ /* 0x000fe200078e000e */
[----:B------:R-:W-:Y:S02]  /*18120*/  @!P1 LEA.HI.X R7, R8, R3, R9, 0x2, P2 ;  /* 0x0000000308079211 */ /* 0x000fe400010f1409 */
[----:B------:R-:W-:Y:S02]  /*18130*/  ISETP.GE.AND P4, PT, R0, UR4, PT ;  /* 0x0000000400007c0c */ /* 0x000fe4000bf86270 */
[----:B------:R-:W-:Y:S01]  /*18140*/  @!P0 LEA R8, P2, R12, R14, 0x2 ;  /* 0x0000000e0c088211 */ /* 0x000fe200078410ff */
[----:B------:R-:W-:-:S03]  /*18150*/  @!P5 IMAD.WIDE R4, R26, 0x4, R2 ;  /* 0x000000041a04d825 */ /* 0x000fc600078e0202 */
[----:B------:R-:W-:Y:S01]  /*18160*/  @!P0 LEA.HI.X R9, R12, R3, R13, 0x2, P2 ;  /* 0x000000030c098211 */ /* 0x000fe200010f140d */
[----:B------:R-:W-:Y:S01]  /*18170*/  VIADD R2, R26, 0x30 ;  /* 0x000000301a027836 */ /* 0x000fe20000000000 */
[----:B------:R0:W-:Y:S04]  /*18180*/  @!P5 ST.E.64 desc[UR60][R4.64], R68 ;  /* 0x000000440400d985 */ /* 0x0001e8000c101b3c */
[----:B------:R1:W-:Y:S01]  /*18190*/  @!P1 ST.E.64 desc[UR60][R6.64], R72 ;  /* 0x0000004806009985 */ /* 0x0003e2000c101b3c */
[----:B------:R-:W-:-:S03]  /*181a0*/  ISETP.GE.AND P1, PT, R27, UR4, PT ;  /* 0x000000041b007c0c */ /* 0x000fc6000bf26270 */
[----:B------:R2:W-:Y:S01]  /*181b0*/  @!P0 ST.E.64 desc[UR60][R8.64], R74 ;  /* 0x0000004a08008985 */ /* 0x0005e2000c101b3c */
[----:B------:R-:W-:Y:S01]  /*181c0*/  ISETP.GE.AND P0, PT, R2, UR4, PT ;  /* 0x0000000402007c0c */ /* 0x000fe2000bf06270 */
[----:B------:R-:W-:Y:S01]  /*181d0*/  VIADD R15, R26, 0x38 ;  /* 0x000000381a0f7836 */ /* 0x000fe20000000000 */
[CC--:B------:R-:W-:Y:S02]  /*181e0*/  @!P3 LEA R10, P5, R21.reuse, R14.reuse, 0x2 ;  /* 0x0000000e150ab211 */ /* 0x0c0fe400078a10ff */
[-C--:B------:R-:W-:Y:S02]  /*181f0*/  @!P4 LEA R12, P2, R0, R14.reuse, 0x2 ;  /* 0x0000000e000cc211 */ /* 0x080fe400078410ff */
[-C--:B------:R-:W-:Y:S01]  /*18200*/  @!P3 LEA.HI.X R11, R21, R3.reuse, R24, 0x2, P5 ;  /* 0x00000003150bb211 */ /* 0x080fe200028f1418 */
[----:B------:R-:W-:Y:S01]  /*18210*/  VIADD R21, R26, 0x40 ;  /* 0x000000401a157836 */ /* 0x000fe20000000000 */
[----:B------:R-:W-:Y:S02]  /*18220*/  @!P4 LEA.HI.X R13, R0, R3, R20, 0x2, P2 ;  /* 0x00000003000dc211 */ /* 0x000fe400010f1414 */
[----:B------:R-:W-:Y:S01]  /*18230*/  ISETP.GE.AND P2, PT, R15, UR4, PT ;  /* 0x000000040f007c0c */ /* 0x000fe2000bf46270 */
[----:B------:R-:W-:Y:S01]  /*18240*/  @!P3 ST.E.64 desc[UR60][R10.64], R38 ;  /* 0x000000260a00b985 */ /* 0x000fe2000c101b3c */
[----:B------:R-:W-:Y:S01]  /*18250*/  SHF.R.S32.HI R24, RZ, 0x1f, R27 ;  /* 0x0000001fff187819 */ /* 0x000fe2000001141b */
[----:B------:R-:W-:Y:S01]  /*18260*/  VIADD R0, R26, 0x48 ;  /* 0x000000481a007836 */ /* 0x000fe20000000000 */
[----:B------:R-:W-:Y:S01]  /*18270*/  ISETP.GE.AND P3, PT, R21, UR4, PT ;  /* 0x0000000415007c0c */ /* 0x000fe2000bf66270 */
[----:B------:R3:W-:Y:S01]  /*18280*/  @!P4 ST.E.64 desc[UR60][R12.64], R42 ;  /* 0x0000002a0c00c985 */ /* 0x0007e2000c101b3c */
[----:B0-----:R-:W-:-:S02]  /*18290*/  @!P1 LEA R4, P4, R27, R14, 0x2 ;  /* 0x0000000e1b049211 */ /* 0x001fc400078810ff */
[----:B-1----:R-:W-:Y:S02]  /*182a0*/  SHF.R.S32.HI R7, RZ, 0x1f, R2 ;  /* 0x0000001fff077819 */ /* 0x002fe40000011402 */
[C---:B------:R-:W-:Y:S02]  /*182b0*/  @!P0 LEA R6, P5, R2.reuse, R14, 0x2 ;  /* 0x0000000e02068211 */ /* 0x040fe400078a10ff */
[-C--:B------:R-:W-:Y:S02]  /*182c0*/  @!P1 LEA.HI.X R5, R27, R3.reuse, R24, 0x2, P4 ;  /* 0x000000031b059211 */ /* 0x080fe400020f1418 */
[----:B------:R-:W-:Y:S01]  /*182d0*/  @!P0 LEA.HI.X R7, R2, R3, R7, 0x2, P5 ;  /* 0x0000000302078211 */ /* 0x000fe200028f1407 */
[----:B------:R-:W-:Y:S01]  /*182e0*/  VIADD R2, R26, 0x50 ;  /* 0x000000501a027836 */ /* 0x000fe20000000000 */
[----:B------:R-:W-:Y:S01]  /*182f0*/  ISETP.GE.AND P5, PT, R0, UR4, PT ;  /* 0x0000000400007c0c */ /* 0x000fe2000bfa6270 */
[----:B------:R0:W-:Y:S01]  /*18300*/  @!P1 ST.E.64 desc[UR60][R4.64], R46 ;  /* 0x0000002e04009985 */ /* 0x0001e2000c101b3c */
[----:B------:R-:W-:-:S02]  /*18310*/  SHF.R.S32.HI R20, RZ, 0x1f, R15 ;  /* 0x0000001fff147819 */ /* 0x000fc4000001140f */
[CC--:B--2---:R-:W-:Y:S02]  /*18320*/  @!P2 LEA R8, P4, R15.reuse, R14.reuse, 0x2 ;  /* 0x0000000e0f08a211 */ /* 0x0c4fe400078810ff */
[----:B------:R-:W-:Y:S02]  /*18330*/  ISETP.GE.AND P1, PT, R2, UR4, PT ;  /* 0x0000000402007c0c */ /* 0x000fe4000bf26270 */
[----:B------:R-:W-:Y:S02]  /*18340*/  @!P2 LEA.HI.X R9, R15, R3, R20, 0x2, P4 ;  /* 0x000000030f09a211 */ /* 0x000fe400020f1414 */
[----:B---3--:R-:W-:Y:S02]  /*18350*/  SHF.R.S32.HI R12, RZ, 0x1f, R21 ;  /* 0x0000001fff0c7819 */ /* 0x008fe40000011415 */
[----:B------:R-:W-:Y:S02]  /*18360*/  @!P3 LEA R10, P4, R21, R14, 0x2 ;  /* 0x0000000e150ab211 */ /* 0x000fe400078810ff */
[----:B------:R-:W-:-:S02]  /*18370*/  SHF.R.S32.HI R13, RZ, 0x1f, R0 ;  /* 0x0000001fff0d7819 */ /* 0x000fc40000011400 */
[----:B------:R-:W-:Y:S02]  /*18380*/  @!P3 LEA.HI.X R11, R21, R3, R12, 0x2, P4 ;  /* 0x00000003150bb211 */ /* 0x000fe400020f140c */
[----:B------:R-:W-:-:S04]  /*18390*/  @!P5 LEA R12, P4, R0, R14, 0x2 ;  /* 0x0000000e000cd211 */ /* 0x000fc800078810ff */
[-C--:B------:R-:W-:Y:S02]  /*183a0*/  @!P5 LEA.HI.X R13, R0, R3.reuse, R13, 0x2, P4 ;  /* 0x00000003000dd211 */ /* 0x080fe400020f140d */
[----:B------:R-:W-:Y:S02]  /*183b0*/  SHF.R.S32.HI R0, RZ, 0x1f, R2 ;  /* 0x0000001fff007819 */ /* 0x000fe40000011402 */
[C---:B------:R-:W-:Y:S01]  /*183c0*/  @!P1 LEA R20, P4, R2.reuse, R14, 0x2 ;  /* 0x0000000e02149211 */ /* 0x040fe200078810ff */
[----:B------:R0:W-:Y:S03]  /*183d0*/  @!P0 ST.E.64 desc[UR60][R6.64], R50 ;  /* 0x0000003206008985 */ /* 0x0001e6000c101b3c */
[----:B------:R-:W-:Y:S01]  /*183e0*/  @!P1 LEA.HI.X R21, R2, R3, R0, 0x2, P4 ;  /* 0x0000000302159211 */ /* 0x000fe200020f1400 */
[----:B------:R0:W-:Y:S01]  /*183f0*/  @!P2 ST.E.64 desc[UR60][R8.64], R54 ;  /* 0x000000360800a985 */ /* 0x0001e2000c101b3c */
[----:B------:R-:W-:-:S03]  /*18400*/  VIADD R0, R26, 0x58 ;  /* 0x000000581a007836 */ /* 0x000fc60000000000 */
[----:B------:R0:W-:Y:S04]  /*18410*/  @!P3 ST.E.64 desc[UR60][R10.64], R58 ;  /* 0x0000003a0a00b985 */ /* 0x0001e8000c101b3c */
[----:B------:R0:W-:Y:S04]  /*18420*/  @!P5 ST.E.64 desc[UR60][R12.64], R62 ;  /* 0x0000003e0c00d985 */ /* 0x0001e8000c101b3c */
[----:B------:R0:W-:Y:S01]  /*18430*/  @!P1 ST.E.64 desc[UR60][R20.64], R66 ;  /* 0x0000004214009985 */ /* 0x0001e2000c101b3c */
[----:B------:R-:W-:-:S13]  /*18440*/  ISETP.GE.AND P0, PT, R0, UR4, PT ;  /* 0x0000000400007c0c */ /* 0x000fda000bf06270 */
[----:B0-----:R-:W-:Y:S05]  /*18450*/  @P0 BRA `(.L_x_544) ;  /* 0x0000000800f80947 */ /* 0x001fea0003800000 */
[----:B------:R-:W-:Y:S02]  /*18460*/  LEA R14, P0, R0, R14, 0x2 ;  /* 0x0000000e000e7211 */ /* 0x000fe400078010ff */
[----:B------:R-:W-:-:S04]  /*18470*/  SHF.R.S32.HI R2, RZ, 0x1f, R0 ;  /* 0x0000001fff027819 */ /* 0x000fc80000011400 */
[----:B------:R-:W-:-:S05]  /*18480*/  LEA.HI.X R15, R0, R3, R2, 0x2, P0 ;  /* 0x00000003000f7211 */ /* 0x000fca00000f1402 */
[----:B------:R0:W-:Y:S01]  /*18490*/  ST.E.64 desc[UR60][R14.64], R70 ;  /* 0x000000460e007985 */ /* 0x0001e2000c101b3c */
[----:B------:R-:W-:Y:S05]  /*184a0*/  BRA `(.L_x_544) ;  /* 0x0000000800e47947 */ /* 0x000fea0003800000 */
.L_x_537:
[----:B------:R-:W2:Y:S01]  /*184b0*/  LDL.LU R4, [R1+0x9c] ;  /* 0x00009c0001047983 */ /* 0x000ea20000300800 */
[----:B------:R-:W-:Y:S01]  /*184c0*/  ULDC.64 UR6, c[0x0][0xc08] ;  /* 0x0003020000067ab9 */ /* 0x000fe20000000a00 */
[----:B------:R-:W-:Y:S02]  /*184d0*/  ULDC.64 UR4, c[0x0][0xc00] ;  /* 0x0003000000047ab9 */ /* 0x000fe40000000a00 */
[----:B------:R-:W3:Y:S04]  /*184e0*/  LDL.LU R0, [R1+0xa0] ;  /* 0x0000a00001007983 */ /* 0x000ee80000300800 */
[----:B------:R-:W4:Y:S01]  /*184f0*/  LDL R8, [R1+0x94] ;  /* 0x0000940001087983 */ /* 0x000f220000100800 */
[----:B------:R-:W-:Y:S01]  /*18500*/  ISETP.NE.U32.AND P1, PT, RZ, UR6, PT ;  /* 0x00000006ff007c0c */ /* 0x000fe2000bf25070 */
[----:B------:R-:W-:Y:S01]  /*18510*/  IMAD.MOV.U32 R7, RZ, RZ, RZ ;  /* 0x000000ffff077224 */ /* 0x000fe200078e00ff */
[----:B------:R-:W-:-:S02]  /*18520*/  ISETP.NE.U32.AND P0, PT, RZ, UR4, PT ;  /* 0x00000004ff007c0c */ /* 0x000fc4000bf05070 */
[----:B------:R-:W-:Y:S02]  /*18530*/  ISETP.NE.AND.EX P1, PT, RZ, UR7, PT, P1 ;  /* 0x00000007ff007c0c */ /* 0x000fe4000bf25310 */
[----:B------:R-:W-:Y:S01]  /*18540*/  ISETP.NE.AND.EX P0, PT, RZ, UR5, PT, P0 ;  /* 0x00000005ff007c0c */ /* 0x000fe2000bf05300 */
[----:B------:R-:W0:Y:S01]  /*18550*/  S2R R9, SR_TID.X ;  /* 0x0000000000097919 */ /* 0x000e220000002100 */
[----:B--2---:R-:W-:Y:S01]  /*18560*/  IADD3 R2, P2, R4, UR4, RZ ;  /* 0x0000000404027c10 */ /* 0x004fe2000ff5e0ff */
[----:B------:R-:W-:-:S03]  /*18570*/  ULDC UR4, c[0x0][0xa88] ;  /* 0x0002a20000047ab9 */ /* 0x000fc60000000800 */
[----:B---3--:R-:W-:-:S05]  /*18580*/  IADD3.X R3, R0, UR5, RZ, P2, !PT ;  /* 0x0000000500037c10 */ /* 0x008fca00097fe4ff */
[----:B------:R-:W-:Y:S01]  /*18590*/  @P1 IADD3 R4, P2, R4, UR6, RZ ;  /* 0x0000000604041c10 */ /* 0x000fe2000ff5e0ff */
[----:B------:R-:W-:Y:S01]  /*185a0*/  IMAD.U32 R6, RZ, RZ, UR4 ;  /* 0x00000004ff067e24 */ /* 0x000fe2000f8e00ff */
[----:B------:R2:W5:Y:S02]  /*185b0*/  @P0 LDG.E R7, desc[UR60][R2.64] ;  /* 0x0000003c02070981 */ /* 0x000564000c1e1900 */
[----:B------:R-:W-:-:S05]  /*185c0*/  @P1 IADD3.X R5, R0, UR7, RZ, P2, !PT ;  /* 0x0000000700051c10 */ /* 0x000fca00097fe4ff */
[----:B------:R2:W5:Y:S01]  /*185d0*/  @P1 LDG.E R6, desc[UR60][R4.64] ;  /* 0x0000003c04061981 */ /* 0x000562000c1e1900 */
[----:B----4-:R-:W-:Y:S01]  /*185e0*/  ISETP.NE.AND P2, PT, R8, RZ, PT ;  /* 0x000000ff0800720c */ /* 0x010fe20003f45270 */
[----:B0-----:R-:W-:-:S05]  /*185f0*/  VIADD R28, R9, 0xffffff80 ;  /* 0xffffff80091c7836 */ /* 0x001fca0000000000 */
[----:B------:R-:W-:-:S07]  /*18600*/  ISETP.GT.AND P3, PT, R28, 0xbf, PT ;  /* 0x000000bf1c00780c */ /* 0x000fce0003f64270 */
[----:B------:R-:W0:Y:S02]  /*18610*/  @!P2 LDC R8, c[0x0][0xad4] ;  /* 0x0002b500ff08ab82 */ /* 0x000e240000000800 */
[----:B0-----:R2:W-:Y:S01]  /*18620*/  @!P2 STL [R1+0x94], R8 ;  /* 0x000094080100a387 */ /* 0x0015e20000100800 */
[----:B------:R-:W-:Y:S01]  /*18630*/  ISETP.GT.AND P2, PT, R8, 0x1, PT ;  /* 0x000000010800780c */ /* 0x000fe20003f44270 */
[----:B------:R-:W-:-:S12]  /*18640*/  @P1 BRA `(.L_x_549) ;  /* 0x0000000000101947 */ /* 0x000fd80003800000 */
[----:B------:R-:W-:Y:S05]  /*18650*/  @!P0 BRA `(.L_x_549) ;  /* 0x00000000000c8947 */ /* 0x000fea0003800000 */
[----:B--2---:R-:W2:Y:S04]  /*18660*/  LDG.E R5, desc[UR60][R2.64] ;  /* 0x0000003c02057981 */ /* 0x004ea8000c1e1900 */
[----:B-----5:R-:W2:Y:S02]  /*18670*/  LDG.E R6, desc[UR60][R2.64+0x4] ;  /* 0x0000043c02067981 */ /* 0x020ea4000c1e1900 */
[----:B--2---:R-:W-:-:S07]  /*18680*/  IMAD.IADD R6, R6, 0x1, -R5 ;  /* 0x0000000106067824 */ /* 0x004fce00078e0a05 */
.L_x_549:
[----:B------:R-:W3:Y:S04]  /*18690*/  LDL.LU R0, [R1+0xc4] ;  /* 0x0000c40001007983 */ /* 0x000ee80000300800 */
[----:B--2---:R-:W2:Y:S01]  /*186a0*/  LDL.LU R2, [R1+0x98] ;  /* 0x0000980001027983 */ /* 0x004ea20000300800 */
[----:B------:R-:W-:Y:S01]  /*186b0*/  BSSY B1, `(.L_x_550) ;  /* 0x0000039000017945 */ /* 0x000fe20003800000 */
[----:B-----5:R-:W-:Y:S02]  /*186c0*/  SHF.R.S32.HI R24, RZ, 0x1f, R7 ;  /* 0x0000001fff187819 */ /* 0x020fe40000011407 */
[----:B---3--:R-:W-:Y:S02]  /*186d0*/  SEL R26, R0, RZ, !P0 ;  /* 0x000000ff001a7207 */ /* 0x008fe40004000000 */
[----:B--2---:R-:W-:Y:S01]  /*186e0*/  SEL R29, R2, RZ, !P0 ;  /* 0x000000ff021d7207 */ /* 0x004fe20004000000 */
[----:B------:R-:W-:Y:S06]  /*186f0*/  @P3 BRA `(.L_x_551) ;  /* 0x0000000000d03947 */ /* 0x000fec0003800000 */
[----:B------:R-:W2:Y:S01]  /*18700*/  LDL R0, [R1+0xa8] ;  /* 0x0000a80001007983 */ /* 0x000ea20000100800 */
[----:B------:R-:W0:Y:S02]  /*18710*/  LDC R33, c[0x0][0xbe8] ;  /* 0x0002fa00ff217b82 */ /* 0x000e240000000800 */
[----:B0-----:R-:W-:Y:S02]  /*18720*/  IMAD R2, R6, R33, RZ ;  /* 0x0000002106027224 */ /* 0x001fe400078e02ff */
[----:B--2---:R-:W-:-:S04]  /*18730*/  IMAD R0, R0, 0xc0, R9 ;  /* 0x000000c000007824 */ /* 0x004fc800078e0209 */
[----:B------:R-:W-:-:S05]  /*18740*/  VIADD R31, R0, 0xffffff80 ;  /* 0xffffff80001f7836 */ /* 0x000fca0000000000 */
[----:B------:R-:W-:-:S13]  /*18750*/  ISETP.GE.AND P0, PT, R31, R2, PT ;  /* 0x000000021f00720c */ /* 0x000fda0003f06270 */
[----:B------:R-:W-:Y:S05]  /*18760*/  @P0 BRA `(.L_x_551) ;  /* 0x0000000000b40947 */ /* 0x000fea0003800000 */
[----:B------:R-:W2:Y:S01]  /*18770*/  LDL R14, [R1+0x90] ;  /* 0x00009000010e7983 */ /* 0x000ea20000100800 */
[----:B------:R-:W-:Y:S01]  /*18780*/  IMAD.MOV.U32 R20, RZ, RZ, 0x9b8 ;  /* 0x000009b8ff147424 */ /* 0x000fe200078e00ff */
[----:B------:R-:W-:Y:S01]  /*18790*/  ISETP.GT.AND P0, PT, R8, 0x1, PT ;  /* 0x000000010800780c */ /* 0x000fe20003f04270 */
[----:B------:R-:W0:Y:S01]  /*187a0*/  LDC.64 R2, c[0x0][0xba8] ;  /* 0x0002ea00ff027b82 */ /* 0x000e220000000a00 */
[----:B------:R-:W3:Y:S01]  /*187b0*/  LDL.LU R30, [R1+0xb0] ;  /* 0x0000b000011e7983 */ /* 0x000ee20000300800 */
[----:B------:R-:W-:Y:S01]  /*187c0*/  ISETP.NE.AND P1, PT, R33, 0x1, PT ;  /* 0x000000012100780c */ /* 0x000fe20003f25270 */
[----:B------:R-:W-:Y:S01]  /*187d0*/  IMAD.MOV.U32 R21, RZ, RZ, R31 ;  /* 0x000000ffff157224 */ /* 0x000fe200078e001f */
[----:B------:R-:W-:-:S04]  /*187e0*/  SEL R20, R20, 0x978, P0 ;  /* 0x0000097814147807 */ /* 0x000fc80000000000 */
[----:B------:R-:W4:Y:S08]  /*187f0*/  LDC.64 R10, c[0x0][R20+0x220] ;  /* 0x00008800140a7b82 */ /* 0x000f300000000a00 */
[----:B------:R-:W2:Y:S08]  /*18800*/  LDC.64 R8, c[0x0][R20+0x218] ;  /* 0x0000860014087b82 */ /* 0x000eb00000000a00 */
[----:B------:R-:W5:Y:S08]  /*18810*/  LDC.64 R12, c[0x0][R20+0x228] ;  /* 0x00008a00140c7b82 */ /* 0x000f700000000a00 */
[----:B------:R-:W1:Y:S08]  /*18820*/  @P1 LDC R0, c[0x0][0xbec] ;  /* 0x0002fb00ff001b82 */ /* 0x000e700000000800 */
[----:B------:R-:W5:Y:S08]  /*18830*/  LDC.64 R4, c[0x0][R20+0x210] ;  /* 0x0000840014047b82 */ /* 0x000f700000000a00 */
[----:B------:R-:W5:Y:S01]  /*18840*/  @P1 LDC R27, c[0x0][0xbf0] ;  /* 0x0002fc00ff1b1b82 */ /* 0x000f620000000800 */
[----:B-1----:R-:W-:-:S07]  /*18850*/  @P1 IMAD.HI.U32 R0, R31, R0, RZ ;  /* 0x000000001f001227 */ /* 0x002fce00078e00ff */
[----:B0-----:R-:W0:Y:S01]  /*18860*/  @!P0 LDC R2, c[0x0][0xb50] ;  /* 0x0002d400ff028b82 */ /* 0x001e220000000800 */
[----:B----4-:R-:W-:-:S07]  /*18870*/  IMAD R11, R11, R29, RZ ;  /* 0x0000001d0b0b7224 */ /* 0x010fce00078e02ff */
[----:B------:R-:W1:Y:S01]  /*18880*/  @!P0 LDC R3, c[0x0][0xb54] ;  /* 0x0002d500ff038b82 */ /* 0x000e620000000800 */
[----:B-----5:R-:W-:Y:S01]  /*18890*/  @P1 SHF.R.U32.HI R21, RZ, R27, R0 ;  /* 0x0000001bff151219 */ /* 0x020fe20000011600 */
[----:B------:R-:W-:Y:S02]  /*188a0*/  IMAD R27, R10, R26, R11 ;  /* 0x0000001a0a1b7224 */ /* 0x000fe400078e020b */
[-C--:B--2---:R-:W-:Y:S02]  /*188b0*/  IMAD R25, R9, R14.reuse, RZ ;  /* 0x0000000e09197224 */ /* 0x084fe400078e02ff */
[----:B------:R-:W-:Y:S01]  /*188c0*/  IMAD.WIDE.U32 R8, R8, R14, RZ ;  /* 0x0000000e08087225 */ /* 0x000fe200078e00ff */
[----:B---3--:R-:W-:-:S03]  /*188d0*/  SEL R11, R30, RZ, P0 ;  /* 0x000000ff1e0b7207 */ /* 0x008fc60000000000 */
[----:B------:R-:W-:-:S04]  /*188e0*/  IMAD.WIDE.U32 R14, R10, R29, RZ ;  /* 0x0000001d0a0e7225 */ /* 0x000fc800078e00ff */
[----:B------:R-:W-:Y:S01]  /*188f0*/  IMAD.IADD R25, R9, 0x1, R25 ;  /* 0x0000000109197824 */ /* 0x000fe200078e0219 */
[----:B------:R-:W-:Y:S01]  /*18900*/  IADD3 R0, P1, P3, R14, R8, R7 ;  /* 0x000000080e007210 */ /* 0x000fe20007b3e007 */
[----:B------:R-:W-:Y:S02]  /*18910*/  IMAD.MOV R10, RZ, RZ, -R21 ;  /* 0x000000ffff0a7224 */ /* 0x000fe400078e0a15 */
[----:B------:R-:W-:Y:S02]  /*18920*/  IMAD.IADD R27, R15, 0x1, R27 ;  /* 0x000000010f1b7824 */ /* 0x000fe400078e021b */
[----:B------:R-:W-:-:S04]  /*18930*/  IMAD.WIDE.U32 R8, R12, R11, RZ ;  /* 0x0000000b0c087225 */ /* 0x000fc800078e00ff */
[----:B------:R-:W-:Y:S02]  /*18940*/  IMAD R13, R13, R11, RZ ;  /* 0x0000000b0d0d7224 */ /* 0x000fe400078e02ff */
[----:B------:R-:W-:Y:S01]  /*18950*/  IMAD R11, R33, R10, R31 ;  /* 0x0000000a210b7224 */ /* 0x000fe200078e021f */
[----:B------:R-:W-:Y:S01]  /*18960*/  IADD3.X R10, R27, R25, R24, P1, P3 ;  /* 0x000000191b0a7210 */ /* 0x000fe20000fe6418 */
[----:B------:R-:W-:Y:S01]  /*18970*/  IMAD.IADD R13, R9, 0x1, R13 ;  /* 0x00000001090d7824 */ /* 0x000fe200078e020d */
[----:B------:R-:W-:Y:S01]  /*18980*/  IADD3 R8, P0, P1, R21, R0, R8 ;  /* 0x0000000015087210 */ /* 0x000fe2000791e008 */
[----:B------:R-:W-:Y:S01]  /*18990*/  IMAD R0, R5, R11, RZ ;  /* 0x0000000b05007224 */ /* 0x000fe200078e02ff */
[----:B------:R-:W-:-:S04]  /*189a0*/  SHF.R.S32.HI R21, RZ, 0x1f, R21 ;  /* 0x0000001fff157819 */ /* 0x000fc80000011415 */
[----:B------:R-:W-:Y:S02]  /*189b0*/  IADD3.X R9, R21, R10, R13, P0, P1 ;  /* 0x0000000a15097210 */ /* 0x000fe400007e240d */
[----:B------:R-:W-:-:S05]  /*189c0*/  SHF.R.S32.HI R13, RZ, 0x1f, R11 ;  /* 0x0000001fff0d7819 */ /* 0x000fca000001140b */
[C---:B------:R-:W-:Y:S02]  /*189d0*/  IMAD R13, R4.reuse, R13, R0 ;  /* 0x0000000d040d7224 */ /* 0x040fe400078e0200 */
[----:B------:R-:W-:-:S04]  /*189e0*/  IMAD.WIDE.U32 R4, R4, R11, R8 ;  /* 0x0000000b04047225 */ /* 0x000fc800078e0008 */
[----:B------:R-:W-:Y:S01]  /*189f0*/  IMAD.IADD R0, R5, 0x1, R13 ;  /* 0x0000000105007824 */ /* 0x000fe200078e020d */
[----:B0-----:R-:W-:Y:S01]  /*18a00*/  LEA R2, P0, R4, R2, 0x2 ;  /* 0x0000000204027211 */ /* 0x001fe200078010ff */
[----:B------:R-:W-:-:S03]  /*18a10*/  IMAD.MOV.U32 R5, RZ, RZ, -0x800000 ;  /* 0xff800000ff057424 */ /* 0x000fc600078e00ff */
[----:B-1----:R-:W-:-:S05]  /*18a20*/  LEA.HI.X R3, R4, R3, R0, 0x2, P0 ;  /* 0x0000000304037211 */ /* 0x002fca00000f1400 */
[----:B------:R0:W-:Y:S04]  /*18a30*/  STG.E desc[UR60][R2.64], R5 ;  /* 0x0000000502007986 */ /* 0x0001e8000c10193c */
.L_x_551:
[----:B------:R-:W-:Y:S05]  /*18a40*/  BSYNC B1 ;  /* 0x0000000000017941 */ /* 0x000fea0003800000 */
.L_x_550:
[----:B------:R-:W-:Y:S05]  /*18a50*/  @P2 BRA `(.L_x_544) ;  /* 0x0000000400782947 */ /* 0x000fea0003800000 */
[----:B------:R-:W2:Y:S01]  /*18a60*/  LDL.LU R10, [R1+0x90] ;  /* 0x00009000010a7983 */ /* 0x000ea20000300800 */
[----:B------:R-:W3:Y:S01]  /*18a70*/  LDC R21, c[0x0][0xbe8] ;  /* 0x0002fa00ff157b82 */ /* 0x000ee20000000800 */
[----:B0-----:R-:W-:Y:S01]  /*18a80*/  SHF.R.S32.HI R3, RZ, 0x1f, R28 ;  /* 0x0000001fff037819 */ /* 0x001fe2000001141c */
[----:B------:R-:W-:Y:S01]  /*18a90*/  ULDC.64 UR4, c[0x0][0xaa0] ;  /* 0x0002a80000047ab9 */ /* 0x000fe20000000a00 */
[----:B------:R-:W4:Y:S01]  /*18aa0*/  LDL R20, [R1+0xa8] ;  /* 0x0000a80001147983 */ /* 0x000f220000100800 */
[----:B------:R-:W-:Y:S01]  /*18ab0*/  IMAD R0, R24, UR4, RZ ;  /* 0x0000000418007c24 */ /* 0x000fe2000f8e02ff */
[----:B------:R-:W-:Y:S01]  /*18ac0*/  LEA.HI R4, R3, R28, RZ, 0x2 ;  /* 0x0000001c03047211 */ /* 0x000fe200078f10ff */
[C---:B------:R-:W-:Y:S01]  /*18ad0*/  IMAD.WIDE.U32 R2, R7.reuse, UR4, RZ ;  /* 0x0000000407027c25 */ /* 0x040fe2000f8e00ff */
[----:B------:R-:W-:Y:S02]  /*18ae0*/  ULDC.64 UR6, c[0x0][0xaf0] ;  /* 0x0002bc0000067ab9 */ /* 0x000fe40000000a00 */
[----:B------:R-:W-:Y:S01]  /*18af0*/  LOP3.LUT R9, R4, 0xfffffffc, RZ, 0xc0, !PT ;  /* 0xfffffffc04097812 */ /* 0x000fe200078ec0ff */
[----:B------:R-:W-:Y:S01]  /*18b00*/  IMAD R5, R7, UR5, R0 ;  /* 0x0000000507057c24 */ /* 0x000fe2000f8e0200 */
[----:B------:R-:W-:Y:S01]  /*18b10*/  SHF.R.S32.HI R25, RZ, 0x2, R4 ;  /* 0x00000002ff197819 */ /* 0x000fe20000011404 */
[----:B------:R-:W-:Y:S01]  /*18b20*/  ULDC.64 UR4, c[0x0][0xae8] ;  /* 0x0002ba0000047ab9 */ /* 0x000fe20000000a00 */
[----:B------:R-:W-:-:S02]  /*18b30*/  IMAD R4, R26, UR6, RZ ;  /* 0x000000061a047c24 */ /* 0x000fc4000f8e02ff */
[----:B------:R-:W-:Y:S02]  /*18b40*/  IMAD.IADD R28, R28, 0x1, -R9 ;  /* 0x000000011c1c7824 */ /* 0x000fe400078e0a09 */
[----:B------:R-:W-:Y:S02]  /*18b50*/  IMAD.IADD R3, R3, 0x1, R5 ;  /* 0x0000000103037824 */ /* 0x000fe400078e0205 */
[----:B------:R-:W-:Y:S02]  /*18b60*/  IMAD R0, R28, 0x60, R25 ;  /* 0x000000601c007824 */ /* 0x000fe400078e0219 */
[----:B------:R-:W-:Y:S01]  /*18b70*/  IMAD R7, R29, UR7, R4 ;  /* 0x000000071d077c24 */ /* 0x000fe2000f8e0204 */
[----:B---3--:R-:W-:-:S13]  /*18b80*/  ISETP.NE.AND P0, PT, R21, 0x1, PT ;  /* 0x000000011500780c */ /* 0x008fda0003f05270 */
[----:B------:R-:W0:Y:S08]  /*18b90*/  @P0 LDC R8, c[0x0][0xbec] ;  /* 0x0002fb00ff080b82 */ /* 0x000e300000000800 */
[----:B------:R-:W3:Y:S01]  /*18ba0*/  @P0 LDC R11, c[0x0][0xbf0] ;  /* 0x0002fc00ff0b0b82 */ /* 0x000ee20000000800 */
[----:B--2---:R-:W-:-:S04]  /*18bb0*/  IMAD.WIDE.U32 R2, R10, UR4, R2 ;  /* 0x000000040a027c25 */ /* 0x004fc8000f8e0002 */
[----:B----4-:R-:W-:Y:S02]  /*18bc0*/  IMAD R9, R20, 0xc0, R0 ;  /* 0x000000c014097824 */ /* 0x010fe400078e0200 */
[----:B------:R-:W-:Y:S01]  /*18bd0*/  IMAD R3, R10, UR5, R3 ;  /* 0x000000050a037c24 */ /* 0x000fe2000f8e0203 */
[----:B------:R-:W-:Y:S01]  /*18be0*/  ULDC.64 UR4, c[0x0][0xae0] ;  /* 0x0002b80000047ab9 */ /* 0x000fe20000000a00 */
[----:B0-----:R-:W-:-:S04]  /*18bf0*/  @P0 IMAD.HI.U32 R0, R9, R8, RZ ;  /* 0x0000000809000227 */ /* 0x001fc800078e00ff */
[----:B------:R-:W-:Y:S01]  /*18c00*/  IMAD.MOV.U32 R5, RZ, RZ, R9 ;  /* 0x000000ffff057224 */ /* 0x000fe200078e0009 */
[----:B---3--:R-:W-:Y:S01]  /*18c10*/  @P0 SHF.R.U32.HI R5, RZ, R11, R0 ;  /* 0x0000000bff050219 */ /* 0x008fe20000011600 */
[----:B------:R-:W-:-:S03]  /*18c20*/  IMAD.WIDE.U32 R2, R29, UR6, R2 ;  /* 0x000000061d027c25 */ /* 0x000fc6000f8e0002 */
[--C-:B------:R-:W-:Y:S01]  /*18c30*/  SHF.R.S32.HI R0, RZ, 0x1f, R5.reuse ;  /* 0x0000001fff007819 */ /* 0x100fe20000011405 */
[----:B------:R-:W-:Y:S02]  /*18c40*/  IMAD.MOV R4, RZ, RZ, -R5 ;  /* 0x000000ffff047224 */ /* 0x000fe400078e0a05 */
[----:B------:R-:W-:Y:S02]  /*18c50*/  IMAD.IADD R3, R3, 0x1, R7 ;  /* 0x0000000103037824 */ /* 0x000fe400078e0207 */
[----:B------:R-:W-:Y:S02]  /*18c60*/  IMAD R0, R0, UR4, RZ ;  /* 0x0000000400007c24 */ /* 0x000fe4000f8e02ff */
[----:B------:R-:W-:Y:S02]  /*18c70*/  IMAD R7, R21, R4, R9 ;  /* 0x0000000415077224 */ /* 0x000fe400078e0209 */
[C---:B------:R-:W-:Y:S02]  /*18c80*/  IMAD R9, R5.reuse, UR5, R0 ;  /* 0x0000000505097c24 */ /* 0x040fe4000f8e0200 */
[----:B------:R-:W-:Y:S01]  /*18c90*/  IMAD.WIDE.U32 R2, R5, UR4, R2 ;  /* 0x0000000405027c25 */ /* 0x000fe2000f8e0002 */
[----:B------:R-:W-:Y:S01]  /*18ca0*/  SHF.R.S32.HI R0, RZ, 0x1f, R7 ;  /* 0x0000001fff007819 */ /* 0x000fe20000011407 */
[----:B------:R-:W-:-:S02]  /*18cb0*/  ULDC.64 UR4, c[0x0][0xad8] ;  /* 0x0002b60000047ab9 */ /* 0x000fc40000000a00 */
[----:B------:R-:W-:Y:S02]  /*18cc0*/  IMAD.IADD R3, R3, 0x1, R9 ;  /* 0x0000000103037824 */ /* 0x000fe400078e0209 */
[----:B------:R-:W-:Y:S02]  /*18cd0*/  IMAD R0, R0, UR4, RZ ;  /* 0x0000000400007c24 */ /* 0x000fe4000f8e02ff */
[----:B------:R-:W-:-:S04]  /*18ce0*/  IMAD.WIDE.U32 R2, R7, UR4, R2 ;  /* 0x0000000407027c25 */ /* 0x000fc8000f8e0002 */
[----:B------:R-:W-:Y:S01]  /*18cf0*/  IMAD R7, R7, UR5, R0 ;  /* 0x0000000507077c24 */ /* 0x000fe2000f8e0200 */
[----:B------:R-:W-:Y:S01]  /*18d00*/  ULDC.64 UR4, c[0x0][0xa80] ;  /* 0x0002a00000047ab9 */ /* 0x000fe20000000a00 */
[----:B------:R-:W-:Y:S01]  /*18d10*/  IMAD.SHL.U32 R5, R28, 0x8, RZ ;  /* 0x000000081c057824 */ /* 0x000fe200078e00ff */
[C---:B------:R-:W-:Y:S01]  /*18d20*/  LEA R0, P0, R2.reuse, UR4, 0x1 ;  /* 0x0000000402007c11 */ /* 0x040fe2000f8008ff */
[----:B------:R-:W-:Y:S01]  /*18d30*/  IMAD.IADD R3, R3, 0x1, R7 ;  /* 0x0000000103037824 */ /* 0x000fe200078e0207 */
[----:B------:R-:W-:Y:S01]  /*18d40*/  UMOV UR4, 0xffffffff ;  /* 0xffffffff00047882 */ /* 0x000fe20000000000 */
[C---:B------:R-:W-:Y:S02]  /*18d50*/  VIADD R8, R5.reuse, 0x20 ;  /* 0x0000002005087836 */ /* 0x040fe40000000000 */
[----:B------:R-:W-:Y:S01]  /*18d60*/  VIADD R9, R5, 0x40 ;  /* 0x0000004005097836 */ /* 0x000fe20000000000 */
[----:B------:R-:W-:Y:S02]  /*18d70*/  LEA.HI.X R2, R2, UR5, R3, 0x1, P0 ;  /* 0x0000000502027c11 */ /* 0x000fe400080f0c03 */
[----:B------:R-:W-:-:S02]  /*18d80*/  SHF.R.S32.HI R7, RZ, 0x1f, R8 ;  /* 0x0000001fff077819 */ /* 0x000fc40000011408 */
[----:B------:R-:W-:Y:S01]  /*18d90*/  SHF.R.S32.HI R10, RZ, 0x1f, R9 ;  /* 0x0000001fff0a7819 */ /* 0x000fe20000011409 */
[----:B------:R-:W-:Y:S06]  /*18da0*/  BRA.DIV UR4, `(.L_x_552) ;  /* 0x0000008e04587947 */ /* 0x000fec000b800000 */
[----:B------:R0:W2:Y:S04]  /*18db0*/  SHFL.IDX PT, R3, R2, RZ, 0x1c1f ;  /* 0x001c1fff02037589 */ /* 0x0000a800000e0000 */
[----:B------:R0:W3:Y:S02]  /*18dc0*/  SHFL.IDX PT, R14, R0, RZ, 0x1c1f ;  /* 0x001c1fff000e7589 */ /* 0x0000e400000e0000 */
.L_x_758:
[----:B------:R-:W-:Y:S01]  /*18dd0*/  IMAD R21, R6, R21, RZ ;  /* 0x0000001506157224 */ /* 0x000fe200078e02ff */
[----:B------:R-:W-:Y:S01]  /*18de0*/  BSSY B1, `(.L_x_553) ;  /* 0x0000011000017945 */ /* 0x000fe20003800000 */
[----:B------:R-:W-:-:S05]  /*18df0*/  IMAD R4, R20, 0xc0, R25 ;  /* 0x000000c014047824 */ /* 0x000fca00078e0219 */
[----:B------:R-:W-:-:S13]  /*18e00*/  ISETP.GE.AND P0, PT, R4, R21, PT ;  /* 0x000000150400720c */ /* 0x000fda0003f06270 */
[----:B------:R-:W-:Y:S05]  /*18e10*/  @P0 BRA `(.L_x_554) ;  /* 0x0000000000340947 */ /* 0x000fea0003800000 */
[----:B------:R-:W-:Y:S02]  /*18e20*/  ULDC UR4, c[0x0][0xac8] ;  /* 0x0002b20000047ab9 */ /* 0x000fe40000000800 */
[----:B------:R-:W-:Y:S02]  /*18e30*/  ISETP.GE.AND P2, PT, R5, UR4, PT ;  /* 0x0000000405007c0c */ /* 0x000fe4000bf46270 */
[----:B------:R-:W-:Y:S02]  /*18e40*/  ISETP.GE.AND P3, PT, R8, UR4, PT ;  /* 0x0000000408007c0c */ /* 0x000fe4000bf66270 */
[----:B------:R-:W-:-:S09]  /*18e50*/  ISETP.GE.AND P4, PT, R9, UR4, PT ;  /* 0x0000000409007c0c */ /* 0x000fd2000bf86270 */
[----:B--2---:R-:W-:Y:S02]  /*18e60*/  @!P2 IMAD.MOV.U32 R15, RZ, RZ, R3 ;  /* 0x000000ffff0fa224 */ /* 0x004fe400078e0003 */
[CC--:B---3--:R-:W-:Y:S02]  /*18e70*/  @!P3 LEA R24, P0, R8.reuse, R14.reuse, 0x1 ;  /* 0x0000000e0818b211 */ /* 0x0c8fe400078008ff */
[----:B------:R-:W-:Y:S01]  /*18e80*/  @!P4 LEA R26, P1, R9, R14, 0x1 ;  /* 0x0000000e091ac211 */ /* 0x000fe200078208ff */
[----:B------:R-:W-:Y:S01]  /*18e90*/  @!P2 IMAD.WIDE R12, R5, 0x2, R14 ;  /* 0x00000002050ca825 */ /* 0x000fe200078e020e */
[-C--:B------:R-:W-:Y:S02]  /*18ea0*/  @!P3 LEA.HI.X R25, R8, R3.reuse, R7, 0x1, P0 ;  /* 0x000000030819b211 */ /* 0x080fe400000f0c07 */
[----:B------:R-:W-:Y:S02]  /*18eb0*/  @!P4 LEA.HI.X R27, R9, R3, R10, 0x1, P1 ;  /* 0x00000003091bc211 */ /* 0x000fe400008f0c0a */
[----:B------:R4:W-:Y:S04]  /*18ec0*/  @!P2 ST.E.128 desc[UR60][R12.64], RZ ;  /* 0x000000ff0c00a985 */ /* 0x0009e8000c101d3c */
[----:B------:R4:W-:Y:S04]  /*18ed0*/  @!P3 ST.E.128 desc[UR60][R24.64], RZ ;  /* 0x000000ff1800b985 */ /* 0x0009e8000c101d3c */
[----:B------:R4:W-:Y:S02]  /*18ee0*/  @!P4 ST.E.128 desc[UR60][R26.64], RZ ;  /* 0x000000ff1a00c985 */ /* 0x0009e4000c101d3c */
.L_x_554:
[----:B------:R-:W-:Y:S05]  /*18ef0*/  BSYNC B1 ;  /* 0x0000000000017941 */ /* 0x000fea0003800000 */
.L_x_553:
[----:B------:R-:W-:-:S03]  /*18f00*/  UMOV UR4, 0xffffffff ;  /* 0xffffffff00047882 */ /* 0x000fc60000000000 */
[----:B------:R-:W-:Y:S05]  /*18f10*/  BRA.DIV UR4, `(.L_x_555) ;  /* 0x0000008e04307947 */ /* 0x000fea000b800000 */
[----:B--2---:R2:W0:Y:S04]  /*18f20*/  SHFL.IDX PT, R3, R2, 0x1, 0x1c1f ;  /* 0x003c1f0002037f89 */ /* 0x00442800000e0000 */
[----:B---3--:R2:W3:Y:S02]  /*18f30*/  SHFL.IDX PT, R14, R0, 0x1, 0x1c1f ;  /* 0x003c1f00000e7f89 */ /* 0x0084e400000e0000 */
.L_x_762:
[----:B0-2---:R-:W-:-:S05]  /*18f40*/  VIADD R0, R4, 0x60 ;  /* 0x0000006004007836 */ /* 0x005fca0000000000 */
[----:B------:R-:W-:-:S13]  /*18f50*/  ISETP.GE.AND P0, PT, R0, R21, PT ;  /* 0x000000150000720c */ /* 0x000fda0003f06270 */
[----:B------:R-:W-:Y:S05]  /*18f60*/  @P0 BRA `(.L_x_544) ;  /* 0x0000000000340947 */ /* 0x000fea0003800000 */
[----:B------:R-:W-:Y:S02]  /*18f70*/  ULDC UR4, c[0x0][0xac8] ;  /* 0x0002b20000047ab9 */ /* 0x000fe40000000800 */
[----:B------:R-:W-:Y:S02]  /*18f80*/  ISETP.GE.AND P2, PT, R5, UR4, PT ;  /* 0x0000000405007c0c */ /* 0x000fe4000bf46270 */
[----:B------:R-:W-:Y:S02]  /*18f90*/  ISETP.GE.AND P3, PT, R8, UR4, PT ;  /* 0x0000000408007c0c */ /* 0x000fe4000bf66270 */
[----:B------:R-:W-:-:S09]  /*18fa0*/  ISETP.GE.AND P4, PT, R9, UR4, PT ;  /* 0x0000000409007c0c */ /* 0x000fd2000bf86270 */
[----:B------:R-:W-:Y:S02]  /*18fb0*/  @!P2 IMAD.MOV.U32 R15, RZ, RZ, R3 ;  /* 0x000000ffff0fa224 */ /* 0x000fe400078e0003 */
        /* <DEDUP_REMOVED lines=8> */
.L_x_544:
[----:B------:R-:W-:Y:S05]  /*19040*/  BSYNC B0 ;  /* 0x0000000000007941 */ /* 0x000fea0003800000 */
.L_x_536:
[----:B------:R-:W-:Y:S02]  /*19050*/  ULDC UR4, c[0x0][0xc3c] ;  /* 0x00030f0000047ab9 */ /* 0x000fe40000000800 */
[----:B-1----:R-:W-:-:S13]  /*19060*/  ISETP.GE.AND P0, PT, R111, UR4, PT ;  /* 0x000000046f007c0c */ /* 0x002fda000bf06270 */
[----:B------:R-:W-:Y:S05]  /*19070*/  @!P0 BRA `(.L_x_556) ;  /* 0xfffffe8000b88947 */ /* 0x000fea000383ffff */
[----:B------:R-:W-:Y:S05]  /*19080*/  BRA `(.L_x_410) ;  /* 0x0000007c00c47947 */ /* 0x000fea0003800000 */
.L_x_408:
[----:B------:R-:W-:-:S08]  /*19090*/  NOP ;  /* 0x0000000000007918 */ /* 0x000fd00000000000 */
[----:B--2---:R-:W0:-:S00]  /*190a0*/  USETMAXREG.DEALLOC.CTAPOOL 0x20 ;  /* 0x00000020000079c8 */ /* 0x004e0000080e0500 */
[----:B0-----:R-:W2:Y:S01]  /*190b0*/  LDL.LU R2, [R1+0x50] ;  /* 0x0000500001027983 */ /* 0x001ea20000300800 */
[----:B------:R-:W-:Y:S01]  /*190c0*/  LOP3.LUT R0, R0, 0x3, RZ, 0xc0, !PT ;  /* 0x0000000300007812 */ /* 0x000fe200078ec0ff */
[----:B------:R-:W-:-:S05]  /*190d0*/  IMAD.MOV.U32 R6, RZ, RZ, RZ ;  /* 0x000000ffff067224 */ /* 0x000fca00078e00ff */
[----:B------:R-:W0:Y:S02]  /*190e0*/  SHFL.IDX PT, R0, R0, RZ, 0x1f ;  /* 0x00001fff00007589 */ /* 0x000e2400000e0000 */
[----:B0-----:R-:W-:Y:S02]  /*190f0*/  ISETP.NE.AND P0, PT, R0, RZ, PT ;  /* 0x000000ff0000720c */ /* 0x001fe40003f05270 */
[----:B--2---:R-:W-:-:S11]  /*19100*/  LOP3.LUT R2, R2, 0xfffffffd, RZ, 0xc0, !PT ;  /* 0xfffffffd02027812 */ /* 0x004fd600078ec0ff */
[----:B------:R-:W-:-:S05]  /*19110*/  @P0 LOP3.LUT R2, R2, 0x2, RZ, 0xfc, !PT ;  /* 0x0000000202020812 */ /* 0x000fca00078efcff */
[----:B------:R0:W-:Y:S01]  /*19120*/  STL [R1+0x50], R2 ;  /* 0x0000500201007387 */ /* 0x0001e20000100800 */
        /* <DEDUP_REMOVED lines=8> */
.L_x_557:
[----:B------:R-:W1:Y:S01]  /*191b0*/  S2R R0, SR_TID.X ;  /* 0x0000000000007919 */ /* 0x000e620000002100 */
[----:B------:R-:W-:Y:S01]  /*191c0*/  ULDC UR4, c[0x0][0xc3c] ;  /* 0x00030f0000047ab9 */ /* 0x000fe20000000800 */
[----:B------:R-:W-:Y:S01]  /*191d0*/  IMAD.MOV.U32 R7, RZ, RZ, RZ ;  /* 0x000000ffff077224 */ /* 0x000fe200078e00ff */
[----:B------:R-:W2:Y:S01]  /*191e0*/  S2UR UR6, SR_CTAID.X ;  /* 0x00000000000679c3 */ /* 0x000ea20000002500 */
[----:B------:R-:W-:Y:S01]  /*191f0*/  ULDC UR5, c[0x0][0xc38] ;  /* 0x00030e0000057ab9 */ /* 0x000fe20000000800 */
[----:B-1----:R-:W-:-:S04]  /*19200*/  LOP3.LUT R0, R0, 0x1f, RZ, 0xc0, !PT ;  /* 0x0000001f00007812 */ /* 0x002fc800078ec0ff */
[----:B------:R-:W-:-:S04]  /*19210*/  ISETP.NE.AND P0, PT, R0, 0x1f, PT ;  /* 0x0000001f0000780c */ /* 0x000fc80003f05270 */
[----:B------:R-:W-:-:S13]  /*19220*/  ISETP.GE.OR P1, PT, R0, UR4, !P0 ;  /* 0x0000000400007c0c */ /* 0x000fda000c726670 */
[----:B------:R-:W1:Y:S08]  /*19230*/  @!P1 LDC.64 R4, c[0x0][0xc80] ;  /* 0x00032000ff049b82 */ /* 0x000e700000000a00 */
[----:B0-----:R-:W0:Y:S01]  /*19240*/  @!P1 LDC.64 R2, c[0x0][0xc78] ;  /* 0x00031e00ff029b82 */ /* 0x001e220000000a00 */
[----:B-1----:R-:W-:-:S05]  /*19250*/  @!P1 IMAD.WIDE.U32 R4, R0, 0x4, R4 ;  /* 0x0000000400049825 */ /* 0x002fca00078e0004 */
[----:B------:R-:W3:Y:S01]  /*19260*/  @!P1 LDG.E R6, desc[UR60][R4.64] ;  /* 0x0000003c04069981 */ /* 0x000ee2000c1e1900 */
[----:B0-----:R-:W-:-:S05]  /*19270*/  @!P1 IMAD.WIDE.U32 R2, R0, 0x4, R2 ;  /* 0x0000000400029825 */ /* 0x001fca00078e0002 */
[----:B------:R-:W3:Y:S01]  /*19280*/  @!P1 LDG.E R7, desc[UR60][R2.64] ;  /* 0x0000003c02079981 */ /* 0x000ee2000c1e1900 */
[C---:B------:R-:W-:Y:S02]  /*19290*/  ISETP.NE.AND P1, PT, R0.reuse, RZ, PT ;  /* 0x000000ff0000720c */ /* 0x040fe40003f25270 */
[C---:B------:R-:W-:Y:S02]  /*192a0*/  ISETP.GE.U32.AND P2, PT, R0.reuse, 0x2, PT ;  /* 0x000000020000780c */ /* 0x040fe40003f46070 */
[C---:B------:R-:W-:Y:S02]  /*192b0*/  ISETP.GE.U32.AND P3, PT, R0.reuse, 0x4, PT ;  /* 0x000000040000780c */ /* 0x040fe40003f66070 */
[C---:B------:R-:W-:Y:S02]  /*192c0*/  ISETP.GE.U32.AND P4, PT, R0.reuse, 0x8, PT ;  /* 0x000000080000780c */ /* 0x040fe40003f86070 */
[----:B------:R-:W-:Y:S01]  /*192d0*/  ISETP.GE.U32.AND P5, PT, R0, 0x10, PT ;  /* 0x000000100000780c */ /* 0x000fe20003fa6070 */
[----:B------:R-:W-:Y:S01]  /*192e0*/  UMOV UR4, URZ ;  /* 0x0000003f00047c82 */ /* 0x000fe20008000000 */
[----:B---3--:R-:W-:-:S05]  /*192f0*/  IMAD R8, R6, R7, RZ ;  /* 0x0000000706087224 */ /* 0x008fca00078e02ff */
        /* <DEDUP_REMOVED lines=16> */
[----:B0-----:R-:W-:-:S05]  /*19400*/  IMAD R8, R8, UR5, RZ ;  /* 0x0000000508087c24 */ /* 0x001fca000f8e02ff */
[----:B--2---:R-:W-:Y:S01]  /*19410*/  ISETP.GT.AND P6, PT, R8, UR6, PT ;  /* 0x0000000608007c0c */ /* 0x004fe2000bfc4270 */
[----:B------:R-:W-:-:S12]  /*19420*/  IMAD.MOV.U32 R3, RZ, RZ, R8 ;  /* 0x000000ffff037224 */ /* 0x000fd800078e0008 */
[----:B------:R-:W-:Y:S05]  /*19430*/  @P6 BRA `(.L_x_559) ;  /* 0x00000000009c6947 */ /* 0x000fea0003800000 */
[----:B------:R-:W-:Y:S01]  /*19440*/  IMAD.MOV.U32 R8, RZ, RZ, R3 ;  /* 0x000000ffff087224 */ /* 0x000fe200078e0003 */
[----:B------:R-:W-:Y:S01]  /*19450*/  UMOV UR4, URZ ;  /* 0x0000003f00047c82 */ /* 0x000fe20008000000 */
[----:B------:R-:W-:-:S05]  /*19460*/  ULDC UR5, c[0x0][0xc38] ;  /* 0x00030e0000057ab9 */ /* 0x000fca0000000800 */
.L_x_561:
[----:B------:R-:W0:Y:S01]  /*19470*/  LDC R2, c[0x0][0xc3c] ;  /* 0x00030f00ff027b82 */ /* 0x000e220000000800 */
[----:B------:R-:W-:Y:S01]  /*19480*/  UIADD3 UR4, UR4, 0x1f, URZ ;  /* 0x0000001f04047890 */ /* 0x000fe2000fffe03f */
[----:B------:R-:W-:Y:S02]  /*19490*/  ULDC UR7, c[0x0][0xc3c] ;  /* 0x00030f0000077ab9 */ /* 0x000fe40000000800 */
[----:B------:R-:W-:-:S03]  /*194a0*/  IMAD.U32 R27, RZ, RZ, UR7 ;  /* 0x00000007ff1b7e24 */ /* 0x000fc6000f8e00ff */
[----:B0-----:R-:W-:-:S13]  /*194b0*/  ISETP.LE.AND P6, PT, R2, UR4, PT ;  /* 0x0000000402007c0c */ /* 0x001fda000bfc3270 */
[----:B------:R-:W-:Y:S05]  /*194c0*/  @P6 BRA `(.L_x_560) ;  /* 0x00000004009c6947 */ /* 0x000fea0003800000 */
[----:B------:R-:W-:-:S05]  /*194d0*/  VIADD R7, R0, UR4 ;  /* 0x0000000400077c36 */ /* 0x000fca0008000000 */
        /* <DEDUP_REMOVED lines=29> */
.L_x_559:
        /* <DEDUP_REMOVED lines=19> */
.L_x_562:
[----:B0-----:R-:W-:Y:S02]  /*197e0*/  IMAD.MOV.U32 R5, RZ, RZ, R10 ;  /* 0x000000ffff057224 */ /* 0x001fe400078e000a */
[----:B-1----:R-:W-:Y:S02]  /*197f0*/  IMAD R24, R24, UR5, R9 ;  /* 0x0000000518187c24 */ /* 0x002fe4000f8e0209 */
[----:B------:R-:W0:Y:S01]  /*19800*/  I2F.RP R8, R5 ;  /* 0x0000000500087306 */ /* 0x000e220000209400 */
[----:B------:R-:W-:Y:S02]  /*19810*/  IMAD R9, R11, R4, RZ ;  /* 0x000000040b097224 */ /* 0x000fe400078e02ff */
[----:B------:R-:W-:Y:S01]  /*19820*/  IMAD.MOV.U32 R2, RZ, RZ, RZ ;  /* 0x000000ffff027224 */ /* 0x000fe200078e00ff */
[----:B------:R-:W-:Y:S01]  /*19830*/  IADD3 R25, -R24, UR6, RZ ;  /* 0x0000000618197c10 */ /* 0x000fe2000fffe1ff */
[----:B------:R-:W-:Y:S02]  /*19840*/  VIADD R27, R27, UR4 ;  /* 0x000000041b1b7c36 */ /* 0x000fe40008000000 */
[----:B------:R-:W-:Y:S01]  /*19850*/  IMAD.HI.U32 R2, R3, R9, R2 ;  /* 0x0000000903027227 */ /* 0x000fe200078e0002 */
[----:B------:R-:W-:-:S02]  /*19860*/  IABS R3, R6 ;  /* 0x0000000600037213 */ /* 0x000fc40000000000 */
[----:B------:R-:W-:-:S03]  /*19870*/  IABS R9, R25 ;  /* 0x0000001900097213 */ /* 0x000fc60000000000 */
[----:B------:R-:W-:Y:S02]  /*19880*/  IMAD.MOV R3, RZ, RZ, -R3 ;  /* 0x000000ffff037224 */ /* 0x000fe400078e0a03 */
[----:B------:R-:W-:Y:S01]  /*19890*/  IMAD.HI.U32 R2, R2, R9, RZ ;  /* 0x0000000902027227 */ /* 0x000fe200078e00ff */
[----:B0-----:R-:W0:Y:S03]  /*198a0*/  MUFU.RCP R8, R8 ;  /* 0x0000000800087308 */ /* 0x001e260000001000 */
[----:B------:R-:W-:-:S05]  /*198b0*/  IMAD R9, R2, R3, R9 ;  /* 0x0000000302097224 */ /* 0x000fca00078e0209 */
[----:B------:R-:W-:Y:S01]  /*198c0*/  ISETP.GT.U32.AND P1, PT, R4, R9, PT ;  /* 0x000000090400720c */ /* 0x000fe20003f24070 */
[----:B0-----:R-:W-:-:S12]  /*198d0*/  VIADD R3, R8, 0xffffffe ;  /* 0x0ffffffe08037836 */ /* 0x001fd80000000000 */
[----:B------:R-:W-:Y:S01]  /*198e0*/  @!P1 IMAD.IADD R9, R9, 0x1, -R4 ;  /* 0x0000000109099824 */ /* 0x000fe200078e0a04 */
[----:B------:R-:W0:Y:S01]  /*198f0*/  F2I.FTZ.U32.TRUNC.NTZ R3, R3 ;  /* 0x0000000300037305 */ /* 0x000e22000021f000 */
[----:B------:R-:W-:Y:S01]  /*19900*/  @!P1 VIADD R2, R2, 0x1 ;  /* 0x0000000102029836 */ /* 0x000fe20000000000 */
[----:B------:R-:W-:Y:S02]  /*19910*/  ISETP.NE.AND P1, PT, R6, RZ, PT ;  /* 0x000000ff0600720c */ /* 0x000fe40003f25270 */
[----:B------:R-:W-:Y:S02]  /*19920*/  ISETP.GE.U32.AND P0, PT, R9, R4, PT ;  /* 0x000000040900720c */ /* 0x000fe40003f06070 */
[----:B------:R-:W-:-:S04]  /*19930*/  LOP3.LUT R4, R25, R6, RZ, 0x3c, !PT ;  /* 0x0000000619047212 */ /* 0x000fc800078e3cff */
[----:B------:R-:W-:Y:S01]  /*19940*/  ISETP.GE.AND P2, PT, R4, RZ, PT ;  /* 0x000000ff0400720c */ /* 0x000fe20003f46270 */
[----:B0-----:R-:W-:-:S06]  /*19950*/  IMAD.MOV R8, RZ, RZ, -R3 ;  /* 0x000000ffff087224 */ /* 0x001fcc00078e0a03 */
[----:B------:R-:W-:-:S04]  /*19960*/  @P0 VIADD R2, R2, 0x1 ;  /* 0x0000000102020836 */ /* 0x000fc80000000000 */
[----:B------:R-:W-:Y:S02]  /*19970*/  IMAD.MOV.U32 R4, RZ, RZ, R2 ;  /* 0x000000ffff047224 */ /* 0x000fe400078e0002 */
[----:B------:R-:W-:Y:S01]  /*19980*/  IMAD.MOV.U32 R2, RZ, RZ, R8 ;  /* 0x000000ffff027224 */ /* 0x000fe200078e0008 */
[----:B------:R-:W-:Y:S01]  /*19990*/  IABS R8, R7 ;  /* 0x0000000700087213 */ /* 0x000fe20000000000 */
[----:B------:R-:W-:Y:S01]  /*199a0*/  @!P2 IMAD.MOV R4, RZ, RZ, -R4 ;  /* 0x000000ffff04a224 */ /* 0x000fe200078e0a04 */
[----:B------:R-:W-:Y:S01]  /*199b0*/  @!P1 LOP3.LUT R4, RZ, R6, RZ, 0x33, !PT ;  /* 0x00000006ff049212 */ /* 0x000fe200078e33ff */
[----:B------:R-:W-:Y:S02]  /*199c0*/  IMAD R9, R2, R5, RZ ;  /* 0x0000000502097224 */ /* 0x000fe400078e02ff */
[----:B------:R-:W-:Y:S02]  /*199d0*/  IMAD.MOV.U32 R2, RZ, RZ, RZ ;  /* 0x000000ffff027224 */ /* 0x000fe400078e00ff */
[----:B------:R-:W-:-:S02]  /*199e0*/  IMAD.MOV R8, RZ, RZ, -R8 ;  /* 0x000000ffff087224 */ /* 0x000fc400078e0a08 */
[----:B------:R-:W-:Y:S01]  /*199f0*/  IMAD.HI.U32 R2, R3, R9, R2 ;  /* 0x0000000903027227 */ /* 0x000fe200078e0002 */
[----:B------:R-:W-:-:S03]  /*19a00*/  IABS R3, R4 ;  /* 0x0000000400037213 */ /* 0x000fc60000000000 */
[----:B------:R-:W-:Y:S02]  /*19a10*/  IMAD R6, R6, R4, RZ ;  /* 0x0000000406067224 */ /* 0x000fe400078e02ff */
        /* <DEDUP_REMOVED lines=18> */
.L_x_560:
[----:B------:R-:W-:Y:S02]  /*19b40*/  IMAD.MOV.U32 R25, RZ, RZ, RZ ;  /* 0x000000ffff197224 */ /* 0x000fe400078e00ff */
[----:B------:R-:W-:Y:S02]  /*19b50*/  IMAD.U32 R24, RZ, RZ, UR6 ;  /* 0x00000006ff187e24 */ /* 0x000fe4000f8e00ff */
[----:B------:R-:W-:-:S07]  /*19b60*/  IMAD.MOV.U32 R26, RZ, RZ, RZ ;  /* 0x000000ffff1a7224 */ /* 0x000fce00078e00ff */
.L_x_563:
[----:B------:R-:W-:-:S13]  /*19b70*/  ISETP.NE.AND P0, PT, R0, RZ, PT ;  /* 0x000000ff0000720c */ /* 0x000fda0003f05270 */
[----:B------:R-:W0:Y:S01]  /*19b80*/  @!P0 S2R R3, SR_CgaCtaId ;  /* 0x0000000000038919 */ /* 0x000e220000008800 */
[----:B------:R-:W-:-:S04]  /*19b90*/  @!P0 MOV R0, 0x400 ;  /* 0x0000040000008802 */ /* 0x000fc80000000f00 */
[----:B0-----:R-:W-:-:S05]  /*19ba0*/  @!P0 LEA R0, R3, R0, 0x18 ;  /* 0x0000000003008211 */ /* 0x001fca00078ec0ff */
[----:B------:R0:W-:Y:S01]  /*19bb0*/  @!P0 STS.128 [R0+0x31cd0], R24 ;  /* 0x031cd01800008388 */ /* 0x0001e20000000c00 */
[----:B------:R-:W-:Y:S06]  /*19bc0*/  BAR.ARV 0x5, 0x200 ;  /* 0x0148000000007b1d */ /* 0x000fec0000002000 */
.L_x_558:
[----:B------:R2:W-:Y:S01]  /*19bd0*/  STL [R1+0x34], RZ ;  /* 0x000034ff01007387 */ /* 0x0005e20000100800 */
[----:B------:R-:W-:Y:S01]  /*19be0*/  ULDC UR4, c[0x0][0xc3c] ;  /* 0x00030f0000047ab9 */ /* 0x000fe20000000800 */
[----:B------:R-:W-:Y:S01]  /*19bf0*/  IMAD.MOV.U32 R28, RZ, RZ, 0x1 ;  /* 0x00000001ff1c7424 */ /* 0x000fe200078e00ff */
[----:B-1----:R-:W-:Y:S01]  /*19c00*/  ISETP.GE.AND P0, PT, R27, UR4, PT ;  /* 0x000000041b007c0c */ /* 0x002fe2000bf06270 */
[----:B------:R-:W-:-:S12]  /*19c10*/  IMAD.MOV.U32 R18, RZ, RZ, RZ ;  /* 0x000000ffff127224 */ /* 0x000fd800078e00ff */
[----:B--2---:R-:W-:Y:S05]  /*19c20*/  @P0 BRA `(.L_x_564) ;  /* 0x0000007000000947 */ /* 0x004fea0003800000 */
[----:B------:R-:W1:Y:S01]  /*19c30*/  S2R R6, SR_TID.X ;  /* 0x0000000000067919 */ /* 0x000e620000002100 */
[----:B------:R-:W2:Y:S01]  /*19c40*/  S2UR UR5, SR_CgaCtaId ;  /* 0x00000000000579c3 */ /* 0x000ea20000008800 */
[----:B------:R-:W-:Y:S01]  /*19c50*/  UMOV UR4, 0x400 ;  /* 0x0000040000047882 */ /* 0x000fe20000000000 */
[----:B------:R-:W-:Y:S01]  /*19c60*/  BSSY B8, `(.L_x_564) ;  /* 0x00006fc000087945 */ /* 0x000fe20003800000 */
[----:B------:R-:W-:Y:S01]  /*19c70*/  STL [R1+0x34], RZ ;  /* 0x000034ff01007387 */ /* 0x000fe20000100800 */
[----:B------:R-:W-:Y:S01]  /*19c80*/  IMAD.MOV.U32 R29, RZ, RZ, RZ ;  /* 0x000000ffff1d7224 */ /* 0x000fe200078e00ff */
[----:B------:R-:W-:Y:S01]  /*19c90*/  ULDC.64 UR36, c[0x0][0x198] ;  /* 0x0000660000247ab9 */ /* 0x000fe20000000a00 */
[----:B------:R-:W-:Y:S01]  /*19ca0*/  IMAD.MOV.U32 R18, RZ, RZ, RZ ;  /* 0x000000ffff127224 */ /* 0x000fe200078e00ff */
[----:B------:R-:W-:Y:S01]  /*19cb0*/  ULDC UR38, c[0x0][0xc] ;  /* 0x0000030000267ab9 */ /* 0x000fe20000000800 */
[----:B------:R-:W-:Y:S01]  /*19cc0*/  IMAD.MOV.U32 R28, RZ, RZ, 0x1 ;  /* 0x00000001ff1c7424 */ /* 0x000fe200078e00ff */
[----:B--2---:R-:W-:-:S06]  /*19cd0*/  ULEA UR4, UR5, UR4, 0x18 ;  /* 0x0000000405047291 */ /* 0x004fcc000f8ec03f */
[----:B------:R-:W-:Y:S01]  /*19ce0*/  IMAD.U32 R16, RZ, RZ, UR4 ;  /* 0x00000004ff107e24 */ /* 0x000fe2000f8e00ff */
[C---:B-1----:R-:W-:Y:S01]  /*19cf0*/  LOP3.LUT R5, R6.reuse, 0x7f, RZ, 0xc0, !PT ;  /* 0x0000007f06057812 */ /* 0x042fe200078ec0ff */
[----:B0-----:R-:W-:-:S04]  /*19d00*/  IMAD.SHL.U32 R0, R6, 0x8, RZ ;  /* 0x0000000806007824 */ /* 0x001fc800078e00ff */
[----:B------:R-:W-:Y:S01]  /*19d10*/  IMAD.SHL.U32 R4, R5, 0x8, RZ ;  /* 0x0000000805047824 */ /* 0x000fe200078e00ff */
[C---:B------:R-:W-:Y:S02]  /*19d20*/  LOP3.LUT R3, R0.reuse, 0x20, RZ, 0xc0, !PT ;  /* 0x0000002000037812 */ /* 0x040fe400078ec0ff */
[----:B------:R-:W-:Y:S02]  /*19d30*/  LOP3.LUT R2, R0, 0xd8, RZ, 0xc0, !PT ;  /* 0x000000d800027812 */ /* 0x000fe400078ec0ff */
[----:B------:R-:W-:Y:S02]  /*19d40*/  LOP3.LUT R3, R3, 0x300, R4, 0xf8, !PT ;  /* 0x0000030003037812 */ /* 0x000fe400078ef804 */
[----:B------:R-:W-:Y:S02]  /*19d50*/  LOP3.LUT R2, R2, 0x18, R6, 0x78, !PT ;  /* 0x0000001802027812 */ /* 0x000fe400078e7806 */
[----:B------:R-:W-:Y:S01]  /*19d60*/  SHF.R.U32.HI R4, RZ, 0x2, R5 ;  /* 0x00000002ff047819 */ /* 0x000fe20000011605 */
[----:B------:R-:W-:Y:S01]  /*19d70*/  IMAD.MOV.U32 R5, RZ, RZ, 0x1 ;  /* 0x00000001ff057424 */ /* 0x000fe200078e00ff */
[----:B------:R-:W-:Y:S01]  /*19d80*/  LOP3.LUT R3, R3, R2, RZ, 0xfc, !PT ;  /* 0x0000000203037212 */ /* 0x000fe200078efcff */
[----:B------:R-:W-:Y:S01]  /*19d90*/  IMAD.SHL.U32 R2, R6, 0x20, RZ ;  /* 0x0000002006027824 */ /* 0x000fe200078e00ff */
[----:B------:R-:W-:-:S02]  /*19da0*/  LOP3.LUT R0, R0, 0x18, RZ, 0xc0, !PT ;  /* 0x0000001800007812 */ /* 0x000fc400078ec0ff */
[----:B------:R-:W-:Y:S02]  /*19db0*/  STL [R1], R5 ;  /* 0x0000000501007387 */ /* 0x000fe40000100800 */
[----:B------:R-:W-:Y:S01]  /*19dc0*/  LOP3.LUT R4, R4, 0x60, R2, 0xf8, !PT ;  /* 0x0000006004047812 */ /* 0x000fe200078ef802 */
[----:B------:R-:W-:-:S05]  /*19dd0*/  IMAD R2, R3, 0x2, R16 ;  /* 0x0000000203027824 */ /* 0x000fca00078e0210 */
[----:B------:R0:W-:Y:S02]  /*19de0*/  STL [R1+0xc], R2 ;  /* 0x00000c0201007387 */ /* 0x0001e40000100800 */
[C---:B0-----:R-:W-:Y:S02]  /*19df0*/  LOP3.LUT R2, R0.reuse, 0x20, RZ, 0xfc, !PT ;  /* 0x0000002000027812 */ /* 0x041fe400078efcff */
[----:B------:R-:W-:-:S07]  /*19e00*/  LOP3.LUT R0, R0, 0x40, RZ, 0xfc, !PT ;  /* 0x0000004000007812 */ /* 0x000fce00078efcff */
.L_x_710:
[----:B------:R-:W0:Y:S02]  /*19e10*/  LDC.64 R2, c[0x0][0xc88] ;  /* 0x00032200ff027b82 */ /* 0x000e240000000a00 */
[----:B0-----:R-:W-:-:S05]  /*19e20*/  IMAD.WIDE R2, R27, 0x4, R2 ;  /* 0x000000041b027825 */ /* 0x001fca00078e0202 */
[----:B--2---:R-:W2:Y:S01]  /*19e30*/  LDG.E R13, desc[UR60][R2.64] ;  /* 0x0000003c020d7981 */ /* 0x004ea2000c1e1900 */
[----:B------:R-:W-:Y:S05]  /*19e40*/  YIELD ;  /* 0x0000000000007946 */ /* 0x000fea0003800000 */
[----:B------:R-:W-:Y:S01]  /*19e50*/  ULDC.64 UR4, c[0x0][0xa28] ;  /* 0x00028a0000047ab9 */ /* 0x000fe20000000a00 */
[----:B------:R-:W-:Y:S02]  /*19e60*/  CS2R R8, SRZ ;  /* 0x0000000000087805 */ /* 0x000fe4000001ff00 */
[----:B------:R-:W-:Y:S01]  /*19e70*/  ISETP.NE.U32.AND P0, PT, RZ, UR4, PT ;  /* 0x00000004ff007c0c */ /* 0x000fe2000bf05070 */
[----:B------:R-:W-:-:S03]  /*19e80*/  ULDC.64 UR6, c[0x0][0xa00] ;  /* 0x0002800000067ab9 */ /* 0x000fc60000000a00 */
[----:B------:R-:W-:Y:S02]  /*19e90*/  ISETP.NE.AND.EX P0, PT, RZ, UR5, PT, P0 ;  /* 0x00000005ff007c0c */ /* 0x000fe4000bf05300 */
[----:B--2---:R-:W-:Y:S01]  /*19ea0*/  SHF.R.S32.HI R0, RZ, 0x1f, R13 ;  /* 0x0000001fff007819 */ /* 0x004fe2000001140d */
[----:B------:R-:W-:-:S10]  /*19eb0*/  IMAD.SHL.U32 R19, R13, 0x4, RZ ;  /* 0x000000040d137824 */ /* 0x000fd400078e00ff */
[C---:B------:R-:W-:Y:S01]  /*19ec0*/  @P0 LEA R4, P1, R13.reuse, UR4, 0x2 ;  /* 0x000000040d040c11 */ /* 0x040fe2000f8210ff */
[----:B------:R-:W-:Y:S01]  /*19ed0*/  STL [R1+0x10], R13 ;  /* 0x0000100d01007387 */ /* 0x000fe20000100800 */
[C-C-:B------:R-:W-:Y:S02]  /*19ee0*/  SHF.L.U64.HI R22, R13.reuse, 0x2, R0.reuse ;  /* 0x000000020d167819 */ /* 0x140fe40000010200 */
[----:B-1-3--:R-:W-:Y:S01]  /*19ef0*/  @P0 LEA.HI.X R5, R13, UR5, R0, 0x2, P1 ;  /* 0x000000050d050c11 */ /* 0x00afe200088f1400 */
[----:B------:R-:W-:Y:S01]  /*19f00*/  ULDC.64 UR4, c[0x0][0xa08] ;  /* 0x0002820000047ab9 */ /* 0x000fe20000000a00 */
[----:B------:R-:W-:Y:S01]  /*19f10*/  ISETP.NE.U32.AND P1, PT, RZ, UR6, PT ;  /* 0x00000006ff007c0c */ /* 0x000fe2000bf25070 */
[----:B------:R0:W-:Y:S01]  /*19f20*/  STL [R1+0x30], R0 ;  /* 0x0000300001007387 */ /* 0x0001e20000100800 */
[----:B------:R-:W-:-:S03]  /*19f30*/  IADD3 R2, P2, R19, UR6, RZ ;  /* 0x0000000613027c10 */ /* 0x000fc6000ff5e0ff */
[----:B------:R1:W5:Y:S01]  /*19f40*/  @P0 LDG.E R9, desc[UR60][R4.64] ;  /* 0x0000003c04090981 */ /* 0x000362000c1e1900 */
[----:B------:R-:W-:Y:S01]  /*19f50*/  ISETP.NE.AND.EX P0, PT, RZ, UR7, PT, P1 ;  /* 0x00000007ff007c0c */ /* 0x000fe2000bf05310 */
[----:B------:R-:W-:Y:S01]  /*19f60*/  IMAD.MOV.U32 R12, RZ, RZ, RZ ;  /* 0x000000ffff0c7224 */ /* 0x000fe200078e00ff */
[C---:B------:R-:W-:Y:S01]  /*19f70*/  IADD3.X R3, R22.reuse, UR7, RZ, P2, !PT ;  /* 0x0000000716037c10 */ /* 0x040fe200097fe4ff */
[----:B------:R-:W-:Y:S01]  /*19f80*/  ULDC.64 UR6, c[0x0][0xa10] ;  /* 0x0002840000067ab9 */ /* 0x000fe20000000a00 */
[----:B------:R-:W-:Y:S01]  /*19f90*/  ISETP.NE.U32.AND P1, PT, RZ, UR4, PT ;  /* 0x00000004ff007c0c */ /* 0x000fe2000bf25070 */
[----:B0-----:R-:W-:Y:S01]  /*19fa0*/  IMAD.MOV.U32 R0, RZ, RZ, RZ ;  /* 0x000000ffff007224 */ /* 0x001fe200078e00ff */
[C---:B------:R-:W-:Y:S02]  /*19fb0*/  IADD3 R6, P3, R19.reuse, UR4, RZ ;  /* 0x0000000413067c10 */ /* 0x040fe4000ff7e0ff */
[----:B------:R-:W-:Y:S02]  /*19fc0*/  ISETP.NE.AND.EX P1, PT, RZ, UR5, PT, P1 ;  /* 0x00000005ff007c0c */ /* 0x000fe4000bf25310 */
[----:B------:R-:W-:Y:S01]  /*19fd0*/  IADD3.X R7, R22, UR5, RZ, P3, !PT ;  /* 0x0000000516077c10 */ /* 0x000fe20009ffe4ff */
[----:B------:R-:W-:Y:S01]  /*19fe0*/  ULDC.64 UR4, c[0x0][0xa18] ;  /* 0x0002860000047ab9 */ /* 0x000fe20000000a00 */
[----:B-1----:R-:W-:Y:S01]  /*19ff0*/  IADD3 R4, P4, R19, UR6, RZ ;  /* 0x0000000613047c10 */ /* 0x002fe2000ff9e0ff */
[----:B------:R-:W2:Y:S01]  /*1a000*/  @P0 LDG.E R8, desc[UR60][R2.64] ;  /* 0x0000003c02080981 */ /* 0x000ea2000c1e1900 */
[----:B------:R-:W-:-:S02]  /*1a010*/  ISETP.NE.U32.AND P3, PT, RZ, UR4, PT ;  /* 0x00000004ff007c0c */ /* 0x000fc4000bf65070 */
[----:B------:R-:W-:Y:S02]  /*1a020*/  IADD3.X R5, R22, UR7, RZ, P4, !PT ;  /* 0x0000000716057c10 */ /* 0x000fe4000a7fe4ff */
[----:B------:R-:W-:Y:S02]  /*1a030*/  ISETP.NE.AND.EX P3, PT, RZ, UR5, PT, P3 ;  /* 0x00000005ff007c0c */ /* 0x000fe4000bf65330 */
[----:B------:R-:W-:Y:S01]  /*1a040*/  ISETP.NE.U32.AND P2, PT, RZ, UR6, PT ;  /* 0x00000006ff007c0c */ /* 0x000fe2000bf45070 */
[----:B------:R-:W5:Y:S03]  /*1a050*/  @P1 LDG.E R12, desc[UR60][R6.64] ;  /* 0x0000003c060c1981 */ /* 0x000f66000c1e1900 */
[----:B------:R-:W-:-:S07]  /*1a060*/  ISETP.NE.AND.EX P2, PT, RZ, UR7, PT, P2 ;  /* 0x00000007ff007c0c */ /* 0x000fce000bf45320 */
[----:B------:R-:W-:Y:S01]  /*1a070*/  @P3 IADD3 R10, P4, R19, UR4, RZ ;  /* 0x00000004130a3c10 */ /* 0x000fe2000ff9e0ff */
[----:B------:R-:W-:-:S03]  /*1a080*/  ULDC UR4, c[0x0][0x288] ;  /* 0x0000a20000047ab9 */ /* 0x000fc60000000800 */
[----:B------:R-:W-:Y:S02]  /*1a090*/  @P3 IADD3.X R11, R22, UR5, RZ, P4, !PT ;  /* 0x00000005160b3c10 */ /* 0x000fe4000a7fe4ff */
[----:B------:R-:W5:Y:S04]  /*1a0a0*/  @P2 LDG.E R0, desc[UR60][R4.64] ;  /* 0x0000003c04002981 */ /* 0x000f68000c1e1900 */
[----:B--2---:R0:W-:Y:S02]  /*1a0b0*/  STL [R1+0x18], R8 ;  /* 0x0000180801007387 */ /* 0x0041e40000100800 */
[----:B0-----:R-:W-:Y:S01]  /*1a0c0*/  IMAD.U32 R8, RZ, RZ, UR4 ;  /* 0x00000004ff087e24 */ /* 0x001fe2000f8e00ff */
[----:B------:R-:W-:-:S05]  /*1a0d0*/  ULDC.64 UR4, c[0x0][0x418] ;  /* 0x0001060000047ab9 */ /* 0x000fca0000000a00 */
[----:B------:R0:W2:Y:S01]  /*1a0e0*/  @P3 LDG.E R8, desc[UR60][R10.64] ;  /* 0x0000003c0a083981 */ /* 0x0000a2000c1e1900 */
[----:B------:R-:W-:-:S03]  /*1a0f0*/  UISETP.NE.U32.AND UP0, UPT, UR4, URZ, UPT ;  /* 0x0000003f0400728c */ /* 0x000fc6000bf05070 */
[----:B------:R-:W-:Y:S01]  /*1a100*/  ULDC UR4, c[0x0][0x424] ;  /* 0x0001090000047ab9 */ /* 0x000fe20000000800 */
[----:B------:R-:W-:-:S03]  /*1a110*/  UISETP.NE.AND.EX UP0, UPT, UR5, URZ, UPT, UP0 ;  /* 0x0000003f0500728c */ /* 0x000fc6000bf05300 */
[----:B------:R-:W-:Y:S01]  /*1a120*/  ULDC UR5, c[0x0][0x2f0] ;  /* 0x0000bc0000057ab9 */ /* 0x000fe20000000800 */
[----:B------:R-:W-:-:S04]  /*1a130*/  USEL UR4, UR4, 0x1, UP0 ;  /* 0x0000000104047887 */ /* 0x000fc80008000000 */
[----:B------:R-:W-:-:S03]  /*1a140*/  UIMAD UR4, UR4, UR5, URZ ;  /* 0x00000005040472a4 */ /* 0x000fc6000f8e023f */
[----:B------:R-:W-:-:S03]  /*1a150*/  ULDC UR5, c[0x0][0x348] ;  /* 0x0000d20000057ab9 */ /* 0x000fc60000000800 */
[----:B0-----:R-:W-:Y:S01]  /*1a160*/  IMAD.U32 R10, RZ, RZ, UR4 ;  /* 0x00000004ff0a7e24 */ /* 0x001fe2000f8e00ff */
[----:B--2---:R0:W-:Y:S02]  /*1a170*/  STL [R1+0x38], R8 ;  /* 0x0000380801007387 */ /* 0x0041e40000100800 */
[----:B0-----:R-:W-:Y:S01]  /*1a180*/  IMAD.U32 R8, RZ, RZ, UR5 ;  /* 0x00000005ff087e24 */ /* 0x001fe2000f8e00ff */
[----:B----4-:R-:W-:Y:S06]  /*1a190*/  @P3 BRA `(.L_x_565) ;  /* 0x0000000000143947 */ /* 0x010fec0003800000 */
[----:B------:R-:W-:Y:S05]  /*1a1a0*/  @!P0 BRA `(.L_x_565) ;  /* 0x0000000000108947 */ /* 0x000fea0003800000 */
[----:B------:R-:W2:Y:S04]  /*1a1b0*/  LDG.E R11, desc[UR60][R2.64] ;  /* 0x0000003c020b7981 */ /* 0x000ea8000c1e1900 */
[----:B------:R-:W2:Y:S02]  /*1a1c0*/  LDG.E R2, desc[UR60][R2.64+0x4] ;  /* 0x0000043c02027981 */ /* 0x000ea4000c1e1900 */
[----:B--2---:R-:W-:-:S05]  /*1a1d0*/  IMAD.IADD R2, R2, 0x1, -R11 ;  /* 0x0000000102027824 */ /* 0x004fca00078e0a0b */
[----:B------:R0:W-:Y:S02]  /*1a1e0*/  STL [R1+0x38], R2 ;  /* 0x0000380201007387 */ /* 0x0001e40000100800 */
.L_x_565:
[----:B------:R-:W-:Y:S01]  /*1a1f0*/  ULDC.64 UR4, c[0x0][0xa20] ;  /* 0x0002880000047ab9 */ /* 0x000fe20000000a00 */
[C---:B------:R-:W-:Y:S01]  /*1a200*/  LOP3.LUT R11, R26.reuse, 0xff000000, RZ, 0xc0, !PT ;  /* 0xff0000001a0b7812 */ /* 0x040fe200078ec0ff */
[----:B------:R-:W-:Y:S01]  /*1a210*/  IMAD.MOV.U32 R23, RZ, RZ, R13 ;  /* 0x000000ffff177224 */ /* 0x000fe200078e000d */
[----:B------:R-:W-:Y:S02]  /*1a220*/  ISETP.NE.U32.AND P0, PT, RZ, UR4, PT ;  /* 0x00000004ff007c0c */ /* 0x000fe4000bf05070 */
[----:B------:R-:W-:Y:S02]  /*1a230*/  SHF.R.U32.HI R11, RZ, 0x8, R11 ;  /* 0x00000008ff0b7819 */ /* 0x000fe4000001160b */
[----:B------:R-:W-:Y:S02]  /*1a240*/  ISETP.NE.AND.EX P0, PT, RZ, UR5, PT, P0 ;  /* 0x00000005ff007c0c */ /* 0x000fe4000bf05300 */
[C---:B0-----:R-:W-:Y:S02]  /*1a250*/  LOP3.LUT R2, R26.reuse, 0xff0000, RZ, 0xc0, !PT ;  /* 0x00ff00001a027812 */ /* 0x041fe400078ec0ff */
[----:B------:R-:W-:Y:S01]  /*1a260*/  LOP3.LUT R17, R26, 0xffff, RZ, 0xc0, !PT ;  /* 0x0000ffff1a117812 */ /* 0x000fe200078ec0ff */
[----:B-----5:R-:W-:Y:S01]  /*1a270*/  IMAD.IADD R26, R12, 0x1, R9 ;  /* 0x000000010c1a7824 */ /* 0x020fe200078e0209 */
[----:B------:R-:W-:-:S07]  /*1a280*/  LEA.HI R11, R2, R11, RZ, 0x10 ;  /* 0x0000000b020b7211 */ /* 0x000fce00078f80ff */
[----:B------:R-:W-:Y:S05]  /*1a290*/  @!P0 BRA `(.L_x_566) ;  /* 0x0000000000108947 */ /* 0x000fea0003800000 */
[----:B------:R-:W-:-:S04]  /*1a2a0*/  IADD3 R2, P0, R19, UR4, RZ ;  /* 0x0000000413027c10 */ /* 0x000fc8000ff1e0ff */
[----:B------:R-:W-:-:S05]  /*1a2b0*/  IADD3.X R3, R22, UR5, RZ, P0, !PT ;  /* 0x0000000516037c10 */ /* 0x000fca00087fe4ff */
[----:B------:R0:W5:Y:S01]  /*1a2c0*/  LDG.E R10, desc[UR60][R2.64] ;  /* 0x0000003c020a7981 */ /* 0x000162000c1e1900 */
[----:B------:R-:W-:Y:S05]  /*1a2d0*/  BRA `(.L_x_567) ;  /* 0x0000000000107947 */ /* 0x000fea0003800000 */
.L_x_566:
[----:B------:R-:W-:Y:S05]  /*1a2e0*/  @!P1 BRA `(.L_x_567) ;  /* 0x00000000000c9947 */ /* 0x000fea0003800000 */
[----:B------:R-:W2:Y:S04]  /*1a2f0*/  LDG.E R10, desc[UR60][R6.64] ;  /* 0x0000003c060a7981 */ /* 0x000ea8000c1e1900 */
[----:B------:R-:W2:Y:S02]  /*1a300*/  LDG.E R6, desc[UR60][R6.64+0x4] ;  /* 0x0000043c06067981 */ /* 0x000ea4000c1e1900 */
[----:B--2---:R-:W-:-:S07]  /*1a310*/  IMAD.IADD R10, R6, 0x1, -R10 ;  /* 0x00000001060a7824 */ /* 0x004fce00078e0a0a */
.L_x_567:
[----:B0-----:R-:W2:Y:S01]  /*1a320*/  @P2 LDG.E R2, desc[UR60][R4.64] ;  /* 0x0000003c04022981 */ /* 0x001ea2000c1e1900 */
[----:B-----5:R-:W-:-:S03]  /*1a330*/  IMAD.IADD R10, R10, 0x1, -R9 ;  /* 0x000000010a0a7824 */ /* 0x020fc600078e0a09 */
[----:B------:R-:W2:Y:S01]  /*1a340*/  @P2 LDG.E R4, desc[UR60][R4.64+0x4] ;  /* 0x0000043c04042981 */ /* 0x000ea2000c1e1900 */
[----:B------:R-:W-:Y:S01]  /*1a350*/  LOP3.LUT R13, R11, 0xff, RZ, 0xc0, !PT ;  /* 0x000000ff0b0d7812 */ /* 0x000fe200078ec0ff */
[----:B------:R-:W-:Y:S01]  /*1a360*/  BSSY B0, `(.L_x_568) ;  /* 0x000002b000007945 */ /* 0x000fe20003800000 */
[----:B--2---:R-:W-:-:S04]  /*1a370*/  @P2 IMAD.IADD R8, R4, 0x1, -R2 ;  /* 0x0000000104082824 */ /* 0x004fc800078e0a02 */
[----:B------:R-:W-:-:S04]  /*1a380*/  IMAD.IADD R2, R10, 0x1, R8 ;  /* 0x000000010a027824 */ /* 0x000fc800078e0208 */
[----:B------:R-:W-:-:S04]  /*1a390*/  VIADD R3, R2, 0x8f ;  /* 0x0000008f02037836 */ /* 0x000fc80000000000 */
[----:B------:R-:W-:Y:S01]  /*1a3a0*/  IMAD.HI R3, R3, 0x38e38e39, RZ ;  /* 0x38e38e3903037827 */ /* 0x000fe200078e02ff */
[----:B------:R-:W-:-:S04]  /*1a3b0*/  ISETP.GE.AND P1, PT, R2, 0x1, PT ;  /* 0x000000010200780c */ /* 0x000fc80003f26270 */
[----:B------:R-:W-:-:S04]  /*1a3c0*/  SHF.R.U32.HI R2, RZ, 0x1f, R3 ;  /* 0x0000001fff027819 */ /* 0x000fc80000011603 */
[----:B------:R-:W-:-:S05]  /*1a3d0*/  LEA.HI.SX32 R12, R3, R2, 0x1b ;  /* 0x00000002030c7211 */ /* 0x000fca00078fdaff */
[----:B------:R0:W-:Y:S04]  /*1a3e0*/  STL [R1+0x14], R12 ;  /* 0x0000140c01007387 */ /* 0x0001e80000100800 */
[----:B------:R0:W-:Y:S01]  /*1a3f0*/  STL [R1+0x3c], R13 ;  /* 0x00003c0d01007387 */ /* 0x0001e20000100800 */
[----:B------:R-:W-:Y:S01]  /*1a400*/  SHF.R.U32.HI R4, RZ, 0x10, R11 ;  /* 0x00000010ff047819 */ /* 0x000fe2000001160b */
[----:B------:R-:W-:Y:S01]  /*1a410*/  IMAD.MOV.U32 R3, RZ, RZ, RZ ;  /* 0x000000ffff037224 */ /* 0x000fe200078e00ff */
[----:B------:R-:W-:Y:S06]  /*1a420*/  @!P1 BRA `(.L_x_569) ;  /* 0x0000000000789947 */ /* 0x000fec0003800000 */
[----:B------:R-:W-:Y:S01]  /*1a430*/  ISETP.NE.AND P0, PT, R4, RZ, PT ;  /* 0x000000ff0400720c */ /* 0x000fe20003f05270 */
[----:B------:R-:W-:-:S03]  /*1a440*/  ULDC UR4, c[0x0][0x9f0] ;  /* 0x00027c0000047ab9 */ /* 0x000fc60000000800 */
[----:B------:R-:W-:-:S04]  /*1a450*/  SEL R5, R4, UR4, P0 ;  /* 0x0000000404057c07 */ /* 0x000fc80008000000 */
[----:B------:R-:W-:Y:S02]  /*1a460*/  IABS R6, R5 ;  /* 0x0000000500067213 */ /* 0x000fe40000000000 */
[----:B------:R-:W-:Y:S02]  /*1a470*/  IADD3 R7, R5, -0x1, R12 ;  /* 0xffffffff05077810 */ /* 0x000fe40007ffe00c */
[----:B------:R-:W1:Y:S08]  /*1a480*/  I2F.RP R2, R6 ;  /* 0x0000000600027306 */ /* 0x000e700000209400 */
[----:B-1----:R-:W1:Y:S02]  /*1a490*/  MUFU.RCP R2, R2 ;  /* 0x0000000200027308 */ /* 0x002e640000001000 */
[----:B-1----:R-:W-:-:S06]  /*1a4a0*/  VIADD R2, R2, 0xffffffe ;  /* 0x0ffffffe02027836 */ /* 0x002fcc0000000000 */
[----:B------:R1:W2:Y:S02]  /*1a4b0*/  F2I.FTZ.U32.TRUNC.NTZ R3, R2 ;  /* 0x0000000200037305 */ /* 0x0002a4000021f000 */
[----:B-1----:R-:W-:-:S04]  /*1a4c0*/  LOP3.LUT R2, R7, R5, RZ, 0x3c, !PT ;  /* 0x0000000507027212 */ /* 0x002fc800078e3cff */
[----:B------:R-:W-:Y:S01]  /*1a4d0*/  ISETP.GE.AND P4, PT, R2, RZ, PT ;  /* 0x000000ff0200720c */ /* 0x000fe20003f86270 */
[----:B--2---:R-:W-:-:S04]  /*1a4e0*/  IMAD.MOV R2, RZ, RZ, -R3 ;  /* 0x000000ffff027224 */ /* 0x004fc800078e0a03 */
[----:B------:R-:W-:Y:S02]  /*1a4f0*/  IMAD R9, R2, R6, RZ ;  /* 0x0000000602097224 */ /* 0x000fe400078e02ff */
[----:B------:R-:W-:-:S04]  /*1a500*/  IMAD.MOV.U32 R2, RZ, RZ, RZ ;  /* 0x000000ffff027224 */ /* 0x000fc800078e00ff */
[----:B------:R-:W-:Y:S01]  /*1a510*/  IMAD.HI.U32 R9, R3, R9, R2 ;  /* 0x0000000903097227 */ /* 0x000fe200078e0002 */
[----:B------:R-:W-:Y:S02]  /*1a520*/  IABS R2, R5 ;  /* 0x0000000500027213 */ /* 0x000fe40000000000 */
[----:B------:R-:W-:-:S03]  /*1a530*/  IABS R3, R7 ;  /* 0x0000000700037213 */ /* 0x000fc60000000000 */
[----:B------:R-:W-:-:S04]  /*1a540*/  IMAD.MOV R2, RZ, RZ, -R2 ;  /* 0x000000ffff027224 */ /* 0x000fc800078e0a02 */
        /* <DEDUP_REMOVED lines=11> */
[----:B------:R-:W-:-:S07]  /*1a600*/  IMAD.MOV.U32 R3, RZ, RZ, R2 ;  /* 0x000000ffff037224 */ /* 0x000fce00078e0002 */
.L_x_569:
[----:B------:R-:W-:Y:S05]  /*1a610*/  BSYNC B0 ;  /* 0x0000000000007941 */ /* 0x000fea0003800000 */
.L_x_568:
[-C--:B------:R-:W-:Y:S01]  /*1a620*/  IMAD R2, R13, R3.reuse, RZ ;  /* 0x000000030d027224 */ /* 0x080fe200078e02ff */
[----:B------:R-:W-:Y:S04]  /*1a630*/  BSSY B0, `(.L_x_570) ;  /* 0x0000157000007945 */ /* 0x000fe80003800000 */
[C---:B------:R-:W-:Y:S01]  /*1a640*/  VIADDMNMX R3, R2.reuse, R3, R12, PT ;  /* 0x0000000302037246 */ /* 0x040fe2000380010c */
[----:B------:R-:W-:-:S04]  /*1a650*/  IMAD R2, R2, 0x90, -R10 ;  /* 0x0000009002027824 */ /* 0x000fc800078e0a0a */
[----:B------:R-:W-:Y:S01]  /*1a660*/  IMAD R3, R3, 0x90, -R10 ;  /* 0x0000009003037824 */ /* 0x000fe200078e0a0a */
[----:B------:R-:W-:-:S04]  /*1a670*/  VIMNMX R2, RZ, R2, !PT ;  /* 0x00000002ff027248 */ /* 0x000fc80007fe0100 */
[----:B------:R-:W-:-:S04]  /*1a680*/  VIMNMX R3, R3, R8, PT ;  /* 0x0000000803037248 */ /* 0x000fc80003fe0100 */
[----:B------:R-:W-:-:S13]  /*1a690*/  ISETP.GT.AND P0, PT, R3, R2, PT ;  /* 0x000000020300720c */ /* 0x000fda0003f04270 */
[----:B------:R-:W-:Y:S02]  /*1a6a0*/  @P0 VIADD R5, R3, 0x8f ;  /* 0x0000008f03050836 */ /* 0x000fe40000000000 */
[----:B------:R-:W-:-:S04]  /*1a6b0*/  IMAD.WIDE.U32 R2, R2, 0x38e38e39, RZ ;  /* 0x38e38e3902027825 */ /* 0x000fc800078e00ff */
[----:B------:R-:W-:Y:S01]  /*1a6c0*/  @P0 IMAD.HI R2, R5, 0x38e38e39, RZ ;  /* 0x38e38e3905020827 */ /* 0x000fe200078e02ff */
[----:B------:R-:W-:-:S04]  /*1a6d0*/  SHF.R.U32.HI R3, RZ, 0x5, R3 ;  /* 0x00000005ff037819 */ /* 0x000fc80000011603 */
[----:B------:R-:W-:Y:S01]  /*1a6e0*/  @P0 SHF.R.U32.HI R6, RZ, 0x1f, R2 ;  /* 0x0000001fff060819 */ /* 0x000fe20000011602 */
[----:B------:R-:W-:-:S03]  /*1a6f0*/  IMAD.MOV.U32 R5, RZ, RZ, R3 ;  /* 0x000000ffff057224 */ /* 0x000fc600078e0003 */
[----:B------:R-:W-:Y:S02]  /*1a700*/  @P0 LEA.HI.SX32 R5, R2, R6, 0x1b ;  /* 0x0000000602050211 */ /* 0x000fe400078fdaff */
[----:B------:R-:W-:Y:S02]  /*1a710*/  PLOP3.LUT P0, PT, PT, PT, PT, 0x80, 0x0 ;  /* 0x000000000000781c */ /* 0x000fe40003f0f070 */
[----:B------:R-:W-:-:S13]  /*1a720*/  ISETP.GT.AND P3, PT, R5, R3, PT ;  /* 0x000000030500720c */ /* 0x000fda0003f64270 */
[----:B------:R-:W-:Y:S05]  /*1a730*/  @!P3 BRA `(.L_x_571) ;  /* 0x000000140018b947 */ /* 0x000fea0003800000 */
[----:B------:R-:W-:Y:S01]  /*1a740*/  UMOV UR4, 0xffffffff ;  /* 0xffffffff00047882 */ /* 0x000fe20000000000 */
[----:B------:R-:W-:Y:S02]  /*1a750*/  SEL R2, R23, RZ, !P2 ;  /* 0x000000ff17027207 */ /* 0x000fe40005000000 */
[----:B------:R-:W-:Y:S05]  /*1a760*/  BRA.DIV UR4, `(.L_x_572) ;  /* 0x0000007604647947 */ /* 0x000fea000b800000 */
[----:B------:R-:W1:Y:S02]  /*1a770*/  S2R R6, SR_TID.X ;  /* 0x0000000000067919 */ /* 0x000e640000002100 */
[----:B-1----:R-:W-:-:S04]  /*1a780*/  SHF.R.U32.HI R6, RZ, 0x5, R6 ;  /* 0x00000005ff067819 */ /* 0x002fc80000011606 */
[----:B------:R-:W-:-:S05]  /*1a790*/  LOP3.LUT R6, R6, 0x3, RZ, 0xc0, !PT ;  /* 0x0000000306067812 */ /* 0x000fca00078ec0ff */
[----:B------:R1:W2:Y:S02]  /*1a7a0*/  SHFL.IDX PT, R14, R6, RZ, 0x1f ;  /* 0x00001fff060e7589 */ /* 0x0002a400000e0000 */
.L_x_765:
[----:B--2---:R-:W-:Y:S02]  /*1a7b0*/  ISETP.NE.AND P0, PT, R14, RZ, PT ;  /* 0x000000ff0e00720c */ /* 0x004fe40003f05270 */
[----:B------:R-:W-:-:S11]  /*1a7c0*/  PLOP3.LUT P6, PT, PT, PT, PT, 0x8, 0x0 ;  /* 0x000000000000781c */ /* 0x000fd60003fce170 */
[----:B------:R-:W-:Y:S05]  /*1a7d0*/  @P0 BRA `(.L_x_573) ;  /* 0x00000000000c0947 */ /* 0x000fea0003800000 */
[----:B------:R-:W-:-:S03]  /*1a7e0*/  UMOV UR4, 0xffffffff ;  /* 0xffffffff00047882 */ /* 0x000fc60000000000 */
[----:B------:R-:W-:Y:S05]  /*1a7f0*/  BRA.DIV UR4, `(.L_x_574) ;  /* 0x0000007604747947 */ /* 0x000fea000b800000 */
[----:B------:R-:W-:-:S13]  /*1a800*/  ELECT P6, URZ, PT ;  /* 0x00000000003f782f */ /* 0x000fda00038c0000 */
.L_x_573:
[----:B-1----:R-:W2:Y:S01]  /*1a810*/  LDL R6, [R1+0x34] ;  /* 0x0000340001067983 */ /* 0x002ea20000100800 */
[----:B------:R-:W-:Y:S01]  /*1a820*/  BSSY B1, `(.L_x_575) ;  /* 0x0000008000017945 */ /* 0x000fe20003800000 */
[----:B--2---:R-:W-:-:S05]  /*1a830*/  VIADD R6, R6, 0x1 ;  /* 0x0000000106067836 */ /* 0x004fca0000000000 */
[----:B------:R-:W-:-:S04]  /*1a840*/  LEA.HI R7, R6, R6, RZ, 0x1 ;  /* 0x0000000606077211 */ /* 0x000fc800078f08ff */
[----:B------:R-:W-:-:S05]  /*1a850*/  LOP3.LUT R7, R7, 0xfffffffe, RZ, 0xc0, !PT ;  /* 0xfffffffe07077812 */ /* 0x000fca00078ec0ff */
[----:B------:R-:W-:-:S05]  /*1a860*/  IMAD.IADD R6, R6, 0x1, -R7 ;  /* 0x0000000106067824 */ /* 0x000fca00078e0a07 */
[----:B------:R-:W-:-:S04]  /*1a870*/  SHF.L.U32 R6, R6, 0x1f, RZ ;  /* 0x0000001f06067819 */ /* 0x000fc800000006ff */
[----:B------:R-:W1:Y:S02]  /*1a880*/  SYNCS.PHASECHK.TRANS64.TRYWAIT P0, [R16+URZ+0x31c20], R6 ;  /* 0x031c2006100075a7 */ /* 0x000e64000800017f */
[----:B-1----:R-:W-:Y:S05]  /*1a890*/  @!P0 BRA `(.L_x_576) ;  /* 0x00000074006c8947 */ /* 0x002fea0003800000 */
.L_x_768:
[----:B------:R-:W-:Y:S05]  /*1a8a0*/  BSYNC B1 ;  /* 0x0000000000017941 */ /* 0x000fea0003800000 */
.L_x_575:
[----:B------:R-:W-:Y:S04]  /*1a8b0*/  BSSY B1, `(.L_x_577) ;  /* 0x000008c000017945 */ /* 0x000fe80003800000 */
[----:B------:R-:W-:Y:S05]  /*1a8c0*/  @!P6 BRA `(.L_x_578) ;  /* 0x000000080028e947 */ /* 0x000fea0003800000 */
[----:B------:R-:W2:Y:S01]  /*1a8d0*/  LDL R8, [R1] ;  /* 0x0000000001087983 */ /* 0x000ea20000100800 */
[----:B------:R-:W-:Y:S01]  /*1a8e0*/  IMAD R9, R29, 0x8, R16 ;  /* 0x000000081d097824 */ /* 0x000fe200078e0210 */
[----:B------:R-:W3:Y:S01]  /*1a8f0*/  S2R R7, SR_TID.X ;  /* 0x0000000000077919 */ /* 0x000ee20000002100 */
[----:B------:R-:W-:Y:S01]  /*1a900*/  BSSY B2, `(.L_x_579) ;  /* 0x0000006000027945 */ /* 0x000fe20003800000 */
[----:B---3--:R-:W-:-:S04]  /*1a910*/  LOP3.LUT R7, R7, 0x7f, RZ, 0xc0, !PT ;  /* 0x0000007f07077812 */ /* 0x008fc800078ec0ff */
[----:B------:R-:W-:Y:S02]  /*1a920*/  ISETP.NE.AND P2, PT, R7, RZ, PT ;  /* 0x000000ff0700720c */ /* 0x000fe40003f45270 */
[----:B--2---:R-:W-:-:S04]  /*1a930*/  SHF.L.U32 R11, R8, 0x1f, RZ ;  /* 0x0000001f080b7819 */ /* 0x004fc800000006ff */
[----:B------:R-:W2:Y:S02]  /*1a940*/  SYNCS.PHASECHK.TRANS64.TRYWAIT P0, [R9+URZ+0x31ca0], R11 ;  /* 0x031ca00b090075a7 */ /* 0x000ea4000800017f */
[----:B--2---:R-:W-:Y:S05]  /*1a950*/  @!P0 BRA `(.L_x_580) ;  /* 0x0000007400508947 */ /* 0x004fea0003800000 */
.L_x_769:
[----:B------:R-:W-:Y:S05]  /*1a960*/  BSYNC B2 ;  /* 0x0000000000027941 */ /* 0x000fea0003800000 */
.L_x_579:
[----:B------:R-:W-:Y:S04]  /*1a970*/  BSSY B2, `(.L_x_581) ;  /* 0x0000009000027945 */ /* 0x000fe80003800000 */
[----:B------:R-:W-:Y:S05]  /*1a980*/  @P2 BRA `(.L_x_582) ;  /* 0x00000000001c2947 */ /* 0x000fea0003800000 */
[----:B-1----:R-:W1:Y:S02]  /*1a990*/  S2R R6, SR_TID.X ;  /* 0x0000000000067919 */ /* 0x002e640000002100 */
[----:B-1----:R-:W-:Y:S01]  /*1a9a0*/  LOP3.LUT R7, R6, 0x1f, RZ, 0xc0, !PT ;  /* 0x0000001f06077812 */ /* 0x002fe200078ec0ff */
[----:B------:R-:W-:-:S03]  /*1a9b0*/  IMAD.MOV.U32 R6, RZ, RZ, 0x6c00 ;  /* 0x00006c00ff067424 */ /* 0x000fc600078e00ff */
[----:B------:R-:W-:Y:S01]  /*1a9c0*/  ISETP.NE.AND P0, PT, R7, RZ, PT ;  /* 0x000000ff0700720c */ /* 0x000fe20003f05270 */
[----:B------:R3:W-:-:S12]  /*1a9d0*/  SYNCS.ARRIVE.TRANS64 RZ, [R9+URZ+0x31c90], R6 ;  /* 0x031c900609ff79a7 */ /* 0x0007d8000800003f */
[----:B---3--:R-:W-:Y:S05]  /*1a9e0*/  @!P0 BRA `(.L_x_582) ;  /* 0x0000000000048947 */ /* 0x008fea0003800000 */
[----:B------:R-:W-:Y:S01]  /*1a9f0*/  BPT.TRAP 0x1 ;  /* 0x000000040000795c */ /* 0x000fe20000300000 */
.L_x_582:
[----:B------:R-:W-:Y:S05]  /*1aa00*/  BSYNC B2 ;  /* 0x0000000000027941 */ /* 0x000fea0003800000 */
.L_x_581:
[----:B------:R-:W-:Y:S01]  /*1aa10*/  IMAD.MOV.U32 R14, RZ, RZ, RZ ;  /* 0x000000ffff0e7224 */ /* 0x000fe200078e00ff */
[----:B------:R-:W-:Y:S01]  /*1aa20*/  UIADD3 UR4, UP0, UR36, 0x570, URZ ;  /* 0x0000057024047890 */ /* 0x000fe2000ff1e03f */
[----:B------:R-:W-:Y:S01]  /*1aa30*/  IMAD R7, R5, 0x90, R0 ;  /* 0x0000009005077824 */ /* 0x000fe200078e0200 */
[----:B------:R-:W-:Y:S01]  /*1aa40*/  PLOP3.LUT P0, PT, PT, PT, PT, 0x80, 0x0 ;  /* 0x000000000000781c */ /* 0x000fe20003f0f070 */
[----:B------:R-:W-:Y:S01]  /*1aa50*/  IMAD R8, R29, 0x6c00, R16 ;  /* 0x00006c001d087824 */ /* 0x000fe200078e0210 */
[----:B------:R-:W-:Y:S01]  /*1aa60*/  R2UR UR10, R14 ;  /* 0x000000000e0a72ca */ /* 0x000fe200000e0000 */
[----:B------:R-:W-:Y:S01]  /*1aa70*/  VIADD R7, R7, 0xffffff70 ;  /* 0xffffff7007077836 */ /* 0x000fe20000000000 */
[----:B------:R-:W-:Y:S01]  /*1aa80*/  UIADD3.X UR5, URZ, UR37, URZ, UP0, !UPT ;  /* 0x000000253f057290 */ /* 0x000fe200087fe43f */
[----:B-1----:R-:W-:Y:S01]  /*1aa90*/  VIADD R6, R9, 0x31c90 ;  /* 0x00031c9009067836 */ /* 0x002fe20000000000 */
[----:B------:R-:W-:Y:S01]  /*1aaa0*/  UMOV UR6, 0x0 ;  /* 0x0000000000067882 */ /* 0x000fe20000000000 */
[----:B------:R-:W-:Y:S01]  /*1aab0*/  VIADD R10, R8, 0x16a00 ;  /* 0x00016a00080a7836 */ /* 0x000fe20000000000 */
[----:B------:R-:W-:-:S09]  /*1aac0*/  UMOV UR7, 0x12f00000 ;  /* 0x12f0000000077882 */ /* 0x000fd20000000000 */
.L_x_583:
        /* <DEDUP_REMOVED lines=10> */
[----:B0-----:R-:W-:Y:S01]  /*1ab70*/  IMAD.MOV.U32 R13, RZ, RZ, 0x20 ;  /* 0x00000020ff0d7424 */ /* 0x001fe200078e00ff */
[----:B------:R-:W-:Y:S01]  /*1ab80*/  PLOP3.LUT P0, PT, PT, PT, PT, 0x80, 0x0 ;  /* 0x000000000000781c */ /* 0x000fe20003f0f070 */
[----:B------:R-:W-:Y:S01]  /*1ab90*/  VIADD R10, R8, 0x18e00 ;  /* 0x00018e00080a7836 */ /* 0x000fe20000000000 */
[----:B------:R-:W-:Y:S01]  /*1aba0*/  UMOV UR6, 0x0 ;  /* 0x0000000000067882 */ /* 0x000fe20000000000 */
[----:B------:R-:W-:Y:S01]  /*1abb0*/  UMOV UR7, 0x12f00000 ;  /* 0x12f0000000077882 */ /* 0x000fe20000000000 */
[----:B------:R-:W-:-:S15]  /*1abc0*/  R2UR UR10, R13 ;  /* 0x000000000d0a72ca */ /* 0x000fde00000e0000 */
.L_x_584:
        /* <DEDUP_REMOVED lines=16> */
.L_x_585:
        /* <DEDUP_REMOVED lines=10> */
[----:B------:R-:W0:Y:S01]  /*1ad70*/  SYNCS.PHASECHK.TRANS64.TRYWAIT P0, [R9+URZ+0x31cc0], R11 ;  /* 0x031cc00b090075a7 */ /* 0x000e22000800017f */
[----:B------:R-:W-:Y:S04]  /*1ad80*/  BSSY B2, `(.L_x_586) ;  /* 0x0000002000027945 */ /* 0x000fe80003800000 */
[----:B0-----:R-:W-:Y:S05]  /*1ad90*/  @!P0 BRA `(.L_x_587) ;  /* 0x0000007000548947 */ /* 0x001fea0003800000 */
.L_x_770:
[----:B------:R-:W-:Y:S05]  /*1ada0*/  BSYNC B2 ;  /* 0x0000000000027941 */ /* 0x000fea0003800000 */
.L_x_586:
[----:B------:R-:W-:Y:S01]  /*1adb0*/  BSSY B2, `(.L_x_588) ;  /* 0x000000b000027945 */ /* 0x000fe20003800000 */
[----:B------:R-:W-:Y:S02]  /*1adc0*/  IMAD.MOV.U32 R10, RZ, RZ, 0x0 ;  /* 0x00000000ff0a7424 */ /* 0x000fe400078e00ff */
[----:B0-2---:R-:W-:Y:S01]  /*1add0*/  IMAD.MOV.U32 R11, RZ, RZ, 0x12f00000 ;  /* 0x12f00000ff0b7424 */ /* 0x005fe200078e00ff */
        /* <DEDUP_REMOVED lines=8> */
.L_x_589:
[----:B------:R-:W-:Y:S05]  /*1ae60*/  BSYNC B2 ;  /* 0x0000000000027941 */ /* 0x000fea0003800000 */
.L_x_588:
[----:B------:R-:W-:Y:S01]  /*1ae70*/  R2UR UR10, R14 ;  /* 0x000000000e0a72ca */ /* 0x000fe200000e0000 */
[----:B------:R-:W-:Y:S01]  /*1ae80*/  UIADD3 UR4, UP0, UR36, 0x670, URZ ;  /* 0x0000067024047890 */ /* 0x000fe2000ff1e03f */
[----:B------:R-:W-:Y:S01]  /*1ae90*/  R2UR UR6, R10 ;  /* 0x000000000a0672ca */ /* 0x000fe200000e0000 */
[----:B------:R-:W-:Y:S01]  /*1aea0*/  VIADD R9, R9, 0x31cb0 ;  /* 0x00031cb009097836 */ /* 0x000fe20000000000 */
[----:B------:R-:W-:Y:S01]  /*1aeb0*/  R2UR UR7, R11 ;  /* 0x000000000b0772ca */ /* 0x000fe200000e0000 */
[----:B------:R-:W-:Y:S01]  /*1aec0*/  VIADD R6, R8, 0x200 ;  /* 0x0000020008067836 */ /* 0x000fe20000000000 */
[----:B------:R-:W-:Y:S01]  /*1aed0*/  PLOP3.LUT P0, PT, PT, PT, PT, 0x80, 0x0 ;  /* 0x000000000000781c */ /* 0x000fe20003f0f070 */
[----:B------:R-:W-:-:S12]  /*1aee0*/  UIADD3.X UR5, URZ, UR37, URZ, UP0, !UPT ;  /* 0x000000253f057290 */ /* 0x000fd800087fe43f */
.L_x_590:
        /* <DEDUP_REMOVED lines=15> */
.L_x_591:
        /* <DEDUP_REMOVED lines=15> */
.L_x_592:
        /* <DEDUP_REMOVED lines=9> */
[----:B--2---:R-:W-:Y:S05]  /*1b160*/  @P0 BRA.U.ANY `(.L_x_592) ;  /* 0xfffffffd00d80947 */ /* 0x004fea000393ffff */
.L_x_578:
[----:B------:R-:W-:Y:S05]  /*1b170*/  BSYNC B1 ;  /* 0x0000000000017941 */ /* 0x000fea0003800000 */
.L_x_577:
[----:B-1----:R-:W2:Y:S01]  /*1b180*/  LDL.LU R6, [R1] ;  /* 0x0000000001067983 */ /* 0x002ea20000300800 */
[----:B------:R-:W-:Y:S01]  /*1b190*/  VIADD R29, R29, 0x1 ;  /* 0x000000011d1d7836 */ /* 0x000fe20000000000 */
[----:B------:R-:W-:Y:S01]  /*1b1a0*/  PLOP3.LUT P0, PT, PT, PT, PT, 0x8, 0x0 ;  /* 0x000000000000781c */ /* 0x000fe20003f0e170 */
[----:B------:R-:W-:-:S03]  /*1b1b0*/  VIADD R10, R5, 0xfffffffe ;  /* 0xfffffffe050a7836 */ /* 0x000fc60000000000 */
[C---:B------:R-:W-:Y:S02]  /*1b1c0*/  ISETP.NE.AND P2, PT, R29.reuse, 0x2, PT ;  /* 0x000000021d00780c */ /* 0x040fe40003f45270 */
[----:B------:R-:W-:Y:S02]  /*1b1d0*/  ISETP.GE.AND P3, PT, R10, R3, PT ;  /* 0x000000030a00720c */ /* 0x000fe40003f66270 */
[----:B------:R-:W-:Y:S02]  /*1b1e0*/  SEL R5, RZ, 0x1, P2 ;  /* 0x00000001ff057807 */ /* 0x000fe40001000000 */
[----:B------:R-:W-:Y:S02]  /*1b1f0*/  SEL R29, R29, RZ, P2 ;  /* 0x000000ff1d1d7207 */ /* 0x000fe40001000000 */
[----:B--2---:R-:W-:-:S05]  /*1b200*/  LOP3.LUT R6, R6, R5, RZ, 0x3c, !PT ;  /* 0x0000000506067212 */ /* 0x004fca00078e3cff */
[----:B------:R1:W-:Y:S02]  /*1b210*/  STL [R1], R6 ;  /* 0x0000000601007387 */ /* 0x0003e40000100800 */
[----:B------:R-:W-:Y:S05]  /*1b220*/  @!P3 BRA `(.L_x_571) ;  /* 0x00000008005cb947 */ /* 0x000fea0003800000 */
.L_x_609:
[----:B------:R-:W-:Y:S05]  /*1b230*/  YIELD ;  /* 0x0000000000007946 */ /* 0x000fea0003800000 */
[----:B------:R-:W-:Y:S04]  /*1b240*/  BSSY B1, `(.L_x_593) ;  /* 0x000008b000017945 */ /* 0x000fe80003800000 */
[----:B--2---:R-:W-:Y:S05]  /*1b250*/  @!P6 BRA `(.L_x_594) ;  /* 0x000000080024e947 */ /* 0x004fea0003800000 */
[----:B-1----:R-:W2:Y:S01]  /*1b260*/  LDL R6, [R1] ;  /* 0x0000000001067983 */ /* 0x002ea20000100800 */
[----:B------:R-:W-:Y:S01]  /*1b270*/  IMAD R9, R29, 0x8, R16 ;  /* 0x000000081d097824 */ /* 0x000fe200078e0210 */
[----:B------:R-:W1:Y:S01]  /*1b280*/  S2R R5, SR_TID.X ;  /* 0x0000000000057919 */ /* 0x000e620000002100 */
[----:B------:R-:W-:Y:S01]  /*1b290*/  BSSY B2, `(.L_x_595) ;  /* 0x0000006000027945 */ /* 0x000fe20003800000 */
[----:B-1----:R-:W-:-:S04]  /*1b2a0*/  LOP3.LUT R5, R5, 0x7f, RZ, 0xc0, !PT ;  /* 0x0000007f05057812 */ /* 0x002fc800078ec0ff */
[----:B------:R-:W-:Y:S02]  /*1b2b0*/  ISETP.NE.AND P3, PT, R5, RZ, PT ;  /* 0x000000ff0500720c */ /* 0x000fe40003f65270 */
[----:B--2---:R-:W-:-:S04]  /*1b2c0*/  SHF.L.U32 R8, R6, 0x1f, RZ ;  /* 0x0000001f06087819 */ /* 0x004fc800000006ff */
[----:B------:R-:W1:Y:S02]  /*1b2d0*/  SYNCS.PHASECHK.TRANS64.TRYWAIT P2, [R9+URZ+0x31ca0], R8 ;  /* 0x031ca008090075a7 */ /* 0x000e64000804017f */
[----:B-1----:R-:W-:Y:S05]  /*1b2e0*/  @!P2 BRA `(.L_x_596) ;  /* 0x0000006c0014a947 */ /* 0x002fea0003800000 */
.L_x_771:
[----:B------:R-:W-:Y:S05]  /*1b2f0*/  BSYNC B2 ;  /* 0x0000000000027941 */ /* 0x000fea0003800000 */
.L_x_595:
[----:B------:R-:W-:Y:S04]  /*1b300*/  BSSY B2, `(.L_x_597) ;  /* 0x0000009000027945 */ /* 0x000fe80003800000 */
[----:B------:R-:W-:Y:S05]  /*1b310*/  @P3 BRA `(.L_x_598) ;  /* 0x00000000001c3947 */ /* 0x000fea0003800000 */
[----:B------:R-:W2:Y:S02]  /*1b320*/  S2R R5, SR_TID.X ;  /* 0x0000000000057919 */ /* 0x000ea40000002100 */
[----:B--2---:R-:W-:Y:S01]  /*1b330*/  LOP3.LUT R6, R5, 0x1f, RZ, 0xc0, !PT ;  /* 0x0000001f05067812 */ /* 0x004fe200078ec0ff */
[----:B------:R-:W-:-:S03]  /*1b340*/  IMAD.MOV.U32 R5, RZ, RZ, 0x6c00 ;  /* 0x00006c00ff057424 */ /* 0x000fc600078e00ff */
[----:B------:R-:W-:Y:S01]  /*1b350*/  ISETP.NE.AND P2, PT, R6, RZ, PT ;  /* 0x000000ff0600720c */ /* 0x000fe20003f45270 */
[----:B------:R2:W-:-:S12]  /*1b360*/  SYNCS.ARRIVE.TRANS64 RZ, [R9+URZ+0x31c90], R5 ;  /* 0x031c900509ff79a7 */ /* 0x0005d8000800003f */
[----:B--2---:R-:W-:Y:S05]  /*1b370*/  @!P2 BRA `(.L_x_598) ;  /* 0x000000000004a947 */ /* 0x004fea0003800000 */
[----:B------:R-:W-:Y:S01]  /*1b380*/  BPT.TRAP 0x1 ;  /* 0x000000040000795c */ /* 0x000fe20000300000 */
.L_x_598:
[----:B------:R-:W-:Y:S05]  /*1b390*/  BSYNC B2 ;  /* 0x0000000000027941 */ /* 0x000fea0003800000 */
.L_x_597:
        /* <DEDUP_REMOVED lines=8> */
[----:B------:R-:W-:Y:S01]  /*1b420*/  VIADD R11, R7, 0x16a00 ;  /* 0x00016a00070b7836 */ /* 0x000fe20000000000 */
[----:B------:R-:W-:Y:S01]  /*1b430*/  UMOV UR6, 0x0 ;  /* 0x0000000000067882 */ /* 0x000fe20000000000 */
[----:B------:R-:W-:-:S10]  /*1b440*/  UMOV UR7, 0x12f00000 ;  /* 0x12f0000000077882 */ /* 0x000fd40000000000 */
.L_x_599:
        /* <DEDUP_REMOVED lines=10> */
[----:B------:R-:W-:Y:S01]  /*1b4f0*/  IMAD.MOV.U32 R20, RZ, RZ, 0x20 ;  /* 0x00000020ff147424 */ /* 0x000fe200078e00ff */
[----:B------:R-:W-:Y:S01]  /*1b500*/  PLOP3.LUT P2, PT, PT, PT, PT, 0x80, 0x0 ;  /* 0x000000000000781c */ /* 0x000fe20003f4f070 */
[----:B------:R-:W-:Y:S01]  /*1b510*/  VIADD R11, R7, 0x18e00 ;  /* 0x00018e00070b7836 */ /* 0x000fe20000000000 */
[----:B------:R-:W-:Y:S01]  /*1b520*/  UMOV UR6, 0x0 ;  /* 0x0000000000067882 */ /* 0x000fe20000000000 */
[----:B------:R-:W-:Y:S01]  /*1b530*/  UMOV UR7, 0x12f00000 ;  /* 0x12f0000000077882 */ /* 0x000fe20000000000 */
[----:B------:R-:W-:-:S15]  /*1b540*/  R2UR UR10, R20 ;  /* 0x00000000140a72ca */ /* 0x000fde00000e0000 */
.L_x_600:
        /* <DEDUP_REMOVED lines=16> */
.L_x_601:
        /* <DEDUP_REMOVED lines=10> */
[----:B------:R-:W2:Y:S01]  /*1b6f0*/  SYNCS.PHASECHK.TRANS64.TRYWAIT P2, [R9+URZ+0x31cc0], R8 ;  /* 0x031cc008090075a7 */ /* 0x000ea2000804017f */
[----:B------:R-:W-:Y:S04]  /*1b700*/  BSSY B2, `(.L_x_602) ;  /* 0x0000002000027945 */ /* 0x000fe80003800000 */
[----:B--2---:R-:W-:Y:S05]  /*1b710*/  @!P2 BRA `(.L_x_603) ;  /* 0x00000068001ca947 */ /* 0x004fea0003800000 */
.L_x_772:
[----:B------:R-:W-:Y:S05]  /*1b720*/  BSYNC B2 ;  /* 0x0000000000027941 */ /* 0x000fea0003800000 */
.L_x_602:
        /* <DEDUP_REMOVED lines=11> */
.L_x_605:
[----:B------:R-:W-:Y:S05]  /*1b7e0*/  BSYNC B2 ;  /* 0x0000000000027941 */ /* 0x000fea0003800000 */
.L_x_604:
[----:B------:R-:W-:Y:S01]  /*1b7f0*/  R2UR UR10, R14 ;  /* 0x000000000e0a72ca */ /* 0x000fe200000e0000 */
[----:B------:R-:W-:Y:S01]  /*1b800*/  UIADD3 UR4, UP0, UR36, 0x670, URZ ;  /* 0x0000067024047890 */ /* 0x000fe2000ff1e03f */
[----:B------:R-:W-:Y:S01]  /*1b810*/  R2UR UR6, R12 ;  /* 0x000000000c0672ca */ /* 0x000fe200000e0000 */
[----:B-12---:R-:W-:Y:S01]  /*1b820*/  VIADD R9, R9, 0x31cb0 ;  /* 0x00031cb009097836 */ /* 0x006fe20000000000 */
[----:B------:R-:W-:Y:S01]  /*1b830*/  R2UR UR7, R13 ;  /* 0x000000000d0772ca */ /* 0x000fe200000e0000 */
[----:B------:R-:W-:Y:S01]  /*1b840*/  VIADD R5, R7, 0x200 ;  /* 0x0000020007057836 */ /* 0x000fe20000000000 */
[----:B------:R-:W-:Y:S01]  /*1b850*/  PLOP3.LUT P2, PT, PT, PT, PT, 0x80, 0x0 ;  /* 0x000000000000781c */ /* 0x000fe20003f4f070 */
[----:B------:R-:W-:-:S12]  /*1b860*/  UIADD3.X UR5, URZ, UR37, URZ, UP0, !UPT ;  /* 0x000000253f057290 */ /* 0x000fd800087fe43f */
.L_x_606:
        /* <DEDUP_REMOVED lines=15> */
.L_x_607:
        /* <DEDUP_REMOVED lines=15> */
.L_x_608:
        /* <DEDUP_REMOVED lines=10> */
.L_x_594:
[----:B------:R-:W-:Y:S05]  /*1baf0*/  BSYNC B1 ;  /* 0x0000000000017941 */ /* 0x000fea0003800000 */
.L_x_593:
[----:B------:R-:W2:Y:S01]  /*1bb00*/  LDL.LU R8, [R1] ;  /* 0x0000000001087983 */ /* 0x000ea20000300800 */
[----:B------:R-:W-:Y:S01]  /*1bb10*/  VIADD R29, R29, 0x1 ;  /* 0x000000011d1d7836 */ /* 0x000fe20000000000 */
[C---:B------:R-:W-:Y:S01]  /*1bb20*/  ISETP.GT.AND P3, PT, R10.reuse, R3, PT ;  /* 0x000000030a00720c */ /* 0x040fe20003f64270 */
[----:B------:R-:W-:-:S03]  /*1bb30*/  VIADD R10, R10, 0xffffffff ;  /* 0xffffffff0a0a7836 */ /* 0x000fc60000000000 */
[----:B------:R-:W-:-:S04]  /*1bb40*/  ISETP.NE.AND P2, PT, R29, 0x2, PT ;  /* 0x000000021d00780c */ /* 0x000fc80003f45270 */
[----:B------:R-:W-:Y:S02]  /*1bb50*/  SEL R5, RZ, 0x1, P2 ;  /* 0x00000001ff057807 */ /* 0x000fe40001000000 */
[----:B------:R-:W-:Y:S02]  /*1bb60*/  SEL R29, R29, RZ, P2 ;  /* 0x000000ff1d1d7207 */ /* 0x000fe40001000000 */
[----:B--2---:R-:W-:-:S05]  /*1bb70*/  LOP3.LUT R8, R8, R5, RZ, 0x3c, !PT ;  /* 0x0000000508087212 */ /* 0x004fca00078e3cff */
[----:B------:R2:W-:Y:S01]  /*1bb80*/  STL [R1], R8 ;  /* 0x0000000801007387 */ /* 0x0005e20000100800 */
[----:B------:R-:W-:Y:S05]  /*1bb90*/  @P3 BRA `(.L_x_609) ;  /* 0xfffffff400a43947 */ /* 0x000fea000383ffff */
.L_x_571:
[----:B------:R-:W-:Y:S05]  /*1bba0*/  BSYNC B0 ;  /* 0x0000000000007941 */ /* 0x000fea0003800000 */
.L_x_570:
[----:B------:R3:W5:Y:S01]  /*1bbb0*/  LDL R7, [R1+0x14] ;  /* 0x0000140001077983 */ /* 0x0007620000100800 */
[----:B------:R-:W-:Y:S05]  /*1bbc0*/  @!P0 WARPSYNC.ALL ;  /* 0x0000000000008948 */ /* 0x000fea0003800000 */
[----:B------:R3:W-:Y:S01]  /*1bbd0*/  STL [R1+0x20], RZ ;  /* 0x000020ff01007387 */ /* 0x0007e20000100800 */
[----:B------:R-:W-:Y:S01]  /*1bbe0*/  BSSY B0, `(.L_x_610) ;  /* 0x000001f000007945 */ /* 0x000fe20003800000 */
[----:B------:R-:W-:Y:S06]  /*1bbf0*/  @!P0 BAR.SYNC.DEFER_BLOCKING 0xc, 0x200 ;  /* 0x0308000000008b1d */ /* 0x000fec0000010000 */
[----:B---3--:R-:W-:Y:S05]  /*1bc00*/  @!P1 BRA `(.L_x_611) ;  /* 0x0000000000709947 */ /* 0x008fea0003800000 */
[----:B------:R-:W-:-:S13]  /*1bc10*/  ISETP.NE.AND P0, PT, R4, RZ, PT ;  /* 0x000000ff0400720c */ /* 0x000fda0003f05270 */
[----:B------:R-:W3:Y:S02]  /*1bc20*/  @!P0 LDC R4, c[0x0][0x9f0] ;  /* 0x00027c00ff048b82 */ /* 0x000ee40000000800 */
[-C--:B---3--:R-:W-:Y:S02]  /*1bc30*/  IABS R0, R4.reuse ;  /* 0x0000000400007213 */ /* 0x088fe40000000000 */
[----:B-1----:R-:W-:Y:S02]  /*1bc40*/  IABS R6, R4 ;  /* 0x0000000400067213 */ /* 0x002fe40000000000 */
[----:B------:R-:W1:Y:S03]  /*1bc50*/  I2F.RP R2, R0 ;  /* 0x0000000000027306 */ /* 0x000e660000209400 */
[----:B------:R-:W-:-:S05]  /*1bc60*/  IMAD.MOV R6, RZ, RZ, -R6 ;  /* 0x000000ffff067224 */ /* 0x000fca00078e0a06 */
[----:B-1----:R-:W1:Y:S02]  /*1bc70*/  MUFU.RCP R2, R2 ;  /* 0x0000000200027308 */ /* 0x002e640000001000 */
[----:B-1----:R-:W-:-:S06]  /*1bc80*/  VIADD R2, R2, 0xffffffe ;  /* 0x0ffffffe02027836 */ /* 0x002fcc0000000000 */
[----:B------:R-:W1:Y:S02]  /*1bc90*/  F2I.FTZ.U32.TRUNC.NTZ R3, R2 ;  /* 0x0000000200037305 */ /* 0x000e64000021f000 */
[----:B-1----:R-:W-:-:S04]  /*1bca0*/  IMAD.MOV R2, RZ, RZ, -R3 ;  /* 0x000000ffff027224 */ /* 0x002fc800078e0a03 */
[----:B------:R-:W-:Y:S02]  /*1bcb0*/  IMAD R5, R2, R0, RZ ;  /* 0x0000000002057224 */ /* 0x000fe400078e02ff */
[----:B------:R-:W-:-:S04]  /*1bcc0*/  IMAD.MOV.U32 R2, RZ, RZ, RZ ;  /* 0x000000ffff027224 */ /* 0x000fc800078e00ff */
[----:B------:R-:W-:Y:S01]  /*1bcd0*/  IMAD.HI.U32 R5, R3, R5, R2 ;  /* 0x0000000503057227 */ /* 0x000fe200078e0002 */
[----:B-----5:R-:W-:-:S04]  /*1bce0*/  IADD3 R3, R7, -0x1, R4 ;  /* 0xffffffff07037810 */ /* 0x020fc80007ffe004 */
        /* <DEDUP_REMOVED lines=13> */
[----:B------:R3:W-:Y:S02]  /*1bdc0*/  STL [R1+0x20], R5 ;  /* 0x0000200501007387 */ /* 0x0007e40000100800 */
.L_x_611:
[----:B------:R-:W-:Y:S05]  /*1bdd0*/  BSYNC B0 ;  /* 0x0000000000007941 */ /* 0x000fea0003800000 */
.L_x_610:
[----:B------:R-:W4:Y:S04]  /*1bde0*/  LDL R0, [R1+0x20] ;  /* 0x0000200001007983 */ /* 0x000f280000100800 */
[----:B------:R-:W4:Y:S01]  /*1bdf0*/  LDL R2, [R1+0x3c] ;  /* 0x00003c0001027983 */ /* 0x000f220000100800 */
[----:B------:R-:W-:Y:S01]  /*1be00*/  BSSY B7, `(.L_x_612) ;  /* 0x000041e000077945 */ /* 0x000fe20003800000 */
[----:B----4-:R-:W-:-:S05]  /*1be10*/  IMAD R2, R2, R0, RZ ;  /* 0x0000000002027224 */ /* 0x010fca00078e02ff */
[----:B-----5:R-:W-:Y:S01]  /*1be20*/  VIADDMNMX R0, R2, R0, R7, PT ;  /* 0x0000000002007246 */ /* 0x020fe20003800107 */
[----:B------:R4:W-:Y:S03]  /*1be30*/  STL [R1+0x8], R2 ;  /* 0x0000080201007387 */ /* 0x0009e60000100800 */
[----:B------:R-:W-:Y:S01]  /*1be40*/  ISETP.GT.AND P0, PT, R0, R2, PT ;  /* 0x000000020000720c */ /* 0x000fe20003f04270 */
[----:B------:R4:W-:-:S12]  /*1be50*/  STL [R1+0x1c], R0 ;  /* 0x00001c0001007387 */ /* 0x0009d80000100800 */
[----:B----4-:R-:W-:Y:S05]  /*1be60*/  @P0 BRA `(.L_x_613) ;  /* 0x0000000000440947 */ /* 0x010fea0003800000 */
[----:B------:R-:W4:Y:S02]  /*1be70*/  S2R R0, SR_TID.X ;  /* 0x0000000000007919 */ /* 0x000f240000002100 */
[----:B----4-:R-:W-:-:S04]  /*1be80*/  LOP3.LUT R0, R0, 0x7f, RZ, 0xc0, !PT ;  /* 0x0000007f00007812 */ /* 0x010fc800078ec0ff */
[----:B------:R-:W-:-:S13]  /*1be90*/  ISETP.NE.AND P0, PT, R0, RZ, PT ;  /* 0x000000ff0000720c */ /* 0x000fda0003f05270 */
[----:B------:R-:W-:Y:S05]  /*1bea0*/  @P0 BRA `(.L_x_614) ;  /* 0x00000040004c0947 */ /* 0x000fea0003800000 */
[----:B---3--:R-:W3:Y:S01]  /*1beb0*/  S2R R5, SR_LANEID ;  /* 0x0000000000057919 */ /* 0x008ee20000000000 */
[----:B------:R-:W-:Y:S01]  /*1bec0*/  VOTEU.ANY UR4, UPT, PT ;  /* 0x0000000000047886 */ /* 0x000fe200038e0100 */
[----:B------:R-:W4:Y:S01]  /*1bed0*/  LDC.64 R2, c[0x0][0xc60] ;  /* 0x00031800ff027b82 */ /* 0x000f220000000a00 */
[----:B------:R-:W3:Y:S02]  /*1bee0*/  FLO.U32 R0, UR4 ;  /* 0x0000000400007d00 */ /* 0x000ee400080e0000 */
[----:B---3--:R-:W-:-:S06]  /*1bef0*/  ISETP.EQ.U32.AND P0, PT, R0, R5, PT ;  /* 0x000000050000720c */ /* 0x008fcc0003f02070 */
[----:B------:R-:W4:Y:S07]  /*1bf00*/  POPC R5, UR4 ;  /* 0x0000000400057d09 */ /* 0x000f2e0008000000 */
[----:B----4-:R-:W3:Y:S01]  /*1bf10*/  @P0 ATOMG.E.ADD.STRONG.GPU PT, R3, desc[UR60][R2.64], R5 ;  /* 0x00000005020309a8 */ /* 0x010ee200081ee1fc */
[----:B------:R-:W4:Y:S02]  /*1bf20*/  S2R R4, SR_LTMASK ;  /* 0x0000000000047919 */ /* 0x000f240000003900 */
[----:B----4-:R-:W-:-:S04]  /*1bf30*/  LOP3.LUT R4, R4, UR4, RZ, 0xc0, !PT ;  /* 0x0000000404047c12 */ /* 0x010fc8000f8ec0ff */
[----:B------:R-:W4:Y:S01]  /*1bf40*/  POPC R7, R4 ;  /* 0x0000000400077309 */ /* 0x000f220000000000 */
[----:B---3--:R-:W4:Y:S02]  /*1bf50*/  SHFL.IDX PT, R0, R3, R0, 0x1f ;  /* 0x00001f0003007589 */ /* 0x008f2400000e0000 */
[----:B----4-:R-:W-:Y:S01]  /*1bf60*/  IADD3 R24, R0, UR38, R7 ;  /* 0x0000002600187c10 */ /* 0x010fe2000fffe007 */
[----:B------:R-:W-:Y:S06]  /*1bf70*/  BRA `(.L_x_614) ;  /* 0x0000004000187947 */ /* 0x000fec0003800000 */
.L_x_613:
        /* <DEDUP_REMOVED lines=9> */
[----:B------:R-:W4:Y:S01]  /*1c010*/  LDC.64 R2, c[0x4][R2] ;  /* 0x0100000002027b82 */ /* 0x000f220000000a00 */
[----:B---3--:R-:W-:Y:S02]  /*1c020*/  IMAD.U32 R5, RZ, RZ, UR7 ;  /* 0x00000007ff057e24 */ /* 0x008fe4000f8e00ff */
[----:B-1----:R-:W-:Y:S02]  /*1c030*/  IMAD.U32 R6, RZ, RZ, UR8 ;  /* 0x00000008ff067e24 */ /* 0x002fe4000f8e00ff */
[----:B------:R-:W-:-:S02]  /*1c040*/  IMAD.U32 R7, RZ, RZ, UR9 ;  /* 0x00000009ff077e24 */ /* 0x000fc4000f8e00ff */
[----:B------:R-:W-:Y:S02]  /*1c050*/  IMAD.U32 R10, RZ, RZ, UR4 ;  /* 0x00000004ff0a7e24 */ /* 0x000fe4000f8e00ff */
[----:B------:R-:W-:Y:S02]  /*1c060*/  IMAD.U32 R11, RZ, RZ, UR5 ;  /* 0x00000005ff0b7e24 */ /* 0x000fe4000f8e00ff */
[----:B--2---:R-:W-:Y:S02]  /*1c070*/  IMAD.MOV.U32 R8, RZ, RZ, 0x70 ;  /* 0x00000070ff087424 */ /* 0x004fe400078e00ff */
[----:B0-----:R-:W-:Y:S02]  /*1c080*/  IMAD.MOV.U32 R12, RZ, RZ, 0x1 ;  /* 0x00000001ff0c7424 */ /* 0x001fe400078e00ff */
[----:B------:R-:W-:-:S07]  /*1c090*/  IMAD.MOV.U32 R13, RZ, RZ, RZ ;  /* 0x000000ffff0d7224 */ /* 0x000fce00078e00ff */
[----:B------:R-:W-:-:S07]  /*1c0a0*/  LEPC R20, `(.L_x_616) ;  /* 0x000000001014794e */ /* 0x000fce0000000000 */
[----:B----4-:R-:W-:Y:S05]  /*1c0b0*/  CALL.ABS.NOINC R2 ;  /* 0x0000000002007343 */ /* 0x010fea0003c00000 */
.L_x_616:
[----:B------:R-:W-:Y:S05]  /*1c0c0*/  BSYNC B6 ;  /* 0x0000000000067941 */ /* 0x000fea0003800000 */
.L_x_615:
        /* <DEDUP_REMOVED lines=8> */
[----:B------:R4:W4:Y:S01]  /*1c150*/  LDC.64 R2, c[0x4][R0] ;  /* 0x0100000000027b82 */ /* 0x0009220000000a00 */
[----:B------:R-:W-:Y:S02]  /*1c160*/  IMAD.U32 R4, RZ, RZ, UR6 ;  /* 0x00000006ff047e24 */ /* 0x000fe4000f8e00ff */
        /* <DEDUP_REMOVED lines=10> */
.L_x_619:
[----:B------:R-:W-:Y:S01]  /*1c210*/  MOV R2, 0x0 ;  /* 0x0000000000027802 */ /* 0x000fe20000000f00 */
[----:B------:R-:W-:Y:S01]  /*1c220*/  ULDC.64 UR4, c[0x4][0xa8] ;  /* 0x01002a0000047ab9 */ /* 0x000fe20000000a00 */
[----:B------:R-:W-:Y:S01]  /*1c230*/  ULDC.64 UR6, c[0x4][0xb0] ;  /* 0x01002c0000067ab9 */ /* 0x000fe20000000a00 */
[----:B------:R-:W-:Y:S01]  /*1c240*/  ULDC.64 UR8, c[0x4][0x18] ;  /* 0x0100060000087ab9 */ /* 0x000fe20000000a00 */
[----:B------:R-:W-:Y:S02]  /*1c250*/  IMAD.U32 R4, RZ, RZ, UR4 ;  /* 0x00000004ff047e24 */ /* 0x000fe4000f8e00ff */
[----:B------:R-:W0:Y:S01]  /*1c260*/  LDC.64 R2, c[0x4][R2] ;  /* 0x0100000002027b82 */ /* 0x000e220000000a00 */
[----:B------:R-:W-:Y:S02]  /*1c270*/  IMAD.U32 R5, RZ, RZ, UR5 ;  /* 0x00000005ff057e24 */ /* 0x000fe4000f8e00ff */
[----:B------:R-:W-:Y:S02]  /*1c280*/  IMAD.U32 R6, RZ, RZ, UR6 ;  /* 0x00000006ff067e24 */ /* 0x000fe4000f8e00ff */
[----:B------:R-:W-:-:S02]  /*1c290*/  IMAD.U32 R7, RZ, RZ, UR7 ;  /* 0x00000007ff077e24 */ /* 0x000fc4000f8e00ff */
[----:B------:R-:W-:Y:S02]  /*1c2a0*/  IMAD.U32 R10, RZ, RZ, UR8 ;  /* 0x00000008ff0a7e24 */ /* 0x000fe4000f8e00ff */
[----:B------:R-:W-:Y:S02]  /*1c2b0*/  IMAD.U32 R11, RZ, RZ, UR9 ;  /* 0x00000009ff0b7e24 */ /* 0x000fe4000f8e00ff */
[----:B------:R-:W-:Y:S02]  /*1c2c0*/  IMAD.MOV.U32 R8, RZ, RZ, 0x70 ;  /* 0x00000070ff087424 */ /* 0x000fe400078e00ff */
[----:B------:R-:W-:Y:S02]  /*1c2d0*/  IMAD.MOV.U32 R12, RZ, RZ, 0x1 ;  /* 0x00000001ff0c7424 */ /* 0x000fe400078e00ff */
[----:B------:R-:W-:-:S07]  /*1c2e0*/  IMAD.MOV.U32 R13, RZ, RZ, RZ ;  /* 0x000000ffff0d7224 */ /* 0x000fce00078e00ff */
[----:B------:R-:W-:-:S07]  /*1c2f0*/  LEPC R20, `(.L_x_618) ;  /* 0x000000001014794e */ /* 0x000fce0000000000 */
[----:B0-----:R-:W-:Y:S05]  /*1c300*/  CALL.ABS.NOINC R2 ;  /* 0x0000000002007343 */ /* 0x001fea0003c00000 */
.L_x_618:
[----:B------:R-:W-:Y:S05]  /*1c310*/  BSYNC B6 ;  /* 0x0000000000067941 */ /* 0x000fea0003800000 */
.L_x_617:
[----:B------:R-:W-:Y:S01]  /*1c320*/  ULDC.64 UR4, c[0x0][0x9f8] ;  /* 0x00027e0000047ab9 */ /* 0x000fe20000000a00 */
[----:B------:R-:W4:Y:S01]  /*1c330*/  LDL R20, [R1+0x1c] ;  /* 0x00001c0001147983 */ /* 0x000f220000100800 */
[----:B------:R-:W-:-:S04]  /*1c340*/  ISETP.NE.U32.AND P0, PT, RZ, UR4, PT ;  /* 0x00000004ff007c0c */ /* 0x000fc8000bf05070 */
[----:B------:R-:W-:-:S13]  /*1c350*/  ISETP.NE.AND.EX P0, PT, RZ, UR5, PT, P0 ;  /* 0x00000005ff007c0c */ /* 0x000fda000bf05300 */
[----:B------:R-:W-:-:S04]  /*1c360*/  @P0 IADD3 R2, P1, R19, UR4, RZ ;  /* 0x0000000413020c10 */ /* 0x000fc8000ff3e0ff */
[----:B------:R-:W-:Y:S01]  /*1c370*/  @P0 IADD3.X R3, R22, UR5, RZ, P1, !PT ;  /* 0x0000000516030c10 */ /* 0x000fe20008ffe4ff */
[----:B------:R-:W-:-:S04]  /*1c380*/  ULDC.64 UR4, c[0x0][0xa08] ;  /* 0x0002820000047ab9 */ /* 0x000fc80000000a00 */
[----:B------:R5:W2:Y:S02]  /*1c390*/  @P0 LDG.E R23, desc[UR60][R2.64] ;  /* 0x0000003c02170981 */ /* 0x000aa4000c1e1900 */
[----:B-----5:R-:W5:Y:S02]  /*1c3a0*/  LDC.64 R2, c[0x0][0x418] ;  /* 0x00010600ff027b82 */ /* 0x020f640000000a00 */
[----:B-----5:R-:W-:Y:S01]  /*1c3b0*/  LOP3.LUT P0, RZ, R2, UR4, RZ, 0xfc, !PT ;  /* 0x0000000402ff7c12 */ /* 0x020fe2000f80fcff */
[----:B------:R-:W-:-:S03]  /*1c3c0*/  UMOV UR4, 0xffffffff ;  /* 0xffffffff00047882 */ /* 0x000fc60000000000 */
[----:B------:R-:W-:Y:S01]  /*1c3d0*/  LOP3.LUT P0, RZ, R3, UR5, RZ, 0xfc, P0 ;  /* 0x0000000503ff7c12 */ /* 0x000fe2000800fcff */
[----:B----4-:R-:W-:Y:S01]  /*1c3e0*/  VIADD R22, R20, 0xffffffff ;  /* 0xffffffff14167836 */ /* 0x010fe20000000000 */
[----:B--2---:R-:W-:Y:S02]  /*1c3f0*/  SHF.R.S32.HI R7, RZ, 0x1f, R23 ;  /* 0x0000001fff077819 */ /* 0x004fe40000011417 */
[----:B------:R-:W-:-:S03]  /*1c400*/  SEL R19, R23, RZ, !P0 ;  /* 0x000000ff17137207 */ /* 0x000fc60004000000 */
[----:B------:R2:W-:Y:S01]  /*1c410*/  STL [R1+0x4], R7 ;  /* 0x0000040701007387 */ /* 0x0005e20000100800 */
[----:B------:R-:W-:Y:S05]  /*1c420*/  BRA.DIV UR4, `(.L_x_620) ;  /* 0x0000005a04ec7947 */ /* 0x000fea000b800000 */
[----:B------:R-:W4:Y:S02]  /*1c430*/  S2R R0, SR_TID.X ;  /* 0x0000000000007919 */ /* 0x000f240000002100 */
[----:B----4-:R-:W-:-:S04]  /*1c440*/  SHF.R.U32.HI R0, RZ, 0x5, R0 ;  /* 0x00000005ff007819 */ /* 0x010fc80000011600 */
[----:B------:R-:W-:-:S05]  /*1c450*/  LOP3.LUT R0, R0, 0x3, RZ, 0xc0, !PT ;  /* 0x0000000300007812 */ /* 0x000fca00078ec0ff */
[----:B------:R4:W0:Y:S02]  /*1c460*/  SHFL.IDX PT, R14, R0, RZ, 0x1f ;  /* 0x00001fff000e7589 */ /* 0x00082400000e0000 */
.L_x_775:
[----:B----4-:R-:W4:Y:S01]  /*1c470*/  LDL.LU R0, [R1+0x50] ;  /* 0x0000500001007983 */ /* 0x010f220000300800 */
[----:B------:R-:W-:Y:S02]  /*1c480*/  PLOP3.LUT P1, PT, PT, PT, PT, 0x8, 0x0 ;  /* 0x000000000000781c */ /* 0x000fe40003f2e170 */
[----:B0-----:R-:W-:Y:S02]  /*1c490*/  ISETP.NE.AND P0, PT, R14, RZ, PT ;  /* 0x000000ff0e00720c */ /* 0x001fe40003f05270 */
[----:B----4-:R-:W-:-:S09]  /*1c4a0*/  LOP3.LUT R0, R0, 0xfffffffe, RZ, 0xc0, !PT ;  /* 0xfffffffe00007812 */ /* 0x010fd200078ec0ff */
[----:B------:R-:W-:-:S05]  /*1c4b0*/  @P1 LOP3.LUT R0, R0, 0x1, RZ, 0xfc, !PT ;  /* 0x0000000100001812 */ /* 0x000fca00078efcff */
[----:B------:R0:W-:Y:S01]  /*1c4c0*/  STL [R1+0x50], R0 ;  /* 0x0000500001007387 */ /* 0x0001e20000100800 */
[----:B------:R-:W-:Y:S05]  /*1c4d0*/  @P0 BRA `(.L_x_621) ;  /* 0x0000000400240947 */ /* 0x000fea0003800000 */
[----:B------:R-:W-:-:S03]  /*1c4e0*/  UMOV UR4, 0xffffffff ;  /* 0xffffffff00047882 */ /* 0x000fc60000000000 */
[----:B------:R-:W-:Y:S05]  /*1c4f0*/  BRA.DIV UR4, `(.L_x_622) ;  /* 0x0000005a04ec7947 */ /* 0x000fea000b800000 */
[----:B------:R-:W-:-:S13]  /*1c500*/  ELECT P6, URZ, PT ;  /* 0x00000000003f782f */ /* 0x000fda00038c0000 */
.L_x_778:
[----:B------:R-:W-:Y:S05]  /*1c510*/  @!P6 BRA `(.L_x_621) ;  /* 0x000000040014e947 */ /* 0x000fea0003800000 */
[----:B------:R-:W-:-:S04]  /*1c520*/  ISETP.NE.U32.AND P0, PT, R2, RZ, PT ;  /* 0x000000ff0200720c */ /* 0x000fc80003f05070 */
[----:B------:R-:W-:-:S13]  /*1c530*/  ISETP.NE.AND.EX P0, PT, R3, RZ, PT, P0 ;  /* 0x000000ff0300720c */ /* 0x000fda0003f05300 */
[----:B------:R-:W-:Y:S05]  /*1c540*/  @!P0 BRA `(.L_x_623) ;  /* 0x0000000000488947 */ /* 0x000fea0003800000 */
[----:B-1----:R-:W1:Y:S01]  /*1c550*/  LDC R6, c[0x0][0x43c] ;  /* 0x00010f00ff067b82 */ /* 0x002e620000000800 */
[----:B0-----:R-:W-:Y:S01]  /*1c560*/  IMAD.MOV.U32 R0, RZ, RZ, R22 ;  /* 0x000000ffff007224 */ /* 0x001fe200078e0016 */
[----:B------:R-:W-:Y:S01]  /*1c570*/  ULDC.64 UR4, c[0x0][0x428] ;  /* 0x00010a0000047ab9 */ /* 0x000fe20000000a00 */
[----:B-1----:R-:W-:-:S13]  /*1c580*/  ISETP.NE.AND P0, PT, R6, 0x1, PT ;  /* 0x000000010600780c */ /* 0x002fda0003f05270 */
[----:B---3--:R-:W0:Y:S02]  /*1c590*/  @P0 LDC.64 R4, c[0x0][0x440] ;  /* 0x00011000ff040b82 */ /* 0x008e240000000a00 */
[----:B0-----:R-:W-:-:S05]  /*1c5a0*/  @P0 IMAD.HI.U32 R4, R22, R4, RZ ;  /* 0x0000000416040227 */ /* 0x001fca00078e00ff */
[----:B------:R-:W-:-:S04]  /*1c5b0*/  @P0 SHF.R.U32.HI R0, RZ, R5, R4 ;  /* 0x00000005ff000219 */ /* 0x000fc80000011604 */
[--C-:B------:R-:W-:Y:S01]  /*1c5c0*/  SHF.R.S32.HI R5, RZ, 0x1f, R0.reuse ;  /* 0x0000001fff057819 */ /* 0x100fe20000011400 */
[----:B------:R-:W-:-:S04]  /*1c5d0*/  IMAD.MOV R4, RZ, RZ, -R0 ;  /* 0x000000ffff047224 */ /* 0x000fc800078e0a00 */
[----:B------:R-:W-:Y:S02]  /*1c5e0*/  IMAD R22, R6, R4, R22 ;  /* 0x0000000406167224 */ /* 0x000fe400078e0216 */
[----:B------:R-:W-:Y:S02]  /*1c5f0*/  IMAD R6, R7, UR4, RZ ;  /* 0x0000000407067c24 */ /* 0x000fe4000f8e02ff */
[----:B------:R-:W-:Y:S02]  /*1c600*/  IMAD.MOV.U32 R4, RZ, RZ, R0 ;  /* 0x000000ffff047224 */ /* 0x000fe400078e0000 */
[C---:B------:R-:W-:Y:S02]  /*1c610*/  IMAD R0, R23.reuse, UR5, R6 ;  /* 0x0000000517007c24 */ /* 0x040fe4000f8e0206 */
[----:B------:R-:W-:-:S04]  /*1c620*/  IMAD.WIDE.U32 R4, R23, UR4, R4 ;  /* 0x0000000417047c25 */ /* 0x000fc8000f8e0004 */
[----:B------:R-:W-:Y:S01]  /*1c630*/  IMAD.IADD R0, R5, 0x1, R0 ;  /* 0x0000000105007824 */ /* 0x000fe200078e0200 */
[----:B------:R-:W-:-:S04]  /*1c640*/  LEA R2, P0, R4, R2, 0x2 ;  /* 0x0000000204027211 */ /* 0x000fc800078010ff */
[----:B------:R-:W-:-:S05]  /*1c650*/  LEA.HI.X R3, R4, R3, R0, 0x2, P0 ;  /* 0x0000000304037211 */ /* 0x000fca00000f1400 */
[----:B------:R4:W5:Y:S04]  /*1c660*/  LDG.E R19, desc[UR60][R2.64] ;  /* 0x0000003c02137981 */ /* 0x000968000c1e1900 */
.L_x_623:
[----:B0-----:R-:W-:Y:S01]  /*1c670*/  IMAD R0, R18, 0x8, R16 ;  /* 0x0000000812007824 */ /* 0x001fe200078e0210 */
[----:B----4-:R-:W-:-:S04]  /*1c680*/  SHF.L.U32 R2, R28, 0x1f, RZ ;  /* 0x0000001f1c027819 */ /* 0x010fc800000006ff */
[----:B------:R-:W0:Y:S02]  /*1c690*/  SYNCS.PHASECHK.TRANS64.TRYWAIT P0, [R0+URZ+0x31c40], R2 ;  /* 0x031c4002000075a7 */ /* 0x000e24000800017f */
[----:B0-----:R-:W-:Y:S05]  /*1c6a0*/  @!P0 BRA `(.L_x_624) ;  /* 0x0000005800a08947 */ /* 0x001fea0003800000 */
.L_x_779:
[----:B------:R-:W4:Y:S02]  /*1c6b0*/  S2R R3, SR_TID.X ;  /* 0x0000000000037919 */ /* 0x000f240000002100 */
[----:B----4-:R-:W-:-:S04]  /*1c6c0*/  LOP3.LUT R3, R3, 0x7f, RZ, 0xc0, !PT ;  /* 0x0000007f03037812 */ /* 0x010fc800078ec0ff */
[----:B------:R-:W-:-:S13]  /*1c6d0*/  ISETP.NE.AND P0, PT, R3, RZ, PT ;  /* 0x000000ff0300720c */ /* 0x000fda0003f05270 */
[----:B------:R-:W-:Y:S05]  /*1c6e0*/  @P0 BRA `(.L_x_625) ;  /* 0x00000000001c0947 */ /* 0x000fea0003800000 */
[----:B------:R-:W4:Y:S01]  /*1c6f0*/  S2R R3, SR_TID.X ;  /* 0x0000000000037919 */ /* 0x000f220000002100 */
[----:B0-----:R-:W-:-:S04]  /*1c700*/  IMAD.MOV.U32 R2, RZ, RZ, 0x6c00 ;  /* 0x00006c00ff027424 */ /* 0x001fc800078e00ff */
[----:B------:R0:W-:Y:S01]  /*1c710*/  SYNCS.ARRIVE.TRANS64 RZ, [R0+URZ+0x31c30], R2 ;  /* 0x031c300200ff79a7 */ /* 0x0001e2000800003f */
[----:B----4-:R-:W-:-:S04]  /*1c720*/  LOP3.LUT R3, R3, 0x1f, RZ, 0xc0, !PT ;  /* 0x0000001f03037812 */ /* 0x010fc800078ec0ff */
[----:B------:R-:W-:-:S13]  /*1c730*/  ISETP.NE.AND P0, PT, R3, RZ, PT ;  /* 0x000000ff0300720c */ /* 0x000fda0003f05270 */
[----:B0-----:R-:W-:Y:S05]  /*1c740*/  @!P0 BRA `(.L_x_625) ;  /* 0x0000000000048947 */ /* 0x001fea0003800000 */
[----:B------:R-:W-:Y:S01]  /*1c750*/  BPT.TRAP 0x1 ;  /* 0x000000040000795c */ /* 0x000fe20000300000 */
.L_x_625:
[----:B0-----:R-:W4:Y:S01]  /*1c760*/  LDL.LU R2, [R1+0x50] ;  /* 0x0000500001027983 */ /* 0x001f220000300800 */
[----:B------:R-:W-:Y:S01]  /*1c770*/  R2UR UR9, R0 ;  /* 0x00000000000972ca */ /* 0x000fe200000e0000 */
[----:B------:R-:W-:Y:S01]  /*1c780*/  IMAD R0, R18, 0x6c00, R16 ;  /* 0x00006c0012007824 */ /* 0x000fe200078e0210 */
        /* <DEDUP_REMOVED lines=11> */
[----:B------:R-:W-:-:S04]  /*1c840*/  UIADD3 UR9, UR9, 0x31c30, URZ ;  /* 0x00031c3009097890 */ /* 0x000fc8000fffe03f */
[----:B------:R-:W-:Y:S02]  /*1c850*/  UIMAD UR11, UR11, 0x90, UR5 ;  /* 0x000000900b0b78a4 */ /* 0x000fe4000f8e0205 */
[----:B------:R-:W-:Y:S02]  /*1c860*/  UIADD3 UR14, UR8, 0x16a00, URZ ;  /* 0x00016a00080e7890 */ /* 0x000fe4000fffe03f */
[----:B------:R-:W-:Y:S02]  /*1c870*/  UIADD3.X UR5, URZ, UR37, URZ, UP0, !UPT ;  /* 0x000000253f057290 */ /* 0x000fe400087fe43f */
[----:B------:R-:W-:Y:S02]  /*1c880*/  UIADD3 UR15, UR8, 0x18e00, URZ ;  /* 0x00018e00080f7890 */ /* 0x000fe4000fffe03f */
[----:B------:R-:W-:-:S03]  /*1c890*/  UIADD3 UR16, UR8, 0x1b200, URZ ;  /* 0x0001b20008107890 */ /* 0x000fc6000fffe03f */
[----:B------:R-:W-:Y:S01]  /*1c8a0*/  UMOV UR8, UR14 ;  /* 0x0000000e00087c82 */ /* 0x000fe20008000000 */
[----:B------:R-:W-:Y:S01]  /*1c8b0*/  UMOV UR14, 0x40 ;  /* 0x00000040000e7882 */ /* 0x000fe20000000000 */
[----:B------:R0:W-:Y:S02]  /*1c8c0*/  UTMALDG.4D [UR8], [UR4], desc[UR6] ;  /* 0x00000608040075b4 */ /* 0x0001e40008019000 */
[----:B0-----:R-:W-:Y:S01]  /*1c8d0*/  UMOV UR8, UR15 ;  /* 0x0000000f00087c82 */ /* 0x001fe20008000000 */
[----:B------:R-:W-:Y:S02]  /*1c8e0*/  UMOV UR10, UR17 ;  /* 0x00000011000a7c82 */ /* 0x000fe40008000000 */
[----:B------:R0:W-:Y:S02]  /*1c8f0*/  UTMALDG.4D [UR8], [UR4], desc[UR6] ;  /* 0x00000608040075b4 */ /* 0x0001e40008019000 */
[----:B0-----:R-:W-:Y:S01]  /*1c900*/  UMOV UR8, UR16 ;  /* 0x0000001000087c82 */ /* 0x001fe20008000000 */
[----:B------:R-:W-:-:S02]  /*1c910*/  UMOV UR10, UR14 ;  /* 0x0000000e000a7c82 */ /* 0x000fc40008000000 */
[----:B------:R0:W-:Y:S01]  /*1c920*/  UTMALDG.4D [UR8], [UR4], desc[UR6] ;  /* 0x00000608040075b4 */ /* 0x0001e20008019000 */
[----:B----4-:R-:W-:-:S04]  /*1c930*/  LOP3.LUT R2, R2, 0xfffffffe, RZ, 0xc0, !PT ;  /* 0xfffffffe02027812 */ /* 0x010fc800078ec0ff */
[----:B------:R-:W-:-:S05]  /*1c940*/  @P0 LOP3.LUT R2, R2, 0x1, RZ, 0xfc, !PT ;  /* 0x0000000102020812 */ /* 0x000fca00078efcff */
[----:B------:R0:W-:Y:S01]  /*1c950*/  STL [R1+0x50], R2 ;  /* 0x0000500201007387 */ /* 0x0001e20000100800 */
[----:B------:R-:W-:Y:S01]  /*1c960*/  NOP ;  /* 0x0000000000007918 */ /* 0x000fe20000000000 */
.L_x_621:
[----:B------:R-:W4:Y:S04]  /*1c970*/  LDL.LU R4, [R1+0x18] ;  /* 0x0000180001047983 */ /* 0x000f280000300800 */
[----:B-1----:R-:W5:Y:S04]  /*1c980*/  LDL.LU R6, [R1+0x10] ;  /* 0x0000100001067983 */ /* 0x002f680000300800 */
[----:B------:R-:W2:Y:S01]  /*1c990*/  LDL.LU R3, [R1+0x30] ;  /* 0x0000300001037983 */ /* 0x000ea20000300800 */
[----:B------:R-:W-:Y:S05]  /*1c9a0*/  WARPSYNC.ALL ;  /* 0x0000000000007948 */ /* 0x000fea0003800000 */
[----:B0-----:R-:W-:Y:S01]  /*1c9b0*/  ULDC.64 UR6, c[0x0][0xa00] ;  /* 0x0002800000067ab9 */ /* 0x001fe20000000a00 */
[----:B------:R-:W-:Y:S01]  /*1c9c0*/  ULDC.64 UR4, c[0x0][0x298] ;  /* 0x0000a60000047ab9 */ /* 0x000fe20000000a00 */
[----:B------:R-:W-:Y:S01]  /*1c9d0*/  VIADD R0, R16, 0xda00 ;  /* 0x0000da0010007836 */ /* 0x000fe20000000000 */
[----:B------:R-:W-:Y:S01]  /*1c9e0*/  BAR.SYNC.DEFER_BLOCKING 0x8, 0x200 ;  /* 0x0208000000007b1d */ /* 0x000fe20000010000 */
[----:B------:R-:W-:-:S03]  /*1c9f0*/  ISETP.NE.U32.AND P0, PT, RZ, UR6, PT ;  /* 0x00000006ff007c0c */ /* 0x000fc6000bf05070 */
[----:B------:R-:W-:Y:S02]  /*1ca00*/  LOP3.LUT P1, RZ, R0, 0x1bf, RZ, 0xc0, !PT ;  /* 0x000001bf00ff7812 */ /* 0x000fe4000782c0ff */
[----:B------:R-:W-:Y:S01]  /*1ca10*/  ISETP.NE.AND.EX P0, PT, RZ, UR7, PT, P0 ;  /* 0x00000007ff007c0c */ /* 0x000fe2000bf05300 */
[----:B------:R-:W-:Y:S01]  /*1ca20*/  BSSY B6, `(.L_x_626) ;  /* 0x000001d000067945 */ /* 0x000fe20003800000 */
[----:B----4-:R-:W-:Y:S02]  /*1ca30*/  SHF.R.S32.HI R2, RZ, 0x1f, R4 ;  /* 0x0000001fff027819 */ /* 0x010fe40000011404 */
[----:B-----5:R-:W-:-:S03]  /*1ca40*/  SEL R6, R6, RZ, !P0 ;  /* 0x000000ff06067207 */ /* 0x020fc60004000000 */
[----:B------:R-:W-:-:S04]  /*1ca50*/  IMAD R2, R2, UR4, RZ ;  /* 0x0000000402027c24 */ /* 0x000fc8000f8e02ff */
[C---:B------:R-:W-:Y:S01]  /*1ca60*/  IMAD R0, R4.reuse, UR5, R2 ;  /* 0x0000000504007c24 */ /* 0x040fe2000f8e0202 */
[----:B--2---:R-:W-:Y:S01]  /*1ca70*/  SEL R2, R3, RZ, !P0 ;  /* 0x000000ff03027207 */ /* 0x004fe20004000000 */
[----:B---3--:R-:W-:-:S04]  /*1ca80*/  IMAD.WIDE.U32 R4, R4, UR4, RZ ;  /* 0x0000000404047c25 */ /* 0x008fc8000f8e00ff */
[----:B------:R-:W-:Y:S01]  /*1ca90*/  IMAD.IADD R0, R5, 0x1, R0 ;  /* 0x0000000105007824 */ /* 0x000fe200078e0200 */
[----:B------:R0:W-:Y:S04]  /*1caa0*/  STL.64 [R1+0x28], R4 ;  /* 0x0000280401007387 */ /* 0x0001e80000100a00 */
[----:B------:R0:W-:Y:S04]  /*1cab0*/  STL [R1+0x10], R6 ;  /* 0x0000100601007387 */ /* 0x0001e80000100800 */
[----:B------:R0:W-:Y:S04]  /*1cac0*/  STL [R1+0x30], R2 ;  /* 0x0000300201007387 */ /* 0x0001e80000100800 */
[----:B------:R0:W-:Y:S01]  /*1cad0*/  STL [R1+0x18], R0 ;  /* 0x0000180001007387 */ /* 0x0001e20000100800 */
[----:B------:R-:W-:Y:S05]  /*1cae0*/  @!P1 BRA `(.L_x_627) ;  /* 0x0000000000409947 */ /* 0x000fea0003800000 */
[----:B0-----:R-:W-:Y:S01]  /*1caf0*/  MOV R2, 0x0 ;  /* 0x0000000000027802 */ /* 0x001fe20000000f00 */
        /* <DEDUP_REMOVED lines=15> */
.L_x_627:
[----:B------:R-:W-:Y:S05]  /*1cbf0*/  BSYNC B6 ;  /* 0x0000000000067941 */ /* 0x000fea0003800000 */
.L_x_626:
[----:B------:R-:W2:Y:S01]  /*1cc00*/  LDL.LU R20, [R1+0x18] ;  /* 0x0000180001147983 */ /* 0x000ea20000300800 */
[----:B------:R-:W1:Y:S01]  /*1cc10*/  LDC R10, c[0x0][0x448] ;  /* 0x00011200ff0a7b82 */ /* 0x000e620000000800 */
[----:B------:R-:W-:Y:S01]  /*1cc20*/  ULDC.64 UR4, c[0x0][0x2d8] ;  /* 0x0000b60000047ab9 */ /* 0x000fe20000000a00 */
[----:B------:R-:W-:Y:S01]  /*1cc30*/  ULDC.64 UR6, c[0x0][0x2e0] ;  /* 0x0000b80000067ab9 */ /* 0x000fe20000000a00 */
[----:B0-----:R-:W2:Y:S01]  /*1cc40*/  LDL.LU.64 R2, [R1+0x28] ;  /* 0x0000280001027983 */ /* 0x001ea20000300a00 */
[----:B------:R-:W-:-:S03]  /*1cc50*/  ULDC.64 UR8, c[0x0][0x280] ;  /* 0x0000a00000087ab9 */ /* 0x000fc60000000a00 */
[----:B------:R-:W3:Y:S04]  /*1cc60*/  LDL.LU R21, [R1+0x30] ;  /* 0x0000300001157983 */ /* 0x000ee80000300800 */
[----:B------:R-:W4:Y:S01]  /*1cc70*/  LDL.LU R4, [R1+0x10] ;  /* 0x0000100001047983 */ /* 0x000f220000300800 */
[----:B------:R-:W0:Y:S01]  /*1cc80*/  S2R R12, SR_TID.X ;  /* 0x00000000000c7919 */ /* 0x000e220000002100 */
[----:B------:R-:W0:Y:S01]  /*1cc90*/  S2R R11, SR_TID.X ;  /* 0x00000000000b7919 */ /* 0x000e220000002100 */
[----:B-1----:R-:W-:-:S13]  /*1cca0*/  ISETP.NE.AND P0, PT, R10, 0x1, PT ;  /* 0x000000010a00780c */ /* 0x002fda0003f05270 */
[----:B------:R-:W1:Y:S01]  /*1ccb0*/  @P0 LDC R5, c[0x0][0x450] ;  /* 0x00011400ff050b82 */ /* 0x000e620000000800 */
[----:B--2---:R-:W-:Y:S02]  /*1ccc0*/  IMAD.MOV.U32 R3, RZ, RZ, R20 ;  /* 0x000000ffff037224 */ /* 0x004fe400078e0014 */
[----:B------:R-:W2:Y:S01]  /*1ccd0*/  S2R R20, SR_TID.X ;  /* 0x0000000000147919 */ /* 0x000ea20000002100 */
[----:B------:R-:W-:-:S04]  /*1cce0*/  IMAD.WIDE.U32 R2, R17, UR4, R2 ;  /* 0x0000000411027c25 */ /* 0x000fc8000f8e0002 */
[----:B------:R-:W-:Y:S01]  /*1ccf0*/  IMAD R3, R17, UR5, R3 ;  /* 0x0000000511037c24 */ /* 0x000fe2000f8e0203 */
[----:B------:R-:W-:Y:S01]  /*1cd00*/  ULDC.64 UR4, c[0x0][0x2d0] ;  /* 0x0000b40000047ab9 */ /* 0x000fe20000000a00 */
[----:B---3--:R-:W-:Y:S02]  /*1cd10*/  IMAD R0, R21, UR6, RZ ;  /* 0x0000000615007c24 */ /* 0x008fe4000f8e02ff */
[----:B----4-:R-:W-:-:S04]  /*1cd20*/  IMAD.WIDE.U32 R2, R4, UR6, R2 ;  /* 0x0000000604027c25 */ /* 0x010fc8000f8e0002 */
[----:B------:R-:W-:Y:S01]  /*1cd30*/  IMAD R0, R4, UR7, R0 ;  /* 0x0000000704007c24 */ /* 0x000fe2000f8e0200 */
[----:B------:R-:W-:Y:S01]  /*1cd40*/  ULDC.64 UR6, c[0x0][0x2c8] ;  /* 0x0000b20000067ab9 */ /* 0x000fe20000000a00 */
[----:B------:R-:W3:Y:S02]  /*1cd50*/  @P0 LDC R4, c[0x0][0x44c] ;  /* 0x00011300ff040b82 */ /* 0x000ee40000000800 */
[----:B------:R-:W-:Y:S01]  /*1cd60*/  IMAD.IADD R3, R3, 0x1, R0 ;  /* 0x0000000103037824 */ /* 0x000fe200078e0200 */
[C---:B--2---:R-:W-:Y:S01]  /*1cd70*/  LOP3.LUT R21, R20.reuse, 0x7f, RZ, 0xc0, !PT ;  /* 0x0000007f14157812 */ /* 0x044fe200078ec0ff */
[----:B------:R-:W-:-:S03]  /*1cd80*/  IMAD.SHL.U32 R20, R20, 0x20, RZ ;  /* 0x0000002014147824 */ /* 0x000fc600078e00ff */
[----:B------:R-:W-:-:S04]  /*1cd90*/  SHF.R.U32.HI R21, RZ, 0x2, R21 ;  /* 0x00000002ff157819 */ /* 0x000fc80000011615 */
[----:B------:R-:W-:Y:S01]  /*1cda0*/  LOP3.LUT R20, R21, 0x60, R20, 0xf8, !PT ;  /* 0x0000006015147812 */ /* 0x000fe200078ef814 */
[----:B0-----:R-:W-:-:S04]  /*1cdb0*/  IMAD.SHL.U32 R21, R12, 0x8, RZ ;  /* 0x000000080c157824 */ /* 0x001fc800078e00ff */
[----:B------:R-:W-:Y:S01]  /*1cdc0*/  IMAD R8, R25, 0xc0, R20 ;  /* 0x000000c019087824 */ /* 0x000fe200078e0214 */
[----:B------:R-:W-:Y:S01]  /*1cdd0*/  LOP3.LUT R21, R21, 0x18, RZ, 0xc0, !PT ;  /* 0x0000001815157812 */ /* 0x000fe200078ec0ff */
[----:B------:R-:W-:Y:S02]  /*1cde0*/  IMAD.SHL.U32 R20, R11, 0x8, RZ ;  /* 0x000000080b147824 */ /* 0x000fe400078e00ff */
[----:B---3--:R-:W-:Y:S01]  /*1cdf0*/  @P0 IMAD.HI.U32 R0, R8, R4, RZ ;  /* 0x0000000408000227 */ /* 0x008fe200078e00ff */
[C---:B------:R-:W-:Y:S02]  /*1ce00*/  LOP3.LUT R13, R21.reuse, 0x20, RZ, 0xfc, !PT ;  /* 0x00000020150d7812 */ /* 0x040fe400078efcff */
[----:B------:R-:W-:Y:S01]  /*1ce10*/  LOP3.LUT R20, R20, 0x18, RZ, 0xc0, !PT ;  /* 0x0000001814147812 */ /* 0x000fe200078ec0ff */
[----:B------:R-:W-:Y:S01]  /*1ce20*/  IMAD.MOV.U32 R4, RZ, RZ, R8 ;  /* 0x000000ffff047224 */ /* 0x000fe200078e0008 */
[----:B-1----:R-:W-:Y:S02]  /*1ce30*/  @P0 SHF.R.U32.HI R4, RZ, R5, R0 ;  /* 0x00000005ff040219 */ /* 0x002fe40000011600 */
[----:B------:R-:W-:-:S02]  /*1ce40*/  LOP3.LUT R12, R21, 0x40, RZ, 0xfc, !PT ;  /* 0x00000040150c7812 */ /* 0x000fc400078efcff */
[--C-:B------:R-:W-:Y:S01]  /*1ce50*/  SHF.R.S32.HI R0, RZ, 0x1f, R4.reuse ;  /* 0x0000001fff007819 */ /* 0x100fe20000011404 */
[----:B------:R-:W-:-:S04]  /*1ce60*/  IMAD.MOV R6, RZ, RZ, -R4 ;  /* 0x000000ffff067224 */ /* 0x000fc800078e0a04 */
[----:B------:R-:W-:-:S04]  /*1ce70*/  IMAD R0, R0, UR4, RZ ;  /* 0x0000000400007c24 */ /* 0x000fc8000f8e02ff */
[C---:B------:R-:W-:Y:S02]  /*1ce80*/  IMAD R0, R4.reuse, UR5, R0 ;  /* 0x0000000504007c24 */ /* 0x040fe4000f8e0200 */
[----:B------:R-:W-:-:S04]  /*1ce90*/  IMAD.WIDE.U32 R4, R4, UR4, R2 ;  /* 0x0000000404047c25 */ /* 0x000fc8000f8e0002 */
[----:B------:R-:W-:Y:S02]  /*1cea0*/  IMAD.IADD R5, R5, 0x1, R0 ;  /* 0x0000000105057824 */ /* 0x000fe400078e0200 */
[----:B------:R-:W-:Y:S02]  /*1ceb0*/  IMAD R0, R10, R6, R8 ;  /* 0x000000060a007224 */ /* 0x000fe400078e0208 */
[----:B------:R-:W-:-:S03]  /*1cec0*/  VIADD R8, R8, 0x80 ;  /* 0x0000008008087836 */ /* 0x000fc60000000000 */
[----:B------:R-:W-:-:S05]  /*1ced0*/  SHF.R.S32.HI R6, RZ, 0x1f, R0 ;  /* 0x0000001fff067819 */ /* 0x000fca0000011400 */
[----:B------:R-:W-:Y:S02]  /*1cee0*/  IMAD R9, R6, UR6, RZ ;  /* 0x0000000606097c24 */ /* 0x000fe4000f8e02ff */
[C---:B------:R-:W-:Y:S02]  /*1cef0*/  IMAD.WIDE.U32 R6, R0.reuse, UR6, R4 ;  /* 0x0000000600067c25 */ /* 0x040fe4000f8e0004 */
[----:B------:R-:W0:Y:S02]  /*1cf00*/  @P0 LDC R5, c[0x0][0x44c] ;  /* 0x00011300ff050b82 */ /* 0x000e240000000800 */
[----:B------:R-:W-:Y:S01]  /*1cf10*/  IMAD R0, R0, UR7, R9 ;  /* 0x0000000700007c24 */ /* 0x000fe2000f8e0209 */
[----:B------:R-:W-:Y:S01]  /*1cf20*/  LEA R4, P1, R6, UR8, 0x1 ;  /* 0x0000000806047c11 */ /* 0x000fe2000f8208ff */
[----:B------:R1:W5:Y:S02]  /*1cf30*/  LDL R9, [R1+0xc] ;  /* 0x00000c0001097983 */ /* 0x0003640000100800 */
[----:B------:R-:W-:-:S02]  /*1cf40*/  IMAD.IADD R0, R7, 0x1, R0 ;  /* 0x0000000107007824 */ /* 0x000fc400078e0200 */
[----:B------:R-:W2:Y:S03]  /*1cf50*/  @P0 LDC R7, c[0x0][0x450] ;  /* 0x00011400ff070b82 */ /* 0x000ea60000000800 */
[----:B------:R-:W-:Y:S01]  /*1cf60*/  LEA.HI.X R0, R6, UR9, R0, 0x1, P1 ;  /* 0x0000000906007c11 */ /* 0x000fe200088f0c00 */
[----:B------:R-:W-:Y:S02]  /*1cf70*/  IMAD.MOV.U32 R6, RZ, RZ, R8 ;  /* 0x000000ffff067224 */ /* 0x000fe400078e0008 */
[----:B0-----:R-:W-:-:S05]  /*1cf80*/  @P0 IMAD.HI.U32 R5, R8, R5, RZ ;  /* 0x0000000508050227 */ /* 0x001fca00078e00ff */
[----:B--2---:R-:W-:-:S04]  /*1cf90*/  @P0 SHF.R.U32.HI R6, RZ, R7, R5 ;  /* 0x00000007ff060219 */ /* 0x004fc80000011605 */
[--C-:B------:R-:W-:Y:S01]  /*1cfa0*/  SHF.R.S32.HI R7, RZ, 0x1f, R6.reuse ;  /* 0x0000001fff077819 */ /* 0x100fe20000011406 */
[----:B------:R-:W-:Y:S02]  /*1cfb0*/  IMAD.MOV R5, RZ, RZ, -R6 ;  /* 0x000000ffff057224 */ /* 0x000fe400078e0a06 */
[----:B------:R-:W-:-:S04]  /*1cfc0*/  IMAD.WIDE.U32 R2, R6, UR4, R2 ;  /* 0x0000000406027c25 */ /* 0x000fc8000f8e0002 */
[----:B------:R-:W-:Y:S02]  /*1cfd0*/  IMAD R5, R10, R5, R8 ;  /* 0x000000050a057224 */ /* 0x000fe400078e0208 */
[----:B------:R-:W-:Y:S01]  /*1cfe0*/  IMAD R7, R7, UR4, RZ ;  /* 0x0000000407077c24 */ /* 0x000fe2000f8e02ff */
[----:B------:R-:W-:Y:S02]  /*1cff0*/  ULDC UR4, c[0x0][0x2b8] ;  /* 0x0000ae0000047ab9 */ /* 0x000fe40000000800 */
[----:B------:R-:W-:Y:S01]  /*1d000*/  ISETP.GE.AND P2, PT, R20, UR4, PT ;  /* 0x0000000414007c0c */ /* 0x000fe2000bf46270 */
[----:B------:R-:W-:Y:S01]  /*1d010*/  IMAD R7, R6, UR5, R7 ;  /* 0x0000000506077c24 */ /* 0x000fe2000f8e0207 */
[----:B------:R-:W-:Y:S02]  /*1d020*/  SHF.R.S32.HI R6, RZ, 0x1f, R5 ;  /* 0x0000001fff067819 */ /* 0x000fe40000011405 */
[----:B------:R-:W-:Y:S01]  /*1d030*/  ISETP.GE.AND P1, PT, R13, UR4, PT ;  /* 0x000000040d007c0c */ /* 0x000fe2000bf26270 */
[----:B------:R-:W-:Y:S01]  /*1d040*/  IMAD.IADD R3, R3, 0x1, R7 ;  /* 0x0000000103037824 */ /* 0x000fe200078e0207 */
[----:B------:R-:W-:Y:S01]  /*1d050*/  ISETP.GE.AND P0, PT, R12, UR4, PT ;  /* 0x000000040c007c0c */ /* 0x000fe2000bf06270 */
[----:B------:R-:W-:-:S02]  /*1d060*/  IMAD R6, R6, UR6, RZ ;  /* 0x0000000606067c24 */ /* 0x000fc4000f8e02ff */
        /* <DEDUP_REMOVED lines=8> */
[----:B-1----:R-:W-:Y:S06]  /*1d0f0*/  BRA.DIV UR4, `(.L_x_628) ;  /* 0x0000005204207947 */ /* 0x002fec000b800000 */
[----:B------:R-:W2:Y:S01]  /*1d100*/  LDL.LU R3, [R1+0x38] ;  /* 0x0000380001037983 */ /* 0x000ea20000300800 */
[----:B------:R-:W-:-:S03]  /*1d110*/  IMAD R25, R25, 0xc0, R21 ;  /* 0x000000c019197824 */ /* 0x000fc600078e0215 */
[----:B------:R-:W0:Y:S01]  /*1d120*/  SHFL.IDX PT, R2, R4, RZ, 0x1c1f ;  /* 0x001c1fff04027589 */ /* 0x000e2200000e0000 */
[----:B--2---:R-:W-:-:S03]  /*1d130*/  IMAD R5, R3, R10, RZ ;  /* 0x0000000a03057224 */ /* 0x004fc600078e02ff */
[----:B------:R-:W1:Y:S02]  /*1d140*/  SHFL.IDX PT, R3, R0, RZ, 0x1c1f ;  /* 0x001c1fff00037589 */ /* 0x000e6400000e0000 */
[----:B------:R-:W-:-:S13]  /*1d150*/  ISETP.GE.AND P4, PT, R25, R5, PT ;  /* 0x000000051900720c */ /* 0x000fda0003f86270 */
[----:B0-----:R-:W-:-:S05]  /*1d160*/  @!P4 LEA R2, P3, R20, R2, 0x1 ;  /* 0x000000021402c211 */ /* 0x001fca00078608ff */
[----:B-1----:R-:W-:-:S05]  /*1d170*/  @!P4 IMAD.X R3, RZ, RZ, R3, P3 ;  /* 0x000000ffff03c224 */ /* 0x002fca00018e0603 */
        /* <DEDUP_REMOVED lines=29> */
[----:B0-----:R-:W0:Y:S01]  /*1d350*/  SHFL.IDX PT, R2, R4, 0x3, 0x1c1f ;  /* 0x007c1f0004027f89 */ /* 0x001e2200000e0000 */
[----:B------:R-:W-:-:S03]  /*1d360*/  VIADD R3, R25, 0x80 ;  /* 0x0000008019037836 */ /* 0x000fc60000000000 */
[----:B------:R-:W-:Y:S02]  /*1d370*/  SHFL.IDX PT, R4, R6, RZ, 0x1c1f ;  /* 0x001c1fff06047589 */ /* 0x000fe400000e0000 */
[-C--:B------:R-:W-:Y:S01]  /*1d380*/  ISETP.GE.AND P3, PT, R3, R5.reuse, PT ;  /* 0x000000050300720c */ /* 0x080fe20003f66270 */
[----:B------:R-:W-:Y:S01]  /*1d390*/  VIADD R3, R25, 0x60 ;  /* 0x0000006019037836 */ /* 0x000fe20000000000 */
[----:B------:R-:W-:Y:S04]  /*1d3a0*/  SHFL.IDX PT, R6, R6, 0x1, 0x1c1f ;  /* 0x003c1f0006067f89 */ /* 0x000fe800000e0000 */
[----:B------:R-:W-:-:S13]  /*1d3b0*/  ISETP.GE.AND P4, PT, R3, R5, PT ;  /* 0x000000050300720c */ /* 0x000fda0003f86270 */
[----:B0-----:R-:W-:-:S05]  /*1d3c0*/  @!P4 LEA R2, P5, R20, R2, 0x1 ;  /* 0x000000021402c211 */ /* 0x001fca00078a08ff */
        /* <DEDUP_REMOVED lines=13> */
.L_x_792:
[----:B------:R-:W-:Y:S02]  /*1d4a0*/  VIADD R25, R25, 0xa0 ;  /* 0x000000a019197836 */ /* 0x000fe40000000000 */
        /* <DEDUP_REMOVED lines=12> */
.L_x_629:
        /* <DEDUP_REMOVED lines=18> */
.L_x_793:
[----:B------:R-:W-:Y:S05]  /*1d690*/  BSYNC B0 ;  /* 0x0000000000007941 */ /* 0x000fea0003800000 */
.L_x_630:
        /* <DEDUP_REMOVED lines=9> */
[----:B------:R-:W-:Y:S01]  /*1d730*/  LOP3.LUT R9, RZ, R3, RZ, 0x33, !PT ;  /* 0x00000003ff097212 */ /* 0x000fe200078e33ff */
        /* <DEDUP_REMOVED lines=10> */
[----:B------:R-:W2:Y:S01]  /*1d7e0*/  LDL R3, [R1+0x50] ;  /* 0x0000500001037983 */ /* 0x000ea20000100800 */
[----:B------:R-:W-:Y:S01]  /*1d7f0*/  VIADD R5, R18, 0x1 ;  /* 0x0000000112057836 */ /* 0x000fe20000000000 */
[----:B------:R-:W-:Y:S04]  /*1d800*/  BSSY B1, `(.L_x_636) ;  /* 0x00000ae000017945 */ /* 0x000fe80003800000 */
[----:B------:R-:W-:-:S04]  /*1d810*/  ISETP.NE.AND P0, PT, R5, 0x2, PT ;  /* 0x000000020500780c */ /* 0x000fc80003f05270 */
[----:B------:R-:W-:Y:S02]  /*1d820*/  SEL R10, RZ, 0x1, P0 ;  /* 0x00000001ff0a7807 */ /* 0x000fe40000000000 */
[----:B------:R-:W-:Y:S02]  /*1d830*/  SEL R5, R5, RZ, P0 ;  /* 0x000000ff05057207 */ /* 0x000fe40000000000 */
[----:B------:R-:W-:Y:S02]  /*1d840*/  LOP3.LUT R10, R28, R10, RZ, 0x3c, !PT ;  /* 0x0000000a1c0a7212 */ /* 0x000fe400078e3cff */
[----:B--2---:R-:W-:-:S13]  /*1d850*/  LOP3.LUT P1, RZ, R3, 0x1, RZ, 0xc0, !PT ;  /* 0x0000000103ff7812 */ /* 0x004fda000782c0ff */
[----:B------:R-:W-:Y:S05]  /*1d860*/  @!P1 BRA `(.L_x_637) ;  /* 0x00000008009c9947 */ /* 0x000fea0003800000 */
[----:B------:R-:W-:Y:S01]  /*1d870*/  ULDC.64 UR4, c[0x0][0x418] ;  /* 0x0001060000047ab9 */ /* 0x000fe20000000a00 */
[----:B0-----:R-:W-:Y:S01]  /*1d880*/  IMAD.MOV.U32 R7, RZ, RZ, R19 ;  /* 0x000000ffff077224 */ /* 0x001fe200078e0013 */
[----:B------:R-:W-:-:S04]  /*1d890*/  ISETP.NE.U32.AND P0, PT, RZ, UR4, PT ;  /* 0x00000004ff007c0c */ /* 0x000fc8000bf05070 */
[----:B------:R-:W-:-:S13]  /*1d8a0*/  ISETP.NE.AND.EX P0, PT, RZ, UR5, PT, P0 ;  /* 0x00000005ff007c0c */ /* 0x000fda000bf05300 */
[----:B------:R-:W-:Y:S05]  /*1d8b0*/  @!P0 BRA `(.L_x_638) ;  /* 0x0000000000488947 */ /* 0x000fea0003800000 */
[----:B------:R-:W2:Y:S01]  /*1d8c0*/  LDL R11, [R1+0x4] ;  /* 0x00000400010b7983 */ /* 0x000ea20000100800 */
[----:B------:R-:W0:Y:S01]  /*1d8d0*/  LDC R7, c[0x0][0x43c] ;  /* 0x00010f00ff077b82 */ /* 0x000e220000000800 */
[----:B------:R-:W-:Y:S01]  /*1d8e0*/  ULDC.64 UR6, c[0x0][0x428] ;  /* 0x00010a0000067ab9 */ /* 0x000fe20000000a00 */
[----:B0-----:R-:W-:-:S13]  /*1d8f0*/  ISETP.NE.AND P0, PT, R7, 0x1, PT ;  /* 0x000000010700780c */ /* 0x001fda0003f05270 */
[----:B------:R-:W0:Y:S02]  /*1d900*/  @P0 LDC.64 R2, c[0x0][0x440] ;  /* 0x00011000ff020b82 */ /* 0x000e240000000a00 */
[----:B0-----:R-:W-:-:S04]  /*1d910*/  @P0 IMAD.HI.U32 R6, R0, R2, RZ ;  /* 0x0000000200060227 */ /* 0x001fc800078e00ff */
[----:B------:R-:W-:Y:S01]  /*1d920*/  IMAD.MOV.U32 R2, RZ, RZ, R0 ;  /* 0x000000ffff027224 */ /* 0x000fe200078e0000 */
[----:B------:R-:W-:-:S05]  /*1d930*/  @P0 SHF.R.U32.HI R2, RZ, R3, R6 ;  /* 0x00000003ff020219 */ /* 0x000fca0000011606 */
[----:B------:R-:W-:-:S04]  /*1d940*/  IMAD.MOV R3, RZ, RZ, -R2 ;  /* 0x000000ffff037224 */ /* 0x000fc800078e0a02 */
[----:B------:R-:W-:Y:S01]  /*1d950*/  IMAD R0, R7, R3, R0 ;  /* 0x0000000307007224 */ /* 0x000fe200078e0200 */
[----:B------:R-:W-:-:S03]  /*1d960*/  SHF.R.S32.HI R3, RZ, 0x1f, R2 ;  /* 0x0000001fff037819 */ /* 0x000fc60000011402 */
[----:B------:R-:W-:-:S04]  /*1d970*/  IMAD.WIDE.U32 R2, R23, UR6, R2 ;  /* 0x0000000617027c25 */ /* 0x000fc8000f8e0002 */
[----:B--2---:R-:W-:-:S04]  /*1d980*/  IMAD R6, R11, UR6, RZ ;  /* 0x000000060b067c24 */ /* 0x004fc8000f8e02ff */
[----:B------:R-:W-:-:S04]  /*1d990*/  IMAD R6, R23, UR7, R6 ;  /* 0x0000000717067c24 */ /* 0x000fc8000f8e0206 */
[----:B------:R-:W-:Y:S01]  /*1d9a0*/  IMAD.IADD R3, R6, 0x1, R3 ;  /* 0x0000000106037824 */ /* 0x000fe200078e0203 */
[----:B------:R-:W-:-:S04]  /*1d9b0*/  LEA R6, P0, R2, UR4, 0x2 ;  /* 0x0000000402067c11 */ /* 0x000fc8000f8010ff */
[----:B------:R-:W-:-:S06]  /*1d9c0*/  LEA.HI.X R7, R2, UR5, R3, 0x2, P0 ;  /* 0x0000000502077c11 */ /* 0x000fcc00080f1403 */
[----:B------:R0:W5:Y:S03]  /*1d9d0*/  LDG.E R7, desc[UR60][R6.64] ;  /* 0x0000003c06077981 */ /* 0x000166000c1e1900 */
.L_x_638:
[----:B------:R-:W-:Y:S01]  /*1d9e0*/  IMAD R3, R5, 0x8, R16 ;  /* 0x0000000805037824 */ /* 0x000fe200078e0210 */
[----:B------:R-:W-:Y:S01]  /*1d9f0*/  SHF.L.U32 R2, R10, 0x1f, RZ ;  /* 0x0000001f0a027819 */ /* 0x000fe200000006ff */
[----:B------:R-:W-:Y:S03]  /*1da00*/  BSSY B3, `(.L_x_639) ;  /* 0x0000003000037945 */ /* 0x000fe60003800000 */
[----:B------:R-:W1:Y:S02]  /*1da10*/  SYNCS.PHASECHK.TRANS64.TRYWAIT P0, [R3+URZ+0x31c40], R2 ;  /* 0x031c4002030075a7 */ /* 0x000e64000800017f */
[----:B-1----:R-:W-:Y:S05]  /*1da20*/  @!P0 BRA `(.L_x_640) ;  /* 0x0000004c00ec8947 */ /* 0x002fea0003800000 */
.L_x_794:
[----:B------:R-:W-:Y:S05]  /*1da30*/  BSYNC B3 ;  /* 0x0000000000037941 */ /* 0x000fea0003800000 */
.L_x_639:
        /* <DEDUP_REMOVED lines=12> */
.L_x_642:
[----:B------:R-:W-:Y:S05]  /*1db00*/  BSYNC B3 ;  /* 0x0000000000037941 */ /* 0x000fea0003800000 */
.L_x_641:
        /* <DEDUP_REMOVED lines=11> */
.L_x_643:
        /* <DEDUP_REMOVED lines=16> */
.L_x_644:
        /* <DEDUP_REMOVED lines=16> */
.L_x_645:
        /* <DEDUP_REMOVED lines=15> */
.L_x_795:
[----:B------:R-:W-:Y:S05]  /*1deb0*/  BSYNC B3 ;  /* 0x0000000000037941 */ /* 0x000fea0003800000 */
.L_x_646:
        /* <DEDUP_REMOVED lines=12> */
.L_x_649:
[----:B------:R-:W-:Y:S05]  /*1df80*/  BSYNC B3 ;  /* 0x0000000000037941 */ /* 0x000fea0003800000 */
.L_x_648:
        /* <DEDUP_REMOVED lines=11> */
.L_x_650:
        /* <DEDUP_REMOVED lines=15> */
.L_x_651:
        /* <DEDUP_REMOVED lines=15> */
.L_x_652:
        /* <DEDUP_REMOVED lines=12> */
.L_x_637:
[----:B------:R-:W-:Y:S05]  /*1e2e0*/  BSYNC B1 ;  /* 0x0000000000017941 */ /* 0x000fea0003800000 */
.L_x_636:
[----:B------:R-:W2:Y:S01]  /*1e2f0*/  LDL.LU R0, [R1+0x1c] ;  /* 0x00001c0001007983 */ /* 0x000ea20000300800 */
[----:B------:R-:W-:Y:S02]  /*1e300*/  IMAD.MOV.U32 R18, RZ, RZ, R5 ;  /* 0x000000ffff127224 */ /* 0x000fe400078e0005 */
[----:B------:R-:W-:Y:S02]  /*1e310*/  IMAD.MOV.U32 R28, RZ, RZ, R10 ;  /* 0x000000ffff1c7224 */ /* 0x000fe400078e000a */
[----:B--2---:R-:W-:-:S07]  /*1e320*/  VIADD R0, R0, 0xfffffffd ;  /* 0xfffffffd00007836 */ /* 0x004fce0000000000 */
.L_x_635:
[----:B------:R-:W-:Y:S05]  /*1e330*/  BSYNC B2 ;  /* 0x0000000000027941 */ /* 0x000fea0003800000 */
.L_x_634:
[----:B------:R-:W-:Y:S01]  /*1e340*/  VIADD R9, R9, 0xfffffffe ;  /* 0xfffffffe09097836 */ /* 0x000fe20000000000 */
[----:B------:R-:W-:-:S04]  /*1e350*/  LOP3.LUT R4, RZ, R4, RZ, 0x33, !PT ;  /* 0x00000004ff047212 */ /* 0x000fc800078e33ff */
[----:B------:R-:W-:-:S13]  /*1e360*/  ISETP.NE.AND P0, PT, R9, R4, PT ;  /* 0x000000040900720c */ /* 0x000fda0003f05270 */
[----:B------:R-:W-:Y:S05]  /*1e370*/  @!P0 BRA `(.L_x_633) ;  /* 0x0000001400988947 */ /* 0x000fea0003800000 */
[----:B------:R-:W-:-:S07]  /*1e380*/  IMAD.MOV.U32 R4, RZ, RZ, R19 ;  /* 0x000000ffff047224 */ /* 0x000fce00078e0013 */
.L_x_687:
[----:B------:R-:W2:Y:S01]  /*1e390*/  LDL R2, [R1+0x50] ;  /* 0x0000500001027983 */ /* 0x000ea20000100800 */
[----:B------:R-:W-:Y:S01]  /*1e3a0*/  VIADD R6, R18, 0x1 ;  /* 0x0000000112067836 */ /* 0x000fe20000000000 */
[----:B------:R-:W-:Y:S05]  /*1e3b0*/  YIELD ;  /* 0x0000000000007946 */ /* 0x000fea0003800000 */
[----:B------:R-:W-:Y:S01]  /*1e3c0*/  ISETP.NE.AND P0, PT, R6, 0x2, PT ;  /* 0x000000020600780c */ /* 0x000fe20003f05270 */
[----:B------:R-:W-:Y:S03]  /*1e3d0*/  BSSY B1, `(.L_x_653) ;  /* 0x00000ab000017945 */ /* 0x000fe60003800000 */
[----:B0-----:R-:W-:-:S02]  /*1e3e0*/  SEL R7, RZ, 0x1, P0 ;  /* 0x00000001ff077807 */ /* 0x001fc40000000000 */
[----:B------:R-:W-:Y:S02]  /*1e3f0*/  SEL R6, R6, RZ, P0 ;  /* 0x000000ff06067207 */ /* 0x000fe40000000000 */
[----:B------:R-:W-:Y:S02]  /*1e400*/  LOP3.LUT R7, R28, R7, RZ, 0x3c, !PT ;  /* 0x000000071c077212 */ /* 0x000fe400078e3cff */
[----:B--2---:R-:W-:-:S13]  /*1e410*/  LOP3.LUT P1, RZ, R2, 0x1, RZ, 0xc0, !PT ;  /* 0x0000000102ff7812 */ /* 0x004fda000782c0ff */
[----:B------:R-:W-:Y:S05]  /*1e420*/  @!P1 BRA `(.L_x_654) ;  /* 0x0000000800949947 */ /* 0x000fea0003800000 */
[----:B------:R-:W-:Y:S01]  /*1e430*/  ULDC.64 UR4, c[0x0][0x418] ;  /* 0x0001060000047ab9 */ /* 0x000fe20000000a00 */
[----:B------:R-:W-:Y:S01]  /*1e440*/  IMAD.MOV.U32 R9, RZ, RZ, R0 ;  /* 0x000000ffff097224 */ /* 0x000fe200078e0000 */
        /* <DEDUP_REMOVED lines=19> */
[----:B------:R-:W-:-:S05]  /*1e580*/  LEA.HI.X R5, R2, UR5, R3, 0x2, P0 ;  /* 0x0000000502057c11 */ /* 0x000fca00080f1403 */
[----:B------:R0:W5:Y:S04]  /*1e590*/  LDG.E R4, desc[UR60][R4.64] ;  /* 0x0000003c04047981 */ /* 0x000168000c1e1900 */
.L_x_655:
[----:B------:R-:W-:Y:S01]  /*1e5a0*/  IMAD R3, R6, 0x8, R16 ;  /* 0x0000000806037824 */ /* 0x000fe200078e0210 */
[----:B------:R-:W-:Y:S01]  /*1e5b0*/  SHF.L.U32 R2, R7, 0x1f, RZ ;  /* 0x0000001f07027819 */ /* 0x000fe200000006ff */
[----:B------:R-:W-:Y:S03]  /*1e5c0*/  BSSY B2, `(.L_x_656) ;  /* 0x0000003000027945 */ /* 0x000fe60003800000 */
[----:B------:R-:W1:Y:S02]  /*1e5d0*/  SYNCS.PHASECHK.TRANS64.TRYWAIT P0, [R3+URZ+0x31c40], R2 ;  /* 0x031c4002030075a7 */ /* 0x000e64000800017f */
[----:B-1----:R-:W-:Y:S05]  /*1e5e0*/  @!P0 BRA `(.L_x_657) ;  /* 0x0000004400248947 */ /* 0x002fea0003800000 */
.L_x_796:
[----:B------:R-:W-:Y:S05]  /*1e5f0*/  BSYNC B2 ;  /* 0x0000000000027941 */ /* 0x000fea0003800000 */
.L_x_656:
        /* <DEDUP_REMOVED lines=12> */
.L_x_659:
[----:B------:R-:W-:Y:S05]  /*1e6c0*/  BSYNC B2 ;  /* 0x0000000000027941 */ /* 0x000fea0003800000 */
.L_x_658:
        /* <DEDUP_REMOVED lines=11> */
.L_x_660:
        /* <DEDUP_REMOVED lines=16> */
.L_x_661:
        /* <DEDUP_REMOVED lines=16> */
.L_x_662:
        /* <DEDUP_REMOVED lines=15> */
.L_x_797:
[----:B------:R-:W-:Y:S05]  /*1ea70*/  BSYNC B2 ;  /* 0x0000000000027941 */ /* 0x000fea0003800000 */
.L_x_663:
        /* <DEDUP_REMOVED lines=11> */
.L_x_666:
[----:B------:R-:W-:Y:S05]  /*1eb30*/  BSYNC B2 ;  /* 0x0000000000027941 */ /* 0x000fea0003800000 */
.L_x_665:
        /* <DEDUP_REMOVED lines=10> */
.L_x_667:
        /* <DEDUP_REMOVED lines=15> */
.L_x_668:
        /* <DEDUP_REMOVED lines=15> */
.L_x_669:
        /* <DEDUP_REMOVED lines=12> */
.L_x_654:
[----:B------:R-:W-:Y:S05]  /*1ee80*/  BSYNC B1 ;  /* 0x0000000000017941 */ /* 0x000fea0003800000 */
.L_x_653:
[----:B------:R-:W2:Y:S01]  /*1ee90*/  LDL R2, [R1+0x50] ;  /* 0x0000500001027983 */ /* 0x000ea20000100800 */
[----:B------:R-:W-:Y:S01]  /*1eea0*/  VIADD R18, R6, 0x1 ;  /* 0x0000000106127836 */ /* 0x000fe20000000000 */
[----:B------:R-:W-:Y:S01]  /*1eeb0*/  BSSY B1, `(.L_x_670) ;  /* 0x00000ae000017945 */ /* 0x000fe20003800000 */
[----:B------:R-:W-:-:S03]  /*1eec0*/  VIADD R9, R0, 0xffffffff ;  /* 0xffffffff00097836 */ /* 0x000fc60000000000 */
[----:B------:R-:W-:-:S04]  /*1eed0*/  ISETP.NE.AND P0, PT, R18, 0x2, PT ;  /* 0x000000021200780c */ /* 0x000fc80003f05270 */
[----:B------:R-:W-:Y:S02]  /*1eee0*/  SEL R28, RZ, 0x1, P0 ;  /* 0x00000001ff1c7807 */ /* 0x000fe40000000000 */
        /* <DEDUP_REMOVED lines=27> */
.L_x_672:
[----:B------:R-:W-:Y:S01]  /*1f0a0*/  IMAD R2, R18, 0x8, R16 ;  /* 0x0000000812027824 */ /* 0x000fe200078e0210 */
[----:B------:R-:W-:Y:S01]  /*1f0b0*/  SHF.L.U32 R3, R28, 0x1f, RZ ;  /* 0x0000001f1c037819 */ /* 0x000fe200000006ff */
[----:B------:R-:W-:Y:S03]  /*1f0c0*/  BSSY B2, `(.L_x_673) ;  /* 0x0000003000027945 */ /* 0x000fe60003800000 */
[----:B------:R-:W1:Y:S02]  /*1f0d0*/  SYNCS.PHASECHK.TRANS64.TRYWAIT P0, [R2+URZ+0x31c40], R3 ;  /* 0x031c4003020075a7 */ /* 0x000e64000800017f */
[----:B-1----:R-:W-:Y:S05]  /*1f0e0*/  @!P0 BRA `(.L_x_674) ;  /* 0x00000038008c8947 */ /* 0x002fea0003800000 */
.L_x_798:
[----:B------:R-:W-:Y:S05]  /*1f0f0*/  BSYNC B2 ;  /* 0x0000000000027941 */ /* 0x000fea0003800000 */
.L_x_673:
        /* <DEDUP_REMOVED lines=12> */
.L_x_676:
[----:B------:R-:W-:Y:S05]  /*1f1c0*/  BSYNC B2 ;  /* 0x0000000000027941 */ /* 0x000fea0003800000 */
.L_x_675:
        /* <DEDUP_REMOVED lines=12> */
.L_x_677:
        /* <DEDUP_REMOVED lines=16> */
.L_x_678:
        /* <DEDUP_REMOVED lines=16> */
.L_x_679:
        /* <DEDUP_REMOVED lines=15> */
.L_x_799:
[----:B------:R-:W-:Y:S05]  /*1f580*/  BSYNC B2 ;  /* 0x0000000000027941 */ /* 0x000fea0003800000 */
.L_x_680:
        /* <DEDUP_REMOVED lines=11> */
.L_x_683:
[----:B------:R-:W-:Y:S05]  /*1f640*/  BSYNC B2 ;  /* 0x0000000000027941 */ /* 0x000fea0003800000 */
.L_x_682:
        /* <DEDUP_REMOVED lines=10> */
.L_x_684:
        /* <DEDUP_REMOVED lines=15> */
.L_x_685:
        /* <DEDUP_REMOVED lines=15> */
.L_x_686:
        /* <DEDUP_REMOVED lines=12> */
.L_x_671:
[----:B------:R-:W-:Y:S05]  /*1f990*/  BSYNC B1 ;  /* 0x0000000000017941 */ /* 0x000fea0003800000 */
.L_x_670:
[----:B------:R-:W2:Y:S01]  /*1f9a0*/  LDL R2, [R1+0x8] ;  /* 0x0000080001027983 */ /* 0x000ea20000100800 */
[----:B------:R-:W-:Y:S01]  /*1f9b0*/  VIADD R0, R0, 0xfffffffe ;  /* 0xfffffffe00007836 */ /* 0x000fe20000000000 */
[----:B--2---:R-:W-:-:S13]  /*1f9c0*/  ISETP.GT.AND P0, PT, R9, R2, PT ;  /* 0x000000020900720c */ /* 0x004fda0003f04270 */
[----:B------:R-:W-:Y:S05]  /*1f9d0*/  @P0 BRA `(.L_x_687) ;  /* 0xffffffe8006c0947 */ /* 0x000fea000383ffff */
.L_x_633:
[----:B------:R-:W-:Y:S05]  /*1f9e0*/  BSYNC B0 ;  /* 0x0000000000007941 */ /* 0x000fea0003800000 */
.L_x_632:
        /* <DEDUP_REMOVED lines=8> */
[----:B------:R-:W1:Y:S02]  /*1fa70*/  FLO.U32 R0, UR4 ;  /* 0x0000000400007d00 */ /* 0x000e6400080e0000 */
        /* <DEDUP_REMOVED lines=8> */
.L_x_689:
[----:B------:R-:W-:Y:S05]  /*1fb00*/  BSYNC B0 ;  /* 0x0000000000007941 */ /* 0x000fea0003800000 */
.L_x_688:
[----:B------:R-:W2:Y:S01]  /*1fb10*/  LDL R0, [R1+0x50] ;  /* 0x0000500001007983 */ /* 0x000ea20000100800 */
[----:B------:R-:W-:Y:S01]  /*1fb20*/  BSSY B0, `(.L_x_690) ;  /* 0x0000046000007945 */ /* 0x000fe20003800000 */
[----:B--2---:R-:W-:-:S13]  /*1fb30*/  LOP3.LUT P0, RZ, R0, 0x1, RZ, 0xc0, !PT ;  /* 0x0000000100ff7812 */ /* 0x004fda000780c0ff */
[----:B------:R-:W-:Y:S05]  /*1fb40*/  @!P0 BRA `(.L_x_691) ;  /* 0x00000004000c8947 */ /* 0x000fea0003800000 */
[----:B------:R-:W-:Y:S01]  /*1fb50*/  IMAD R3, R18, 0x8, R16 ;  /* 0x0000000812037824 */ /* 0x000fe200078e0210 */
[----:B------:R-:W-:Y:S01]  /*1fb60*/  SHF.L.U32 R0, R28, 0x1f, RZ ;  /* 0x0000001f1c007819 */ /* 0x000fe200000006ff */
[----:B------:R-:W-:Y:S01]  /*1fb70*/  BSSY B1, `(.L_x_692) ;  /* 0x0000004000017945 */ /* 0x000fe20003800000 */
[----:B------:R-:W-:Y:S02]  /*1fb80*/  ISETP.NE.AND P1, PT, R6, RZ, PT ;  /* 0x000000ff0600720c */ /* 0x000fe40003f25270 */
[----:B------:R-:W1:Y:S02]  /*1fb90*/  SYNCS.PHASECHK.TRANS64.TRYWAIT P0, [R3+URZ+0x31c60], R0 ;  /* 0x031c6000030075a7 */ /* 0x000e64000800017f */
[----:B-1----:R-:W-:Y:S09]  /*1fba0*/  @!P0 BRA `(.L_x_693) ;  /* 0x0000003000048947 */ /* 0x002ff20003800000 */
.L_x_800:
[----:B------:R-:W-:Y:S05]  /*1fbb0*/  BSYNC B1 ;  /* 0x0000000000017941 */ /* 0x000fea0003800000 */
.L_x_692:
        /* <DEDUP_REMOVED lines=9> */
.L_x_695:
[----:B------:R-:W-:Y:S05]  /*1fc50*/  BSYNC B1 ;  /* 0x0000000000017941 */ /* 0x000fea0003800000 */
.L_x_694:
        /* <DEDUP_REMOVED lines=10> */
.L_x_696:
        /* <DEDUP_REMOVED lines=15> */
.L_x_697:
        /* <DEDUP_REMOVED lines=15> */
.L_x_698:
        /* <DEDUP_REMOVED lines=10> */
.L_x_691:
[----:B------:R-:W-:Y:S05]  /*1ff80*/  BSYNC B0 ;  /* 0x0000000000007941 */ /* 0x000fea0003800000 */
.L_x_690:
[----:B------:R-:W-:-:S05]  /*1ff90*/  VIADD R18, R18, 0x1 ;  /* 0x0000000112127836 */ /* 0x000fca0000000000 */
[----:B------:R-:W-:-:S04]  /*1ffa0*/  ISETP.NE.AND P0, PT, R18, 0x2, PT ;  /* 0x000000021200780c */ /* 0x000fc80003f05270 */
[----:B------:R-:W-:Y:S02]  /*1ffb0*/  SEL R3, RZ, 0x1, P0 ;  /* 0x00000001ff037807 */ /* 0x000fe40000000000 */
[----:B------:R-:W-:Y:S02]  /*1ffc0*/  SEL R18, R18, RZ, P0 ;  /* 0x000000ff12127207 */ /* 0x000fe40000000000 */
[----:B------:R-:W-:-:S07]  /*1ffd0*/  LOP3.LUT R28, R28, R3, RZ, 0x3c, !PT ;  /* 0x000000031c1c7212 */ /* 0x000fce00078e3cff */
.L_x_614:
[----:B------:R-:W-:Y:S05]  /*1ffe0*/  BSYNC B7 ;  /* 0x0000000000077941 */ /* 0x000fea0003800000 */
.L_x_612:
[----:B------:R-:W4:Y:S02]  /*1fff0*/  LDL R0, [R1+0x50] ;  /* 0x0000500001007983 */ /* 0x000f240000100800 */
[----:B----4-:R-:W-:-:S13]  /*20000*/  LOP3.LUT P0, RZ, R0, 0x2, RZ, 0xc0, !PT ;  /* 0x0000000200ff7812 */ /* 0x010fda000780c0ff */
[----:B------:R-:W-:Y:S05]  /*20010*/  @!P0 BRA `(.L_x_699) ;  /* 0x0000000000248947 */ /* 0x000fea0003800000 */
[----:B------:R-:W-:Y:S05]  /*20020*/  WARPSYNC.ALL ;  /* 0x0000000000007948 */ /* 0x000fea0003800000 */
[----:B------:R-:W4:Y:S08]  /*20030*/  S2UR UR5, SR_CgaCtaId ;  /* 0x00000000000579c3 */ /* 0x000f300000008800 */
[----:B------:R-:W-:Y:S06]  /*20040*/  BAR.SYNC.DEFER_BLOCKING 0x5, 0x200 ;  /* 0x0148000000007b1d */ /* 0x000fec0000010000 */
[----:B------:R-:W-:-:S02]  /*20050*/  UMOV UR4, 0x400 ;  /* 0x0000040000047882 */ /* 0x000fc40000000000 */
[----:B----4-:R-:W-:-:S06]  /*20060*/  ULEA UR4, UR5, UR4, 0x18 ;  /* 0x0000000405047291 */ /* 0x010fcc000f8ec03f */
[----:B------:R-:W-:-:S05]  /*20070*/  IMAD.U32 R16, RZ, RZ, UR4 ;  /* 0x00000004ff107e24 */ /* 0x000fca000f8e00ff */
[----:B------:R4:W0:Y:S01]  /*20080*/  LDS.128 R24, [R16+0x31cd0] ;  /* 0x031cd00010187984 */ /* 0x0008220000000c00 */
[----:B------:R-:W-:Y:S06]  /*20090*/  BAR.ARV 0x4, 0x200 ;  /* 0x0108000000007b1d */ /* 0x000fec0000002000 */
[----:B------:R-:W-:Y:S05]  /*200a0*/  BRA `(.L_x_700) ;  /* 0x0000000800d07947 */ /* 0x000fea0003800000 */
.L_x_699:
[----:B------:R-:W4:Y:S01]  /*200b0*/  S2R R0, SR_TID.X ;  /* 0x0000000000007919 */ /* 0x000f220000002100 */
[----:B------:R-:W-:Y:S01]  /*200c0*/  UMOV UR4, 0xffffffff ;  /* 0xffffffff00047882 */ /* 0x000fe20000000000 */
[----:B----4-:R-:W-:-:S04]  /*200d0*/  LOP3.LUT R9, R0, 0x1f, RZ, 0xc0, !PT ;  /* 0x0000001f00097812 */ /* 0x010fc800078ec0ff */
[----:B------:R-:W-:Y:S01]  /*200e0*/  ISETP.NE.AND P0, PT, R9, 0x1f, PT ;  /* 0x0000001f0900780c */ /* 0x000fe20003f05270 */
[----:B------:R-:W-:-:S12]  /*200f0*/  BRA.DIV UR4, `(.L_x_701) ;  /* 0x0000002a04c47947 */ /* 0x000fd8000b800000 */
[----:B0-----:R-:W-:Y:S01]  /*20100*/  IMAD.IADD R7, R27, 0x1, R9 ;  /* 0x000000011b077824 */ /* 0x001fe200078e0209 */
[----:B------:R-:W-:-:S04]  /*20110*/  ULDC UR4, c[0x0][0xc3c] ;  /* 0x00030f0000047ab9 */ /* 0x000fc80000000800 */
[----:B------:R-:W-:-:S13]  /*20120*/  ISETP.GE.OR P1, PT, R7, UR4, !P0 ;  /* 0x0000000407007c0c */ /* 0x000fda000c726670 */
[----:B------:R-:W0:Y:S08]  /*20130*/  @!P1 LDC.64 R2, c[0x0][0xc80] ;  /* 0x00032000ff029b82 */ /* 0x000e300000000a00 */
[----:B---3--:R-:W3:Y:S01]  /*20140*/  @!P1 LDC.64 R4, c[0x0][0xc78] ;  /* 0x00031e00ff049b82 */ /* 0x008ee20000000a00 */
[----:B0-----:R-:W-:-:S05]  /*20150*/  @!P1 IMAD.WIDE R2, R7, 0x4, R2 ;  /* 0x0000000407029825 */ /* 0x001fca00078e0202 */
[----:B--2---:R3:W2:Y:S02]  /*20160*/  @!P1 LDG.E R8, desc[UR60][R2.64] ;  /* 0x0000003c02089981 */ /* 0x0046a4000c1e1900 */
[----:B---3--:R-:W-:-:S05]  /*20170*/  @!P1 IMAD.WIDE R2, R7, 0x4, R4 ;  /* 0x0000000407029825 */ /* 0x008fca00078e0204 */
        /* <DEDUP_REMOVED lines=8> */
[----:B-1----:R0:W-:Y:S02]  /*20200*/  SHFL.IDX PT, R6, R24, 0x1, 0x1f ;  /* 0x00201f0018067f89 */ /* 0x0021e400000e0000 */
        /* <DEDUP_REMOVED lines=21> */
.L_x_810:
[----:B------:R-:W-:Y:S02]  /*20360*/  ULDC UR4, c[0x0][0xc38] ;  /* 0x00030e0000047ab9 */ /* 0x000fe40000000800 */
[----:B------:R-:W-:-:S04]  /*20370*/  IMAD.U32 R2, RZ, RZ, UR4 ;  /* 0x00000004ff027e24 */ /* 0x000fc8000f8e00ff */
[----:B-1----:R-:W-:-:S04]  /*20380*/  IMAD R5, R14, R2, RZ ;  /* 0x000000020e057224 */ /* 0x002fc800078e02ff */
[----:B------:R-:W-:-:S05]  /*20390*/  IMAD.IADD R6, R6, 0x1, R5 ;  /* 0x0000000106067824 */ /* 0x000fca00078e0205 */
[----:B------:R-:W-:-:S13]  /*203a0*/  ISETP.GT.AND P6, PT, R6, R0, PT ;  /* 0x000000000600720c */ /* 0x000fda0003fc4270 */
[----:B------:R-:W-:Y:S05]  /*203b0*/  @P6 BRA `(.L_x_702) ;  /* 0x0000000000a46947 */ /* 0x000fea0003800000 */
.L_x_705:
[----:B------:R-:W1:Y:S01]  /*203c0*/  LDC R2, c[0x0][0xc3c] ;  /* 0x00030f00ff027b82 */ /* 0x000e620000000800 */
[----:B------:R-:W-:-:S05]  /*203d0*/  VIADD R27, R27, 0x1f ;  /* 0x0000001f1b1b7836 */ /* 0x000fca0000000000 */
[----:B-1----:R-:W-:-:S13]  /*203e0*/  ISETP.GE.AND P6, PT, R27, R2, PT ;  /* 0x000000021b00720c */ /* 0x002fda0003fc6270 */
[----:B------:R-:W-:Y:S05]  /*203f0*/  @P6 BRA `(.L_x_703) ;  /* 0x0000000400b86947 */ /* 0x000fea0003800000 */
[----:B0-----:R-:W0:Y:S01]  /*20400*/  S2R R3, SR_TID.X ;  /* 0x0000000000037919 */ /* 0x001e220000002100 */
[----:B------:R-:W-:Y:S01]  /*20410*/  IMAD.MOV.U32 R7, RZ, RZ, RZ ;  /* 0x000000ffff077224 */ /* 0x000fe200078e00ff */
        /* <DEDUP_REMOVED lines=29> */
.L_x_818:
[----:B------:R-:W-:Y:S02]  /*205f0*/  ULDC UR4, c[0x0][0xc38] ;  /* 0x00030e0000047ab9 */ /* 0x000fe40000000800 */
[----:B------:R-:W-:-:S04]  /*20600*/  IMAD.U32 R2, RZ, RZ, UR4 ;  /* 0x00000004ff027e24 */ /* 0x000fc8000f8e00ff */
[----:B-1----:R-:W-:-:S04]  /*20610*/  IMAD R5, R14, R2, RZ ;  /* 0x000000020e057224 */ /* 0x002fc800078e02ff */
[----:B------:R-:W-:-:S05]  /*20620*/  IMAD.IADD R6, R5, 0x1, R6 ;  /* 0x0000000105067824 */ /* 0x000fca00078e0206 */
[----:B------:R-:W-:-:S13]  /*20630*/  ISETP.GT.AND P6, PT, R6, R0, PT ;  /* 0x000000000600720c */ /* 0x000fda0003fc4270 */
[----:B------:R-:W-:Y:S05]  /*20640*/  @!P6 BRA `(.L_x_705) ;  /* 0xfffffffc005ce947 */ /* 0x000fea000383ffff */
.L_x_702:
        /* <DEDUP_REMOVED lines=9> */
.L_x_823:
[----:B------:R-:W-:-:S13]  /*206e0*/  ISETP.NE.AND P0, PT, R8, RZ, PT ;  /* 0x000000ff0800720c */ /* 0x000fda0003f05270 */
[----:B------:R-:W-:Y:S05]  /*206f0*/  @!P0 BRA `(.L_x_707) ;  /* 0x0000000000108947 */ /* 0x000fea0003800000 */
[----:B------:R-:W-:Y:S01]  /*20700*/  UMOV UR4, 0xffffffff ;  /* 0xffffffff00047882 */ /* 0x000fe20000000000 */
[----:B------:R-:W-:Y:S02]  /*20710*/  VIADD R12, R5, 0xffffffff ;  /* 0xffffffff050c7836 */ /* 0x000fe40000000000 */
[----:B------:R-:W-:Y:S05]  /*20720*/  BRA.DIV UR4, `(.L_x_708) ;  /* 0x0000002e04887947 */ /* 0x000fea000b800000 */
[----:B------:R4:W0:Y:S02]  /*20730*/  SHFL.IDX PT, R24, R3, R12, 0x1f ;  /* 0x00001f0c03187589 */ /* 0x00082400000e0000 */
.L_x_707:
[-C--:B--2---:R-:W-:Y:S01]  /*20740*/  IABS R8, R7.reuse ;  /* 0x0000000700087213 */ /* 0x084fe20000000000 */
[----:B0-----:R-:W-:Y:S01]  /*20750*/  IMAD R24, R24, R2, R6 ;  /* 0x0000000218187224 */ /* 0x001fe200078e0206 */
[----:B------:R-:W-:Y:S01]  /*20760*/  IABS R6, R7 ;  /* 0x0000000700067213 */ /* 0x000fe20000000000 */
[----:B------:R-:W-:Y:S01]  /*20770*/  IMAD.MOV.U32 R2, RZ, RZ, RZ ;  /* 0x000000ffff027224 */ /* 0x000fe200078e00ff */
[----:B------:R-:W0:Y:S01]  /*20780*/  I2F.RP R9, R8 ;  /* 0x0000000800097306 */ /* 0x000e220000209400 */
[----:B------:R-:W-:Y:S02]  /*20790*/  IMAD.IADD R0, R0, 0x1, -R24 ;  /* 0x0000000100007824 */ /* 0x000fe400078e0a18 */
[----:B------:R-:W-:Y:S02]  /*207a0*/  IMAD.MOV R6, RZ, RZ, -R6 ;  /* 0x000000ffff067224 */ /* 0x000fe400078e0a06 */
[----:B------:R-:W-:-:S03]  /*207b0*/  IMAD.IADD R27, R5, 0x1, R27 ;  /* 0x00000001051b7824 */ /* 0x000fc600078e021b */
[----:B0-----:R-:W4:Y:S02]  /*207c0*/  MUFU.RCP R9, R9 ;  /* 0x0000000900097308 */ /* 0x001f240000001000 */
[----:B----4-:R-:W-:-:S06]  /*207d0*/  VIADD R3, R9, 0xffffffe ;  /* 0x0ffffffe09037836 */ /* 0x010fcc0000000000 */
[----:B------:R-:W0:Y:S02]  /*207e0*/  F2I.FTZ.U32.TRUNC.NTZ R3, R3 ;  /* 0x0000000300037305 */ /* 0x000e24000021f000 */
[----:B0-----:R-:W-:-:S04]  /*207f0*/  IMAD.MOV R11, RZ, RZ, -R3 ;  /* 0x000000ffff0b7224 */ /* 0x001fc800078e0a03 */
[----:B------:R-:W-:-:S04]  /*20800*/  IMAD R11, R11, R8, RZ ;  /* 0x000000080b0b7224 */ /* 0x000fc800078e02ff */
[----:B------:R-:W-:Y:S01]  /*20810*/  IMAD.HI.U32 R2, R3, R11, R2 ;  /* 0x0000000b03027227 */ /* 0x000fe200078e0002 */
[----:B------:R-:W-:-:S05]  /*20820*/  IABS R3, R0 ;  /* 0x0000000000037213 */ /* 0x000fca0000000000 */
[----:B------:R-:W-:-:S04]  /*20830*/  IMAD.HI.U32 R9, R2, R3, RZ ;  /* 0x0000000302097227 */ /* 0x000fc800078e00ff */
[----:B------:R-:W-:Y:S01]  /*20840*/  IMAD R3, R9, R6, R3 ;  /* 0x0000000609037224 */ /* 0x000fe200078e0203 */
[----:B---3--:R-:W-:Y:S01]  /*20850*/  IABS R6, R4 ;  /* 0x0000000400067213 */ /* 0x008fe20000000000 */
[----:B------:R-:W-:-:S03]  /*20860*/  IMAD.MOV.U32 R2, RZ, RZ, RZ ;  /* 0x000000ffff027224 */ /* 0x000fc600078e00ff */
[----:B------:R-:W-:-:S13]  /*20870*/  ISETP.GT.U32.AND P1, PT, R8, R3, PT ;  /* 0x000000030800720c */ /* 0x000fda0003f24070 */
[----:B------:R-:W-:Y:S02]  /*20880*/  @!P1 IMAD.IADD R3, R3, 0x1, -R8 ;  /* 0x0000000103039824 */ /* 0x000fe400078e0a08 */
[----:B------:R-:W-:Y:S01]  /*20890*/  @!P1 VIADD R9, R9, 0x1 ;  /* 0x0000000109099836 */ /* 0x000fe20000000000 */
[----:B------:R-:W-:Y:S02]  /*208a0*/  ISETP.NE.AND P1, PT, R7, RZ, PT ;  /* 0x000000ff0700720c */ /* 0x000fe40003f25270 */
[----:B------:R-:W-:Y:S02]  /*208b0*/  ISETP.GE.U32.AND P0, PT, R3, R8, PT ;  /* 0x000000080300720c */ /* 0x000fe40003f06070 */
[----:B------:R-:W0:Y:S11]  /*208c0*/  I2F.RP R8, R6 ;  /* 0x0000000600087306 */ /* 0x000e360000209400 */
[----:B------:R-:W-:Y:S01]  /*208d0*/  @P0 VIADD R9, R9, 0x1 ;  /* 0x0000000109090836 */ /* 0x000fe20000000000 */
[----:B0-----:R-:W0:Y:S02]  /*208e0*/  MUFU.RCP R8, R8 ;  /* 0x0000000800087308 */ /* 0x001e240000001000 */
[----:B0-----:R-:W-:Y:S01]  /*208f0*/  VIADD R10, R8, 0xffffffe ;  /* 0x0ffffffe080a7836 */ /* 0x001fe20000000000 */
[----:B------:R-:W-:-:S05]  /*20900*/  IABS R8, R4 ;  /* 0x0000000400087213 */ /* 0x000fca0000000000 */
[----:B------:R-:W0:Y:S01]  /*20910*/  F2I.FTZ.U32.TRUNC.NTZ R3, R10 ;  /* 0x0000000a00037305 */ /* 0x000e22000021f000 */
[----:B------:R-:W-:Y:S02]  /*20920*/  IMAD.MOV R8, RZ, RZ, -R8 ;  /* 0x000000ffff087224 */ /* 0x000fe400078e0a08 */
[----:B0-----:R-:W-:-:S04]  /*20930*/  IMAD.MOV R11, RZ, RZ, -R3 ;  /* 0x000000ffff0b7224 */ /* 0x001fc800078e0a03 */
[----:B------:R-:W-:-:S04]  /*20940*/  IMAD R11, R11, R6, RZ ;  /* 0x000000060b0b7224 */ /* 0x000fc800078e02ff */
[----:B------:R-:W-:Y:S01]  /*20950*/  IMAD.HI.U32 R2, R3, R11, R2 ;  /* 0x0000000b03027227 */ /* 0x000fe200078e0002 */
[----:B------:R-:W-:-:S04]  /*20960*/  LOP3.LUT R3, R0, R7, RZ, 0x3c, !PT ;  /* 0x0000000700037212 */ /* 0x000fc800078e3cff */
        /* <DEDUP_REMOVED lines=23> */
.L_x_703:
[----:B------:R-:W-:Y:S01]  /*20ae0*/  UMOV UR4, URZ ;  /* 0x0000003f00047c82 */ /* 0x000fe20008000000 */
[----:B------:R-:W-:Y:S01]  /*20af0*/  UMOV UR5, URZ ;  /* 0x0000003f00057c82 */ /* 0x000fe20008000000 */
[----:B------:R-:W-:Y:S01]  /*20b00*/  ULDC UR6, c[0x0][0xc3c] ;  /* 0x00030f0000067ab9 */ /* 0x000fe20000000800 */
[----:B------:R-:W-:Y:S02]  /*20b10*/  IMAD.MOV.U32 R24, RZ, RZ, R0 ;  /* 0x000000ffff187224 */ /* 0x000fe400078e0000 */
[----:B------:R-:W-:Y:S02]  /*20b20*/  IMAD.U32 R25, RZ, RZ, UR4 ;  /* 0x00000004ff197e24 */ /* 0x000fe4000f8e00ff */
[----:B------:R-:W-:Y:S02]  /*20b30*/  IMAD.U32 R26, RZ, RZ, UR5 ;  /* 0x00000005ff1a7e24 */ /* 0x000fe4000f8e00ff */
[----:B------:R-:W-:-:S07]  /*20b40*/  IMAD.U32 R27, RZ, RZ, UR6 ;  /* 0x00000006ff1b7e24 */ /* 0x000fce000f8e00ff */
.L_x_709:
        /* <DEDUP_REMOVED lines=10> */
.L_x_700:
[----:B------:R-:W-:Y:S02]  /*20bf0*/  ULDC UR4, c[0x0][0xc3c] ;  /* 0x00030f0000047ab9 */ /* 0x000fe40000000800 */
[----:B0-----:R-:W-:-:S13]  /*20c00*/  ISETP.GE.AND P0, PT, R27, UR4, PT ;  /* 0x000000041b007c0c */ /* 0x001fda000bf06270 */
[----:B------:R-:W-:Y:S05]  /*20c10*/  @!P0 BRA `(.L_x_710) ;  /* 0xffffff90007c8947 */ /* 0x000fea000383ffff */
[----:B------:R-:W-:Y:S05]  /*20c20*/  BSYNC B8 ;  /* 0x0000000000087941 */ /* 0x000fea0003800000 */
.L_x_564:
[----:B0-----:R-:W5:Y:S01]  /*20c30*/  LDL.LU R0, [R1+0x34] ;  /* 0x0000340001007983 */ /* 0x001f620000300800 */
[----:B------:R-:W-:Y:S01]  /*20c40*/  BSSY B0, `(.L_x_711) ;  /* 0x000000b000007945 */ /* 0x000fe20003800000 */
[----:B-1-3--:R-:W0:Y:S01]  /*20c50*/  S2R R5, SR_CgaCtaId ;  /* 0x0000000000057919 */ /* 0x00ae220000008800 */
[----:B-----5:R-:W-:-:S05]  /*20c60*/  VIADD R0, R0, 0x1 ;  /* 0x0000000100007836 */ /* 0x020fca0000000000 */
        /* <DEDUP_REMOVED lines=8> */
.L_x_826:
[----:B------:R-:W-:Y:S05]  /*20cf0*/  BSYNC B0 ;  /* 0x0000000000007941 */ /* 0x000fea0003800000 */
.L_x_711:
[----:B------:R-:W-:-:S03]  /*20d00*/  UMOV UR4, 0xffffffff ;  /* 0xffffffff00047882 */ /* 0x000fc60000000000 */
[----:B------:R-:W-:Y:S05]  /*20d10*/  BRA.DIV UR4, `(.L_x_713) ;  /* 0x0000002a04487947 */ /* 0x000fea000b800000 */
[----:B0-----:R-:W0:Y:S02]  /*20d20*/  S2R R0, SR_TID.X ;  /* 0x0000000000007919 */ /* 0x001e240000002100 */
[----:B0-----:R-:W-:-:S04]  /*20d30*/  SHF.R.U32.HI R0, RZ, 0x5, R0 ;  /* 0x00000005ff007819 */ /* 0x001fc80000011600 */
[----:B------:R-:W-:-:S05]  /*20d40*/  LOP3.LUT R0, R0, 0x3, RZ, 0xc0, !PT ;  /* 0x0000000300007812 */ /* 0x000fca00078ec0ff */
[----:B------:R0:W1:Y:S02]  /*20d50*/  SHFL.IDX PT, R14, R0, RZ, 0x1f ;  /* 0x00001fff000e7589 */ /* 0x00006400000e0000 */
.L_x_829:
[----:B-1----:R-:W-:-:S13]  /*20d60*/  ISETP.NE.AND P0, PT, R14, RZ, PT ;  /* 0x000000ff0e00720c */ /* 0x002fda0003f05270 */
[----:B------:R-:W-:Y:S05]  /*20d70*/  @P0 BRA `(.L_x_410) ;  /* 0x0000000000880947 */ /* 0x000fea0003800000 */
[----:B------:R-:W-:-:S03]  /*20d80*/  UMOV UR4, 0xffffffff ;  /* 0xffffffff00047882 */ /* 0x000fc60000000000 */
[----:B------:R-:W-:Y:S05]  /*20d90*/  BRA.DIV UR4, `(.L_x_714) ;  /* 0x0000002a045c7947 */ /* 0x000fea000b800000 */
[----:B------:R-:W-:-:S13]  /*20da0*/  ELECT P6, URZ, PT ;  /* 0x00000000003f782f */ /* 0x000fda00038c0000 */
.L_x_832:
[----:B------:R-:W-:Y:S05]  /*20db0*/  @!P6 BRA `(.L_x_410) ;  /* 0x000000000078e947 */ /* 0x000fea0003800000 */
[----:B0-----:R-:W3:Y:S02]  /*20dc0*/  LDL.LU R0, [R1+0x58] ;  /* 0x0000580001007983 */ /* 0x001ee40000300800 */
[----:B---3--:R-:W-:-:S04]  /*20dd0*/  LOP3.LUT R0, R0, 0x2, RZ, 0xfc, !PT ;  /* 0x0000000200007812 */ /* 0x008fc800078efcff */
[----:B------:R-:W-:-:S13]  /*20de0*/  ISETP.NE.AND P2, PT, R0, 0x3, PT ;  /* 0x000000030000780c */ /* 0x000fda0003f45270 */
[----:B------:R-:W-:Y:S05]  /*20df0*/  @!P2 BRA `(.L_x_715) ;  /* 0x000000000004a947 */ /* 0x000fea0003800000 */
[----:B------:R-:W-:Y:S01]  /*20e00*/  BPT.TRAP 0x1 ;  /* 0x000000040000795c */ /* 0x000fe20000300000 */
.L_x_715:
        /* <DEDUP_REMOVED lines=12> */
.L_x_833:
[----:B------:R-:W1:Y:S02]  /*20ed0*/  SYNCS.PHASECHK.TRANS64.TRYWAIT P0, [R3+URZ], R0 ;  /* 0x00000000030075a7 */ /* 0x000e64000800017f */
[----:B-1----:R-:W-:Y:S05]  /*20ee0*/  @!P0 BRA `(.L_x_717) ;  /* 0x00000028003c8947 */ /* 0x002fea0003800000 */
.L_x_834:
[----:B------:R-:W-:Y:S05]  /*20ef0*/  @!P2 BRA `(.L_x_718) ;  /* 0x000000000004a947 */ /* 0x000fea0003800000 */
[----:B------:R-:W-:Y:S01]  /*20f00*/  BPT.TRAP 0x1 ;  /* 0x000000040000795c */ /* 0x000fe20000300000 */
.L_x_718:
[----:B-1----:R-:W-:-:S04]  /*20f10*/  VIADD R3, R9, 0x31c60 ;  /* 0x00031c6009037836 */ /* 0x002fc80000000000 */
[----:B------:R-:W-:-:S04]  /*20f20*/  IMAD R5, R18, 0x8, R3 ;  /* 0x0000000812057824 */ /* 0x000fc800078e0203 */
[----:B------:R-:W1:Y:S02]  /*20f30*/  SYNCS.PHASECHK.TRANS64.TRYWAIT P0, [R5+URZ], R2 ;  /* 0x00000002050075a7 */ /* 0x000e64000800017f */
[----:B-1----:R-:W-:Y:S05]  /*20f40*/  @!P0 BRA `(.L_x_719) ;  /* 0x0000002800388947 */ /* 0x002fea0003800000 */
.L_x_835:
[----:B------:R-:W-:-:S07]  /*20f50*/  IMAD R3, R4, 0x8, R3 ;  /* 0x0000000804037824 */ /* 0x000fce00078e0203 */
.L_x_720:
[----:B---3--:R3:W0:Y:S02]  /*20f60*/  SYNCS.PHASECHK.TRANS64.TRYWAIT P0, [R3+URZ], R0 ;  /* 0x00000000030075a7 */ /* 0x008624000800017f */
[----:B0-----:R-:W-:Y:S05]  /*20f70*/  @!P0 NANOSLEEP.SYNCS 0x989680 ;  /* 0x009896800000895d */ /* 0x001fea0003900000 */
[----:B------:R-:W0:Y:S02]  /*20f80*/  @!P0 SYNCS.PHASECHK.TRANS64 P0, [R3+URZ], R0 ;  /* 0x00000000030085a7 */ /* 0x000e24000800007f */
[----:B0-----:R-:W-:Y:S05]  /*20f90*/  @!P0 BRA `(.L_x_720) ;  /* 0xfffffffc00f08947 */ /* 0x001fea000383ffff */
.L_x_410:
[----:B------:R-:W-:Y:S05]  /*20fa0*/  BSYNC B9 ;  /* 0x0000000000097941 */ /* 0x000fea0003800000 */
.L_x_407:
[----:B------:R-:W-:Y:S05]  /*20fb0*/  EXIT ;  /* 0x000000000000794d */ /* 0x000fea0003800000 */
.L_x_428:
[----:B0-----:R0:W1:Y:S02]  /*20fc0*/  SYNCS.PHASECHK.TRANS64.TRYWAIT P5, [R21+URZ+0x31c90], R91 ;  /* 0x031c905b150075a7 */ /* 0x00106400080a017f */
[----:B-1----:R-:W-:Y:S05]  /*20fd0*/  @!P5 NANOSLEEP.SYNCS 0x989680 ;  /* 0x009896800000d95d */ /* 0x002fea0003900000 */
[----:B------:R-:W1:Y:S02]  /*20fe0*/  @!P5 SYNCS.PHASECHK.TRANS64 P5, [R21+URZ+0x31c90], R91 ;  /* 0x031c905b1500d5a7 */ /* 0x000e6400080a007f */
[----:B-1----:R-:W-:Y:S05]  /*20ff0*/  @!P5 BRA `(.L_x_428) ;  /* 0xfffffffc00f0d947 */ /* 0x002fea000383ffff */
[----:B------:R-:W-:Y:S05]  /*21000*/  BRA `(.L_x_721) ;  /* 0xfffffe24001c7947 */ /* 0x000fea000383ffff */
.L_x_456:
[----:B0-----:R0:W1:Y:S02]  /*21010*/  SYNCS.PHASECHK.TRANS64.TRYWAIT P5, [R21+URZ+0x31c90], R91 ;  /* 0x031c905b150075a7 */ /* 0x00106400080a017f */
[----:B-1----:R-:W-:Y:S05]  /*21020*/  @!P5 NANOSLEEP.SYNCS 0x989680 ;  /* 0x009896800000d95d */ /* 0x002fea0003900000 */
[----:B------:R-:W1:Y:S02]  /*21030*/  @!P5 SYNCS.PHASECHK.TRANS64 P5, [R21+URZ+0x31c90], R91 ;  /* 0x031c905b1500d5a7 */ /* 0x000e6400080a007f */
[----:B-1----:R-:W-:Y:S05]  /*21040*/  @!P5 BRA `(.L_x_456) ;  /* 0xfffffffc00f0d947 */ /* 0x002fea000383ffff */
[----:B------:R-:W-:Y:S05]  /*21050*/  BRA `(.L_x_722) ;  /* 0xfffffe3c00c07947 */ /* 0x000fea000383ffff */
.L_x_469:
[----:B0-----:R0:W1:Y:S02]  /*21060*/  SYNCS.PHASECHK.TRANS64.TRYWAIT P4, [R21+URZ+0x31c90], R91 ;  /* 0x031c905b150075a7 */ /* 0x001064000808017f */
[----:B-1----:R-:W-:Y:S05]  /*21070*/  @!P4 NANOSLEEP.SYNCS 0x989680 ;  /* 0x009896800000c95d */ /* 0x002fea0003900000 */
[----:B------:R-:W1:Y:S02]  /*21080*/  @!P4 SYNCS.PHASECHK.TRANS64 P4, [R21+URZ+0x31c90], R91 ;  /* 0x031c905b1500c5a7 */ /* 0x000e64000808007f */
[----:B-1----:R-:W-:Y:S05]  /*21090*/  @!P4 BRA `(.L_x_469) ;  /* 0xfffffffc00f0c947 */ /* 0x002fea000383ffff */
[----:B------:R-:W-:Y:S05]  /*210a0*/  BRA `(.L_x_723) ;  /* 0xfffffe58005c7947 */ /* 0x000fea000383ffff */
.L_x_473:
[----:B--2---:R2:W3:Y:S02]  /*210b0*/  SYNCS.PHASECHK.TRANS64.TRYWAIT P3, [R21+URZ+0x31cb0], R91 ;  /* 0x031cb05b150075a7 */ /* 0x0044e4000806017f */
[----:B---3--:R-:W-:Y:S05]  /*210c0*/  @!P3 NANOSLEEP.SYNCS 0x989680 ;  /* 0x009896800000b95d */ /* 0x008fea0003900000 */
[----:B------:R-:W3:Y:S02]  /*210d0*/  @!P3 SYNCS.PHASECHK.TRANS64 P3, [R21+URZ+0x31cb0], R91 ;  /* 0x031cb05b1500b5a7 */ /* 0x000ee4000806007f */
[----:B---3--:R-:W-:Y:S05]  /*210e0*/  @!P3 BRA `(.L_x_473) ;  /* 0xfffffffc00f0b947 */ /* 0x008fea000383ffff */
[----:B------:R-:W-:Y:S05]  /*210f0*/  BRA `(.L_x_724) ;  /* 0xfffffe5800f47947 */ /* 0x000fea000383ffff */
.L_x_481:
[----:B------:R-:W-:Y:S01]  /*21100*/  BSSY B0, `(.L_x_725) ;  /* 0x0000007000007945 */ /* 0x000fe20003800000 */
[----:B------:R-:W-:Y:S02]  /*21110*/  IMAD.MOV.U32 R12, RZ, RZ, RZ ;  /* 0x000000ffff0c7224 */ /* 0x000fe400078e00ff */
[----:B------:R-:W-:Y:S02]  /*21120*/  IMAD.MOV.U32 R11, RZ, RZ, 0x1f ;  /* 0x0000001fff0b7424 */ /* 0x000fe400078e00ff */
[----:B------:R-:W-:-:S07]  /*21130*/  IMAD.MOV.U32 R15, RZ, RZ, -0x1 ;  /* 0xffffffffff0f7424 */ /* 0x000fce00078e00ff */
[----:B-----5:R-:W-:Y:S05]  /*21140*/  WARPSYNC.COLLECTIVE R15, `(.L_x_726) ;  /* 0x000000000f087348 */ /* 0x020fea0003c00000 */
[----:B------:R0:W1:Y:S02]  /*21150*/  SHFL.IDX P6, R14, R13, R12, R11 ;  /* 0x0000000c0d0e7389 */ /* 0x00006400000c000b */
[----:B01---5:R-:W-:Y:S01]  /*21160*/  ENDCOLLECTIVE ;  /* 0x000000000000791b */ /* 0x023fe20003800000 */
.L_x_726:
[----:B------:R-:W-:Y:S05]  /*21170*/  BSYNC B0 ;  /* 0x0000000000007941 */ /* 0x000fea0003800000 */
.L_x_725:
[----:B------:R0:W-:Y:S01]  /*21180*/  STL [R1+0x7c], R14 ;  /* 0x00007c0e01007387 */ /* 0x0001e20000100800 */
[----:B------:R-:W-:Y:S05]  /*21190*/  BRA `(.L_x_727) ;  /* 0xfffffe6000f87947 */ /* 0x000fea000383ffff */
.L_x_492:
[----:B------:R-:W-:Y:S01]  /*211a0*/  BSSY B1, `(.L_x_728) ;  /* 0x0000008000017945 */ /* 0x000fe20003800000 */
[----:B------:R-:W-:Y:S02]  /*211b0*/  IMAD.MOV.U32 R13, RZ, RZ, R25 ;  /* 0x000000ffff0d7224 */ /* 0x000fe400078e0019 */
[----:B------:R-:W-:Y:S02]  /*211c0*/  IMAD.MOV.U32 R12, RZ, RZ, RZ ;  /* 0x000000ffff0c7224 */ /* 0x000fe400078e00ff */
[----:B------:R-:W-:Y:S02]  /*211d0*/  IMAD.MOV.U32 R11, RZ, RZ, 0x1e1f ;  /* 0x00001e1fff0b7424 */ /* 0x000fe400078e00ff */
[----:B------:R-:W-:-:S07]  /*211e0*/  IMAD.MOV.U32 R15, RZ, RZ, -0x1 ;  /* 0xffffffffff0f7424 */ /* 0x000fce00078e00ff */
[----:B0-----:R-:W-:Y:S05]  /*211f0*/  WARPSYNC.COLLECTIVE R15, `(.L_x_729) ;  /* 0x000000000f087348 */ /* 0x001fea0003c00000 */
[----:B0-----:R0:W1:Y:S02]  /*21200*/  SHFL.IDX P6, R14, R13, R12, R11 ;  /* 0x0000000c0d0e7389 */ /* 0x00106400000c000b */
[----:B01----:R-:W-:Y:S01]  /*21210*/  ENDCOLLECTIVE ;  /* 0x000000000000791b */ /* 0x003fe20003800000 */
.L_x_729:
[----:B------:R-:W-:Y:S05]  /*21220*/  BSYNC B1 ;  /* 0x0000000000017941 */ /* 0x000fea0003800000 */
.L_x_728:
[----:B------:R-:W-:Y:S02]  /*21230*/  IMAD.MOV.U32 R13, RZ, RZ, R24 ;  /* 0x000000ffff0d7224 */ /* 0x000fe400078e0018 */
[----:B------:R-:W-:Y:S02]  /*21240*/  IMAD.MOV.U32 R12, RZ, RZ, RZ ;  /* 0x000000ffff0c7224 */ /* 0x000fe400078e00ff */
[----:B------:R-:W-:Y:S02]  /*21250*/  IMAD.MOV.U32 R11, RZ, RZ, 0x1e1f ;  /* 0x00001e1fff0b7424 */ /* 0x000fe400078e00ff */
[----:B------:R-:W-:Y:S02]  /*21260*/  IMAD.MOV.U32 R15, RZ, RZ, -0x1 ;  /* 0xffffffffff0f7424 */ /* 0x000fe400078e00ff */
[----:B------:R-:W-:-:S07]  /*21270*/  IMAD.MOV.U32 R3, RZ, RZ, R14 ;  /* 0x000000ffff037224 */ /* 0x000fce00078e000e */
[----:B------:R-:W-:Y:S05]  /*21280*/  WARPSYNC.COLLECTIVE R15, `(.L_x_730) ;  /* 0x000000000f087348 */ /* 0x000fea0003c00000 */
[----:B------:R0:W1:Y:S02]  /*21290*/  SHFL.IDX P6, R14, R13, R12, R11 ;  /* 0x0000000c0d0e7389 */ /* 0x00006400000c000b */
[----:B01----:R-:W-:Y:S01]  /*212a0*/  ENDCOLLECTIVE ;  /* 0x000000000000791b */ /* 0x003fe20003800000 */
.L_x_730:
[----:B------:R-:W-:Y:S02]  /*212b0*/  IMAD.MOV.U32 R13, RZ, RZ, R27 ;  /* 0x000000ffff0d7224 */ /* 0x000fe400078e001b */
[----:B------:R-:W-:-:S07]  /*212c0*/  IMAD.MOV.U32 R0, RZ, RZ, R14 ;  /* 0x000000ffff007224 */ /* 0x000fce00078e000e */
[----:B------:R-:W-:Y:S05]  /*212d0*/  WARPSYNC.COLLECTIVE R15, `(.L_x_731) ;  /* 0x000000000f087348 */ /* 0x000fea0003c00000 */
[----:B------:R0:W1:Y:S02]  /*212e0*/  SHFL.IDX P6, R14, R13, R12, R11 ;  /* 0x0000000c0d0e7389 */ /* 0x00006400000c000b */
[----:B01----:R-:W-:Y:S01]  /*212f0*/  ENDCOLLECTIVE ;  /* 0x000000000000791b */ /* 0x003fe20003800000 */
.L_x_731:
[----:B------:R-:W-:Y:S02]  /*21300*/  IMAD.MOV.U32 R13, RZ, RZ, R26 ;  /* 0x000000ffff0d7224 */ /* 0x000fe400078e001a */
[----:B------:R-:W-:-:S07]  /*21310*/  IMAD.MOV.U32 R5, RZ, RZ, R14 ;  /* 0x000000ffff057224 */ /* 0x000fce00078e000e */
[----:B------:R-:W-:Y:S05]  /*21320*/  WARPSYNC.COLLECTIVE R15, `(.L_x_732) ;  /* 0x000000000f087348 */ /* 0x000fea0003c00000 */
[----:B------:R0:W1:Y:S02]  /*21330*/  SHFL.IDX P6, R14, R13, R12, R11 ;  /* 0x0000000c0d0e7389 */ /* 0x00006400000c000b */
[----:B01----:R-:W-:Y:S01]  /*21340*/  ENDCOLLECTIVE ;  /* 0x000000000000791b */ /* 0x003fe20003800000 */
.L_x_732:
[----:B------:R-:W-:Y:S01]  /*21350*/  IMAD.MOV.U32 R4, RZ, RZ, R14 ;  /* 0x000000ffff047224 */ /* 0x000fe200078e000e */
[----:B------:R-:W-:Y:S06]  /*21360*/  BRA `(.L_x_733) ;  /* 0xfffffe6800007947 */ /* 0x000fec000383ffff */
.L_x_496:
[----:B0-----:R0:W1:Y:S02]  /*21370*/  SYNCS.PHASECHK.TRANS64.TRYWAIT P1, [R16+URZ+0x31c00], R3 ;  /* 0x031c0003100075a7 */ /* 0x001064000802017f */
[----:B-1----:R-:W-:Y:S05]  /*21380*/  @!P1 NANOSLEEP.SYNCS 0x989680 ;  /* 0x009896800000995d */ /* 0x002fea0003900000 */
[----:B------:R-:W1:Y:S02]  /*21390*/  @!P1 SYNCS.PHASECHK.TRANS64 P1, [R16+URZ+0x31c00], R3 ;  /* 0x031c0003100095a7 */ /* 0x000e64000802007f */
[----:B-1----:R-:W-:Y:S05]  /*213a0*/  @!P1 BRA `(.L_x_496) ;  /* 0xfffffffc00f09947 */ /* 0x002fea000383ffff */
[----:B------:R-:W-:Y:S05]  /*213b0*/  BRA `(.L_x_734) ;  /* 0xfffffe7000487947 */ /* 0x000fea000383ffff */
.L_x_508:
        /* <DEDUP_REMOVED lines=8> */
.L_x_736:
[----:B------:R-:W-:Y:S05]  /*21440*/  BSYNC B1 ;  /* 0x0000000000017941 */ /* 0x000fea0003800000 */
.L_x_735:
        /* <DEDUP_REMOVED lines=8> */
.L_x_737:
[----:B------:R-:W-:Y:S02]  /*214d0*/  IMAD.MOV.U32 R21, RZ, RZ, R3 ;  /* 0x000000ffff157224 */ /* 0x000fe400078e0003 */
[----:B------:R-:W-:Y:S02]  /*214e0*/  IMAD.MOV.U32 R13, RZ, RZ, R27 ;  /* 0x000000ffff0d7224 */ /* 0x000fe400078e001b */
[----:B------:R-:W-:-:S07]  /*214f0*/  IMAD.MOV.U32 R0, RZ, RZ, R14 ;  /* 0x000000ffff007224 */ /* 0x000fce00078e000e */
[----:B------:R-:W-:Y:S05]  /*21500*/  WARPSYNC.COLLECTIVE R15, `(.L_x_738) ;  /* 0x000000000f087348 */ /* 0x000fea0003c00000 */
[----:B------:R0:W1:Y:S02]  /*21510*/  SHFL.IDX P6, R14, R13, R12, R11 ;  /* 0x0000000c0d0e7389 */ /* 0x00006400000c000b */
[----:B01----:R-:W-:Y:S01]  /*21520*/  ENDCOLLECTIVE ;  /* 0x000000000000791b */ /* 0x003fe20003800000 */
.L_x_738:
[----:B------:R-:W-:Y:S02]  /*21530*/  IMAD.MOV.U32 R20, RZ, RZ, R0 ;  /* 0x000000ffff147224 */ /* 0x000fe400078e0000 */
[----:B------:R-:W-:Y:S02]  /*21540*/  IMAD.MOV.U32 R13, RZ, RZ, R26 ;  /* 0x000000ffff0d7224 */ /* 0x000fe400078e001a */
[----:B------:R-:W-:-:S07]  /*21550*/  IMAD.MOV.U32 R5, RZ, RZ, R14 ;  /* 0x000000ffff057224 */ /* 0x000fce00078e000e */
[----:B------:R-:W-:Y:S05]  /*21560*/  WARPSYNC.COLLECTIVE R15, `(.L_x_739) ;  /* 0x000000000f087348 */ /* 0x000fea0003c00000 */
[----:B------:R0:W1:Y:S02]  /*21570*/  SHFL.IDX P6, R14, R13, R12, R11 ;  /* 0x0000000c0d0e7389 */ /* 0x00006400000c000b */
[----:B01----:R-:W-:Y:S01]  /*21580*/  ENDCOLLECTIVE ;  /* 0x000000000000791b */ /* 0x003fe20003800000 */
.L_x_739:
[----:B------:R-:W-:Y:S05]  /*21590*/  BRA `(.L_x_740) ;  /* 0xfffffe8000f47947 */ /* 0x000fea000383ffff */
.L_x_512:
[----:B0-----:R0:W1:Y:S02]  /*215a0*/  SYNCS.PHASECHK.TRANS64.TRYWAIT P1, [R16+URZ+0x31c00], R3 ;  /* 0x031c0003100075a7 */ /* 0x001064000802017f */
[----:B-1----:R-:W-:Y:S05]  /*215b0*/  @!P1 NANOSLEEP.SYNCS 0x989680 ;  /* 0x009896800000995d */ /* 0x002fea0003900000 */
[----:B------:R-:W1:Y:S02]  /*215c0*/  @!P1 SYNCS.PHASECHK.TRANS64 P1, [R16+URZ+0x31c00], R3 ;  /* 0x031c0003100095a7 */ /* 0x000e64000802007f */
[----:B-1----:R-:W-:Y:S05]  /*215d0*/  @!P1 BRA `(.L_x_512) ;  /* 0xfffffffc00f09947 */ /* 0x002fea000383ffff */
[----:B------:R-:W-:Y:S05]  /*215e0*/  BRA `(.L_x_741) ;  /* 0xfffffe8800bc7947 */ /* 0x000fea000383ffff */
.L_x_520:
[----:B-1----:R1:W3:Y:S02]  /*215f0*/  SYNCS.PHASECHK.TRANS64.TRYWAIT P1, [R0+URZ+0x31c30], R5 ;  /* 0x031c3005000075a7 */ /* 0x0022e4000802017f */
[----:B---3--:R-:W-:Y:S05]  /*21600*/  @!P1 NANOSLEEP.SYNCS 0x989680 ;  /* 0x009896800000995d */ /* 0x008fea0003900000 */
[----:B------:R-:W3:Y:S02]  /*21610*/  @!P1 SYNCS.PHASECHK.TRANS64 P1, [R0+URZ+0x31c30], R5 ;  /* 0x031c3005000095a7 */ /* 0x000ee4000802007f */
[----:B---3--:R-:W-:Y:S05]  /*21620*/  @!P1 BRA `(.L_x_520) ;  /* 0xfffffffc00f09947 */ /* 0x008fea000383ffff */
[----:B------:R-:W-:Y:S05]  /*21630*/  BRA `(.L_x_519) ;  /* 0xfffffea000c47947 */ /* 0x000fea000383ffff */
.L_x_526:
[----:B-1----:R1:W2:Y:S02]  /*21640*/  SYNCS.PHASECHK.TRANS64.TRYWAIT P3, [R14+URZ+0x31c30], R15 ;  /* 0x031c300f0e0075a7 */ /* 0x0022a4000806017f */
[----:B--2---:R-:W-:Y:S05]  /*21650*/  @!P3 NANOSLEEP.SYNCS 0x989680 ;  /* 0x009896800000b95d */ /* 0x004fea0003900000 */
[----:B------:R-:W2:Y:S02]  /*21660*/  @!P3 SYNCS.PHASECHK.TRANS64 P3, [R14+URZ+0x31c30], R15 ;  /* 0x031c300f0e00b5a7 */ /* 0x000ea4000806007f */
[----:B--2---:R-:W-:Y:S05]  /*21670*/  @!P3 BRA `(.L_x_526) ;  /* 0xfffffffc00f0b947 */ /* 0x004fea000383ffff */
[----:B------:R-:W-:Y:S05]  /*21680*/  BRA `(.L_x_525) ;  /* 0xfffffeec00a87947 */ /* 0x000fea000383ffff */
.L_x_530:
[----:B-1----:R1:W2:Y:S02]  /*21690*/  SYNCS.PHASECHK.TRANS64.TRYWAIT P2, [R15+URZ+0x31c50], R14 ;  /* 0x031c500e0f0075a7 */ /* 0x0022a4000804017f */
[----:B--2---:R-:W-:Y:S05]  /*216a0*/  @!P2 NANOSLEEP.SYNCS 0x989680 ;  /* 0x009896800000a95d */ /* 0x004fea0003900000 */
[----:B------:R-:W2:Y:S02]  /*216b0*/  @!P2 SYNCS.PHASECHK.TRANS64 P2, [R15+URZ+0x31c50], R14 ;  /* 0x031c500e0f00a5a7 */ /* 0x000ea4000804007f */
[----:B--2---:R-:W-:Y:S05]  /*216c0*/  @!P2 BRA `(.L_x_530) ;  /* 0xfffffffc00f0a947 */ /* 0x004fea000383ffff */
[----:B------:R-:W-:Y:S05]  /*216d0*/  BRA `(.L_x_527) ;  /* 0xffffff1400247947 */ /* 0x000fea000383ffff */
.L_x_535:
[----:B--2---:R2:W3:Y:S02]  /*216e0*/  SYNCS.PHASECHK.TRANS64.TRYWAIT P0, [R0+URZ+0x31c50], R3 ;  /* 0x031c5003000075a7 */ /* 0x0044e4000800017f */
[----:B---3--:R-:W-:Y:S05]  /*216f0*/  @!P0 NANOSLEEP.SYNCS 0x989680 ;  /* 0x009896800000895d */ /* 0x008fea0003900000 */
[----:B------:R-:W3:Y:S02]  /*21700*/  @!P0 SYNCS.PHASECHK.TRANS64 P0, [R0+URZ+0x31c50], R3 ;  /* 0x031c5003000085a7 */ /* 0x000ee4000800007f */
[----:B---3--:R-:W-:Y:S05]  /*21710*/  @!P0 BRA `(.L_x_535) ;  /* 0xfffffffc00f08947 */ /* 0x008fea000383ffff */
[----:B------:R-:W-:Y:S05]  /*21720*/  BRA `(.L_x_534) ;  /* 0xffffff4000607947 */ /* 0x000fea000383ffff */
.L_x_540:
[----:B------:R-:W-:Y:S02]  /*21730*/  IMAD.MOV.U32 R13, RZ, RZ, R2 ;  /* 0x000000ffff0d7224 */ /* 0x000fe400078e0002 */
[----:B------:R-:W-:Y:S02]  /*21740*/  IMAD.MOV.U32 R12, RZ, RZ, RZ ;  /* 0x000000ffff0c7224 */ /* 0x000fe400078e00ff */
[----:B------:R-:W-:Y:S02]  /*21750*/  IMAD.MOV.U32 R11, RZ, RZ, 0x1c1f ;  /* 0x00001c1fff0b7424 */ /* 0x000fe400078e00ff */
[----:B------:R-:W-:-:S07]  /*21760*/  IMAD.MOV.U32 R15, RZ, RZ, -0x1 ;  /* 0xffffffffff0f7424 */ /* 0x000fce00078e00ff */
[----:B-----5:R-:W-:Y:S05]  /*21770*/  WARPSYNC.COLLECTIVE R15, `(.L_x_742) ;  /* 0x000000000f087348 */ /* 0x020fea0003c00000 */
[----:B------:R0:W1:Y:S02]  /*21780*/  SHFL.IDX P6, R14, R13, R12, R11 ;  /* 0x0000000c0d0e7389 */ /* 0x00006400000c000b */
[----:B01---5:R-:W-:Y:S01]  /*21790*/  ENDCOLLECTIVE ;  /* 0x000000000000791b */ /* 0x023fe20003800000 */
.L_x_742:
[----:B------:R-:W-:Y:S02]  /*217a0*/  IMAD.MOV.U32 R13, RZ, RZ, R0 ;  /* 0x000000ffff0d7224 */ /* 0x000fe400078e0000 */
[----:B------:R-:W-:-:S07]  /*217b0*/  IMAD.MOV.U32 R3, RZ, RZ, R14 ;  /* 0x000000ffff037224 */ /* 0x000fce00078e000e */
[----:B------:R-:W-:Y:S05]  /*217c0*/  WARPSYNC.COLLECTIVE R15, `(.L_x_743) ;  /* 0x000000000f087348 */ /* 0x000fea0003c00000 */
[----:B------:R0:W1:Y:S02]  /*217d0*/  SHFL.IDX P6, R14, R13, R12, R11 ;  /* 0x0000000c0d0e7389 */ /* 0x00006400000c000b */
[----:B01----:R-:W-:Y:S01]  /*217e0*/  ENDCOLLECTIVE ;  /* 0x000000000000791b */ /* 0x003fe20003800000 */
.L_x_743:
[----:B------:R-:W-:Y:S05]  /*217f0*/  BRA `(.L_x_744) ;  /* 0xffffff5c00647947 */ /* 0x000fea000383ffff */
.L_x_543:
[----:B------:R-:W-:Y:S01]  /*21800*/  BSSY B1, `(.L_x_745) ;  /* 0x0000008000017945 */ /* 0x000fe20003800000 */
[----:B---3--:R-:W-:Y:S02]  /*21810*/  IMAD.MOV.U32 R13, RZ, RZ, R2 ;  /* 0x000000ffff0d7224 */ /* 0x008fe400078e0002 */
[----:B------:R-:W-:Y:S02]  /*21820*/  IMAD.MOV.U32 R12, RZ, RZ, 0x1 ;  /* 0x00000001ff0c7424 */ /* 0x000fe400078e00ff */
[----:B------:R-:W-:Y:S02]  /*21830*/  IMAD.MOV.U32 R11, RZ, RZ, 0x1c1f ;  /* 0x00001c1fff0b7424 */ /* 0x000fe400078e00ff */
[----:B------:R-:W-:-:S07]  /*21840*/  IMAD.MOV.U32 R15, RZ, RZ, -0x1 ;  /* 0xffffffffff0f7424 */ /* 0x000fce00078e00ff */
[----:B012--5:R-:W-:Y:S05]  /*21850*/  WARPSYNC.COLLECTIVE R15, `(.L_x_746) ;  /* 0x000000000f087348 */ /* 0x027fea0003c00000 */
[----:B--2---:R2:W3:Y:S02]  /*21860*/  SHFL.IDX P6, R14, R13, R12, R11 ;  /* 0x0000000c0d0e7389 */ /* 0x0044e400000c000b */
[----:B0123-5:R-:W-:Y:S01]  /*21870*/  ENDCOLLECTIVE ;  /* 0x000000000000791b */ /* 0x02ffe20003800000 */
.L_x_746:
[----:B------:R-:W-:Y:S05]  /*21880*/  BSYNC B1 ;  /* 0x0000000000017941 */ /* 0x000fea0003800000 */
.L_x_745:
[----:B------:R-:W-:Y:S02]  /*21890*/  IMAD.MOV.U32 R13, RZ, RZ, R0 ;  /* 0x000000ffff0d7224 */ /* 0x000fe400078e0000 */
[----:B------:R-:W-:Y:S02]  /*218a0*/  IMAD.MOV.U32 R12, RZ, RZ, 0x1 ;  /* 0x00000001ff0c7424 */ /* 0x000fe400078e00ff */
[----:B------:R-:W-:Y:S02]  /*218b0*/  IMAD.MOV.U32 R11, RZ, RZ, 0x1c1f ;  /* 0x00001c1fff0b7424 */ /* 0x000fe400078e00ff */
[----:B------:R-:W-:Y:S02]  /*218c0*/  IMAD.MOV.U32 R15, RZ, RZ, -0x1 ;  /* 0xffffffffff0f7424 */ /* 0x000fe400078e00ff */
[----:B------:R-:W-:-:S07]  /*218d0*/  IMAD.MOV.U32 R3, RZ, RZ, R14 ;  /* 0x000000ffff037224 */ /* 0x000fce00078e000e */
[----:B------:R-:W-:Y:S05]  /*218e0*/  WARPSYNC.COLLECTIVE R15, `(.L_x_747) ;  /* 0x000000000f087348 */ /* 0x000fea0003c00000 */
[----:B------:R0:W1:Y:S02]  /*218f0*/  SHFL.IDX P6, R14, R13, R12, R11 ;  /* 0x0000000c0d0e7389 */ /* 0x00006400000c000b */
[----:B01----:R-:W-:Y:S01]  /*21900*/  ENDCOLLECTIVE ;  /* 0x000000000000791b */ /* 0x003fe20003800000 */
.L_x_747:
[----:B------:R-:W-:Y:S05]  /*21910*/  BRA `(.L_x_748) ;  /* 0xffffff5c00747947 */ /* 0x000fea000383ffff */
.L_x_545:
[----:B------:R-:W-:Y:S02]  /*21920*/  IMAD.MOV.U32 R13, RZ, RZ, R2 ;  /* 0x000000ffff0d7224 */ /* 0x000fe400078e0002 */
[----:B------:R-:W-:Y:S02]  /*21930*/  IMAD.MOV.U32 R12, RZ, RZ, RZ ;  /* 0x000000ffff0c7224 */ /* 0x000fe400078e00ff */
[----:B------:R-:W-:Y:S02]  /*21940*/  IMAD.MOV.U32 R11, RZ, RZ, 0x1c1f ;  /* 0x00001c1fff0b7424 */ /* 0x000fe400078e00ff */
[----:B------:R-:W-:-:S07]  /*21950*/  IMAD.MOV.U32 R15, RZ, RZ, -0x1 ;  /* 0xffffffffff0f7424 */ /* 0x000fce00078e00ff */
[----:B------:R-:W-:Y:S05]  /*21960*/  WARPSYNC.COLLECTIVE R15, `(.L_x_749) ;  /* 0x000000000f087348 */ /* 0x000fea0003c00000 */
[----:B------:R0:W1:Y:S02]  /*21970*/  SHFL.IDX P6, R14, R13, R12, R11 ;  /* 0x0000000c0d0e7389 */ /* 0x00006400000c000b */
[----:B01----:R-:W-:Y:S01]  /*21980*/  ENDCOLLECTIVE ;  /* 0x000000000000791b */ /* 0x003fe20003800000 */
.L_x_749:
[----:B------:R-:W-:Y:S02]  /*21990*/  IMAD.MOV.U32 R13, RZ, RZ, R0 ;  /* 0x000000ffff0d7224 */ /* 0x000fe400078e0000 */
[----:B------:R-:W-:-:S07]  /*219a0*/  IMAD.MOV.U32 R3, RZ, RZ, R14 ;  /* 0x000000ffff037224 */ /* 0x000fce00078e000e */
[----:B------:R-:W-:Y:S05]  /*219b0*/  WARPSYNC.COLLECTIVE R15, `(.L_x_750) ;  /* 0x000000000f087348 */ /* 0x000fea0003c00000 */
[----:B------:R0:W1:Y:S02]  /*219c0*/  SHFL.IDX P6, R14, R13, R12, R11 ;  /* 0x0000000c0d0e7389 */ /* 0x00006400000c000b */
[----:B01----:R-:W-:Y:S01]  /*219d0*/  ENDCOLLECTIVE ;  /* 0x000000000000791b */ /* 0x003fe20003800000 */
.L_x_750:
[----:B------:R-:W-:Y:S05]  /*219e0*/  BRA `(.L_x_751) ;  /* 0xffffff6000407947 */ /* 0x000fea000383ffff */
.L_x_548:
[----:B------:R-:W-:Y:S01]  /*219f0*/  BSSY B1, `(.L_x_752) ;  /* 0x0000008000017945 */ /* 0x000fe20003800000 */
[----:B---3--:R-:W-:Y:S02]  /*21a00*/  IMAD.MOV.U32 R13, RZ, RZ, R2 ;  /* 0x000000ffff0d7224 */ /* 0x008fe400078e0002 */
[----:B------:R-:W-:Y:S02]  /*21a10*/  IMAD.MOV.U32 R12, RZ, RZ, 0x1 ;  /* 0x00000001ff0c7424 */ /* 0x000fe400078e00ff */
[----:B------:R-:W-:Y:S02]  /*21a20*/  IMAD.MOV.U32 R11, RZ, RZ, 0x1c1f ;  /* 0x00001c1fff0b7424 */ /* 0x000fe400078e00ff */
[----:B------:R-:W-:-:S07]  /*21a30*/  IMAD.MOV.U32 R15, RZ, RZ, -0x1 ;  /* 0xffffffffff0f7424 */ /* 0x000fce00078e00ff */
[----:B012---:R-:W-:Y:S05]  /*21a40*/  WARPSYNC.COLLECTIVE R15, `(.L_x_753) ;  /* 0x000000000f087348 */ /* 0x007fea0003c00000 */
[----:B--2---:R2:W3:Y:S02]  /*21a50*/  SHFL.IDX P6, R14, R13, R12, R11 ;  /* 0x0000000c0d0e7389 */ /* 0x0044e400000c000b */
[----:B0123--:R-:W-:Y:S01]  /*21a60*/  ENDCOLLECTIVE ;  /* 0x000000000000791b */ /* 0x00ffe20003800000 */
.L_x_753:
[----:B------:R-:W-:Y:S05]  /*21a70*/  BSYNC B1 ;  /* 0x0000000000017941 */ /* 0x000fea0003800000 */
.L_x_752:
        /* <DEDUP_REMOVED lines=8> */
.L_x_754:
[----:B------:R-:W-:Y:S05]  /*21b00*/  BRA `(.L_x_755) ;  /* 0xffffff6400387947 */ /* 0x000fea000383ffff */
.L_x_552:
[----:B------:R-:W-:Y:S02]  /*21b10*/  IMAD.MOV.U32 R13, RZ, RZ, R2 ;  /* 0x000000ffff0d7224 */ /* 0x000fe400078e0002 */
[----:B------:R-:W-:Y:S02]  /*21b20*/  IMAD.MOV.U32 R12, RZ, RZ, RZ ;  /* 0x000000ffff0c7224 */ /* 0x000fe400078e00ff */
[----:B------:R-:W-:Y:S02]  /*21b30*/  IMAD.MOV.U32 R11, RZ, RZ, 0x1c1f ;  /* 0x00001c1fff0b7424 */ /* 0x000fe400078e00ff */
[----:B------:R-:W-:-:S07]  /*21b40*/  IMAD.MOV.U32 R15, RZ, RZ, -0x1 ;  /* 0xffffffffff0f7424 */ /* 0x000fce00078e00ff */
[----:B-1----:R-:W-:Y:S05]  /*21b50*/  WARPSYNC.COLLECTIVE R15, `(.L_x_756) ;  /* 0x000000000f087348 */ /* 0x002fea0003c00000 */
[----:B------:R0:W2:Y:S02]  /*21b60*/  SHFL.IDX P6, R14, R13, R12, R11 ;  /* 0x0000000c0d0e7389 */ /* 0x0000a400000c000b */
[----:B012---:R-:W-:Y:S01]  /*21b70*/  ENDCOLLECTIVE ;  /* 0x000000000000791b */ /* 0x007fe20003800000 */
.L_x_756:
[----:B------:R-:W-:Y:S02]  /*21b80*/  IMAD.MOV.U32 R13, RZ, RZ, R0 ;  /* 0x000000ffff0d7224 */ /* 0x000fe400078e0000 */
[----:B------:R-:W-:-:S07]  /*21b90*/  IMAD.MOV.U32 R3, RZ, RZ, R14 ;  /* 0x000000ffff037224 */ /* 0x000fce00078e000e */
[----:B------:R-:W-:Y:S05]  /*21ba0*/  WARPSYNC.COLLECTIVE R15, `(.L_x_757) ;  /* 0x000000000f087348 */ /* 0x000fea0003c00000 */
[----:B------:R0:W1:Y:S02]  /*21bb0*/  SHFL.IDX P6, R14, R13, R12, R11 ;  /* 0x0000000c0d0e7389 */ /* 0x00006400000c000b */
[----:B01----:R-:W-:Y:S01]  /*21bc0*/  ENDCOLLECTIVE ;  /* 0x000000000000791b */ /* 0x003fe20003800000 */
.L_x_757:
[----:B------:R-:W-:Y:S05]  /*21bd0*/  BRA `(.L_x_758) ;  /* 0xffffff70007c7947 */ /* 0x000fea000383ffff */
.L_x_555:
[----:B------:R-:W-:Y:S01]  /*21be0*/  BSSY B1, `(.L_x_759) ;  /* 0x0000008000017945 */ /* 0x000fe20003800000 */
[----:B----4-:R-:W-:Y:S02]  /*21bf0*/  IMAD.MOV.U32 R13, RZ, RZ, R2 ;  /* 0x000000ffff0d7224 */ /* 0x010fe400078e0002 */
[----:B------:R-:W-:Y:S02]  /*21c00*/  IMAD.MOV.U32 R12, RZ, RZ, 0x1 ;  /* 0x00000001ff0c7424 */ /* 0x000fe400078e00ff */
[----:B------:R-:W-:Y:S02]  /*21c10*/  IMAD.MOV.U32 R11, RZ, RZ, 0x1c1f ;  /* 0x00001c1fff0b7424 */ /* 0x000fe400078e00ff */
[----:B------:R-:W-:-:S07]  /*21c20*/  IMAD.MOV.U32 R15, RZ, RZ, -0x1 ;  /* 0xffffffffff0f7424 */ /* 0x000fce00078e00ff */
[----:B0123--:R-:W-:Y:S05]  /*21c30*/  WARPSYNC.COLLECTIVE R15, `(.L_x_760) ;  /* 0x000000000f087348 */ /* 0x00ffea0003c00000 */
[----:B---3--:R3:W4:Y:S02]  /*21c40*/  SHFL.IDX P6, R14, R13, R12, R11 ;  /* 0x0000000c0d0e7389 */ /* 0x00872400000c000b */
[----:B01234-:R-:W-:Y:S01]  /*21c50*/  ENDCOLLECTIVE ;  /* 0x000000000000791b */ /* 0x01ffe20003800000 */
.L_x_760:
[----:B------:R-:W-:Y:S05]  /*21c60*/  BSYNC B1 ;  /* 0x0000000000017941 */ /* 0x000fea0003800000 */
.L_x_759:
        /* <DEDUP_REMOVED lines=8> */
.L_x_761:
[----:B------:R-:W-:Y:S05]  /*21cf0*/  BRA `(.L_x_762) ;  /* 0xffffff7000907947 */ /* 0x000fea000383ffff */
.L_x_572:
[----:B------:R-:W1:Y:S01]  /*21d00*/  S2R R7, SR_TID.X ;  /* 0x0000000000077919 */ /* 0x000e620000002100 */
[----:B------:R-:W-:Y:S01]  /*21d10*/  BSSY B1, `(.L_x_763) ;  /* 0x000000a000017945 */ /* 0x000fe20003800000 */
[----:B0-----:R-:W-:Y:S02]  /*21d20*/  IMAD.MOV.U32 R12, RZ, RZ, RZ ;  /* 0x000000ffff0c7224 */ /* 0x001fe400078e00ff */
[----:B------:R-:W-:Y:S02]  /*21d30*/  IMAD.MOV.U32 R11, RZ, RZ, 0x1f ;  /* 0x0000001fff0b7424 */ /* 0x000fe400078e00ff */
[----:B------:R-:W-:Y:S01]  /*21d40*/  IMAD.MOV.U32 R15, RZ, RZ, -0x1 ;  /* 0xffffffffff0f7424 */ /* 0x000fe200078e00ff */
[----:B-1----:R-:W-:-:S04]  /*21d50*/  SHF.R.U32.HI R7, RZ, 0x5, R7 ;  /* 0x00000005ff077819 */ /* 0x002fc80000011607 */
[----:B------:R-:W-:-:S05]  /*21d60*/  LOP3.LUT R7, R7, 0x3, RZ, 0xc0, !PT ;  /* 0x0000000307077812 */ /* 0x000fca00078ec0ff */
[----:B------:R-:W-:-:S07]  /*21d70*/  IMAD.MOV.U32 R13, RZ, RZ, R7 ;  /* 0x000000ffff0d7224 */ /* 0x000fce00078e0007 */
[----:B------:R-:W-:Y:S05]  /*21d80*/  WARPSYNC.COLLECTIVE R15, `(.L_x_764) ;  /* 0x000000000f087348 */ /* 0x000fea0003c00000 */
[----:B------:R0:W1:Y:S02]  /*21d90*/  SHFL.IDX P6, R14, R13, R12, R11 ;  /* 0x0000000c0d0e7389 */ /* 0x00006400000c000b */
[----:B01----:R-:W-:Y:S01]  /*21da0*/  ENDCOLLECTIVE ;  /* 0x000000000000791b */ /* 0x003fe20003800000 */
.L_x_764:
[----:B------:R-:W-:Y:S05]  /*21db0*/  BSYNC B1 ;  /* 0x0000000000017941 */ /* 0x000fea0003800000 */
.L_x_763:
[----:B------:R-:W-:Y:S05]  /*21dc0*/  BRA `(.L_x_765) ;  /* 0xffffff8800787947 */ /* 0x000fea000383ffff */
.L_x_574:
[----:B------:R-:W-:Y:S01]  /*21dd0*/  BSSY B1, `(.L_x_766) ;  /* 0x0000006000017945 */ /* 0x000fe20003800000 */
[----:B------:R-:W-:-:S07]  /*21de0*/  IMAD.MOV.U32 R15, RZ, RZ, -0x1 ;  /* 0xffffffffff0f7424 */ /* 0x000fce00078e00ff */
[----:B01----:R-:W-:Y:S05]  /*21df0*/  WARPSYNC.COLLECTIVE R15, `(.L_x_767) ;  /* 0x000000000f0c7348 */ /* 0x003fea0003c00000 */
[----:B------:R-:W-:Y:S02]  /*21e00*/  ELECT P6, UR62, PT ;  /* 0x00000000003e782f */ /* 0x000fe400038c0000 */
[----:B------:R-:W-:Y:S01]  /*21e10*/  MOV R14, UR62 ;  /* 0x0000003e000e7c02 */ /* 0x000fe20008000f00 */
[----:B01----:R-:W-:Y:S10]  /*21e20*/  ENDCOLLECTIVE ;  /* 0x000000000000791b */ /* 0x003ff40003800000 */
.L_x_767:
[----:B------:R-:W-:Y:S05]  /*21e30*/  BSYNC B1 ;  /* 0x0000000000017941 */ /* 0x000fea0003800000 */
.L_x_766:
[----:B------:R-:W-:Y:S05]  /*21e40*/  BRA `(.L_x_573) ;  /* 0xffffff8800707947 */ /* 0x000fea000383ffff */
.L_x_576:
[----:B-1----:R1:W2:Y:S02]  /*21e50*/  SYNCS.PHASECHK.TRANS64.TRYWAIT P0, [R16+URZ+0x31c20], R6 ;  /* 0x031c2006100075a7 */ /* 0x0022a4000800017f */
[----:B--2---:R-:W-:Y:S05]  /*21e60*/  @!P0 NANOSLEEP.SYNCS 0x989680 ;  /* 0x009896800000895d */ /* 0x004fea0003900000 */
[----:B------:R-:W2:Y:S02]  /*21e70*/  @!P0 SYNCS.PHASECHK.TRANS64 P0, [R16+URZ+0x31c20], R6 ;  /* 0x031c2006100085a7 */ /* 0x000ea4000800007f */
[----:B--2---:R-:W-:Y:S05]  /*21e80*/  @!P0 BRA `(.L_x_576) ;  /* 0xfffffffc00f08947 */ /* 0x004fea000383ffff */
[----:B------:R-:W-:Y:S05]  /*21e90*/  BRA `(.L_x_768) ;  /* 0xffffff8800807947 */ /* 0x000fea000383ffff */
.L_x_580:
[----:B--2---:R2:W3:Y:S02]  /*21ea0*/  SYNCS.PHASECHK.TRANS64.TRYWAIT P0, [R9+URZ+0x31ca0], R11 ;  /* 0x031ca00b090075a7 */ /* 0x0044e4000800017f */
[----:B---3--:R-:W-:Y:S05]  /*21eb0*/  @!P0 NANOSLEEP.SYNCS 0x989680 ;  /* 0x009896800000895d */ /* 0x008fea0003900000 */
[----:B------:R-:W3:Y:S02]  /*21ec0*/  @!P0 SYNCS.PHASECHK.TRANS64 P0, [R9+URZ+0x31ca0], R11 ;  /* 0x031ca00b090085a7 */ /* 0x000ee4000800007f */
[----:B---3--:R-:W-:Y:S05]  /*21ed0*/  @!P0 BRA `(.L_x_580) ;  /* 0xfffffffc00f08947 */ /* 0x008fea000383ffff */
[----:B------:R-:W-:Y:S05]  /*21ee0*/  BRA `(.L_x_769) ;  /* 0xffffff88009c7947 */ /* 0x000fea000383ffff */
.L_x_587:
[----:B0-----:R0:W1:Y:S02]  /*21ef0*/  SYNCS.PHASECHK.TRANS64.TRYWAIT P0, [R9+URZ+0x31cc0], R11 ;  /* 0x031cc00b090075a7 */ /* 0x001064000800017f */
[----:B-1----:R-:W-:Y:S05]  /*21f00*/  @!P0 NANOSLEEP.SYNCS 0x989680 ;  /* 0x009896800000895d */ /* 0x002fea0003900000 */
[----:B------:R-:W1:Y:S02]  /*21f10*/  @!P0 SYNCS.PHASECHK.TRANS64 P0, [R9+URZ+0x31cc0], R11 ;  /* 0x031cc00b090085a7 */ /* 0x000e64000800007f */
[----:B-1----:R-:W-:Y:S05]  /*21f20*/  @!P0 BRA `(.L_x_587) ;  /* 0xfffffffc00f08947 */ /* 0x002fea000383ffff */
[----:B------:R-:W-:Y:S05]  /*21f30*/  BRA `(.L_x_770) ;  /* 0xffffff8c00987947 */ /* 0x000fea000383ffff */
.L_x_596:
[----:B-1----:R1:W2:Y:S02]  /*21f40*/  SYNCS.PHASECHK.TRANS64.TRYWAIT P2, [R9+URZ+0x31ca0], R8 ;  /* 0x031ca008090075a7 */ /* 0x0022a4000804017f */
[----:B--2---:R-:W-:Y:S05]  /*21f50*/  @!P2 NANOSLEEP.SYNCS 0x989680 ;  /* 0x009896800000a95d */ /* 0x004fea0003900000 */
[----:B------:R-:W2:Y:S02]  /*21f60*/  @!P2 SYNCS.PHASECHK.TRANS64 P2, [R9+URZ+0x31ca0], R8 ;  /* 0x031ca0080900a5a7 */ /* 0x000ea4000804007f */
[----:B--2---:R-:W-:Y:S05]  /*21f70*/  @!P2 BRA `(.L_x_596) ;  /* 0xfffffffc00f0a947 */ /* 0x004fea000383ffff */
[----:B------:R-:W-:Y:S05]  /*21f80*/  BRA `(.L_x_771) ;  /* 0xffffff9000d87947 */ /* 0x000fea000383ffff */
.L_x_603:
[----:B--2---:R2:W3:Y:S02]  /*21f90*/  SYNCS.PHASECHK.TRANS64.TRYWAIT P2, [R9+URZ+0x31cc0], R8 ;  /* 0x031cc008090075a7 */ /* 0x0044e4000804017f */
[----:B---3--:R-:W-:Y:S05]  /*21fa0*/  @!P2 NANOSLEEP.SYNCS 0x989680 ;  /* 0x009896800000a95d */ /* 0x008fea0003900000 */
[----:B------:R-:W3:Y:S02]  /*21fb0*/  @!P2 SYNCS.PHASECHK.TRANS64 P2, [R9+URZ+0x31cc0], R8 ;  /* 0x031cc0080900a5a7 */ /* 0x000ee4000804007f */
[----:B---3--:R-:W-:Y:S05]  /*21fc0*/  @!P2 BRA `(.L_x_603) ;  /* 0xfffffffc00f0a947 */ /* 0x008fea000383ffff */
[----:B------:R-:W-:Y:S05]  /*21fd0*/  BRA `(.L_x_772) ;  /* 0xffffff9400d07947 */ /* 0x000fea000383ffff */
.L_x_620:
[----:B------:R-:W4:Y:S01]  /*21fe0*/  S2R R20, SR_TID.X ;  /* 0x0000000000147919 */ /* 0x000f220000002100 */
[----:B------:R-:W-:Y:S01]  /*21ff0*/  BSSY B0, `(.L_x_773) ;  /* 0x000000a000007945 */ /* 0x000fe20003800000 */
[----:B0-----:R-:W-:Y:S02]  /*22000*/  IMAD.MOV.U32 R12, RZ, RZ, RZ ;  /* 0x000000ffff0c7224 */ /* 0x001fe400078e00ff */
[----:B------:R-:W-:Y:S02]  /*22010*/  IMAD.MOV.U32 R11, RZ, RZ, 0x1f ;  /* 0x0000001fff0b7424 */ /* 0x000fe400078e00ff */
[----:B------:R-:W-:Y:S01]  /*22020*/  IMAD.MOV.U32 R15, RZ, RZ, -0x1 ;  /* 0xffffffffff0f7424 */ /* 0x000fe200078e00ff */
[----:B----4-:R-:W-:-:S04]  /*22030*/  SHF.R.U32.HI R20, RZ, 0x5, R20 ;  /* 0x00000005ff147819 */ /* 0x010fc80000011614 */
[----:B------:R-:W-:-:S05]  /*22040*/  LOP3.LUT R20, R20, 0x3, RZ, 0xc0, !PT ;  /* 0x0000000314147812 */ /* 0x000fca00078ec0ff */
[----:B------:R-:W-:-:S07]  /*22050*/  IMAD.MOV.U32 R13, RZ, RZ, R20 ;  /* 0x000000ffff0d7224 */ /* 0x000fce00078e0014 */
[----:B-123--:R-:W-:Y:S05]  /*22060*/  WARPSYNC.COLLECTIVE R15, `(.L_x_774) ;  /* 0x000000000f087348 */ /* 0x00efea0003c00000 */
[----:B------:R0:W4:Y:S02]  /*22070*/  SHFL.IDX P6, R14, R13, R12, R11 ;  /* 0x0000000c0d0e7389 */ /* 0x00012400000c000b */
[----:B01234-:R-:W-:Y:S01]  /*22080*/  ENDCOLLECTIVE ;  /* 0x000000000000791b */ /* 0x01ffe20003800000 */
.L_x_774:
[----:B------:R-:W-:Y:S05]  /*22090*/  BSYNC B0 ;  /* 0x0000000000007941 */ /* 0x000fea0003800000 */
.L_x_773:
[----:B------:R-:W-:Y:S05]  /*220a0*/  BRA `(.L_x_775) ;  /* 0xffffffa000f07947 */ /* 0x000fea000383ffff */
.L_x_622:
[----:B------:R-:W-:Y:S01]  /*220b0*/  BSSY B0, `(.L_x_776) ;  /* 0x0000006000007945 */ /* 0x000fe20003800000 */
[----:B------:R-:W-:-:S07]  /*220c0*/  IMAD.MOV.U32 R15, RZ, RZ, -0x1 ;  /* 0xffffffffff0f7424 */ /* 0x000fce00078e00ff */
[----:B0123--:R-:W-:Y:S05]  /*220d0*/  WARPSYNC.COLLECTIVE R15, `(.L_x_777) ;  /* 0x000000000f0c7348 */ /* 0x00ffea0003c00000 */
[----:B------:R-:W-:Y:S02]  /*220e0*/  ELECT P6, UR62, PT ;  /* 0x00000000003e782f */ /* 0x000fe400038c0000 */
[----:B------:R-:W-:Y:S01]  /*220f0*/  MOV R14, UR62 ;  /* 0x0000003e000e7c02 */ /* 0x000fe20008000f00 */
[----:B0123--:R-:W-:Y:S10]  /*22100*/  ENDCOLLECTIVE ;  /* 0x000000000000791b */ /* 0x00fff40003800000 */
.L_x_777:
[----:B------:R-:W-:Y:S05]  /*22110*/  BSYNC B0 ;  /* 0x0000000000007941 */ /* 0x000fea0003800000 */
.L_x_776:
[----:B------:R-:W-:Y:S05]  /*22120*/  BRA `(.L_x_778) ;  /* 0xffffffa000f87947 */ /* 0x000fea000383ffff */
.L_x_624:
[----:B0-----:R0:W4:Y:S02]  /*22130*/  SYNCS.PHASECHK.TRANS64.TRYWAIT P0, [R0+URZ+0x31c40], R2 ;  /* 0x031c4002000075a7 */ /* 0x001124000800017f */
[----:B----4-:R-:W-:Y:S05]  /*22140*/  @!P0 NANOSLEEP.SYNCS 0x989680 ;  /* 0x009896800000895d */ /* 0x010fea0003900000 */
[----:B------:R-:W4:Y:S02]  /*22150*/  @!P0 SYNCS.PHASECHK.TRANS64 P0, [R0+URZ+0x31c40], R2 ;  /* 0x031c4002000085a7 */ /* 0x000f24000800007f */
[----:B----4-:R-:W-:Y:S05]  /*22160*/  @!P0 BRA `(.L_x_624) ;  /* 0xfffffffc00f08947 */ /* 0x010fea000383ffff */
[----:B------:R-:W-:Y:S05]  /*22170*/  BRA `(.L_x_779) ;  /* 0xffffffa4004c7947 */ /* 0x000fea000383ffff */
.L_x_628:
        /* <DEDUP_REMOVED lines=12> */
.L_x_780:
[----:B------:R-:W-:Y:S02]  /*22240*/  IMAD.MOV.U32 R13, RZ, RZ, R4 ;  /* 0x000000ffff0d7224 */ /* 0x000fe400078e0004 */
[----:B------:R-:W-:-:S07]  /*22250*/  IMAD.MOV.U32 R3, RZ, RZ, R14 ;  /* 0x000000ffff037224 */ /* 0x000fce00078e000e */
[----:B------:R-:W-:Y:S05]  /*22260*/  WARPSYNC.COLLECTIVE R15, `(.L_x_781) ;  /* 0x000000000f087348 */ /* 0x000fea0003c00000 */
[----:B------:R0:W1:Y:S02]  /*22270*/  SHFL.IDX P6, R14, R13, R12, R11 ;  /* 0x0000000c0d0e7389 */ /* 0x00006400000c000b */
[----:B01----:R-:W-:Y:S01]  /*22280*/  ENDCOLLECTIVE ;  /* 0x000000000000791b */ /* 0x003fe20003800000 */
.L_x_781:
[----:B------:R-:W-:Y:S02]  /*22290*/  IMAD.MOV.U32 R13, RZ, RZ, R0 ;  /* 0x000000ffff0d7224 */ /* 0x000fe400078e0000 */
[----:B------:R-:W-:Y:S02]  /*222a0*/  IMAD.MOV.U32 R12, RZ, RZ, 0x1 ;  /* 0x00000001ff0c7424 */ /* 0x000fe400078e00ff */
[----:B------:R-:W-:-:S07]  /*222b0*/  IMAD.MOV.U32 R2, RZ, RZ, R14 ;  /* 0x000000ffff027224 */ /* 0x000fce00078e000e */
[----:B------:R-:W-:Y:S05]  /*222c0*/  WARPSYNC.COLLECTIVE R15, `(.L_x_782) ;  /* 0x000000000f087348 */ /* 0x000fea0003c00000 */
[----:B------:R0:W1:Y:S02]  /*222d0*/  SHFL.IDX P6, R14, R13, R12, R11 ;  /* 0x0000000c0d0e7389 */ /* 0x00006400000c000b */
[----:B01----:R-:W-:Y:S01]  /*222e0*/  ENDCOLLECTIVE ;  /* 0x000000000000791b */ /* 0x003fe20003800000 */
.L_x_782:
[----:B------:R-:W-:-:S05]  /*222f0*/  @!P4 LEA R2, P3, R20, R2, 0x1 ;  /* 0x000000021402c211 */ /* 0x000fca00078608ff */
[----:B------:R-:W-:Y:S01]  /*22300*/  @!P4 IMAD.X R3, RZ, RZ, R3, P3 ;  /* 0x000000ffff03c224 */ /* 0x000fe200018e0603 */
[----:B------:R-:W-:-:S04]  /*22310*/  ISETP.GE.AND P3, PT, R8, R5, PT ;  /* 0x000000050800720c */ /* 0x000fc80003f66270 */
[----:B------:R-:W-:Y:S01]  /*22320*/  @!PT LDS RZ, [RZ] ;  /* 0x00000000fffff984 */ /* 0x000fe20000000800 */
[----:B------:R-:W-:Y:S01]  /*22330*/  @!PT LDS RZ, [RZ] ;  /* 0x00000000fffff984 */ /* 0x000fe20000000800 */
[----:B------:R-:W-:Y:S01]  /*22340*/  @!PT LDS RZ, [RZ] ;  /* 0x00000000fffff984 */ /* 0x000fe20000000800 */
[----:B------:R-:W-:Y:S01]  /*22350*/  @!P4 LDGSTS.E.BYPASS.LTC128B.128 [R9+0xda00], desc[UR60][R2.64], !P2 ;  /* 0x0da000000209cfae */ /* 0x000fe2000d101d7c */
[----:B------:R-:W-:-:S03]  /*22360*/  IMAD.MOV.U32 R13, RZ, RZ, R4 ;  /* 0x000000ffff0d7224 */ /* 0x000fc600078e0004 */
[----:B------:R-:W-:Y:S04]  /*22370*/  @!P4 LDGSTS.E.BYPASS.LTC128B.128 [R9+0x10a00], desc[UR60][R2.64+0x40], !P1 ;  /* 0x10a000400209cfae */ /* 0x000fe8000c901d7c */
[----:B------:R0:W-:Y:S02]  /*22380*/  @!P4 LDGSTS.E.BYPASS.LTC128B.128 [R9+0x13a00], desc[UR60][R2.64+0x80], !P0 ;  /* 0x13a000800209cfae */ /* 0x0001e4000c101d7c */
[----:B0-----:R-:W-:-:S07]  /*22390*/  IMAD.MOV.U32 R2, RZ, RZ, R14 ;  /* 0x000000ffff027224 */ /* 0x001fce00078e000e */
[----:B------:R-:W-:Y:S05]  /*223a0*/  WARPSYNC.COLLECTIVE R15, `(.L_x_783) ;  /* 0x000000000f087348 */ /* 0x000fea0003c00000 */
[----:B------:R0:W1:Y:S02]  /*223b0*/  SHFL.IDX P6, R14, R13, R12, R11 ;  /* 0x0000000c0d0e7389 */ /* 0x00006400000c000b */
[----:B01----:R-:W-:Y:S01]  /*223c0*/  ENDCOLLECTIVE ;  /* 0x000000000000791b */ /* 0x003fe20003800000 */
.L_x_783:
[----:B------:R-:W-:Y:S02]  /*223d0*/  IMAD.MOV.U32 R13, RZ, RZ, R0 ;  /* 0x000000ffff0d7224 */ /* 0x000fe400078e0000 */
[----:B------:R-:W-:Y:S02]  /*223e0*/  IMAD.MOV.U32 R12, RZ, RZ, 0x2 ;  /* 0x00000002ff0c7424 */ /* 0x000fe400078e00ff */
[----:B------:R-:W-:-:S07]  /*223f0*/  IMAD.MOV.U32 R3, RZ, RZ, R14 ;  /* 0x000000ffff037224 */ /* 0x000fce00078e000e */
[----:B------:R-:W-:Y:S05]  /*22400*/  WARPSYNC.COLLECTIVE R15, `(.L_x_784) ;  /* 0x000000000f087348 */ /* 0x000fea0003c00000 */
[----:B------:R0:W1:Y:S02]  /*22410*/  SHFL.IDX P6, R14, R13, R12, R11 ;  /* 0x0000000c0d0e7389 */ /* 0x00006400000c000b */
[----:B01----:R-:W-:Y:S01]  /*22420*/  ENDCOLLECTIVE ;  /* 0x000000000000791b */ /* 0x003fe20003800000 */
.L_x_784:
[----:B------:R-:W-:-:S05]  /*22430*/  @!P3 LEA R3, P4, R20, R3, 0x1 ;  /* 0x000000031403b211 */ /* 0x000fca00078808ff */
[----:B------:R-:W-:-:S05]  /*22440*/  @!P3 IMAD.X R2, RZ, RZ, R2, P4 ;  /* 0x000000ffff02b224 */ /* 0x000fca00020e0602 */
[----:B------:R-:W-:Y:S01]  /*22450*/  @!P3 LOP3.LUT R3, R3, R2, RZ, 0x3c, !PT ;  /* 0x000000020303b212 */ /* 0x000fe200078e3cff */
[----:B------:R-:W-:-:S03]  /*22460*/  IMAD.MOV.U32 R13, RZ, RZ, R4 ;  /* 0x000000ffff0d7224 */ /* 0x000fc600078e0004 */
[----:B------:R-:W-:-:S04]  /*22470*/  @!P3 LOP3.LUT R2, R3, R2, RZ, 0x3c, !PT ;  /* 0x000000020302b212 */ /* 0x000fc800078e3cff */
[----:B------:R-:W-:-:S05]  /*22480*/  @!P3 LOP3.LUT R3, R3, R2, RZ, 0x3c, !PT ;  /* 0x000000020303b212 */ /* 0x000fca00078e3cff */
[----:B------:R-:W-:Y:S01]  /*22490*/  @!PT LDS RZ, [RZ] ;  /* 0x00000000fffff984 */ /* 0x000fe20000000800 */
[----:B------:R-:W-:Y:S01]  /*224a0*/  @!PT LDS RZ, [RZ] ;  /* 0x00000000fffff984 */ /* 0x000fe20000000800 */
[----:B------:R-:W-:Y:S01]  /*224b0*/  @!PT LDS RZ, [RZ] ;  /* 0x00000000fffff984 */ /* 0x000fe20000000800 */
[----:B------:R-:W-:Y:S04]  /*224c0*/  @!P3 LDGSTS.E.BYPASS.LTC128B.128 [R9+0xe200], desc[UR60][R2.64], !P2 ;  /* 0x0e2000000209bfae */ /* 0x000fe8000d101d7c */
[----:B------:R-:W-:Y:S04]  /*224d0*/  @!P3 LDGSTS.E.BYPASS.LTC128B.128 [R9+0x11200], desc[UR60][R2.64+0x40], !P1 ;  /* 0x112000400209bfae */ /* 0x000fe8000c901d7c */
[----:B------:R0:W-:Y:S02]  /*224e0*/  @!P3 LDGSTS.E.BYPASS.LTC128B.128 [R9+0x14200], desc[UR60][R2.64+0x80], !P0 ;  /* 0x142000800209bfae */ /* 0x0001e4000c101d7c */
[----:B0-----:R-:W-:-:S05]  /*224f0*/  VIADD R2, R25, 0x40 ;  /* 0x0000004019027836 */ /* 0x001fca0000000000 */
[----:B------:R-:W-:Y:S01]  /*22500*/  ISETP.GE.AND P3, PT, R2, R5, PT ;  /* 0x000000050200720c */ /* 0x000fe20003f66270 */
[----:B------:R-:W-:-:S12]  /*22510*/  IMAD.MOV.U32 R2, RZ, RZ, R14 ;  /* 0x000000ffff027224 */ /* 0x000fd800078e000e */
[----:B------:R-:W-:Y:S05]  /*22520*/  WARPSYNC.COLLECTIVE R15, `(.L_x_785) ;  /* 0x000000000f087348 */ /* 0x000fea0003c00000 */
[----:B------:R0:W1:Y:S02]  /*22530*/  SHFL.IDX P6, R14, R13, R12, R11 ;  /* 0x0000000c0d0e7389 */ /* 0x00006400000c000b */
[----:B01----:R-:W-:Y:S01]  /*22540*/  ENDCOLLECTIVE ;  /* 0x000000000000791b */ /* 0x003fe20003800000 */
.L_x_785:
[----:B------:R-:W-:Y:S02]  /*22550*/  IMAD.MOV.U32 R13, RZ, RZ, R0 ;  /* 0x000000ffff0d7224 */ /* 0x000fe400078e0000 */
[----:B------:R-:W-:Y:S02]  /*22560*/  IMAD.MOV.U32 R12, RZ, RZ, 0x3 ;  /* 0x00000003ff0c7424 */ /* 0x000fe400078e00ff */
[----:B------:R-:W-:-:S07]  /*22570*/  IMAD.MOV.U32 R3, RZ, RZ, R14 ;  /* 0x000000ffff037224 */ /* 0x000fce00078e000e */
[----:B------:R-:W-:Y:S05]  /*22580*/  WARPSYNC.COLLECTIVE R15, `(.L_x_786) ;  /* 0x000000000f087348 */ /* 0x000fea0003c00000 */
[----:B------:R0:W1:Y:S02]  /*22590*/  SHFL.IDX P6, R14, R13, R12, R11 ;  /* 0x0000000c0d0e7389 */ /* 0x00006400000c000b */
[----:B01----:R-:W-:Y:S01]  /*225a0*/  ENDCOLLECTIVE ;  /* 0x000000000000791b */ /* 0x003fe20003800000 */
.L_x_786:
[----:B------:R-:W-:-:S05]  /*225b0*/  @!P3 LEA R3, P4, R20, R3, 0x1 ;  /* 0x000000031403b211 */ /* 0x000fca00078808ff */
[----:B------:R-:W-:-:S05]  /*225c0*/  @!P3 IMAD.X R2, RZ, RZ, R2, P4 ;  /* 0x000000ffff02b224 */ /* 0x000fca00020e0602 */
[----:B------:R-:W-:Y:S01]  /*225d0*/  @!P3 LOP3.LUT R3, R3, R2, RZ, 0x3c, !PT ;  /* 0x000000020303b212 */ /* 0x000fe200078e3cff */
[----:B------:R-:W-:-:S03]  /*225e0*/  IMAD.MOV.U32 R13, RZ, RZ, R4 ;  /* 0x000000ffff0d7224 */ /* 0x000fc600078e0004 */
[----:B------:R-:W-:-:S04]  /*225f0*/  @!P3 LOP3.LUT R2, R3, R2, RZ, 0x3c, !PT ;  /* 0x000000020302b212 */ /* 0x000fc800078e3cff */
[----:B------:R-:W-:Y:S01]  /*22600*/  @!P3 LOP3.LUT R3, R3, R2, RZ, 0x3c, !PT ;  /* 0x000000020303b212 */ /* 0x000fe200078e3cff */
[----:B------:R-:W-:-:S07]  /*22610*/  IMAD.MOV.U32 R0, RZ, RZ, R14 ;  /* 0x000000ffff007224 */ /* 0x000fce00078e000e */
[----:B------:R-:W-:Y:S05]  /*22620*/  WARPSYNC.COLLECTIVE R15, `(.L_x_787) ;  /* 0x000000000f087348 */ /* 0x000fea0003c00000 */
[----:B------:R0:W1:Y:S02]  /*22630*/  SHFL.IDX P6, R14, R13, R12, R11 ;  /* 0x0000000c0d0e7389 */ /* 0x00006400000c000b */
[----:B01----:R-:W-:Y:S01]  /*22640*/  ENDCOLLECTIVE ;  /* 0x000000000000791b */ /* 0x003fe20003800000 */
.L_x_787:
[----:B------:R-:W-:Y:S01]  /*22650*/  @!PT LDS RZ, [RZ] ;  /* 0x00000000fffff984 */ /* 0x000fe20000000800 */
[----:B------:R-:W-:Y:S01]  /*22660*/  @!PT LDS RZ, [RZ] ;  /* 0x00000000fffff984 */ /* 0x000fe20000000800 */
[----:B------:R-:W-:Y:S01]  /*22670*/  @!PT LDS RZ, [RZ] ;  /* 0x00000000fffff984 */ /* 0x000fe20000000800 */
[----:B------:R-:W-:Y:S04]  /*22680*/  @!P3 LDGSTS.E.BYPASS.LTC128B.128 [R9+0xea00], desc[UR60][R2.64], !P2 ;  /* 0x0ea000000209bfae */ /* 0x000fe8000d101d7c */
[----:B------:R-:W-:Y:S04]  /*22690*/  @!P3 LDGSTS.E.BYPASS.LTC128B.128 [R9+0x11a00], desc[UR60][R2.64+0x40], !P1 ;  /* 0x11a000400209bfae */ /* 0x000fe8000c901d7c */
[----:B------:R0:W-:Y:S01]  /*226a0*/  @!P3 LDGSTS.E.BYPASS.LTC128B.128 [R9+0x14a00], desc[UR60][R2.64+0x80], !P0 ;  /* 0x14a000800209bfae */ /* 0x0001e2000c101d7c */
[----:B------:R-:W-:Y:S02]  /*226b0*/  IMAD.MOV.U32 R13, RZ, RZ, R6 ;  /* 0x000000ffff0d7224 */ /* 0x000fe400078e0006 */
[----:B------:R-:W-:-:S02]  /*226c0*/  IMAD.MOV.U32 R12, RZ, RZ, RZ ;  /* 0x000000ffff0c7224 */ /* 0x000fc400078e00ff */
[----:B0-----:R-:W-:-:S07]  /*226d0*/  IMAD.MOV.U32 R2, RZ, RZ, R14 ;  /* 0x000000ffff027224 */ /* 0x001fce00078e000e */
[----:B------:R-:W-:Y:S05]  /*226e0*/  WARPSYNC.COLLECTIVE R15, `(.L_x_788) ;  /* 0x000000000f087348 */ /* 0x000fea0003c00000 */
[----:B------:R0:W1:Y:S02]  /*226f0*/  SHFL.IDX P6, R14, R13, R12, R11 ;  /* 0x0000000c0d0e7389 */ /* 0x00006400000c000b */
[----:B01----:R-:W-:Y:S01]  /*22700*/  ENDCOLLECTIVE ;  /* 0x000000000000791b */ /* 0x003fe20003800000 */
.L_x_788:
[----:B------:R-:W-:-:S05]  /*22710*/  VIADD R3, R25, 0x60 ;  /* 0x0000006019037836 */ /* 0x000fca0000000000 */
[----:B------:R-:W-:Y:S01]  /*22720*/  ISETP.GE.AND P3, PT, R3, R5, PT ;  /* 0x000000050300720c */ /* 0x000fe20003f66270 */
[----:B------:R-:W-:-:S12]  /*22730*/  IMAD.MOV.U32 R13, RZ, RZ, R7 ;  /* 0x000000ffff0d7224 */ /* 0x000fd800078e0007 */
[----:B------:R-:W-:Y:S01]  /*22740*/  @!P3 LEA R2, P5, R20, R2, 0x1 ;  /* 0x000000021402b211 */ /* 0x000fe200078a08ff */
[----:B------:R-:W-:-:S12]  /*22750*/  IMAD.MOV.U32 R4, RZ, RZ, R14 ;  /* 0x000000ffff047224 */ /* 0x000fd800078e000e */
[----:B------:R-:W-:Y:S05]  /*22760*/  WARPSYNC.COLLECTIVE R15, `(.L_x_789) ;  /* 0x000000000f087348 */ /* 0x000fea0003c00000 */
[----:B------:R0:W1:Y:S02]  /*22770*/  SHFL.IDX P6, R14, R13, R12, R11 ;  /* 0x0000000c0d0e7389 */ /* 0x00006400000c000b */
[----:B01----:R-:W-:Y:S01]  /*22780*/  ENDCOLLECTIVE ;  /* 0x000000000000791b */ /* 0x003fe20003800000 */
.L_x_789:
[----:B------:R-:W-:-:S05]  /*22790*/  @!P3 IMAD.X R3, RZ, RZ, R0, P5 ;  /* 0x000000ffff03b224 */ /* 0x000fca00028e0600 */
[----:B------:R-:W-:Y:S01]  /*227a0*/  @!PT LDS RZ, [RZ] ;  /* 0x00000000fffff984 */ /* 0x000fe20000000800 */
[----:B------:R-:W-:Y:S01]  /*227b0*/  @!PT LDS RZ, [RZ] ;  /* 0x00000000fffff984 */ /* 0x000fe20000000800 */
[----:B------:R-:W-:Y:S01]  /*227c0*/  @!PT LDS RZ, [RZ] ;  /* 0x00000000fffff984 */ /* 0x000fe20000000800 */
[----:B------:R0:W-:Y:S04]  /*227d0*/  @!P3 LDGSTS.E.BYPASS.LTC128B.128 [R9+0xf200], desc[UR60][R2.64], !P2 ;  /* 0x0f2000000209bfae */ /* 0x0001e8000d101d7c */
[----:B------:R0:W-:Y:S01]  /*227e0*/  @!P3 LDGSTS.E.BYPASS.LTC128B.128 [R9+0x12200], desc[UR60][R2.64+0x40], !P1 ;  /* 0x122000400209bfae */ /* 0x0001e2000c901d7c */
[----:B------:R-:W-:-:S03]  /*227f0*/  IMAD.MOV.U32 R13, RZ, RZ, R6 ;  /* 0x000000ffff0d7224 */ /* 0x000fc600078e0006 */
[----:B------:R0:W-:Y:S01]  /*22800*/  @!P3 LDGSTS.E.BYPASS.LTC128B.128 [R9+0x15200], desc[UR60][R2.64+0x80], !P0 ;  /* 0x152000800209bfae */ /* 0x0001e2000c101d7c */
[----:B------:R-:W-:Y:S02]  /*22810*/  IMAD.MOV.U32 R12, RZ, RZ, 0x1 ;  /* 0x00000001ff0c7424 */ /* 0x000fe400078e00ff */
[----:B------:R-:W-:-:S07]  /*22820*/  IMAD.MOV.U32 R0, RZ, RZ, R14 ;  /* 0x000000ffff007224 */ /* 0x000fce00078e000e */
[----:B0-----:R-:W-:Y:S05]  /*22830*/  WARPSYNC.COLLECTIVE R15, `(.L_x_790) ;  /* 0x000000000f087348 */ /* 0x001fea0003c00000 */
[----:B------:R1:W2:Y:S02]  /*22840*/  SHFL.IDX P6, R14, R13, R12, R11 ;  /* 0x0000000c0d0e7389 */ /* 0x0002a400000c000b */
[----:B012---:R-:W-:Y:S01]  /*22850*/  ENDCOLLECTIVE ;  /* 0x000000000000791b */ /* 0x007fe20003800000 */
.L_x_790:
        /* <DEDUP_REMOVED lines=8> */
.L_x_791:
[----:B------:R-:W-:Y:S02]  /*228e0*/  @!P3 IMAD.X R4, RZ, RZ, R4, P5 ;  /* 0x000000ffff04b224 */ /* 0x000fe400028e0604 */
[----:B------:R-:W-:Y:S02]  /*228f0*/  @!P3 IMAD.MOV.U32 R2, RZ, RZ, R0 ;  /* 0x000000ffff02b224 */ /* 0x000fe400078e0000 */
[----:B------:R-:W-:-:S05]  /*22900*/  @!P3 IMAD.MOV.U32 R3, RZ, RZ, R4 ;  /* 0x000000ffff03b224 */ /* 0x000fca00078e0004 */
[----:B------:R-:W-:Y:S01]  /*22910*/  @!PT LDS RZ, [RZ] ;  /* 0x00000000fffff984 */ /* 0x000fe20000000800 */
[----:B------:R-:W-:Y:S01]  /*22920*/  @!PT LDS RZ, [RZ] ;  /* 0x00000000fffff984 */ /* 0x000fe20000000800 */
[----:B------:R-:W-:Y:S01]  /*22930*/  @!PT LDS RZ, [RZ] ;  /* 0x00000000fffff984 */ /* 0x000fe20000000800 */
[----:B------:R-:W-:Y:S04]  /*22940*/  @!P3 LDGSTS.E.BYPASS.LTC128B.128 [R9+0xfa00], desc[UR60][R2.64], !P2 ;  /* 0x0fa000000209bfae */ /* 0x000fe8000d101d7c */
[----:B------:R-:W-:Y:S04]  /*22950*/  @!P3 LDGSTS.E.BYPASS.LTC128B.128 [R9+0x12a00], desc[UR60][R2.64+0x40], !P1 ;  /* 0x12a000400209bfae */ /* 0x000fe8000c901d7c */
[----:B------:R0:W-:Y:S02]  /*22960*/  @!P3 LDGSTS.E.BYPASS.LTC128B.128 [R9+0x15a00], desc[UR60][R2.64+0x80], !P0 ;  /* 0x15a000800209bfae */ /* 0x0001e4000c101d7c */
[----:B0-----:R-:W-:Y:S01]  /*22970*/  IMAD.MOV.U32 R2, RZ, RZ, R14 ;  /* 0x000000ffff027224 */ /* 0x001fe200078e000e */
[----:B------:R-:W-:Y:S06]  /*22980*/  BRA `(.L_x_792) ;  /* 0xffffffa800c47947 */ /* 0x000fec000383ffff */
.L_x_631:
[----:B-1----:R1:W2:Y:S02]  /*22990*/  SYNCS.PHASECHK.TRANS64.TRYWAIT P0, [R16+URZ+0x31c20], R0 ;  /* 0x031c2000100075a7 */ /* 0x0022a4000800017f */
[----:B--2---:R-:W-:Y:S05]  /*229a0*/  @!P0 NANOSLEEP.SYNCS 0x989680 ;  /* 0x009896800000895d */ /* 0x004fea0003900000 */
[----:B------:R-:W2:Y:S02]  /*229b0*/  @!P0 SYNCS.PHASECHK.TRANS64 P0, [R16+URZ+0x31c20], R0 ;  /* 0x031c2000100085a7 */ /* 0x000ea4000800007f */
[----:B--2---:R-:W-:Y:S05]  /*229c0*/  @!P0 BRA `(.L_x_631) ;  /* 0xfffffffc00f08947 */ /* 0x004fea000383ffff */
[----:B------:R-:W-:Y:S05]  /*229d0*/  BRA `(.L_x_793) ;  /* 0xffffffac002c7947 */ /* 0x000fea000383ffff */
.L_x_640:
[----:B-1----:R1:W2:Y:S02]  /*229e0*/  SYNCS.PHASECHK.TRANS64.TRYWAIT P0, [R3+URZ+0x31c40], R2 ;  /* 0x031c4002030075a7 */ /* 0x0022a4000800017f */
[----:B--2---:R-:W-:Y:S05]  /*229f0*/  @!P0 NANOSLEEP.SYNCS 0x989680 ;  /* 0x009896800000895d */ /* 0x004fea0003900000 */
[----:B------:R-:W2:Y:S02]  /*22a00*/  @!P0 SYNCS.PHASECHK.TRANS64 P0, [R3+URZ+0x31c40], R2 ;  /* 0x031c4002030085a7 */ /* 0x000ea4000800007f */
[----:B--2---:R-:W-:Y:S05]  /*22a10*/  @!P0 BRA `(.L_x_640) ;  /* 0xfffffffc00f08947 */ /* 0x004fea000383ffff */
[----:B------:R-:W-:Y:S05]  /*22a20*/  BRA `(.L_x_794) ;  /* 0xffffffb000007947 */ /* 0x000fea000383ffff */
.L_x_647:
[----:B0-----:R0:W1:Y:S02]  /*22a30*/  SYNCS.PHASECHK.TRANS64.TRYWAIT P0, [R3+URZ+0x60], R2 ;  /* 0x00006002030075a7 */ /* 0x001064000800017f */
[----:B-1----:R-:W-:Y:S05]  /*22a40*/  @!P0 NANOSLEEP.SYNCS 0x989680 ;  /* 0x009896800000895d */ /* 0x002fea0003900000 */
[----:B------:R-:W1:Y:S02]  /*22a50*/  @!P0 SYNCS.PHASECHK.TRANS64 P0, [R3+URZ+0x60], R2 ;  /* 0x00006002030085a7 */ /* 0x000e64000800007f */
[----:B-1----:R-:W-:Y:S05]  /*22a60*/  @!P0 BRA `(.L_x_647) ;  /* 0xfffffffc00f08947 */ /* 0x002fea000383ffff */
[----:B------:R-:W-:Y:S05]  /*22a70*/  BRA `(.L_x_795) ;  /* 0xffffffb4000c7947 */ /* 0x000fea000383ffff */
.L_x_657:
[----:B-1----:R1:W2:Y:S02]  /*22a80*/  SYNCS.PHASECHK.TRANS64.TRYWAIT P0, [R3+URZ+0x31c40], R2 ;  /* 0x031c4002030075a7 */ /* 0x0022a4000800017f */
[----:B--2---:R-:W-:Y:S05]  /*22a90*/  @!P0 NANOSLEEP.SYNCS 0x989680 ;  /* 0x009896800000895d */ /* 0x004fea0003900000 */
[----:B------:R-:W2:Y:S02]  /*22aa0*/  @!P0 SYNCS.PHASECHK.TRANS64 P0, [R3+URZ+0x31c40], R2 ;  /* 0x031c4002030085a7 */ /* 0x000ea4000800007f */
[----:B--2---:R-:W-:Y:S05]  /*22ab0*/  @!P0 BRA `(.L_x_657) ;  /* 0xfffffffc00f08947 */ /* 0x004fea000383ffff */
[----:B------:R-:W-:Y:S05]  /*22ac0*/  BRA `(.L_x_796) ;  /* 0xffffffb800c87947 */ /* 0x000fea000383ffff */
.L_x_664:
[----:B0-----:R0:W1:Y:S02]  /*22ad0*/  SYNCS.PHASECHK.TRANS64.TRYWAIT P0, [R11+URZ+0x60], R28 ;  /* 0x0000601c0b0075a7 */ /* 0x001064000800017f */
[----:B-1----:R-:W-:Y:S05]  /*22ae0*/  @!P0 NANOSLEEP.SYNCS 0x989680 ;  /* 0x009896800000895d */ /* 0x002fea0003900000 */
[----:B------:R-:W1:Y:S02]  /*22af0*/  @!P0 SYNCS.PHASECHK.TRANS64 P0, [R11+URZ+0x60], R28 ;  /* 0x0000601c0b0085a7 */ /* 0x000e64000800007f */
[----:B-1----:R-:W-:Y:S05]  /*22b00*/  @!P0 BRA `(.L_x_664) ;  /* 0xfffffffc00f08947 */ /* 0x002fea000383ffff */
[----:B------:R-:W-:Y:S05]  /*22b10*/  BRA `(.L_x_797) ;  /* 0xffffffbc00d47947 */ /* 0x000fea000383ffff */
.L_x_674:
[----:B-1----:R1:W2:Y:S02]  /*22b20*/  SYNCS.PHASECHK.TRANS64.TRYWAIT P0, [R2+URZ+0x31c40], R3 ;  /* 0x031c4003020075a7 */ /* 0x0022a4000800017f */
[----:B--2---:R-:W-:Y:S05]  /*22b30*/  @!P0 NANOSLEEP.SYNCS 0x989680 ;  /* 0x009896800000895d */ /* 0x004fea0003900000 */
[----:B------:R-:W2:Y:S02]  /*22b40*/  @!P0 SYNCS.PHASECHK.TRANS64 P0, [R2+URZ+0x31c40], R3 ;  /* 0x031c4003020085a7 */ /* 0x000ea4000800007f */
[----:B--2---:R-:W-:Y:S05]  /*22b50*/  @!P0 BRA `(.L_x_674) ;  /* 0xfffffffc00f08947 */ /* 0x004fea000383ffff */
[----:B------:R-:W-:Y:S05]  /*22b60*/  BRA `(.L_x_798) ;  /* 0xffffffc400607947 */ /* 0x000fea000383ffff */
.L_x_681:
[----:B0-----:R0:W1:Y:S02]  /*22b70*/  SYNCS.PHASECHK.TRANS64.TRYWAIT P0, [R7+URZ+0x60], R2 ;  /* 0x00006002070075a7 */ /* 0x001064000800017f */
[----:B-1----:R-:W-:Y:S05]  /*22b80*/  @!P0 NANOSLEEP.SYNCS 0x989680 ;  /* 0x009896800000895d */ /* 0x002fea0003900000 */
[----:B------:R-:W1:Y:S02]  /*22b90*/  @!P0 SYNCS.PHASECHK.TRANS64 P0, [R7+URZ+0x60], R2 ;  /* 0x00006002070085a7 */ /* 0x000e64000800007f */
[----:B-1----:R-:W-:Y:S05]  /*22ba0*/  @!P0 BRA `(.L_x_681) ;  /* 0xfffffffc00f08947 */ /* 0x002fea000383ffff */
[----:B------:R-:W-:Y:S05]  /*22bb0*/  BRA `(.L_x_799) ;  /* 0xffffffc800707947 */ /* 0x000fea000383ffff */
.L_x_693:
[----:B-1----:R1:W2:Y:S02]  /*22bc0*/  SYNCS.PHASECHK.TRANS64.TRYWAIT P0, [R3+URZ+0x31c60], R0 ;  /* 0x031c6000030075a7 */ /* 0x0022a4000800017f */
[----:B--2---:R-:W-:Y:S05]  /*22bd0*/  @!P0 NANOSLEEP.SYNCS 0x989680 ;  /* 0x009896800000895d */ /* 0x004fea0003900000 */
[----:B------:R-:W2:Y:S02]  /*22be0*/  @!P0 SYNCS.PHASECHK.TRANS64 P0, [R3+URZ+0x31c60], R0 ;  /* 0x031c6000030085a7 */ /* 0x000ea4000800007f */
[----:B--2---:R-:W-:Y:S05]  /*22bf0*/  @!P0 BRA `(.L_x_693) ;  /* 0xfffffffc00f08947 */ /* 0x004fea000383ffff */
[----:B------:R-:W-:Y:S05]  /*22c00*/  BRA `(.L_x_800) ;  /* 0xffffffcc00e87947 */ /* 0x000fea000383ffff */
.L_x_701:
[----:B------:R-:W-:Y:S01]  /*22c10*/  BSSY B0, `(.L_x_801) ;  /* 0x0000008000007945 */ /* 0x000fe20003800000 */
[----:B0-----:R-:W-:Y:S02]  /*22c20*/  IMAD.MOV.U32 R13, RZ, RZ, R24 ;  /* 0x000000ffff0d7224 */ /* 0x001fe400078e0018 */
[----:B------:R-:W-:Y:S02]  /*22c30*/  IMAD.MOV.U32 R12, RZ, RZ, RZ ;  /* 0x000000ffff0c7224 */ /* 0x000fe400078e00ff */
[----:B------:R-:W-:Y:S02]  /*22c40*/  IMAD.MOV.U32 R11, RZ, RZ, 0x1f ;  /* 0x0000001fff0b7424 */ /* 0x000fe400078e00ff */
[----:B------:R-:W-:-:S07]  /*22c50*/  IMAD.MOV.U32 R15, RZ, RZ, -0x1 ;  /* 0xffffffffff0f7424 */ /* 0x000fce00078e00ff */
[----:B-123--:R-:W-:Y:S05]  /*22c60*/  WARPSYNC.COLLECTIVE R15, `(.L_x_802) ;  /* 0x000000000f087348 */ /* 0x00efea0003c00000 */
[----:B------:R0:W4:Y:S02]  /*22c70*/  SHFL.IDX P6, R14, R13, R12, R11 ;  /* 0x0000000c0d0e7389 */ /* 0x00012400000c000b */
[----:B01234-:R-:W-:Y:S01]  /*22c80*/  ENDCOLLECTIVE ;  /* 0x000000000000791b */ /* 0x01ffe20003800000 */
.L_x_802:
[----:B------:R-:W-:Y:S05]  /*22c90*/  BSYNC B0 ;  /* 0x0000000000007941 */ /* 0x000fea0003800000 */
.L_x_801:
        /* <DEDUP_REMOVED lines=9> */
.L_x_803:
[----:B------:R-:W-:Y:S02]  /*22d30*/  ULDC UR4, c[0x0][0xc3c] ;  /* 0x00030f0000047ab9 */ /* 0x000fe40000000800 */
        /* <DEDUP_REMOVED lines=23> */
.L_x_804:
[----:B------:R-:W-:Y:S01]  /*22eb0*/  IMAD.MOV.U32 R12, RZ, RZ, 0x2 ;  /* 0x00000002ff0c7424 */ /* 0x000fe200078e00ff */
[----:B------:R-:W-:-:S05]  /*22ec0*/  SEL R14, R14, RZ, P1 ;  /* 0x000000ff0e0e7207 */ /* 0x000fca0000800000 */
[----:B------:R-:W-:-:S04]  /*22ed0*/  IMAD.IADD R5, R13, 0x1, R14 ;  /* 0x000000010d057824 */ /* 0x000fc800078e020e */
[----:B------:R-:W-:-:S07]  /*22ee0*/  IMAD.MOV.U32 R13, RZ, RZ, R5 ;  /* 0x000000ffff0d7224 */ /* 0x000fce00078e0005 */
[----:B------:R-:W-:Y:S05]  /*22ef0*/  WARPSYNC.COLLECTIVE R15, `(.L_x_805) ;  /* 0x000000000f087348 */ /* 0x000fea0003c00000 */
[----:B------:R0:W1:Y:S02]  /*22f00*/  SHFL.UP P6, R14, R13, R12, R11 ;  /* 0x0400000c0d0e7389 */ /* 0x00006400000c000b */
[----:B01----:R-:W-:Y:S01]  /*22f10*/  ENDCOLLECTIVE ;  /* 0x000000000000791b */ /* 0x003fe20003800000 */
.L_x_805:
[----:B------:R-:W-:Y:S01]  /*22f20*/  IMAD.MOV.U32 R12, RZ, RZ, 0x4 ;  /* 0x00000004ff0c7424 */ /* 0x000fe200078e00ff */
[----:B------:R-:W-:-:S05]  /*22f30*/  SEL R2, R14, RZ, P2 ;  /* 0x000000ff0e027207 */ /* 0x000fca0001000000 */
[----:B------:R-:W-:-:S04]  /*22f40*/  IMAD.IADD R2, R5, 0x1, R2 ;  /* 0x0000000105027824 */ /* 0x000fc800078e0202 */
[----:B------:R-:W-:-:S07]  /*22f50*/  IMAD.MOV.U32 R13, RZ, RZ, R2 ;  /* 0x000000ffff0d7224 */ /* 0x000fce00078e0002 */
[----:B------:R-:W-:Y:S05]  /*22f60*/  WARPSYNC.COLLECTIVE R15, `(.L_x_806) ;  /* 0x000000000f087348 */ /* 0x000fea0003c00000 */
[----:B------:R0:W1:Y:S02]  /*22f70*/  SHFL.UP P6, R14, R13, R12, R11 ;  /* 0x0400000c0d0e7389 */ /* 0x00006400000c000b */
[----:B01----:R-:W-:Y:S01]  /*22f80*/  ENDCOLLECTIVE ;  /* 0x000000000000791b */ /* 0x003fe20003800000 */
.L_x_806:
[----:B------:R-:W-:Y:S01]  /*22f90*/  IMAD.MOV.U32 R12, RZ, RZ, 0x8 ;  /* 0x00000008ff0c7424 */ /* 0x000fe200078e00ff */
[----:B------:R-:W-:-:S05]  /*22fa0*/  SEL R3, R14, RZ, P3 ;  /* 0x000000ff0e037207 */ /* 0x000fca0001800000 */
[----:B------:R-:W-:-:S04]  /*22fb0*/  IMAD.IADD R8, R2, 0x1, R3 ;  /* 0x0000000102087824 */ /* 0x000fc800078e0203 */
[----:B------:R-:W-:-:S07]  /*22fc0*/  IMAD.MOV.U32 R13, RZ, RZ, R8 ;  /* 0x000000ffff0d7224 */ /* 0x000fce00078e0008 */
[----:B------:R-:W-:Y:S05]  /*22fd0*/  WARPSYNC.COLLECTIVE R15, `(.L_x_807) ;  /* 0x000000000f087348 */ /* 0x000fea0003c00000 */
[----:B------:R0:W1:Y:S02]  /*22fe0*/  SHFL.UP P6, R14, R13, R12, R11 ;  /* 0x0400000c0d0e7389 */ /* 0x00006400000c000b */
[----:B01----:R-:W-:Y:S01]  /*22ff0*/  ENDCOLLECTIVE ;  /* 0x000000000000791b */ /* 0x003fe20003800000 */
.L_x_807:
[----:B------:R-:W-:Y:S01]  /*23000*/  IMAD.MOV.U32 R12, RZ, RZ, 0x10 ;  /* 0x00000010ff0c7424 */ /* 0x000fe200078e00ff */
[----:B------:R-:W-:-:S05]  /*23010*/  SEL R5, R14, RZ, P4 ;  /* 0x000000ff0e057207 */ /* 0x000fca0002000000 */
[----:B------:R-:W-:-:S04]  /*23020*/  IMAD.IADD R5, R8, 0x1, R5 ;  /* 0x0000000108057824 */ /* 0x000fc800078e0205 */
[----:B------:R-:W-:-:S07]  /*23030*/  IMAD.MOV.U32 R13, RZ, RZ, R5 ;  /* 0x000000ffff0d7224 */ /* 0x000fce00078e0005 */
[----:B------:R-:W-:Y:S05]  /*23040*/  WARPSYNC.COLLECTIVE R15, `(.L_x_808) ;  /* 0x000000000f087348 */ /* 0x000fea0003c00000 */
[----:B------:R0:W1:Y:S02]  /*23050*/  SHFL.UP P6, R14, R13, R12, R11 ;  /* 0x0400000c0d0e7389 */ /* 0x00006400000c000b */
[----:B01----:R-:W-:Y:S01]  /*23060*/  ENDCOLLECTIVE ;  /* 0x000000000000791b */ /* 0x003fe20003800000 */
.L_x_808:
        /* <DEDUP_REMOVED lines=8> */
.L_x_809:
[----:B------:R-:W-:Y:S05]  /*230f0*/  BRA `(.L_x_810) ;  /* 0xffffffd000987947 */ /* 0x000fea000383ffff */
.L_x_704:
[----:B------:R-:W-:Y:S01]  /*23100*/  BSSY B0, `(.L_x_811) ;  /* 0x0000007000007945 */ /* 0x000fe20003800000 */
[----:B------:R-:W-:Y:S02]  /*23110*/  IMAD.MOV.U32 R12, RZ, RZ, 0x1 ;  /* 0x00000001ff0c7424 */ /* 0x000fe400078e00ff */
[----:B------:R-:W-:Y:S02]  /*23120*/  IMAD.MOV.U32 R11, RZ, RZ, RZ ;  /* 0x000000ffff0b7224 */ /* 0x000fe400078e00ff */
[----:B------:R-:W-:-:S07]  /*23130*/  IMAD.MOV.U32 R15, RZ, RZ, -0x1 ;  /* 0xffffffffff0f7424 */ /* 0x000fce00078e00ff */
[----:B------:R-:W-:Y:S05]  /*23140*/  WARPSYNC.COLLECTIVE R15, `(.L_x_812) ;  /* 0x000000000f087348 */ /* 0x000fea0003c00000 */
[----:B------:R0:W1:Y:S02]  /*23150*/  SHFL.UP P6, R14, R13, R12, R11 ;  /* 0x0400000c0d0e7389 */ /* 0x00006400000c000b */
[----:B01----:R-:W-:Y:S01]  /*23160*/  ENDCOLLECTIVE ;  /* 0x000000000000791b */ /* 0x003fe20003800000 */
.L_x_812:
[----:B------:R-:W-:Y:S05]  /*23170*/  BSYNC B0 ;  /* 0x0000000000007941 */ /* 0x000fea0003800000 */
.L_x_811:
        /* <DEDUP_REMOVED lines=8> */
.L_x_813:
[----:B------:R-:W-:Y:S01]  /*23200*/  IMAD.MOV.U32 R12, RZ, RZ, 0x4 ;  /* 0x00000004ff0c7424 */ /* 0x000fe200078e00ff */
[----:B------:R-:W-:-:S05]  /*23210*/  SEL R2, R14, RZ, P2 ;  /* 0x000000ff0e027207 */ /* 0x000fca0001000000 */
[----:B------:R-:W-:-:S04]  /*23220*/  IMAD.IADD R2, R13, 0x1, R2 ;  /* 0x000000010d027824 */ /* 0x000fc800078e0202 */
[----:B------:R-:W-:-:S07]  /*23230*/  IMAD.MOV.U32 R13, RZ, RZ, R2 ;  /* 0x000000ffff0d7224 */ /* 0x000fce00078e0002 */
[----:B------:R-:W-:Y:S05]  /*23240*/  WARPSYNC.COLLECTIVE R15, `(.L_x_814) ;  /* 0x000000000f087348 */ /* 0x000fea0003c00000 */
[----:B------:R0:W1:Y:S02]  /*23250*/  SHFL.UP P6, R14, R13, R12, R11 ;  /* 0x0400000c0d0e7389 */ /* 0x00006400000c000b */
[----:B01----:R-:W-:Y:S01]  /*23260*/  ENDCOLLECTIVE ;  /* 0x000000000000791b */ /* 0x003fe20003800000 */
.L_x_814:
[----:B------:R-:W-:Y:S01]  /*23270*/  IMAD.MOV.U32 R12, RZ, RZ, 0x8 ;  /* 0x00000008ff0c7424 */ /* 0x000fe200078e00ff */
[----:B------:R-:W-:-:S05]  /*23280*/  SEL R5, R14, RZ, P3 ;  /* 0x000000ff0e057207 */ /* 0x000fca0001800000 */
[----:B------:R-:W-:-:S04]  /*23290*/  IMAD.IADD R5, R2, 0x1, R5 ;  /* 0x0000000102057824 */ /* 0x000fc800078e0205 */
[----:B------:R-:W-:-:S07]  /*232a0*/  IMAD.MOV.U32 R13, RZ, RZ, R5 ;  /* 0x000000ffff0d7224 */ /* 0x000fce00078e0005 */
[----:B------:R-:W-:Y:S05]  /*232b0*/  WARPSYNC.COLLECTIVE R15, `(.L_x_815) ;  /* 0x000000000f087348 */ /* 0x000fea0003c00000 */
[----:B------:R0:W1:Y:S02]  /*232c0*/  SHFL.UP P6, R14, R13, R12, R11 ;  /* 0x0400000c0d0e7389 */ /* 0x00006400000c000b */
[----:B01----:R-:W-:Y:S01]  /*232d0*/  ENDCOLLECTIVE ;  /* 0x000000000000791b */ /* 0x003fe20003800000 */
.L_x_815:
[----:B------:R-:W-:Y:S01]  /*232e0*/  IMAD.MOV.U32 R12, RZ, RZ, 0x10 ;  /* 0x00000010ff0c7424 */ /* 0x000fe200078e00ff */
[----:B------:R-:W-:-:S05]  /*232f0*/  SEL R8, R14, RZ, P4 ;  /* 0x000000ff0e087207 */ /* 0x000fca0002000000 */
[----:B------:R-:W-:-:S04]  /*23300*/  IMAD.IADD R8, R5, 0x1, R8 ;  /* 0x0000000105087824 */ /* 0x000fc800078e0208 */
[----:B------:R-:W-:-:S07]  /*23310*/  IMAD.MOV.U32 R13, RZ, RZ, R8 ;  /* 0x000000ffff0d7224 */ /* 0x000fce00078e0008 */
[----:B------:R-:W-:Y:S05]  /*23320*/  WARPSYNC.COLLECTIVE R15, `(.L_x_816) ;  /* 0x000000000f087348 */ /* 0x000fea0003c00000 */
[----:B------:R0:W1:Y:S02]  /*23330*/  SHFL.UP P6, R14, R13, R12, R11 ;  /* 0x0400000c0d0e7389 */ /* 0x00006400000c000b */
[----:B01----:R-:W-:Y:S01]  /*23340*/  ENDCOLLECTIVE ;  /* 0x000000000000791b */ /* 0x003fe20003800000 */
.L_x_816:
        /* <DEDUP_REMOVED lines=8> */
.L_x_817:
[----:B------:R-:W-:Y:S05]  /*233d0*/  BRA `(.L_x_818) ;  /* 0xffffffd000847947 */ /* 0x000fea000383ffff */
.L_x_706:
[----:B------:R-:W-:Y:S01]  /*233e0*/  BSSY B0, `(.L_x_819) ;  /* 0x0000006000007945 */ /* 0x000fe20003800000 */
[----:B------:R-:W-:Y:S01]  /*233f0*/  PLOP3.LUT P6, PT, P6, PT, PT, 0x8, 0x0 ;  /* 0x000000000000781c */ /* 0x000fe200037ce170 */
[----:B------:R-:W-:-:S12]  /*23400*/  IMAD.MOV.U32 R15, RZ, RZ, -0x1 ;  /* 0xffffffffff0f7424 */ /* 0x000fd800078e00ff */
[----:B0-----:R-:W-:Y:S05]  /*23410*/  WARPSYNC.COLLECTIVE R15, `(.L_x_820) ;  /* 0x000000000f087348 */ /* 0x001fea0003c00000 */
[----:B------:R-:W-:Y:S01]  /*23420*/  VOTE.ANY R14, PT, P6 ;  /* 0x00000000000e7806 */ /* 0x000fe200030e0100 */
[----:B0-----:R-:W-:Y:S06]  /*23430*/  ENDCOLLECTIVE ;  /* 0x000000000000791b */ /* 0x001fec0003800000 */
.L_x_820:
[----:B------:R-:W-:Y:S05]  /*23440*/  BSYNC B0 ;  /* 0x0000000000007941 */ /* 0x000fea0003800000 */
.L_x_819:
        /* <DEDUP_REMOVED lines=9> */
.L_x_821:
[----:B------:R-:W-:Y:S02]  /*234e0*/  IMAD.MOV.U32 R13, RZ, RZ, R4 ;  /* 0x000000ffff0d7224 */ /* 0x000fe400078e0004 */
[----:B------:R-:W-:-:S07]  /*234f0*/  IMAD.MOV.U32 R7, RZ, RZ, R14 ;  /* 0x000000ffff077224 */ /* 0x000fce00078e000e */
[----:B------:R-:W-:Y:S05]  /*23500*/  WARPSYNC.COLLECTIVE R15, `(.L_x_822) ;  /* 0x000000000f087348 */ /* 0x000fea0003c00000 */
[----:B------:R0:W1:Y:S02]  /*23510*/  SHFL.IDX P6, R14, R13, R12, R11 ;  /* 0x0000000c0d0e7389 */ /* 0x00006400000c000b */
[----:B01----:R-:W-:Y:S01]  /*23520*/  ENDCOLLECTIVE ;  /* 0x000000000000791b */ /* 0x003fe20003800000 */
.L_x_822:
[----:B------:R-:W-:Y:S01]  /*23530*/  IMAD.MOV.U32 R4, RZ, RZ, R14 ;  /* 0x000000ffff047224 */ /* 0x000fe200078e000e */
[----:B------:R-:W-:Y:S06]  /*23540*/  BRA `(.L_x_823) ;  /* 0xffffffd000647947 */ /* 0x000fec000383ffff */
.L_x_708:
[----:B------:R-:W-:Y:S01]  /*23550*/  BSSY B0, `(.L_x_824) ;  /* 0x0000007000007945 */ /* 0x000fe20003800000 */
[----:B------:R-:W-:Y:S02]  /*23560*/  IMAD.MOV.U32 R13, RZ, RZ, R3 ;  /* 0x000000ffff0d7224 */ /* 0x000fe400078e0003 */
[----:B------:R-:W-:Y:S02]  /*23570*/  IMAD.MOV.U32 R11, RZ, RZ, 0x1f ;  /* 0x0000001fff0b7424 */ /* 0x000fe400078e00ff */
[----:B------:R-:W-:-:S07]  /*23580*/  IMAD.MOV.U32 R15, RZ, RZ, -0x1 ;  /* 0xffffffffff0f7424 */ /* 0x000fce00078e00ff */
[----:B0123--:R-:W-:Y:S05]  /*23590*/  WARPSYNC.COLLECTIVE R15, `(.L_x_825) ;  /* 0x000000000f087348 */ /* 0x00ffea0003c00000 */
[----:B------:R4:W0:Y:S02]  /*235a0*/  SHFL.IDX P6, R14, R13, R12, R11 ;  /* 0x0000000c0d0e7389 */ /* 0x00082400000c000b */
[----:B01234-:R-:W-:Y:S01]  /*235b0*/  ENDCOLLECTIVE ;  /* 0x000000000000791b */ /* 0x01ffe20003800000 */
.L_x_825:
[----:B------:R-:W-:Y:S05]  /*235c0*/  BSYNC B0 ;  /* 0x0000000000007941 */ /* 0x000fea0003800000 */
.L_x_824:
[----:B------:R-:W-:Y:S01]  /*235d0*/  IMAD.MOV.U32 R24, RZ, RZ, R14 ;  /* 0x000000ffff187224 */ /* 0x000fe200078e000e */
[----:B------:R-:W-:Y:S06]  /*235e0*/  BRA `(.L_x_707) ;  /* 0xffffffd000547947 */ /* 0x000fec000383ffff */
.L_x_712:
[----:B0-----:R0:W1:Y:S02]  /*235f0*/  SYNCS.PHASECHK.TRANS64.TRYWAIT P0, [R9+URZ+0x31c20], R0 ;  /* 0x031c2000090075a7 */ /* 0x001064000800017f */
[----:B-1----:R-:W-:Y:S05]  /*23600*/  @!P0 NANOSLEEP.SYNCS 0x989680 ;  /* 0x009896800000895d */ /* 0x002fea0003900000 */
[----:B------:R-:W1:Y:S02]  /*23610*/  @!P0 SYNCS.PHASECHK.TRANS64 P0, [R9+URZ+0x31c20], R0 ;  /* 0x031c2000090085a7 */ /* 0x000e64000800007f */
[----:B-1----:R-:W-:Y:S05]  /*23620*/  @!P0 BRA `(.L_x_712) ;  /* 0xfffffffc00f08947 */ /* 0x002fea000383ffff */
[----:B------:R-:W-:Y:S05]  /*23630*/  BRA `(.L_x_826) ;  /* 0xffffffd400ac7947 */ /* 0x000fea000383ffff */
.L_x_713:
        /* <DEDUP_REMOVED lines=8> */
[----:B0-2-4-:R-:W-:Y:S05]  /*236c0*/  WARPSYNC.COLLECTIVE R15, `(.L_x_828) ;  /* 0x000000000f087348 */ /* 0x015fea0003c00000 */
[----:B------:R1:W3:Y:S02]  /*236d0*/  SHFL.IDX P6, R14, R13, R12, R11 ;  /* 0x0000000c0d0e7389 */ /* 0x0002e400000c000b */
[----:B01234-:R-:W-:Y:S01]  /*236e0*/  ENDCOLLECTIVE ;  /* 0x000000000000791b */ /* 0x01ffe20003800000 */
.L_x_828:
[----:B------:R-:W-:Y:S05]  /*236f0*/  BSYNC B0 ;  /* 0x0000000000007941 */ /* 0x000fea0003800000 */
.L_x_827:
[----:B------:R-:W-:Y:S05]  /*23700*/  BRA `(.L_x_829) ;  /* 0xffffffd400947947 */ /* 0x000fea000383ffff */
.L_x_714:
[----:B------:R-:W-:Y:S01]  /*23710*/  BSSY B0, `(.L_x_830) ;  /* 0x0000006000007945 */ /* 0x000fe20003800000 */
[----:B------:R-:W-:-:S07]  /*23720*/  IMAD.MOV.U32 R15, RZ, RZ, -0x1 ;  /* 0xffffffffff0f7424 */ /* 0x000fce00078e00ff */
[----:B0-2-4-:R-:W-:Y:S05]  /*23730*/  WARPSYNC.COLLECTIVE R15, `(.L_x_831) ;  /* 0x000000000f0c7348 */ /* 0x015fea0003c00000 */
[----:B------:R-:W-:Y:S02]  /*23740*/  ELECT P6, UR62, PT ;  /* 0x00000000003e782f */ /* 0x000fe400038c0000 */
[----:B------:R-:W-:Y:S01]  /*23750*/  MOV R14, UR62 ;  /* 0x0000003e000e7c02 */ /* 0x000fe20008000f00 */
[----:B0-2-4-:R-:W-:Y:S10]  /*23760*/  ENDCOLLECTIVE ;  /* 0x000000000000791b */ /* 0x015ff40003800000 */
.L_x_831:
[----:B------:R-:W-:Y:S05]  /*23770*/  BSYNC B0 ;  /* 0x0000000000007941 */ /* 0x000fea0003800000 */
.L_x_830:
[----:B------:R-:W-:Y:S05]  /*23780*/  BRA `(.L_x_832) ;  /* 0xffffffd400887947 */ /* 0x000fea000383ffff */
.L_x_716:
[----:B0-----:R0:W1:Y:S02]  /*23790*/  SYNCS.PHASECHK.TRANS64.TRYWAIT P0, [R7+URZ], R2 ;  /* 0x00000002070075a7 */ /* 0x001064000800017f */
[----:B-1----:R-:W-:Y:S05]  /*237a0*/  @!P0 NANOSLEEP.SYNCS 0x989680 ;  /* 0x009896800000895d */ /* 0x002fea0003900000 */
[----:B------:R-:W1:Y:S02]  /*237b0*/  @!P0 SYNCS.PHASECHK.TRANS64 P0, [R7+URZ], R2 ;  /* 0x00000002070085a7 */ /* 0x000e64000800007f */
[----:B-1----:R-:W-:Y:S05]  /*237c0*/  @!P0 BRA `(.L_x_716) ;  /* 0xfffffffc00f08947 */ /* 0x002fea000383ffff */
[----:B------:R-:W-:Y:S05]  /*237d0*/  BRA `(.L_x_833) ;  /* 0xffffffd400bc7947 */ /* 0x000fea000383ffff */
.L_x_717:
[----:B-1----:R1:W3:Y:S02]  /*237e0*/  SYNCS.PHASECHK.TRANS64.TRYWAIT P0, [R3+URZ], R0 ;  /* 0x00000000030075a7 */ /* 0x0022e4000800017f */
[----:B---3--:R-:W-:Y:S05]  /*237f0*/  @!P0 NANOSLEEP.SYNCS 0x989680 ;  /* 0x009896800000895d */ /* 0x008fea0003900000 */
[----:B------:R-:W3:Y:S02]  /*23800*/  @!P0 SYNCS.PHASECHK.TRANS64 P0, [R3+URZ], R0 ;  /* 0x00000000030085a7 */ /* 0x000ee4000800007f */
[----:B---3--:R-:W-:Y:S05]  /*23810*/  @!P0 BRA `(.L_x_717) ;  /* 0xfffffffc00f08947 */ /* 0x008fea000383ffff */
[----:B------:R-:W-:Y:S05]  /*23820*/  BRA `(.L_x_834) ;  /* 0xffffffd400b07947 */ /* 0x000fea000383ffff */
.L_x_719:
[----:B-1----:R1:W3:Y:S02]  /*23830*/  SYNCS.PHASECHK.TRANS64.TRYWAIT P0, [R5+URZ], R2 ;  /* 0x00000002050075a7 */ /* 0x0022e4000800017f */
[----:B---3--:R-:W-:Y:S05]  /*23840*/  @!P0 NANOSLEEP.SYNCS 0x989680 ;  /* 0x009896800000895d */ /* 0x008fea0003900000 */
[----:B------:R-:W3:Y:S02]  /*23850*/  @!P0 SYNCS.PHASECHK.TRANS64 P0, [R5+URZ], R2 ;  /* 0x00000002050085a7 */ /* 0x000ee4000800007f */
[----:B---3--:R-:W-:Y:S05]  /*23860*/  @!P0 BRA `(.L_x_719) ;  /* 0xfffffffc00f08947 */ /* 0x008fea000383ffff */
[----:B------:R-:W-:Y:S05]  /*23870*/  BRA `(.L_x_835) ;  /* 0xffffffd400b47947 */ /* 0x000fea000383ffff */
.L_x_836:
        /* <DEDUP_REMOVED lines=16> */
.L_x_2778:


//--------------------- .text._ZN7cutlass13device_kernelIN5flash11enable_sm90INS1_16FlashAttnFwdSm90INS1_25CollectiveMainloopFwdSm90ILi2EN4cute5tupleIJNS5_1CILi1EEES8_S8_EEENS6_IJNS7_ILi192EEENS7_ILi128EEENS7_ILi96EEEEEELi96ENS_10bfloat16_tEfNS_4arch4Sm90ELb0ELb1ELb1ELb0ELb0ELb0ELb0ELb0ELb1ELb1ELb1ELb0EEENS1_21CollectiveEpilogueFwdINS6_IJSA_SC_SB_EEES9_SE_SG_Li384ELb0ELb1ELb1ELb0EEENS1_19SingleTileSchedulerILb0ELb1ELb1ELi192EEEEEEEEEvNT_6ParamsE --------------------------
	.section	.text._ZN7cutlass13device_kernelIN5flash11enable_sm90INS1_16FlashAttnFwdSm90INS1_25CollectiveMainloopFwdSm90ILi2EN4cute5tupleIJNS5_1CILi1EEES8_S8_EEENS6_IJNS7_ILi192EEENS7_ILi128EEENS7_ILi96EEEEEELi96ENS_10bfloat16_tEfNS_4arch4Sm90ELb0ELb1ELb1ELb0ELb0ELb0ELb0ELb0ELb1ELb1ELb1ELb0EEENS1_21CollectiveEpilogueFwdINS6_IJSA_SC_SB_EEES9_SE_SG_Li384ELb0ELb1ELb1ELb0EEENS1_19SingleTileSchedulerILb0ELb1ELb1ELi192EEEEEEEEEvNT_6ParamsE,"ax",@progbits
	.align	128
.text._ZN7cutlass13device_kernelIN5flash11enable_sm90INS1_16FlashAttnFwdSm90INS1_25CollectiveMainloopFwdSm90ILi2EN4cute5tupleIJNS5_1CILi1EEES8_S8_EEENS6_IJNS7_ILi192EEENS7_ILi128EEENS7_ILi96EEEEEELi96ENS_10bfloat16_tEfNS_4arch4Sm90ELb0ELb1ELb1ELb0ELb0ELb0ELb0ELb0ELb1ELb1ELb1ELb0EEENS1_21CollectiveEpilogueFwdINS6_IJSA_SC_SB_EEES9_SE_SG_Li384ELb0ELb1ELb1ELb0EEENS1_19SingleTileSchedulerILb0ELb1ELb1ELi192EEEEEEEEEvNT_6ParamsE:
        .type           _ZN7cutlass13device_kernelIN5flash11enable_sm90INS1_16FlashAttnFwdSm90INS1_25CollectiveMainloopFwdSm90ILi2EN4cute5tupleIJNS5_1CILi1EEES8_S8_EEENS6_IJNS7_ILi192EEENS7_ILi128EEENS7_ILi96EEEEEELi96ENS_10bfloat16_tEfNS_4arch4Sm90ELb0ELb1ELb1ELb0ELb0ELb0ELb0ELb0ELb1ELb1ELb1ELb0EEENS1_21CollectiveEpilogueFwdINS6_IJSA_SC_SB_EEES9_SE_SG_Li384ELb0ELb1ELb1ELb0EEENS1_19SingleTileSchedulerILb0ELb1ELb1ELi192EEEEEEEEEvNT_6ParamsE,@function
        .size           _ZN7cutlass13device_kernelIN5flash11enable_sm90INS1_16FlashAttnFwdSm90INS1_25CollectiveMainloopFwdSm90ILi2EN4cute5tupleIJNS5_1CILi1EEES8_S8_EEENS6_IJNS7_ILi192EEENS7_ILi128EEENS7_ILi96EEEEEELi96ENS_10bfloat16_tEfNS_4arch4Sm90ELb0ELb1ELb1ELb0ELb0ELb0ELb0ELb0ELb1ELb1ELb1ELb0EEENS1_21CollectiveEpilogueFwdINS6_IJSA_SC_SB_EEES9_SE_SG_Li384ELb0ELb1ELb1ELb0EEENS1_19SingleTileSchedulerILb0ELb1ELb1ELi192EEEEEEEEEvNT_6ParamsE,(.L_x_2779 - _ZN7cutlass13device_kernelIN5flash11enable_sm90INS1_16FlashAttnFwdSm90INS1_25CollectiveMainloopFwdSm90ILi2EN4cute5tupleIJNS5_1CILi1EEES8_S8_EEENS6_IJNS7_ILi192EEENS7_ILi128EEENS7_ILi96EEEEEELi96ENS_10bfloat16_tEfNS_4arch4Sm90ELb0ELb1ELb1ELb0ELb0ELb0ELb0ELb0ELb1ELb1ELb1ELb0EEENS1_21CollectiveEpilogueFwdINS6_IJSA_SC_SB_EEES9_SE_SG_Li384ELb0ELb1ELb1ELb0EEENS1_19SingleTileSchedulerILb0ELb1ELb1ELi192EEEEEEEEEvNT_6ParamsE)
        .other          _ZN7cutlass13device_kernelIN5flash11enable_sm90INS1_16FlashAttnFwdSm90INS1_25CollectiveMainloopFwdSm90ILi2EN4cute5tupleIJNS5_1CILi1EEES8_S8_EEENS6_IJNS7_ILi192EEENS7_ILi128EEENS7_ILi96EEEEEELi96ENS_10bfloat16_tEfNS_4arch4Sm90ELb0ELb1ELb1ELb0ELb0ELb0ELb0ELb0ELb1ELb1ELb1ELb0EEENS1_21CollectiveEpilogueFwdINS6_IJSA_SC_SB_EEES9_SE_SG_Li384ELb0ELb1ELb1ELb0EEENS1_19SingleTileSchedulerILb0ELb1ELb1ELi192EEEEEEEEEvNT_6ParamsE,@"STO_CUDA_ENTRY STV_DEFAULT"
_ZN7cutlass13device_kernelIN5flash11enable_sm90INS1_16FlashAttnFwdSm90INS1_25CollectiveMainloopFwdSm90ILi2EN4cute5tupleIJNS5_1CILi1EEES8_S8_EEENS6_IJNS7_ILi192EEENS7_ILi128EEENS7_ILi96EEEEEELi96ENS_10bfloat16_tEfNS_4arch4Sm90ELb0ELb1ELb1ELb0ELb0ELb0ELb0ELb0ELb1ELb1ELb1ELb0EEENS1_21CollectiveEpilogueFwdINS6_IJSA_SC_SB_EEES9_SE_SG_Li384ELb0ELb1ELb1ELb0EEENS1_19SingleTileSchedulerILb0ELb1ELb1ELi192EEEEEEEEEvNT_6ParamsE:
[----:B------:R-:W0:Y:S01]  /*0000*/  LDC R1, c[0x0][0x28] ;  /* 0x00000a00ff017b82 */ /* 0x000e220000000800 */
[----:B------:R-:W1:Y:S01]  /*0010*/  S2R R2, SR_TID.X ;  /* 0x0000000000027919 */ /* 0x000e620000002100 */
[----:B------:R-:W-:Y:S01]  /*0020*/  ELECT P0, URZ, PT ;  /* 0x00000000003f782f */ /* 0x000fe20003800000 */
[----:B------:R-:W-:Y:S01]  /*0030*/  BSSY B0, `(.L_x_837) ;  /* 0x000000e000007945 */ /* 0x000fe20003800000 */
[--C-:B-1----:R-:W-:Y:S02]  /*0040*/  SHF.R.U32.HI R26, RZ, 0x5, R2.reuse ;  /* 0x00000005ff1a7819 */ /* 0x102fe40000011602 */
[----:B------:R-:W-:-:S03]  /*0050*/  SHF.R.U32.HI R22, RZ, 0x7, R2 ;  /* 0x00000007ff167819 */ /* 0x000fc60000011602 */
        /* <DEDUP_REMOVED lines=11> */
.L_x_838:
[----:B------:R-:W-:Y:S05]  /*0110*/  BSYNC B0 ;  /* 0x0000000000007941 */ /* 0x000fea0003800000 */
.L_x_837:
        /* <DEDUP_REMOVED lines=41> */
.L_x_839:
        /* <DEDUP_REMOVED lines=22> */
.L_x_840:
        /* <DEDUP_REMOVED lines=18> */
.L_x_841:
        /* <DEDUP_REMOVED lines=22> */
.L_x_842:
        /* <DEDUP_REMOVED lines=22> */
.L_x_843:
[----:B------:R-:W-:Y:S01]  /*08f0*/  PLOP3.LUT P0, PT, PT, PT, UP0, 0x80, 0x0 ;  /* 0x000000000000781c */ /* 0x000fe20003f0f008 */
[----:B0-----:R-:W-:Y:S01]  /*0900*/  UMOV UR4, 0x1 ;  /* 0x0000000100047882 */ /* 0x001fe20000000000 */
[----:B------:R-:W-:Y:S01]  /*0910*/  NOP ;  /* 0x0000000000007918 */ /* 0x000fe20000000000 */
[----:B------:R-:W-:Y:S01]  /*0920*/  USEL UR4, UR4, 0x2, !UP0 ;  /* 0x0000000204047887 */ /* 0x000fe2000c000000 */
[----:B------:R-:W-:Y:S01]  /*0930*/  BSSY B6, `(.L_x_844) ;  /* 0x000151b000067945 */ /* 0x000fe20003800000 */
[----:B------:R-:W-:-:S04]  /*0940*/  LOP3.LUT R24, R2, 0x7f, RZ, 0xc0, !PT ;  /* 0x0000007f02187812 */ /* 0x000fc800078ec0ff */
[----:B------:R-:W-:Y:S01]  /*0950*/  IMAD.U32 R16, RZ, RZ, UR4 ;  /* 0x00000004ff107e24 */ /* 0x000fe2000f8e00ff */
[----:B-12-4-:R-:W-:Y:S06]  /*0960*/  BAR.SYNC.DEFER_BLOCKING 0x0 ;  /* 0x0000000000007b1d */ /* 0x016fec0000010000 */
[----:B------:R-:W-:Y:S05]  /*0970*/  @!P0 BRA `(.L_x_845) ;  /* 0x0000010c00248947 */ /* 0x000fea0003800000 */
.L_x_846:
[----:B------:R-:W-:-:S08]  /*0980*/  NOP ;  /* 0x0000000000007918 */ /* 0x000fd00000000000 */
[----:B------:R-:W0:Y:S02]  /*0990*/  USETMAXREG.TRY_ALLOC.CTAPOOL UP0, 0xa0 ;  /* 0x000000a0000079c8 */ /* 0x000e240008000600 */
[----:B0-----:R-:W-:-:S13]  /*09a0*/  PLOP3.LUT P0, PT, PT, PT, UP0, 0x80, 0x0 ;  /* 0x000000000000781c */ /* 0x001fda0003f0f008 */
[----:B------:R-:W-:Y:S05]  /*09b0*/  @!P0 BRA `(.L_x_846) ;  /* 0xfffffffc00f08947 */ /* 0x000fea000383ffff */
[----:B------:R-:W0:Y:S01]  /*09c0*/  S2UR UR6, SR_CTAID.Y ;  /* 0x00000000000679c3 */ /* 0x000e220000002600 */
[----:B------:R-:W-:Y:S01]  /*09d0*/  LOP3.LUT R0, R2, 0xffffff80, RZ, 0xc0, !PT ;  /* 0xffffff8002007812 */ /* 0x000fe200078ec0ff */
[----:B------:R-:W-:Y:S02]  /*09e0*/  ULDC UR7, c[0x0][0xc50] ;  /* 0x0003140000077ab9 */ /* 0x000fe40000000800 */
[----:B------:R-:W-:-:S04]  /*09f0*/  UISETP.NE.AND UP0, UPT, UR7, 0x1, UPT ;  /* 0x000000010700788c */ /* 0x000fc8000bf05270 */
[----:B------:R-:W-:Y:S08]  /*0a00*/  BAR.ARV 0x8, 0x200 ;  /* 0x0208000000007b1d */ /* 0x000ff00000002000 */
[----:B------:R-:W1:Y:S01]  /*0a10*/  S2UR UR8, SR_CTAID.Z ;  /* 0x00000000000879c3 */ /* 0x000e620000002700 */
[----:B------:R-:W-:Y:S01]  /*0a20*/  ISETP.NE.AND P0, PT, R0, 0x80, PT ;  /* 0x000000800000780c */ /* 0x000fe20003f05270 */
[----:B------:R-:W-:Y:S01]  /*0a30*/  @UP0 ULDC UR4, c[0x0][0xc54] ;  /* 0x0003150000040ab9 */ /* 0x000fe20000000800 */
[----:B------:R-:W-:Y:S01]  /*0a40*/  @UP0 ULDC UR9, c[0x0][0xc58] ;  /* 0x0003160000090ab9 */ /* 0x000fe20000000800 */
[----:B0-----:R-:W-:-:S10]  /*0a50*/  UIMAD.WIDE.U32 UR4, UR6, UR4, URZ ;  /* 0x00000004060472a5 */ /* 0x001fd4000f8e003f */
[----:B------:R-:W-:Y:S06]  /*0a60*/  @!P0 BAR.ARV 0x9, 0x100 ;  /* 0x0244000000008b1d */ /* 0x000fec0000002000 */
[----:B------:R-:W-:Y:S01]  /*0a70*/  UMOV UR10, UR6 ;  /* 0x00000006000a7c82 */ /* 0x000fe20008000000 */
[----:B------:R-:W-:Y:S01]  /*0a80*/  @UP0 USHF.R.U32.HI UR10, URZ, UR9, UR5 ;  /* 0x000000093f0a0299 */ /* 0x000fe20008011605 */
[----:B-1----:R-:W-:-:S03]  /*0a90*/  ISETP.LE.AND P0, PT, RZ, UR8, PT ;  /* 0x00000008ff007c0c */ /* 0x002fc6000bf03270 */
[----:B------:R-:W-:Y:S02]  /*0aa0*/  UIADD3 UR4, -UR10, URZ, URZ ;  /* 0x0000003f0a047290 */ /* 0x000fe4000fffe13f */
[----:B------:R-:W-:Y:S02]  /*0ab0*/  IMAD.U32 R17, RZ, RZ, UR10 ;  /* 0x0000000aff117e24 */ /* 0x000fe4000f8e00ff */
[----:B------:R-:W-:-:S06]  /*0ac0*/  UIMAD UR6, UR7, UR4, UR6 ;  /* 0x00000004070672a4 */ /* 0x000fcc000f8e0206 */
[----:B------:R-:W-:Y:S06]  /*0ad0*/  @!P0 BRA `(.L_x_847) ;  /* 0x0000015000008947 */ /* 0x000fec0003800000 */
[----:B------:R-:W0:Y:S01]  /*0ae0*/  LDC.64 R6, c[0x0][0x418] ;  /* 0x00010600ff067b82 */ /* 0x000e220000000a00 */
[----:B------:R-:W-:Y:S01]  /*0af0*/  ULDC UR4, c[0x0][0x448] ;  /* 0x0001120000047ab9 */ /* 0x000fe20000000800 */
[----:B------:R-:W-:Y:S01]  /*0b00*/  VIADD R23, R2, 0xffffff80 ;  /* 0xffffff8002177836 */ /* 0x000fe20000000000 */
[----:B------:R-:W-:-:S03]  /*0b10*/  UISETP.NE.AND UP0, UPT, UR4, 0x1, UPT ;  /* 0x000000010400788c */ /* 0x000fc6000bf05270 */
[----:B------:R-:W-:Y:S02]  /*0b20*/  ULDC.64 UR4, c[0x0][0x9e0] ;  /* 0x0002780000047ab9 */ /* 0x000fe40000000a00 */
[----:B------:R-:W1:Y:S01]  /*0b30*/  LDC R89, c[0x0][0x288] ;  /* 0x0000a200ff597b82 */ /* 0x000e620000000800 */
[----:B------:R-:W-:-:S05]  /*0b40*/  UISETP.GE.AND UP1, UPT, UR5, 0x1, UPT ;  /* 0x000000010500788c */ /* 0x000fca000bf26270 */
[----:B------:R-:W-:Y:S01]  /*0b50*/  @UP0 ULDC UR9, c[0x0][0x44c] ;  /* 0x0001130000090ab9 */ /* 0x000fe20000000800 */
[----:B------:R-:W-:Y:S01]  /*0b60*/  @UP0 ULDC UR11, c[0x0][0x450] ;  /* 0x00011400000b0ab9 */ /* 0x000fe20000000800 */
[----:B------:R-:W2:Y:S01]  /*0b70*/  LDC R18, c[0x0][0x424] ;  /* 0x00010900ff127b82 */ /* 0x000ea20000000800 */
[----:B------:R-:W-:-:S07]  /*0b80*/  PLOP3.LUT P1, PT, PT, PT, UP1, 0x80, 0x0 ;  /* 0x000000000000781c */ /* 0x000fce0003f2f018 */
[----:B------:R-:W3:Y:S01]  /*0b90*/  LDC R5, c[0x0][0x2f0] ;  /* 0x0000bc00ff057b82 */ /* 0x000ee20000000800 */
[----:B0-----:R-:W-:-:S04]  /*0ba0*/  ISETP.NE.U32.AND P0, PT, R6, RZ, PT ;  /* 0x000000ff0600720c */ /* 0x001fc80003f05070 */
[----:B------:R-:W-:-:S03]  /*0bb0*/  ISETP.NE.AND.EX P0, PT, R7, RZ, PT, P0 ;  /* 0x000000ff0700720c */ /* 0x000fc60003f05300 */
[----:B------:R-:W0:Y:S01]  /*0bc0*/  S2UR UR39, SR_CTAID.X ;  /* 0x00000000002779c3 */ /* 0x000e220000002500 */
[----:B-1----:R-:W-:Y:S02]  /*0bd0*/  IADD3 R3, -R89, 0x1, RZ ;  /* 0x0000000159037810 */ /* 0x002fe40007ffe1ff */
[----:B--2---:R-:W-:-:S05]  /*0be0*/  SEL R18, R18, 0x1, P0 ;  /* 0x0000000112127807 */ /* 0x004fca0000000000 */
[----:B---3--:R-:W-:-:S05]  /*0bf0*/  IMAD R3, R18, R5, R3 ;  /* 0x0000000512037224 */ /* 0x008fca00078e0203 */
[----:B------:R-:W-:Y:S01]  /*0c00*/  R2UR UR10, R3 ;  /* 0x00000000030a72ca */ /* 0x000fe200000e0000 */
[----:B0-----:R-:W-:-:S04]  /*0c10*/  UIMAD UR39, UR39, 0xc0, URZ ;  /* 0x000000c0272778a4 */ /* 0x001fc8000f8e023f */
[----:B------:R-:W-:Y:S02]  /*0c20*/  @UP0 UIADD3 UR8, UR39, 0xbf, URZ ;  /* 0x000000bf27080890 */ /* 0x000fe4000fffe03f */
[----:B------:R-:W-:Y:S02]  /*0c30*/  UIADD3 UR7, UR39, 0xbf, URZ ;  /* 0x000000bf27077890 */ /* 0x000fe4000fffe03f */
[----:B------:R-:W-:-:S04]  /*0c40*/  UIMAD.WIDE.U32 UR8, UR8, UR9, URZ ;  /* 0x00000009080872a5 */ /* 0x000fc8000f8e003f */
[----:B------:R-:W-:-:S04]  /*0c50*/  @UP0 USHF.R.U32.HI UR7, URZ, UR11, UR9 ;  /* 0x0000000b3f070299 */ /* 0x000fc80008011609 */
[----:B------:R-:W-:-:S04]  /*0c60*/  UIADD3 UR7, UR10, UR7, URZ ;  /* 0x000000070a077290 */ /* 0x000fc8000fffe03f */
[----:B------:R-:W-:-:S06]  /*0c70*/  UIADD3 UR4, UR7, UR4, URZ ;  /* 0x0000000407047290 */ /* 0x000fcc000fffe03f */
[----:B------:R-:W-:Y:S01]  /*0c80*/  IMAD.U32 R0, RZ, RZ, UR4 ;  /* 0x00000004ff007e24 */ /* 0x000fe2000f8e00ff */
[----:B------:R-:W-:Y:S06]  /*0c90*/  @!P1 BRA `(.L_x_848) ;  /* 0x0000000000409947 */ /* 0x000fec0003800000 */
[----:B------:R-:W-:Y:S01]  /*0ca0*/  ISETP.LT.AND P0, PT, RZ, UR7, PT ;  /* 0x00000007ff007c0c */ /* 0x000fe2000bf01270 */
[----:B------:R-:W-:-:S12]  /*0cb0*/  UIADD3 UR4, UR7, -0x1, URZ ;  /* 0xffffffff07047890 */ /* 0x000fd8000fffe03f */
[----:B------:R-:W-:Y:S05]  /*0cc0*/  @P0 BRA `(.L_x_849) ;  /* 0x00000000001c0947 */ /* 0x000fea0003800000 */
[----:B------:R-:W-:Y:S02]  /*0cd0*/  UISETP.NE.AND UP1, UPT, UR5, 0x1, UPT ;  /* 0x000000010500788c */ /* 0x000fe4000bf25270 */
[----:B------:R-:W-:-:S09]  /*0ce0*/  UIADD3 UR4, -UR7, URZ, URZ ;  /* 0x0000003f07047290 */ /* 0x000fd2000fffe13f */
[----:B------:R-:W-:Y:S02]  /*0cf0*/  @UP1 ULDC.64 UR10, c[0x0][0x9e8] ;  /* 0x00027a00000a1ab9 */ /* 0x000fe40000000a00 */
[----:B------:R-:W-:-:S04]  /*0d00*/  UIMAD.WIDE.U32 UR8, UR4, UR10, URZ ;  /* 0x0000000a040872a5 */ /* 0x000fc8000f8e003f */
[----:B------:R-:W-:-:S04]  /*0d10*/  @UP1 USHF.R.U32.HI UR4, URZ, UR11, UR9 ;  /* 0x0000000b3f041299 */ /* 0x000fc80008011609 */
[----:B------:R-:W-:Y:S01]  /*0d20*/  ULOP3.LUT UR4, URZ, UR4, URZ, 0x33, !UPT ;  /* 0x000000043f047292 */ /* 0x000fe2000f8e333f */
[----:B------:R-:W-:Y:S11]  /*0d30*/  BRA `(.L_x_850) ;  /* 0x0000000000107947 */ /* 0x000ff60003800000 */
.L_x_849:
[----:B------:R-:W-:-:S11]  /*0d40*/  UISETP.NE.AND UP1, UPT, UR5, 0x1, UPT ;  /* 0x000000010500788c */ /* 0x000fd6000bf25270 */
[----:B------:R-:W-:Y:S02]  /*0d50*/  @UP1 ULDC.64 UR10, c[0x0][0x9e8] ;  /* 0x00027a00000a1ab9 */ /* 0x000fe40000000a00 */
[----:B------:R-:W-:-:S04]  /*0d60*/  UIMAD.WIDE.U32 UR8, UR4, UR10, URZ ;  /* 0x0000000a040872a5 */ /* 0x000fc8000f8e003f */
[----:B------:R-:W-:-:S12]  /*0d70*/  @UP1 USHF.R.U32.HI UR4, URZ, UR11, UR9 ;  /* 0x0000000b3f041299 */ /* 0x000fd80008011609 */
.L_x_850:
[----:B------:R-:W-:-:S06]  /*0d80*/  UIMAD UR4, UR4, UR5, UR5 ;  /* 0x00000005040472a4 */ /* 0x000fcc000f8e0205 */
[----:B------:R-:W-:-:S07]  /*0d90*/  VIMNMX R0, R0, UR4, PT ;  /* 0x0000000400007c48 */ /* 0x000fce000bfe0100 */
.L_x_848:
[-C--:B------:R-:W-:Y:S01]  /*0da0*/  IMAD R89, R18, R5.reuse, -R89 ;  /* 0x0000000512597224 */ /* 0x080fe200078e0a59 */
[----:B------:R-:W-:Y:S01]  /*0db0*/  @UP0 ULDC UR8, c[0x0][0x44c] ;  /* 0x0001130000080ab9 */ /* 0x000fe20000000800 */
[----:B------:R-:W-:Y:S01]  /*0dc0*/  VIADD R4, R0, 0x7f ;  /* 0x0000007f00047836 */ /* 0x000fe20000000000 */
[----:B------:R-:W-:Y:S01]  /*0dd0*/  UIMAD.WIDE.U32 UR8, UR39, UR8, URZ ;  /* 0x00000008270872a5 */ /* 0x000fe2000f8e003f */
[----:B------:R-:W-:Y:S01]  /*0de0*/  IMAD R0, R18, R5, 0x7f ;  /* 0x0000007f12007424 */ /* 0x000fe200078e0205 */
[----:B------:R-:W-:Y:S01]  /*0df0*/  R2UR UR7, R89 ;  /* 0x00000000590772ca */ /* 0x000fe200000e0000 */
[----:B------:R-:W-:Y:S01]  /*0e00*/  @UP0 ULDC UR10, c[0x0][0x450] ;  /* 0x00011400000a0ab9 */ /* 0x000fe20000000800 */
[----:B------:R-:W-:Y:S01]  /*0e10*/  UMOV UR4, UR39 ;  /* 0x0000002700047c82 */ /* 0x000fe20008000000 */
[----:B------:R-:W-:Y:S01]  /*0e20*/  SHF.R.S32.HI R5, RZ, 0x1f, R4 ;  /* 0x0000001fff057819 */ /* 0x000fe20000011404 */
[----:B------:R-:W-:Y:S01]  /*0e30*/  @UP0 USHF.R.U32.HI UR4, URZ, UR10, UR9 ;  /* 0x0000000a3f040299 */ /* 0x000fe20008011609 */
[----:B------:R-:W-:-:S02]  /*0e40*/  SHF.R.S32.HI R3, RZ, 0x1f, R0 ;  /* 0x0000001fff037819 */ /* 0x000fc40000011400 */
[----:B------:R-:W-:Y:S02]  /*0e50*/  LEA.HI R5, R5, R4, RZ, 0x7 ;  /* 0x0000000405057211 */ /* 0x000fe400078f38ff */
[----:B------:R-:W-:Y:S02]  /*0e60*/  LEA.HI R3, R3, R0, RZ, 0x7 ;  /* 0x0000000003037211 */ /* 0x000fe400078f38ff */
[----:B------:R-:W-:Y:S02]  /*0e70*/  SHF.R.S32.HI R0, RZ, 0x7, R5 ;  /* 0x00000007ff007819 */ /* 0x000fe40000011405 */
[----:B------:R-:W-:Y:S01]  /*0e80*/  UIADD3 UR4, UR7, UR4, URZ ;  /* 0x0000000407047290 */ /* 0x000fe2000fffe03f */
[----:B------:R-:W-:Y:S02]  /*0e90*/  SHF.R.S32.HI R3, RZ, 0x7, R3 ;  /* 0x00000007ff037819 */ /* 0x000fe40000011403 */
[----:B------:R-:W-:Y:S02]  /*0ea0*/  ULDC UR7, c[0x0][0x9dc] ;  /* 0x0002770000077ab9 */ /* 0x000fe40000000800 */
[----:B------:R-:W-:Y:S01]  /*0eb0*/  UIADD3 UR7, UR4, -UR7, URZ ;  /* 0x8000000704077290 */ /* 0x000fe2000fffe03f */
[----:B------:R-:W-:Y:S01]  /*0ec0*/  VIMNMX R88, R3, R0, PT ;  /* 0x0000000003587248 */ /* 0x000fe20003fe0100 */
[----:B------:R-:W-:Y:S10]  /*0ed0*/  @!P1 BRA `(.L_x_851) ;  /* 0x0000000000449947 */ /* 0x000ff40003800000 */
[----:B------:R-:W-:-:S06]  /*0ee0*/  UISETP.GT.AND UP0, UPT, UR4, -0x1, UPT ;  /* 0xffffffff0400788c */ /* 0x000fcc000bf04270 */
[----:B------:R-:W-:-:S13]  /*0ef0*/  PLOP3.LUT P0, PT, PT, PT, UP0, 0x80, 0x0 ;  /* 0x000000000000781c */ /* 0x000fda0003f0f008 */
[----:B------:R-:W-:Y:S05]  /*0f00*/  @P0 BRA `(.L_x_852) ;  /* 0x00000000001c0947 */ /* 0x000fea0003800000 */
[----:B------:R-:W-:Y:S02]  /*0f10*/  UISETP.NE.AND UP0, UPT, UR5, 0x1, UPT ;  /* 0x000000010500788c */ /* 0x000fe4000bf05270 */
[----:B------:R-:W-:-:S09]  /*0f20*/  ULOP3.LUT UR4, URZ, UR4, URZ, 0x33, !UPT ;  /* 0x000000043f047292 */ /* 0x000fd2000f8e333f */
[----:B------:R-:W-:Y:S02]  /*0f30*/  @UP0 ULDC.64 UR10, c[0x0][0x9e8] ;  /* 0x00027a00000a0ab9 */ /* 0x000fe40000000a00 */
[----:B------:R-:W-:-:S04]  /*0f40*/  UIMAD.WIDE.U32 UR8, UR4, UR10, URZ ;  /* 0x0000000a040872a5 */ /* 0x000fc8000f8e003f */
[----:B------:R-:W-:-:S04]  /*0f50*/  @UP0 USHF.R.U32.HI UR4, URZ, UR11, UR9 ;  /* 0x0000000b3f040299 */ /* 0x000fc80008011609 */
[----:B------:R-:W-:Y:S01]  /*0f60*/  ULOP3.LUT UR4, URZ, UR4, URZ, 0x33, !UPT ;  /* 0x000000043f047292 */ /* 0x000fe2000f8e333f */
[----:B------:R-:W-:Y:S11]  /*0f70*/  BRA `(.L_x_853) ;  /* 0x0000000000107947 */ /* 0x000ff60003800000 */
.L_x_852:
[----:B------:R-:W-:-:S11]  /*0f80*/  UISETP.NE.AND UP0, UPT, UR5, 0x1, UPT ;  /* 0x000000010500788c */ /* 0x000fd6000bf05270 */
[----:B------:R-:W-:Y:S02]  /*0f90*/  @UP0 ULDC.64 UR10, c[0x0][0x9e8] ;  /* 0x00027a00000a0ab9 */ /* 0x000fe40000000a00 */
[----:B------:R-:W-:-:S04]  /*0fa0*/  UIMAD.WIDE.U32 UR8, UR4, UR10, URZ ;  /* 0x0000000a040872a5 */ /* 0x000fc8000f8e003f */
[----:B------:R-:W-:-:S12]  /*0fb0*/  @UP0 USHF.R.U32.HI UR4, URZ, UR11, UR9 ;  /* 0x0000000b3f040299 */ /* 0x000fd80008011609 */
.L_x_853:
[----:B------:R-:W-:-:S04]  /*0fc0*/  UIMAD UR4, UR4, UR5, URZ ;  /* 0x00000005040472a4 */ /* 0x000fc8000f8e023f */
[----:B------:R-:W-:-:S04]  /*0fd0*/  UISETP.LT.AND UP0, UPT, UR7, UR4, UPT ;  /* 0x000000040700728c */ /* 0x000fc8000bf01270 */
[----:B------:R-:W-:-:S12]  /*0fe0*/  USEL UR7, UR7, UR4, !UP0 ;  /* 0x0000000407077287 */ /* 0x000fd8000c000000 */
.L_x_851:
[----:B------:R-:W-:Y:S02]  /*0ff0*/  USHF.R.S32.HI UR4, URZ, 0x1f, UR7 ;  /* 0x0000001f3f047899 */ /* 0x000fe40008011407 */
[----:B------:R-:W-:Y:S02]  /*1000*/  USHF.R.U32.HI UR11, URZ, 0x10, UR6 ;  /* 0x000000103f0b7899 */ /* 0x000fe40008011606 */
[----:B------:R-:W-:Y:S02]  /*1010*/  ULEA.HI UR4, UR4, UR7, URZ, 0x7 ;  /* 0x0000000704047291 */ /* 0x000fe4000f8f383f */
[----:B------:R-:W-:Y:S02]  /*1020*/  ULOP3.LUT UR7, UR6, 0xffff, URZ, 0xc0, !UPT ;  /* 0x0000ffff06077892 */ /* 0x000fe4000f8ec03f */
[----:B------:R-:W-:-:S04]  /*1030*/  USHF.R.S32.HI UR4, URZ, 0x7, UR4 ;  /* 0x000000073f047899 */ /* 0x000fc80008011404 */
[----:B------:R-:W-:-:S04]  /*1040*/  UISETP.LT.AND UP0, UPT, URZ, UR4, UPT ;  /* 0x000000043f00728c */ /* 0x000fc8000bf01270 */
[----:B------:R-:W-:Y:S02]  /*1050*/  USEL UR10, URZ, UR4, !UP0 ;  /* 0x000000043f0a7287 */ /* 0x000fe4000c000000 */
[----:B------:R-:W-:Y:S01]  /*1060*/  UISETP.NE.AND UP0, UPT, UR11, URZ, UPT ;  /* 0x0000003f0b00728c */ /* 0x000fe2000bf05270 */
[----:B------:R-:W-:-:S03]  /*1070*/  UMOV UR4, URZ ;  /* 0x0000003f00047c82 */ /* 0x000fc60008000000 */
[----:B------:R-:W-:-:S07]  /*1080*/  ISETP.GT.AND P0, PT, R88, UR10, PT ;  /* 0x0000000a58007c0c */ /* 0x000fce000bf04270 */
[----:B------:R-:W-:-:S06]  /*1090*/  @!UP0 ULDC UR11, c[0x0][0x9f0] ;  /* 0x00027c00000b8ab9 */ /* 0x000fcc0000000800 */
[----:B------:R-:W-:Y:S05]  /*10a0*/  @!P0 BRA `(.L_x_854) ;  /* 0x00000000008c8947 */ /* 0x000fea0003800000 */
[----:B------:R-:W-:Y:S01]  /*10b0*/  IMAD.U32 R5, RZ, RZ, UR11 ;  /* 0x0000000bff057e24 */ /* 0x000fe2000f8e00ff */
[----:B------:R-:W-:-:S04]  /*10c0*/  UMOV UR4, URZ ;  /* 0x0000003f00047c82 */ /* 0x000fc80008000000 */
[----:B------:R-:W-:-:S04]  /*10d0*/  IABS R0, R5 ;  /* 0x0000000500007213 */ /* 0x000fc80000000000 */
[----:B------:R-:W-:Y:S02]  /*10e0*/  R2UR UR12, R0 ;  /* 0x00000000000c72ca */ /* 0x000fe400000e0000 */
[----:B------:R-:W-:Y:S02]  /*10f0*/  IADD3 R0, R5, -0x1, R88 ;  /* 0xffffffff05007810 */ /* 0x000fe40007ffe058 */
[----:B------:R-:W-:Y:S02]  /*1100*/  IABS R5, R5 ;  /* 0x0000000500057213 */ /* 0x000fe40000000000 */
[----:B------:R-:W-:-:S03]  /*1110*/  R2UR UR6, R0 ;  /* 0x00000000000672ca */ /* 0x000fc600000e0000 */
[----:B------:R-:W-:-:S04]  /*1120*/  IMAD.MOV R5, RZ, RZ, -R5 ;  /* 0x000000ffff057224 */ /* 0x000fc800078e0a05 */
[----:B------:R-:W0:Y:S06]  /*1130*/  I2F.RP R3, UR12 ;  /* 0x0000000c00037d06 */ /* 0x000e2c0008209400 */
[----:B------:R-:W-:-:S06]  /*1140*/  UIADD3 UR6, -UR10, UR6, URZ ;  /* 0x000000060a067290 */ /* 0x000fcc000fffe13f */
[----:B------:R-:W-:Y:S01]  /*1150*/  IMAD.U32 R0, RZ, RZ, UR6 ;  /* 0x00000006ff007e24 */ /* 0x000fe2000f8e00ff */
[----:B------:R-:W-:Y:S01]  /*1160*/  ULOP3.LUT UR6, UR6, UR11, URZ, 0x3c, !UPT ;  /* 0x0000000b06067292 */ /* 0x000fe2000f8e3c3f */
[----:B0-----:R-:W0:Y:S03]  /*1170*/  MUFU.RCP R3, R3 ;  /* 0x0000000300037308 */ /* 0x001e260000001000 */
[----:B------:R-:W-:-:S04]  /*1180*/  IABS R0, R0 ;  /* 0x0000000000007213 */ /* 0x000fc80000000000 */
[----:B------:R-:W-:Y:S01]  /*1190*/  R2UR UR9, R0 ;  /* 0x00000000000972ca */ /* 0x000fe200000e0000 */
[----:B------:R-:W-:Y:S02]  /*11a0*/  IMAD.MOV.U32 R0, RZ, RZ, R5 ;  /* 0x000000ffff007224 */ /* 0x000fe400078e0005 */
[----:B0-----:R-:W-:-:S06]  /*11b0*/  VIADD R4, R3, 0xffffffe ;  /* 0x0ffffffe03047836 */ /* 0x001fcc0000000000 */
        /* <DEDUP_REMOVED lines=18> */
.L_x_854:
[----:B------:R-:W-:Y:S02]  /*12e0*/  UIMAD UR5, UR7, UR4, UR10 ;  /* 0x00000004070572a4 */ /* 0x000fe4000f8e020a */
[----:B------:R-:W-:Y:S01]  /*12f0*/  IMAD.U32 R5, RZ, RZ, UR4 ;  /* 0x00000004ff057e24 */ /* 0x000fe2000f8e00ff */
[----:B------:R-:W-:Y:S01]  /*1300*/  PLOP3.LUT P0, PT, PT, PT, PT, 0x80, 0x0 ;  /* 0x000000000000781c */ /* 0x000fe20003f0f070 */
[----:B------:R-:W-:Y:S01]  /*1310*/  IMAD.MOV.U32 R3, RZ, RZ, RZ ;  /* 0x000000ffff037224 */ /* 0x000fe200078e00ff */
[----:B------:R-:W-:Y:S01]  /*1320*/  CS2R R134, SRZ ;  /* 0x0000000000867805 */ /* 0x000fe2000001ff00 */
[----:B------:R-:W-:Y:S01]  /*1330*/  IMAD.MOV.U32 R0, RZ, RZ, RZ ;  /* 0x000000ffff007224 */ /* 0x000fe200078e00ff */
[----:B------:R-:W-:Y:S01]  /*1340*/  VIADDMNMX R88, R5, UR5, R88, PT ;  /* 0x0000000505587c46 */ /* 0x000fe2000b800158 */
[----:B------:R-:W-:Y:S01]  /*1350*/  IMAD.U32 R19, RZ, RZ, UR5 ;  /* 0x00000005ff137e24 */ /* 0x000fe2000f8e00ff */
[----:B------:R-:W-:Y:S02]  /*1360*/  CS2R R132, SRZ ;  /* 0x0000000000847805 */ /* 0x000fe4000001ff00 */
[----:B------:R-:W-:-:S02]  /*1370*/  CS2R R130, SRZ ;  /* 0x0000000000827805 */ /* 0x000fc4000001ff00 */
[----:B------:R-:W-:Y:S02]  /*1380*/  ISETP.GT.AND P1, PT, R88, UR5, PT ;  /* 0x0000000558007c0c */ /* 0x000fe4000bf24270 */
        /* <DEDUP_REMOVED lines=26> */
[----:B------:R-:W-:-:S05]  /*1530*/  SHF.R.S32.HI R92, RZ, 0x7, R91 ;  /* 0x00000007ff5c7819 */ /* 0x000fca000001145b */
        /* <DEDUP_REMOVED lines=9> */
[----:B------:R-:W-:Y:S02]  /*15d0*/  ULEA UR4, UR5, UR36, 0xc ;  /* 0x0000002405047291 */ /* 0x000fe4000f8e603f */
[----:B------:R-:W-:Y:S02]  /*15e0*/  ULEA UR5, UR5, UR6, 0xd ;  /* 0x0000000605057291 */ /* 0x000fe4000f8e683f */
[----:B------:R-:W-:Y:S02]  /*15f0*/  UIADD3 UR4, UR4, 0xc400, URZ ;  /* 0x0000c40004047890 */ /* 0x000fe4000fffe03f */
[----:B------:R-:W-:Y:S02]  /*1600*/  USHF.R.U32.HI UR5, URZ, 0x4, UR5 ;  /* 0x000000043f057899 */ /* 0x000fe40008011605 */
[----:B------:R-:W-:Y:S02]  /*1610*/  USHF.R.U32.HI UR4, URZ, 0x4, UR4 ;  /* 0x000000043f047899 */ /* 0x000fe40008011604 */
[----:B------:R-:W-:-:S02]  /*1620*/  ULOP3.LUT UR60, UR5, 0x3fff, URZ, 0xc0, !UPT ;  /* 0x00003fff053c7892 */ /* 0x000fc4000f8ec03f */
        /* <DEDUP_REMOVED lines=18> */
.L_x_856:
[----:B------:R-:W-:Y:S02]  /*1750*/  SHF.L.U32 R4, RZ, 0x1f, RZ ;  /* 0x0000001fff047819 */ /* 0x000fe400000006ff */
[----:B------:R-:W-:Y:S02]  /*1760*/  LEA.HI R3, R90, R23, RZ, 0x4 ;  /* 0x000000175a037211 */ /* 0x000fe400078f20ff */
[----:B------:R-:W0:Y:S02]  /*1770*/  SYNCS.PHASECHK.TRANS64.TRYWAIT P0, [UR36+0x2d800], R4 ;  /* 0x02d80004ff0075a7 */ /* 0x000e240008000164 */
[----:B------:R-:W-:-:S05]  /*1780*/  LOP3.LUT R0, R3, 0xfffffff0, RZ, 0xc0, !PT ;  /* 0xfffffff003007812 */ /* 0x000fca00078ec0ff */
[----:B------:R-:W-:-:S05]  /*1790*/  IMAD.IADD R10, R23, 0x1, -R0 ;  /* 0x00000001170a7824 */ /* 0x000fca00078e0a00 */
[----:B------:R-:W-:-:S04]  /*17a0*/  SHF.R.S32.HI R5, RZ, 0x1f, R10 ;  /* 0x0000001fff057819 */ /* 0x000fc8000001140a */
[----:B------:R-:W-:Y:S01]  /*17b0*/  LEA.HI R0, R5, R10, RZ, 0x3 ;  /* 0x0000000a05007211 */ /* 0x000fe200078f18ff */
[----:B0-----:R-:W-:Y:S06]  /*17c0*/  @!P0 BRA `(.L_x_857) ;  /* 0x0000014000cc8947 */ /* 0x001fec0003800000 */
.L_x_1024:
[----:B------:R-:W-:Y:S01]  /*17d0*/  R2UR UR4, R16 ;  /* 0x00000000100472ca */ /* 0x000fe200000e0000 */
[----:B------:R-:W-:Y:S01]  /*17e0*/  IMAD.MOV.U32 R7, RZ, RZ, 0x20 ;  /* 0x00000020ff077424 */ /* 0x000fe200078e00ff */
[----:B0-----:R-:W-:-:S05]  /*17f0*/  LOP3.LUT R5, R0, 0xfffffff8, RZ, 0xc0, !PT ;  /* 0xfffffff800057812 */ /* 0x001fca00078ec0ff */
[----:B------:R-:W-:-:S05]  /*1800*/  IMAD.IADD R10, R10, 0x1, -R5 ;  /* 0x000000010a0a7824 */ /* 0x000fca00078e0a05 */
[----:B------:R-:W-:Y:S01]  /*1810*/  LOP3.LUT P1, RZ, R10, 0x4, RZ, 0xc0, !PT ;  /* 0x000000040aff7812 */ /* 0x000fe2000782c0ff */
[----:B------:R-:W-:-:S03]  /*1820*/  ULOP3.LUT UR4, UR4, 0x1, URZ, 0xfc, !UPT ;  /* 0x0000000104047892 */ /* 0x000fc6000f8efc3f */
[----:B------:R-:W-:-:S03]  /*1830*/  SEL R7, R7, 0xffffffe0, !P1 ;  /* 0xffffffe007077807 */ /* 0x000fc60004800000 */
[----:B------:R-:W-:-:S05]  /*1840*/  IMAD.U32 R6, RZ, RZ, UR4 ;  /* 0x00000004ff067e24 */ /* 0x000fca000f8e00ff */
[----:B------:R-:W-:-:S13]  /*1850*/  ISETP.NE.AND P0, PT, R6, 0x3, PT ;  /* 0x000000030600780c */ /* 0x000fda0003f05270 */
[----:B------:R-:W-:Y:S05]  /*1860*/  @!P0 BRA `(.L_x_858) ;  /* 0x0000000000048947 */ /* 0x000fea0003800000 */
[----:B------:R-:W-:Y:S01]  /*1870*/  BPT.TRAP 0x1 ;  /* 0x000000040000795c */ /* 0x000fe20000300000 */
.L_x_858:
[----:B------:R0:W1:Y:S01]  /*1880*/  SYNCS.PHASECHK.TRANS64.TRYWAIT P2, [UR36+0x2d830], R4 ;  /* 0x02d83004ff0075a7 */ /* 0x0000620008040164 */
[----:B------:R-:W-:Y:S05]  /*1890*/  @!P0 BRA `(.L_x_859) ;  /* 0x0000000000048947 */ /* 0x000fea0003800000 */
[----:B------:R-:W-:Y:S01]  /*18a0*/  BPT.TRAP 0x1 ;  /* 0x000000040000795c */ /* 0x000fe20000300000 */
.L_x_859:
[----:B------:R-:W-:Y:S01]  /*18b0*/  IMAD.U32 R12, RZ, RZ, UR37 ;  /* 0x00000025ff0c7e24 */ /* 0x000fe2000f8e00ff */
[----:B------:R-:W-:-:S04]  /*18c0*/  ISETP.NE.AND P1, PT, R24, RZ, PT ;  /* 0x000000ff1800720c */ /* 0x000fc80003f25270 */
[----:B------:R-:W-:Y:S01]  /*18d0*/  LOP3.LUT R12, R12, 0x10000, RZ, 0xfc, !PT ;  /* 0x000100000c0c7812 */ /* 0x000fe200078efcff */
[----:B-1----:R-:W-:Y:S08]  /*18e0*/  @P2 BRA `(.L_x_860) ;  /* 0x0000000000082947 */ /* 0x002ff00003800000 */
[----:B------:R-:W1:Y:S02]  /*18f0*/  SYNCS.PHASECHK.TRANS64.TRYWAIT P2, [UR36+0x2d830], R4 ;  /* 0x02d83004ff0075a7 */ /* 0x000e640008040164 */
[----:B-1----:R-:W-:Y:S05]  /*1900*/  @!P2 BRA `(.L_x_861) ;  /* 0x000001400094a947 */ /* 0x002fea0003800000 */
.L_x_860:
[----:B------:R-:W-:Y:S05]  /*1910*/  WARPSYNC.ALL ;  /* 0x0000000000007948 */ /* 0x000fea0003800000 */
[----:B------:R-:W-:Y:S01]  /*1920*/  IMAD.MOV.U32 R13, RZ, RZ, -0x7fffffe0 ;  /* 0x80000020ff0d7424 */ /* 0x000fe200078e00ff */
[----:B------:R-:W-:Y:S01]  /*1930*/  UIADD3 UR4, UR36, 0x15400, URZ ;  /* 0x0001540024047890 */ /* 0x000fe2000fffe03f */
[C---:B------:R-:W-:Y:S01]  /*1940*/  R2UR UR8, R12.reuse ;  /* 0x000000000c0872ca */ /* 0x040fe200000e0000 */
[----:B------:R-:W-:Y:S02]  /*1950*/  WARPGROUP.ARRIVE ;  /* 0x00000000000079c5 */ /* 0x000fe40000000000 */
[----:B------:R-:W-:Y:S01]  /*1960*/  R2UR UR9, R13 ;  /* 0x000000000d0972ca */ /* 0x000fe200000e0000 */
[----:B------:R-:W-:Y:S01]  /*1970*/  USHF.R.U32.HI UR4, URZ, 0x4, UR4 ;  /* 0x000000043f047899 */ /* 0x000fe20008011604 */
[----:B------:R-:W-:Y:S01]  /*1980*/  R2UR UR24, R12 ;  /* 0x000000000c1872ca */ /* 0x000fe200000e0000 */
[----:B------:R-:W-:Y:S01]  /*1990*/  UMOV UR11, 0x80000020 ;  /* 0x80000020000b7882 */ /* 0x000fe20000000000 */
[----:B------:R-:W-:Y:S01]  /*19a0*/  UMOV UR13, 0x80000020 ;  /* 0x80000020000d7882 */ /* 0x000fe20000000000 */
[----:B------:R-:W-:Y:S01]  /*19b0*/  ULOP3.LUT UR4, UR4, 0x3fff, URZ, 0xc0, !UPT ;  /* 0x00003fff04047892 */ /* 0x000fe2000f8ec03f */
[C---:B------:R-:W-:Y:S01]  /*19c0*/  LOP3.LUT P2, RZ, R10.reuse, 0x2, RZ, 0xc0, !PT ;  /* 0x000000020aff7812 */ /* 0x040fe2000784c0ff */
[----:B------:R-:W-:Y:S01]  /*19d0*/  UMOV UR15, 0x80000020 ;  /* 0x80000020000f7882 */ /* 0x000fe20000000000 */
[----:B------:R-:W-:Y:S01]  /*19e0*/  UMOV UR17, 0x80000020 ;  /* 0x8000002000117882 */ /* 0x000fe20000000000 */
[----:B------:R-:W-:Y:S01]  /*19f0*/  ULOP3.LUT UR37, UR4, 0x10000, URZ, 0xfc, !UPT ;  /* 0x0001000004257892 */ /* 0x000fe2000f8efc3f */
[----:B------:R-:W-:Y:S01]  /*1a00*/  IMAD.SHL.U32 R10, R10, 0x40, RZ ;  /* 0x000000400a0a7824 */ /* 0x000fe200078e00ff */
[----:B------:R-:W-:Y:S01]  /*1a10*/  UMOV UR19, 0x80000020 ;  /* 0x8000002000137882 */ /* 0x000fe20000000000 */
[----:B------:R-:W-:Y:S01]  /*1a20*/  UMOV UR21, 0x80000020 ;  /* 0x8000002000157882 */ /* 0x000fe20000000000 */
[----:B------:R-:W-:Y:S01]  /*1a30*/  UIADD3 UR14, UR37, 0x200, URZ ;  /* 0x00000200250e7890 */ /* 0x000fe2000fffe03f */
[----:B------:R-:W-:Y:S01]  /*1a40*/  SHF.R.U32.HI R3, RZ, 0x1, R3 ;  /* 0x00000001ff037819 */ /* 0x000fe20000011603 */
[----:B------:R-:W-:Y:S01]  /*1a50*/  UIADD3 UR12, UR24, 0x300, URZ ;  /* 0x00000300180c7890 */ /* 0x000fe2000fffe03f */
[----:B------:R-:W-:Y:S01]  /*1a60*/  LOP3.LUT R10, R10, 0x1c0, RZ, 0xc0, !PT ;  /* 0x000001c00a0a7812 */ /* 0x000fe200078ec0ff */
[----:B------:R-:W-:Y:S01]  /*1a70*/  UMOV UR10, UR37 ;  /* 0x00000025000a7c82 */ /* 0x000fe20008000000 */
[----:B------:R-:W-:Y:S01]  /*1a80*/  UIADD3 UR16, UR24, 0x302, URZ ;  /* 0x0000030218107890 */ /* 0x000fe2000fffe03f */
[----:B------:R-:W-:Y:S01]  /*1a90*/  HGMMA.64x128x16.F32.BF16 R24, gdesc[UR8], RZ, !UPT, gsb0 ;  /* 0x01e00000081879f0 */ /* 0x000fe2000c0018ff */
[----:B------:R-:W-:Y:S01]  /*1aa0*/  UIADD3 UR8, UR24, 0x2, URZ ;  /* 0x0000000218087890 */ /* 0x000fe2000fffe03f */
[----:B------:R-:W-:Y:S01]  /*1ab0*/  IMAD.SHL.U32 R0, R0, 0x40, RZ ;  /* 0x0000004000007824 */ /* 0x000fe200078e00ff */
[----:B------:R-:W-:Y:S01]  /*1ac0*/  UIADD3 UR10, UR37, 0x2, URZ ;  /* 0x00000002250a7890 */ /* 0x000fe2000fffe03f */
[----:B------:R-:W-:Y:S01]  /*1ad0*/  UMOV UR9, 0x80000020 ;  /* 0x8000002000097882 */ /* 0x000fe20000000000 */
[----:B------:R-:W-:Y:S01]  /*1ae0*/  UMOV UR11, 0x80000020 ;  /* 0x80000020000b7882 */ /* 0x000fe20000000000 */
[----:B------:R-:W-:Y:S01]  /*1af0*/  UIADD3 UR18, UR37, 0x202, URZ ;  /* 0x0000020225127890 */ /* 0x000fe2000fffe03f */
[----:B------:R-:W-:Y:S01]  /*1b00*/  LOP3.LUT R0, R0, 0xfffffe00, RZ, 0xc0, !PT ;  /* 0xfffffe0000007812 */ /* 0x000fe200078ec0ff */
[----:B------:R-:W-:-:S02]  /*1b10*/  UIADD3 UR20, UR24, 0x600, URZ ;  /* 0x0000060018147890 */ /* 0x000fc4000fffe03f */
[----:B------:R-:W-:Y:S01]  /*1b20*/  UIADD3 UR22, UR37, 0x400, URZ ;  /* 0x0000040025167890 */ /* 0x000fe2000fffe03f */
[----:B------:R-:W-:Y:S01]  /*1b30*/  UMOV UR23, 0x80000020 ;  /* 0x8000002000177882 */ /* 0x000fe20000000000 */
[----:B------:R-:W-:Y:S02]  /*1b40*/  UIADD3 UR24, UR24, 0x602, URZ ;  /* 0x0000060218187890 */ /* 0x000fe4000fffe03f */
[----:B------:R-:W-:Y:S01]  /*1b50*/  UIADD3 UR26, UR37, 0x402, URZ ;  /* 0x00000402251a7890 */ /* 0x000fe2000fffe03f */
[----:B------:R-:W-:Y:S01]  /*1b60*/  UMOV UR25, 0x80000020 ;  /* 0x8000002000197882 */ /* 0x000fe20000000000 */
[----:B------:R-:W-:Y:S01]  /*1b70*/  UMOV UR27, 0x80000020 ;  /* 0x80000020001b7882 */ /* 0x000fe20000000000 */
[----:B------:R-:W-:Y:S01]  /*1b80*/  ULDC UR7, c[0x0][0x9d8] ;  /* 0x0002760000077ab9 */ /* 0x000fe20000000800 */
[----:B------:R-:W-:Y:S01]  /*1b90*/  ULDC UR4, c[0x0][0x448] ;  /* 0x0001120000047ab9 */ /* 0x000fe20000000800 */
[----:B------:R-:W-:Y:S01]  /*1ba0*/  ULDC UR31, c[0x0][0x2f0] ;  /* 0x0000bc00001f7ab9 */ /* 0x000fe20000000800 */
[----:B------:R-:W-:Y:S01]  /*1bb0*/  UISETP.NE.AND UP0, UPT, UR4, 0x1, UPT ;  /* 0x000000010400788c */ /* 0x000fe2000bf05270 */
[----:B------:R-:W-:-:S02]  /*1bc0*/  ULDC UR6, c[0x0][0x9dc] ;  /* 0x0002770000067ab9 */ /* 0x000fc40000000800 */
[----:B------:R-:W-:-:S03]  /*1bd0*/  ULOP3.LUT UR28, URZ, UR6, URZ, 0x33, !UPT ;  /* 0x000000063f1c7292 */ /* 0x000fc6000f8e333f */
[----:B------:R-:W-:Y:S02]  /*1be0*/  PLOP3.LUT P3, PT, PT, PT, UP0, 0x80, 0x0 ;  /* 0x000000000000781c */ /* 0x000fe40003f6f008 */
[----:B------:R-:W-:-:S03]  /*1bf0*/  PLOP3.LUT P4, PT, PT, PT, UP0, 0x80, 0x0 ;  /* 0x000000000000781c */ /* 0x000fc60003f8f008 */
[----:B------:R-:W-:Y:S01]  /*1c00*/  @UP0 ULDC UR4, c[0x0][0x44c] ;  /* 0x0001130000040ab9 */ /* 0x000fe20000000800 */
[----:B------:R-:W-:Y:S02]  /*1c10*/  WARPGROUP.DEPBAR.LE gsb0, 0x0 ;  /* 0x00008000000079c5 */ /* 0x000fe40000010000 */
[----:B------:R-:W-:-:S06]  /*1c20*/  WARPGROUP.ARRIVE ;  /* 0x00000000000079c5 */ /* 0x000fcc0000000000 */
[----:B------:R-:W-:Y:S01]  /*1c30*/  HGMMA.64x128x16.F32.BF16 R24, gdesc[UR8], R24, gsb0 ;  /* 0x01e00000081879f0 */ /* 0x000fe20008001818 */
[----:B------:R-:W-:Y:S02]  /*1c40*/  ULDC UR10, c[0x0][0x288] ;  /* 0x0000a200000a7ab9 */ /* 0x000fe40000000800 */
[----:B------:R-:W-:Y:S02]  /*1c50*/  WARPGROUP.DEPBAR.LE gsb0, 0x0 ;  /* 0x00008000000079c5 */ /* 0x000fe40000010000 */
[----:B------:R-:W-:-:S07]  /*1c60*/  WARPGROUP.ARRIVE ;  /* 0x00000000000079c5 */ /* 0x000fce0000000000 */
[----:B------:R-:W-:Y:S03]  /*1c70*/  HGMMA.64x128x16.F32.BF16 R24, gdesc[UR12], R24, gsb0 ;  /* 0x01e000000c1879f0 */ /* 0x000fe60008001818 */
        /* <DEDUP_REMOVED lines=10> */
[----:B------:R-:W-:Y:S01]  /*1d20*/  FMUL.FTZ R99, R37, UR7 ;  /* 0x0000000725637c20 */ /* 0x000fe20008410000 */
[----:B------:R-:W-:-:S04]  /*1d30*/  IMAD.HI R37, R92, 0x55555556, RZ ;  /* 0x555555565c257827 */ /* 0x000fc800078e02ff */
[----:B------:R-:W-:Y:S01]  /*1d40*/  FMUL.FTZ R15, R38, UR7 ;  /* 0x00000007260f7c20 */ /* 0x000fe20008410000 */
[----:B------:R-:W-:Y:S01]  /*1d50*/  LOP3.LUT R38, R91, 0xffffff80, RZ, 0xc0, !PT ;  /* 0xffffff805b267812 */ /* 0x000fe200078ec0ff */
[----:B------:R-:W-:Y:S01]  /*1d60*/  FMUL.FTZ R101, R41, UR7 ;  /* 0x0000000729657c20 */ /* 0x000fe20008410000 */
[----:B------:R-:W-:Y:S01]  /*1d70*/  LOP3.LUT R41, R10, 0x8, R3, 0xf8, !PT ;  /* 0x000000080a297812 */ /* 0x000fe200078ef803 */
[----:B------:R-:W-:Y:S01]  /*1d80*/  FMUL.FTZ R100, R40, UR7 ;  /* 0x0000000728647c20 */ /* 0x000fe20008410000 */
[----:B------:R-:W-:Y:S01]  /*1d90*/  LEA.HI R37, R37, R37, RZ, 0x1 ;  /* 0x0000002525257211 */ /* 0x000fe200078f08ff */
[----:B------:R-:W-:Y:S01]  /*1da0*/  IMAD.IADD R38, R23, 0x1, -R38 ;  /* 0x0000000117267824 */ /* 0x000fe200078e0a26 */
[----:B------:R-:W-:Y:S01]  /*1db0*/  SHF.R.U32.HI R10, RZ, 0x3, R10 ;  /* 0x00000003ff0a7819 */ /* 0x000fe2000001160a */
[----:B-1----:R-:W-:Y:S01]  /*1dc0*/  FMUL.FTZ R5, R24, UR7 ;  /* 0x0000000718057c20 */ /* 0x002fe20008410000 */
[----:B------:R-:W-:Y:S01]  /*1dd0*/  FMUL.FTZ R24, R43, UR7 ;  /* 0x000000072b187c20 */ /* 0x000fe20008410000 */
[----:B------:R-:W-:Y:S01]  /*1de0*/  IMAD R92, R37, -0x3, R92 ;  /* 0xfffffffd255c7824 */ /* 0x000fe200078e025c */
[-C--:B------:R-:W-:Y:S01]  /*1df0*/  LEA.HI R37, R90, R23.reuse, RZ, 0x2 ;  /* 0x000000175a257211 */ /* 0x080fe200078f10ff */
[----:B------:R-:W-:Y:S01]  /*1e00*/  FMUL.FTZ R20, R39, UR7 ;  /* 0x0000000727147c20 */ /* 0x000fe20008410000 */
[----:B------:R-:W-:Y:S01]  /*1e10*/  SHF.R.S32.HI R3, RZ, 0x1f, R38 ;  /* 0x0000001fff037819 */ /* 0x000fe20000011426 */
[----:B------:R-:W-:Y:S01]  /*1e20*/  FMUL.FTZ R21, R42, UR7 ;  /* 0x000000072a157c20 */ /* 0x000fe20008410000 */
[----:B------:R-:W-:Y:S01]  /*1e30*/  LOP3.LUT R40, R37, 0xfffffffc, RZ, 0xc0, !PT ;  /* 0xfffffffc25287812 */ /* 0x000fe200078ec0ff */
[----:B------:R-:W-:Y:S01]  /*1e40*/  FMUL.FTZ R8, R30, UR7 ;  /* 0x000000071e087c20 */ /* 0x000fe20008410000 */
[----:B------:R-:W-:Y:S01]  /*1e50*/  LOP3.LUT R43, R41, R10, RZ, 0x3c, !PT ;  /* 0x0000000a292b7212 */ /* 0x000fe200078e3cff */
[----:B------:R-:W-:Y:S01]  /*1e60*/  FMUL.FTZ R30, R54, UR7 ;  /* 0x00000007361e7c20 */ /* 0x000fe20008410000 */
[-C--:B------:R-:W-:Y:S01]  /*1e70*/  LEA.HI R10, R3, R38.reuse, RZ, 0x2 ;  /* 0x00000026030a7211 */ /* 0x080fe200078f10ff */
[----:B------:R-:W-:Y:S01]  /*1e80*/  IMAD.IADD R39, R23, 0x1, -R40 ;  /* 0x0000000117277824 */ /* 0x000fe200078e0a28 */
[----:B------:R-:W-:Y:S01]  /*1e90*/  LEA.HI R90, R90, R23, RZ, 0x5 ;  /* 0x000000175a5a7211 */ /* 0x000fe200078f28ff */
[----:B------:R-:W-:Y:S01]  /*1ea0*/  FMUL.FTZ R54, R60, UR7 ;  /* 0x000000073c367c20 */ /* 0x000fe20008410000 */
[----:B------:R-:W-:Y:S01]  /*1eb0*/  LEA.HI R23, R3, R38, RZ, 0x5 ;  /* 0x0000002603177211 */ /* 0x000fe200078f28ff */
[----:B------:R-:W-:Y:S01]  /*1ec0*/  FMUL.FTZ R6, R27, UR7 ;  /* 0x000000071b067c20 */ /* 0x000fe20008410000 */
[--C-:B------:R-:W-:Y:S01]  /*1ed0*/  SHF.R.S32.HI R3, RZ, 0x2, R10.reuse ;  /* 0x00000002ff037819 */ /* 0x100fe2000001140a */
[----:B------:R-:W-:Y:S01]  /*1ee0*/  IMAD.SHL.U32 R90, R90, 0x20, RZ ;  /* 0x000000205a5a7824 */ /* 0x000fe200078e00ff */
[----:B------:R-:W-:Y:S01]  /*1ef0*/  SHF.R.S32.HI R40, RZ, 0x1f, R10 ;  /* 0x0000001fff287819 */ /* 0x000fe2000001140a */
[----:B------:R-:W-:Y:S01]  /*1f00*/  FMUL.FTZ R60, R69, UR7 ;  /* 0x00000007453c7c20 */ /* 0x000fe20008410000 */
[----:B------:R-:W-:Y:S01]  /*1f10*/  SHF.R.S32.HI R23, RZ, 0x5, R23 ;  /* 0x00000005ff177819 */ /* 0x000fe20000011417 */
[----:B------:R-:W-:Y:S01]  /*1f20*/  FMUL.FTZ R27, R51, UR7 ;  /* 0x00000007331b7c20 */ /* 0x000fe20008410000 */
[----:B------:R-:W-:Y:S01]  /*1f30*/  LEA.HI R40, R40, R3, RZ, 0x3 ;  /* 0x0000000328287211 */ /* 0x000fe200078f18ff */
[----:B------:R-:W-:Y:S01]  /*1f40*/  FMUL.FTZ R51, R53, UR7 ;  /* 0x0000000735337c20 */ /* 0x000fe20008410000 */
[----:B------:R-:W-:Y:S01]  /*1f50*/  LEA.HI R41, R39, R39, RZ, 0x1 ;  /* 0x0000002727297211 */ /* 0x000fe200078f08ff */
[----:B------:R-:W-:Y:S01]  /*1f60*/  FMUL.FTZ R53, R57, UR7 ;  /* 0x0000000739357c20 */ /* 0x000fe20008410000 */
[----:B------:R-:W-:Y:S01]  /*1f70*/  LEA R23, R23, UR39, 0x4 ;  /* 0x0000002717177c11 */ /* 0x000fe2000f8e20ff */
[----:B------:R-:W-:Y:S01]  /*1f80*/  FMUL.FTZ R57, R64, UR7 ;  /* 0x0000000740397c20 */ /* 0x000fe20008410000 */
[----:B------:R-:W-:Y:S01]  /*1f90*/  LOP3.LUT R40, R40, 0xfffffff8, RZ, 0xc0, !PT ;  /* 0xfffffff828287812 */ /* 0x000fe200078ec0ff */
[----:B------:R-:W-:Y:S01]  /*1fa0*/  FMUL.FTZ R14, R35, UR7 ;  /* 0x00000007230e7c20 */ /* 0x000fe20008410000 */
[----:B------:R-:W-:Y:S01]  /*1fb0*/  LOP3.LUT R42, R41, 0x1ffffffe, RZ, 0xc0, !PT ;  /* 0x1ffffffe292a7812 */ /* 0x000fe200078ec0ff */
[----:B------:R-:W-:Y:S01]  /*1fc0*/  FMUL.FTZ R64, R77, UR7 ;  /* 0x000000074d407c20 */ /* 0x000fe20008410000 */
[----:B------:R-:W-:Y:S01]  /*1fd0*/  IADD3 R23, R23, R3, -R40 ;  /* 0x0000000317177210 */ /* 0x000fe20007ffe828 */
[----:B------:R-:W-:-:S02]  /*1fe0*/  IMAD.U32 R3, RZ, RZ, UR36 ;  /* 0x00000024ff037e24 */ /* 0x000fc4000f8e00ff */
[----:B------:R-:W-:Y:S01]  /*1ff0*/  FMUL.FTZ R35, R67, UR7 ;  /* 0x0000000743237c20 */ /* 0x000fe20008410000 */
[----:B------:R-:W-:Y:S01]  /*2000*/  IMAD.IADD R42, R39, 0x1, -R42 ;  /* 0x00000001272a7824 */ /* 0x000fe200078e0a2a */
[----:B------:R-:W-:Y:S01]  /*2010*/  LOP3.LUT R39, R90, 0xfffffc00, RZ, 0xc0, !PT ;  /* 0xfffffc005a277812 */ /* 0x000fe200078ec0ff */
[----:B------:R-:W-:Y:S02]  /*2020*/  IMAD R23, R92, 0x40, R23 ;  /* 0x000000405c177824 */ /* 0x000fe400078e0217 */
[----:B------:R-:W-:Y:S01]  /*2030*/  FMUL.FTZ R94, R28, UR7 ;  /* 0x000000071c5e7c20 */ /* 0x000fe20008410000 */
[----:B------:R-:W-:Y:S01]  /*2040*/  @!P1 VIADD R3, R3, 0x2d840 ;  /* 0x0002d84003039836 */ /* 0x000fe20000000000 */
[----:B------:R-:W-:Y:S01]  /*2050*/  IADD3 R39, R43, R0, R39 ;  /* 0x000000002b277210 */ /* 0x000fe20007ffe027 */
[----:B------:R-:W-:Y:S02]  /*2060*/  IMAD R0, R42, 0x8, R23 ;  /* 0x000000082a007824 */ /* 0x000fe400078e0217 */
[----:B------:R-:W-:Y:S01]  /*2070*/  FMUL.FTZ R28, R50, UR7 ;  /* 0x00000007321c7c20 */ /* 0x000fe20008410000 */
[----:B------:R-:W-:-:S02]  /*2080*/  IMAD.MOV.U32 R43, RZ, RZ, -0x80 ;  /* 0xffffff80ff2b7424 */ /* 0x000fc400078e00ff */
[----:B------:R-:W-:Y:S01]  /*2090*/  FMUL.FTZ R9, R31, UR7 ;  /* 0x000000071f097c20 */ /* 0x000fe20008410000 */
[----:B------:R-:W-:Y:S01]  /*20a0*/  @P3 IMAD.HI.U32 R23, R0, UR4, RZ ;  /* 0x0000000400173c27 */ /* 0x000fe2000f8e00ff */
[----:B------:R-:W-:-:S03]  /*20b0*/  @UP0 ULDC UR4, c[0x0][0x450] ;  /* 0x0001140000040ab9 */ /* 0x000fc60000000800 */
[----:B------:R-:W-:Y:S01]  /*20c0*/  FMUL.FTZ R96, R32, UR7 ;  /* 0x0000000720607c20 */ /* 0x000fe20008410000 */
[----:B------:R-:W-:Y:S01]  /*20d0*/  FMUL.FTZ R50, R52, UR7 ;  /* 0x0000000734327c20 */ /* 0x000fe20008410000 */
[----:B------:R-:W-:Y:S01]  /*20e0*/  IMAD.MOV.U32 R69, RZ, RZ, R0 ;  /* 0x000000ffff457224 */ /* 0x000fe200078e0000 */
[----:B------:R-:W-:Y:S01]  /*20f0*/  @P4 SHF.R.U32.HI R69, RZ, UR4, R23 ;  /* 0x00000004ff454c19 */ /* 0x000fe20008011617 */
[----:B------:R-:W-:Y:S01]  /*2100*/  IMAD R77, R88, R43, 0x80 ;  /* 0x00000080584d7424 */ /* 0x000fe200078e022b */
[----:B------:R-:W-:Y:S01]  /*2110*/  LOP3.LUT R23, R10, 0x7ffffffc, RZ, 0xc0, !PT ;  /* 0x7ffffffc0a177812 */ /* 0x000fe200078ec0ff */
[----:B------:R-:W-:Y:S01]  /*2120*/  ULDC.64 UR4, c[0x0][0x9e0] ;  /* 0x0002780000047ab9 */ /* 0x000fe20000000a00 */
[----:B------:R-:W-:Y:S01]  /*2130*/  @!P1 PRMT R10, RZ, 0x654, R3 ;  /* 0x00000654ff0a9816 */ /* 0x000fe20000000003 */
[----:B------:R-:W1:Y:S01]  /*2140*/  SHFL.IDX PT, R67, R69, RZ, 0x1c1f ;  /* 0x001c1fff45437589 */ /* 0x000e6200000e0000 */
[----:B------:R-:W-:Y:S01]  /*2150*/  UISETP.GE.AND UP1, UPT, UR5, 0x1, UPT ;  /* 0x000000010500788c */ /* 0x000fe2000bf26270 */
[----:B------:R-:W-:Y:S01]  /*2160*/  IMAD.IADD R3, R38, 0x1, -R23 ;  /* 0x0000000126037824 */ /* 0x000fe200078e0a17 */
[----:B------:R2:W-:Y:S01]  /*2170*/  @!P1 SYNCS.ARRIVE.TRANS64.RED.A1T0 RZ, [R10+URZ], RZ ;  /* 0x000000ff0aff99a7 */ /* 0x0005e2000810043f */
[----:B------:R-:W-:Y:S01]  /*2180*/  FMUL.FTZ R93, R25, UR7 ;  /* 0x00000007195d7c20 */ /* 0x000fe20008410000 */
[----:B0-----:R-:W-:Y:S01]  /*2190*/  FMUL.FTZ R4, R26, UR7 ;  /* 0x000000071a047c20 */ /* 0x001fe20008410000 */
[----:B------:R-:W-:Y:S01]  /*21a0*/  FMUL.FTZ R95, R29, UR7 ;  /* 0x000000071d5f7c20 */ /* 0x000fe20008410000 */
[----:B------:R-:W-:Y:S01]  /*21b0*/  FMUL.FTZ R97, R33, UR7 ;  /* 0x0000000721617c20 */ /* 0x000fe20008410000 */
[----:B------:R-:W-:Y:S01]  /*21c0*/  FMUL.FTZ R11, R34, UR7 ;  /* 0x00000007220b7c20 */ /* 0x000fe20008410000 */
[----:B------:R-:W-:Y:S01]  /*21d0*/  FMUL.FTZ R52, R56, UR7 ;  /* 0x0000000738347c20 */ /* 0x000fe20008410000 */
[----:B------:R-:W-:Y:S01]  /*21e0*/  FMUL.FTZ R32, R58, UR7 ;  /* 0x000000073a207c20 */ /* 0x000fe20008410000 */
[----:B--2---:R-:W-:-:S02]  /*21f0*/  VIADD R10, R77, 0x1 ;  /* 0x000000014d0a7836 */ /* 0x004fc40000000000 */
        /* <DEDUP_REMOVED lines=32> */
[----:B------:R-:W-:Y:S01]  /*2400*/  IMAD R23, R3, -0x2, R10 ;  /* 0xfffffffe03177824 */ /* 0x000fe200078e020a */
[----:B------:R-:W-:Y:S01]  /*2410*/  PLOP3.LUT P3, PT, PT, PT, UP1, 0x40, 0x0 ;  /* 0x000000000000781c */ /* 0x000fe20003f6e818 */
[----:B------:R-:W-:Y:S01]  /*2420*/  IMAD.U32 R83, RZ, RZ, UR10 ;  /* 0x0000000aff537e24 */ /* 0x000fe2000f8e00ff */
[----:B------:R-:W0:Y:S01]  /*2430*/  MUFU.TANH R5, R5 ;  /* 0x0000000500057308 */ /* 0x000e220000002400 */
[----:B------:R-:W-:Y:S01]  /*2440*/  IMAD R10, R18, UR31, R23 ;  /* 0x0000001f120a7c24 */ /* 0x000fe2000f8e0217 */
[----:B------:R-:W-:Y:S01]  /*2450*/  LEA R75, R88, 0xffffff80, 0x7 ;  /* 0xffffff80584b7811 */ /* 0x000fe200078e38ff */
[----:B------:R-:W-:-:S02]  /*2460*/  IMAD R38, R18, UR31, R77 ;  /* 0x0000001f12267c24 */ /* 0x000fc4000f8e024d */
[----:B------:R-:W-:Y:S02]  /*2470*/  IMAD.IADD R23, R10, 0x1, -R83 ;  /* 0x000000010a177824 */ /* 0x000fe400078e0a53 */
[----:B------:R-:W-:Y:S01]  /*2480*/  IMAD.MOV.U32 R66, RZ, RZ, 0x10 ;  /* 0x00000010ff427424 */ /* 0x000fe200078e00ff */
[----:B------:R-:W2:Y:S01]  /*2490*/  MUFU.TANH R93, R93 ;  /* 0x0000005d005d7308 */ /* 0x000ea20000002400 */
[----:B------:R-:W-:Y:S02]  /*24a0*/  IMAD R72, R3, -0x2, R38 ;  /* 0xfffffffe03487824 */ /* 0x000fe400078e0226 */
[C---:B------:R-:W-:Y:S01]  /*24b0*/  VIADD R79, R23.reuse, UR4 ;  /* 0x00000004174f7c36 */ /* 0x040fe20008000000 */
[----:B------:R-:W-:Y:S01]  /*24c0*/  SEL R38, R66, 0xfffffff0, !P2 ;  /* 0xfffffff042267807 */ /* 0x000fe20005000000 */
[----:B------:R-:W-:Y:S02]  /*24d0*/  VIADD R74, R23, UR28 ;  /* 0x0000001c174a7c36 */ /* 0x000fe40008000000 */
[----:B------:R-:W-:Y:S01]  /*24e0*/  IMAD.U32 R10, RZ, RZ, UR28 ;  /* 0x0000001cff0a7e24 */ /* 0x000fe2000f8e00ff */
[----:B------:R-:W3:Y:S01]  /*24f0*/  MUFU.TANH R4, R4 ;  /* 0x0000000400047308 */ /* 0x000ee20000002400 */
[----:B-1----:R-:W-:Y:S01]  /*2500*/  VIADDMNMX R70, R67, R79, R72, PT ;  /* 0x0000004f43467246 */ /* 0x002fe20003800148 */
[----:B------:R-:W-:-:S06]  /*2510*/  IMAD.IADD R71, R74, 0x1, R67 ;  /* 0x000000014a477824 */ /* 0x000fcc00078e0243 */
[----:B------:R-:W1:Y:S08]  /*2520*/  MUFU.TANH R6, R6 ;  /* 0x0000000600067308 */ /* 0x000e700000002400 */
[----:B------:R-:W4:Y:S08]  /*2530*/  MUFU.TANH R94, R94 ;  /* 0x0000005e005e7308 */ /* 0x000f300000002400 */
[----:B------:R-:W0:Y:S08]  /*2540*/  MUFU.TANH R95, R95 ;  /* 0x0000005f005f7308 */ /* 0x000e300000002400 */
        /* <DEDUP_REMOVED lines=57> */
[----:B------:R-:W0:Y:S01]  /*28e0*/  MUFU.TANH R43, R43 ;  /* 0x0000002b002b7308 */ /* 0x000e220000002400 */
[----:B-1234-:R-:W-:Y:S05]  /*28f0*/  @P3 BRA `(.L_x_862) ;  /* 0x00000000005c3947 */ /* 0x01efea0003800000 */
[----:B------:R-:W-:Y:S01]  /*2900*/  IMAD R66, R18, UR31, R67 ;  /* 0x0000001f12427c24 */ /* 0x000fe2000f8e0243 */
[----:B------:R-:W-:Y:S03]  /*2910*/  BSSY B0, `(.L_x_863) ;  /* 0x0000011000007945 */ /* 0x000fe60003800000 */
[----:B------:R-:W-:-:S05]  /*2920*/  IMAD.IADD R66, R66, 0x1, -R83 ;  /* 0x0000000142427824 */ /* 0x000fca00078e0a53 */
[----:B------:R-:W-:-:S13]  /*2930*/  ISETP.GT.AND P2, PT, R66, -0x1, PT ;  /* 0xffffffff4200780c */ /* 0x000fda0003f44270 */
[----:B------:R-:W-:Y:S05]  /*2940*/  @P2 BRA `(.L_x_864) ;  /* 0x0000000000202947 */ /* 0x000fea0003800000 */
[----:B------:R-:W-:Y:S01]  /*2950*/  UISETP.NE.AND UP2, UPT, UR5, 0x1, UPT ;  /* 0x000000010500788c */ /* 0x000fe2000bf45270 */
[----:B------:R-:W-:-:S05]  /*2960*/  LOP3.LUT R66, RZ, R66, RZ, 0x33, !PT ;  /* 0x00000042ff427212 */ /* 0x000fca00078e33ff */
[----:B------:R-:W-:-:S05]  /*2970*/  PLOP3.LUT P2, PT, PT, PT, UP2, 0x80, 0x0 ;  /* 0x000000000000781c */ /* 0x000fca0003f4f028 */
[----:B------:R-:W-:-:S08]  /*2980*/  @UP2 ULDC.64 UR6, c[0x0][0x9e8] ;  /* 0x00027a0000062ab9 */ /* 0x000fd00000000a00 */
[----:B------:R-:W-:-:S05]  /*2990*/  @P2 IMAD.HI.U32 R23, R66, UR6, RZ ;  /* 0x0000000642172c27 */ /* 0x000fca000f8e00ff */
[----:B------:R-:W-:-:S04]  /*29a0*/  @P2 SHF.R.U32.HI R66, RZ, UR7, R23 ;  /* 0x00000007ff422c19 */ /* 0x000fc80008011617 */
[----:B------:R-:W-:Y:S01]  /*29b0*/  LOP3.LUT R66, RZ, R66, RZ, 0x33, !PT ;  /* 0x00000042ff427212 */ /* 0x000fe200078e33ff */
[----:B------:R-:W-:Y:S06]  /*29c0*/  BRA `(.L_x_865) ;  /* 0x0000000000147947 */ /* 0x000fec0003800000 */
.L_x_864:
[----:B------:R-:W-:-:S06]  /*29d0*/  UISETP.NE.AND UP2, UPT, UR5, 0x1, UPT ;  /* 0x000000010500788c */ /* 0x000fcc000bf45270 */
[----:B------:R-:W-:-:S05]  /*29e0*/  PLOP3.LUT P2, PT, PT, PT, UP2, 0x80, 0x0 ;  /* 0x000000000000781c */ /* 0x000fca0003f4f028 */
[----:B------:R-:W-:-:S08]  /*29f0*/  @UP2 ULDC.64 UR6, c[0x0][0x9e8] ;  /* 0x00027a0000062ab9 */ /* 0x000fd00000000a00 */
[----:B------:R-:W-:-:S05]  /*2a00*/  @P2 IMAD.HI.U32 R23, R66, UR6, RZ ;  /* 0x0000000642172c27 */ /* 0x000fca000f8e00ff */
[----:B------:R-:W-:-:S07]  /*2a10*/  @P2 SHF.R.U32.HI R66, RZ, UR7, R23 ;  /* 0x00000007ff422c19 */ /* 0x000fce0008011617 */
.L_x_865:
[----:B------:R-:W-:Y:S05]  /*2a20*/  BSYNC B0 ;  /* 0x0000000000007941 */ /* 0x000fea0003800000 */
.L_x_863:
[----:B------:R-:W-:-:S04]  /*2a30*/  IMAD R66, R66, UR5, -R75 ;  /* 0x0000000542427c24 */ /* 0x000fc8000f8e0a4b */
[----:B------:R-:W-:-:S05]  /*2a40*/  IMAD R66, R3, -0x2, R66 ;  /* 0xfffffffe03427824 */ /* 0x000fca00078e0242 */
[----:B------:R-:W-:Y:S02]  /*2a50*/  VIMNMX R71, R71, R66, !PT ;  /* 0x0000004247477248 */ /* 0x000fe40007fe0100 */
[----:B------:R-:W-:-:S07]  /*2a60*/  VIADDMNMX R70, R66, UR5, R70, PT ;  /* 0x0000000542467c46 */ /* 0x000fce000b800146 */
.L_x_862:
[C---:B------:R-:W-:Y:S01]  /*2a70*/  ISETP.GE.AND P4, PT, R77.reuse, 0x9, PT ;  /* 0x000000094d00780c */ /* 0x040fe20003f86270 */
[----:B------:R-:W1:Y:S01]  /*2a80*/  SHFL.IDX PT, R69, R69, 0x1, 0x1c1f ;  /* 0x003c1f0045457f89 */ /* 0x000e6200000e0000 */
[C---:B------:R-:W-:Y:S02]  /*2a90*/  ISETP.GE.AND P2, PT, R77.reuse, 0x2, PT ;  /* 0x000000024d00780c */ /* 0x040fe40003f46270 */
[----:B------:R-:W-:Y:S02]  /*2aa0*/  ISETP.GE.AND P5, PT, R77, 0xa, PT ;  /* 0x0000000a4d00780c */ /* 0x000fe40003fa6270 */
[----:B------:R-:W-:Y:S02]  /*2ab0*/  LOP3.LUT R23, R23, 0xfffffffd, RZ, 0xc0, !PT ;  /* 0xfffffffd17177812 */ /* 0x000fe400078ec0ff */
[----:B------:R-:W-:-:S04]  /*2ac0*/  ISETP.GT.AND P3, PT, R71, 0x1, !P2 ;  /* 0x000000014700780c */ /* 0x000fc80005764270 */
[----:B------:R-:W-:Y:S02]  /*2ad0*/  ISETP.LT.OR P3, PT, R70, 0x2, P3 ;  /* 0x000000024600780c */ /* 0x000fe40001f61670 */
[----:B------:R-:W-:Y:S02]  /*2ae0*/  @P4 LOP3.LUT R23, R23, 0x2, RZ, 0xfc, !PT ;  /* 0x0000000217174812 */ /* 0x000fe400078efcff */
[----:B------:R-:W-:Y:S02]  /*2af0*/  FSEL R93, R93, -INF , !P3 ;  /* 0xff8000005d5d7808 */ /* 0x000fe40005800000 */
[----:B------:R-:W-:Y:S02]  /*2b00*/  LOP3.LUT R23, R23, 0xfffffffb, RZ, 0xc0, !PT ;  /* 0xfffffffb17177812 */ /* 0x000fe400078ec0ff */
[----:B------:R-:W-:Y:S02]  /*2b10*/  ISETP.GT.AND P4, PT, R71, 0x8, !P4 ;  /* 0x000000084700780c */ /* 0x000fe40006784270 */
[----:B------:R-:W-:-:S02]  /*2b20*/  @P5 LOP3.LUT R23, R23, 0x4, RZ, 0xfc, !PT ;  /* 0x0000000417175812 */ /* 0x000fc400078efcff */
[----:B------:R-:W-:Y:S02]  /*2b30*/  ISETP.GT.AND P3, PT, R71, 0x9, !P5 ;  /* 0x000000094700780c */ /* 0x000fe40006f64270 */
[C---:B------:R-:W-:Y:S02]  /*2b40*/  ISETP.GE.AND P5, PT, R77.reuse, 0x11, PT ;  /* 0x000000114d00780c */ /* 0x040fe40003fa6270 */
[C---:B------:R-:W-:Y:S02]  /*2b50*/  ISETP.LT.OR P4, PT, R70.reuse, 0x9, P4 ;  /* 0x000000094600780c */ /* 0x040fe40002781670 */
[----:B------:R-:W-:Y:S02]  /*2b60*/  ISETP.LT.OR P3, PT, R70, 0xa, P3 ;  /* 0x0000000a4600780c */ /* 0x000fe40001f61670 */
[----:B------:R-:W-:Y:S02]  /*2b70*/  FSEL R94, R94, -INF , !P4 ;  /* 0xff8000005e5e7808 */ /* 0x000fe40006000000 */
[----:B------:R-:W-:-:S02]  /*2b80*/  ISETP.GE.AND P4, PT, R77, 0x12, PT ;  /* 0x000000124d00780c */ /* 0x000fc40003f86270 */
[----:B------:R-:W-:Y:S02]  /*2b90*/  LOP3.LUT R23, R23, 0xfffffff7, RZ, 0xc0, !PT ;  /* 0xfffffff717177812 */ /* 0x000fe400078ec0ff */
[----:B0-----:R-:W-:Y:S02]  /*2ba0*/  FSEL R95, R95, -INF , !P3 ;  /* 0xff8000005f5f7808 */ /* 0x001fe40005800000 */
[----:B------:R-:W-:Y:S02]  /*2bb0*/  ISETP.GT.AND P3, PT, R71, 0x10, !P5 ;  /* 0x000000104700780c */ /* 0x000fe40006f64270 */
[----:B------:R-:W-:Y:S02]  /*2bc0*/  @P5 LOP3.LUT R23, R23, 0x8, RZ, 0xfc, !PT ;  /* 0x0000000817175812 */ /* 0x000fe400078efcff */
[----:B------:R-:W-:Y:S02]  /*2bd0*/  ISETP.LT.OR P3, PT, R70, 0x11, P3 ;  /* 0x000000114600780c */ /* 0x000fe40001f61670 */
[----:B------:R-:W-:-:S02]  /*2be0*/  LOP3.LUT R23, R23, 0xfdffffff, RZ, 0xc0, !PT ;  /* 0xfdffffff17177812 */ /* 0x000fc400078ec0ff */
[----:B------:R-:W-:Y:S02]  /*2bf0*/  FSEL R96, R96, -INF , !P3 ;  /* 0xff80000060607808 */ /* 0x000fe40005800000 */
[----:B------:R-:W-:Y:S02]  /*2c00*/  @P4 LOP3.LUT R23, R23, 0x2000000, RZ, 0xfc, !PT ;  /* 0x0200000017174812 */ /* 0x000fe400078efcff */
[----:B------:R-:W-:Y:S02]  /*2c10*/  ISETP.GT.AND P3, PT, R71, 0x11, !P4 ;  /* 0x000000114700780c */ /* 0x000fe40006764270 */
[----:B------:R-:W-:Y:S02]  /*2c20*/  ISETP.GE.AND P4, PT, R77, 0x19, PT ;  /* 0x000000194d00780c */ /* 0x000fe40003f86270 */
[----:B------:R-:W-:Y:S02]  /*2c30*/  ISETP.LT.OR P3, PT, R70, 0x12, P3 ;  /* 0x000000124600780c */ /* 0x000fe40001f61670 */
[----:B------:R-:W-:-:S02]  /*2c40*/  LOP3.LUT R23, R23, 0xfeffffff, RZ, 0xc0, !PT ;  /* 0xfeffffff17177812 */ /* 0x000fc400078ec0ff */
[----:B------:R-:W-:Y:S02]  /*2c50*/  FSEL R97, R97, -INF , !P3 ;  /* 0xff80000061617808 */ /* 0x000fe40005800000 */
[----:B------:R-:W-:-:S04]  /*2c60*/  ISETP.GT.AND P3, PT, R71, 0x18, !P4 ;  /* 0x000000184700780c */ /* 0x000fc80006764270 */
[----:B------:R-:W-:Y:S02]  /*2c70*/  ISETP.LT.OR P3, PT, R70, 0x19, P3 ;  /* 0x000000194600780c */ /* 0x000fe40001f61670 */
[----:B------:R-:W-:Y:S02]  /*2c80*/  @P4 LOP3.LUT R23, R23, 0x1000000, RZ, 0xfc, !PT ;  /* 0x0100000017174812 */ /* 0x000fe400078efcff */
[----:B------:R-:W-:Y:S02]  /*2c90*/  ISETP.GE.AND P4, PT, R77, 0x1a, PT ;  /* 0x0000001a4d00780c */ /* 0x000fe40003f86270 */
[----:B------:R-:W-:Y:S02]  /*2ca0*/  LOP3.LUT R23, R23, 0xff7fffff, RZ, 0xc0, !PT ;  /* 0xff7fffff17177812 */ /* 0x000fe400078ec0ff */
[----:B------:R-:W-:Y:S02]  /*2cb0*/  FSEL R98, R98, -INF , !P3 ;  /* 0xff80000062627808 */ /* 0x000fe40005800000 */
[----:B------:R-:W-:-:S04]  /*2cc0*/  ISETP.GT.AND P3, PT, R71, 0x19, !P4 ;  /* 0x000000194700780c */ /* 0x000fc80006764270 */
[----:B------:R-:W-:-:S03]  /*2cd0*/  ISETP.LT.OR P3, PT, R70, 0x1a, P3 ;  /* 0x0000001a4600780c */ /* 0x000fc60001f61670 */
        /* <DEDUP_REMOVED lines=110> */
[----:B------:R-:W-:Y:S02]  /*33c0*/  FSEL R62, R62, -INF , !P3 ;  /* 0xff8000003e3e7808 */ /* 0x000fe40005800000 */
[----:B------:R-:W-:Y:S02]  /*33d0*/  LOP3.LUT R23, R23, 0xffffffef, RZ, 0xc0, !PT ;  /* 0xffffffef17177812 */ /* 0x000fe400078ec0ff */
[----:B------:R-:W-:-:S04]  /*33e0*/  ISETP.GT.AND P3, PT, R71, 0x68, !P4 ;  /* 0x000000684700780c */ /* 0x000fc80006764270 */
[----:B------:R-:W-:-:S03]  /*33f0*/  ISETP.LT.OR P3, PT, R70, 0x69, P3 ;  /* 0x000000694600780c */ /* 0x000fc60001f61670 */
[----:B------:R-:W-:Y:S02]  /*3400*/  @P4 LOP3.LUT R23, R23, 0x10, RZ, 0xfc, !PT ;  /* 0x0000001017174812 */ /* 0x000fe400078efcff */
[----:B------:R-:W-:Y:S02]  /*3410*/  ISETP.GE.AND P4, PT, R77, 0x6a, PT ;  /* 0x0000006a4d00780c */ /* 0x000fe40003f86270 */
[----:B------:R-:W-:Y:S02]  /*3420*/  FSEL R63, R63, -INF , !P3 ;  /* 0xff8000003f3f7808 */ /* 0x000fe40005800000 */
[----:B------:R-:W-:Y:S02]  /*3430*/  ISETP.GT.AND P3, PT, R71, 0x69, !P4 ;  /* 0x000000694700780c */ /* 0x000fe40006764270 */
[----:B------:R-:W-:Y:S02]  /*3440*/  LOP3.LUT R23, R23, 0xfbffffff, RZ, 0xc0, !PT ;  /* 0xfbffffff17177812 */ /* 0x000fe400078ec0ff */
[----:B------:R-:W-:-:S04]  /*3450*/  ISETP.LT.OR P3, PT, R70, 0x6a, P3 ;  /* 0x0000006a4600780c */ /* 0x000fc80001f61670 */
[----:B------:R-:W-:Y:S02]  /*3460*/  FSEL R64, R64, -INF , !P3 ;  /* 0xff80000040407808 */ /* 0x000fe40005800000 */
[----:B------:R-:W-:Y:S02]  /*3470*/  ISETP.GE.AND P3, PT, R77, 0x71, PT ;  /* 0x000000714d00780c */ /* 0x000fe40003f66270 */
[----:B------:R-:W-:Y:S02]  /*3480*/  @P4 LOP3.LUT R23, R23, 0x4000000, RZ, 0xfc, !PT ;  /* 0x0400000017174812 */ /* 0x000fe400078efcff */
[----:B------:R-:W-:Y:S02]  /*3490*/  ISETP.GT.AND P4, PT, R71, 0x70, !P3 ;  /* 0x000000704700780c */ /* 0x000fe40005f84270 */
[----:B------:R-:W-:Y:S02]  /*34a0*/  LOP3.LUT R23, R23, 0xfffffffe, RZ, 0xc0, !PT ;  /* 0xfffffffe17177812 */ /* 0x000fe400078ec0ff */
[----:B------:R-:W-:-:S04]  /*34b0*/  ISETP.LT.OR P4, PT, R70, 0x71, P4 ;  /* 0x000000714600780c */ /* 0x000fc80002781670 */
[----:B------:R-:W-:Y:S02]  /*34c0*/  FSEL R65, R65, -INF , !P4 ;  /* 0xff80000041417808 */ /* 0x000fe40006000000 */
[----:B------:R-:W-:-:S04]  /*34d0*/  ISETP.GE.AND P4, PT, R77, 0x72, PT ;  /* 0x000000724d00780c */ /* 0x000fc80003f86270 */
[----:B------:R-:W-:-:S04]  /*34e0*/  ISETP.GT.AND P5, PT, R71, 0x71, !P4 ;  /* 0x000000714700780c */ /* 0x000fc800067a4270 */
[----:B------:R-:W-:-:S04]  /*34f0*/  ISETP.LT.OR P5, PT, R70, 0x72, P5 ;  /* 0x000000724600780c */ /* 0x000fc80002fa1670 */
[----:B------:R-:W-:Y:S02]  /*3500*/  FSEL R49, R68, -INF , !P5 ;  /* 0xff80000044317808 */ /* 0x000fe40006800000 */
[----:B------:R-:W-:-:S04]  /*3510*/  ISETP.GE.AND P5, PT, R77, 0x79, PT ;  /* 0x000000794d00780c */ /* 0x000fc80003fa6270 */
[----:B------:R-:W-:-:S04]  /*3520*/  ISETP.GT.AND P6, PT, R71, 0x78, !P5 ;  /* 0x000000784700780c */ /* 0x000fc80006fc4270 */
[----:B------:R-:W-:-:S04]  /*3530*/  ISETP.LT.OR P6, PT, R70, 0x79, P6 ;  /* 0x000000794600780c */ /* 0x000fc800037c1670 */
[----:B------:R-:W-:Y:S02]  /*3540*/  FSEL R48, R84, -INF , !P6 ;  /* 0xff80000054307808 */ /* 0x000fe40007000000 */
[----:B------:R-:W-:-:S13]  /*3550*/  ISETP.GE.AND P6, PT, R77, 0x1, PT ;  /* 0x000000014d00780c */ /* 0x000fda0003fc6270 */
[----:B------:R-:W-:Y:S02]  /*3560*/  @P6 LOP3.LUT R23, R23, 0x1, RZ, 0xfc, !PT ;  /* 0x0000000117176812 */ /* 0x000fe400078efcff */
[----:B------:R-:W-:Y:S02]  /*3570*/  ISETP.GT.AND P6, PT, R71, RZ, !P6 ;  /* 0x000000ff4700720c */ /* 0x000fe400077c4270 */
[----:B------:R-:W-:Y:S02]  /*3580*/  LOP3.LUT R23, R23, 0xf7ffffff, RZ, 0xc0, !PT ;  /* 0xf7ffffff17177812 */ /* 0x000fe400078ec0ff */
[----:B------:R-:W-:-:S04]  /*3590*/  ISETP.LT.OR P6, PT, R70, 0x1, P6 ;  /* 0x000000014600780c */ /* 0x000fc800037c1670 */
[----:B------:R-:W-:Y:S02]  /*35a0*/  FSEL R73, R5, -INF , !P6 ;  /* 0xff80000005497808 */ /* 0x000fe40007000000 */
[----:B------:R-:W-:-:S13]  /*35b0*/  ISETP.GE.AND P6, PT, R77, 0x7a, PT ;  /* 0x0000007a4d00780c */ /* 0x000fda0003fc6270 */
[----:B------:R-:W-:Y:S02]  /*35c0*/  @P6 LOP3.LUT R23, R23, 0x8000000, RZ, 0xfc, !PT ;  /* 0x0800000017176812 */ /* 0x000fe400078efcff */
[----:B------:R-:W-:Y:S01]  /*35d0*/  ISETP.GT.AND P6, PT, R71, 0x79, !P6 ;  /* 0x000000794700780c */ /* 0x000fe200077c4270 */
[----:B-1----:R-:W-:-:S03]  /*35e0*/  IMAD.IADD R71, R74, 0x1, R69 ;  /* 0x000000014a477824 */ /* 0x002fc600078e0245 */
[----:B------:R-:W-:Y:S02]  /*35f0*/  ISETP.LT.OR P6, PT, R70, 0x7a, P6 ;  /* 0x0000007a4600780c */ /* 0x000fe400037c1670 */
[----:B------:R-:W-:Y:S02]  /*3600*/  VIADDMNMX R70, R69, R79, R72, PT ;  /* 0x0000004f45467246 */ /* 0x000fe40003800148 */
[----:B------:R-:W-:Y:S02]  /*3610*/  FSEL R5, R85, -INF , !P6 ;  /* 0xff80000055057808 */ /* 0x000fe40007000000 */
[----:B------:R-:W-:-:S13]  /*3620*/  PLOP3.LUT P6, PT, PT, PT, UP1, 0x40, 0x0 ;  /* 0x000000000000781c */ /* 0x000fda0003fce818 */
[----:B------:R-:W-:Y:S05]  /*3630*/  @P6 BRA `(.L_x_866) ;  /* 0x0000000000646947 */ /* 0x000fea0003800000 */
        /* <DEDUP_REMOVED lines=9> */
[----:B------:R-:W-:Y:S01]  /*36d0*/  @P6 IMAD.HI.U32 R69, R68, UR6, RZ ;  /* 0x0000000644456c27 */ /* 0x000fe2000f8e00ff */
[----:B------:R-:W-:-:S13]  /*36e0*/  PLOP3.LUT P6, PT, PT, PT, UP2, 0x80, 0x0 ;  /* 0x000000000000781c */ /* 0x000fda0003fcf028 */
[----:B------:R-:W-:-:S04]  /*36f0*/  @P6 SHF.R.U32.HI R68, RZ, UR7, R69 ;  /* 0x00000007ff446c19 */ /* 0x000fc80008011645 */
[----:B------:R-:W-:Y:S01]  /*3700*/  LOP3.LUT R68, RZ, R68, RZ, 0x33, !PT ;  /* 0x00000044ff447212 */ /* 0x000fe200078e33ff */
[----:B------:R-:W-:Y:S06]  /*3710*/  BRA `(.L_x_869) ;  /* 0x0000000000187947 */ /* 0x000fec0003800000 */
.L_x_868:
[----:B------:R-:W-:-:S06]  /*3720*/  UISETP.NE.AND UP2, UPT, UR5, 0x1, UPT ;  /* 0x000000010500788c */ /* 0x000fcc000bf45270 */
[----:B------:R-:W-:-:S05]  /*3730*/  PLOP3.LUT P6, PT, PT, PT, UP2, 0x80, 0x0 ;  /* 0x000000000000781c */ /* 0x000fca0003fcf028 */
[----:B------:R-:W-:-:S08]  /*3740*/  @UP2 ULDC.64 UR6, c[0x0][0x9e8] ;  /* 0x00027a0000062ab9 */ /* 0x000fd00000000a00 */
[----:B------:R-:W-:Y:S01]  /*3750*/  @P6 IMAD.HI.U32 R69, R68, UR6, RZ ;  /* 0x0000000644456c27 */ /* 0x000fe2000f8e00ff */
[----:B------:R-:W-:-:S13]  /*3760*/  PLOP3.LUT P6, PT, PT, PT, UP2, 0x80, 0x0 ;  /* 0x000000000000781c */ /* 0x000fda0003fcf028 */
[----:B------:R-:W-:-:S07]  /*3770*/  @P6 SHF.R.U32.HI R68, RZ, UR7, R69 ;  /* 0x00000007ff446c19 */ /* 0x000fce0008011645 */
.L_x_869:
[----:B------:R-:W-:Y:S05]  /*3780*/  BSYNC B0 ;  /* 0x0000000000007941 */ /* 0x000fea0003800000 */
.L_x_867:
[----:B------:R-:W-:-:S04]  /*3790*/  IMAD R68, R68, UR5, -R75 ;  /* 0x0000000544447c24 */ /* 0x000fc8000f8e0a4b */
[----:B------:R-:W-:-:S05]  /*37a0*/  IMAD R68, R3, -0x2, R68 ;  /* 0xfffffffe03447824 */ /* 0x000fca00078e0244 */
[----:B------:R-:W-:Y:S02]  /*37b0*/  VIMNMX R71, R71, R68, !PT ;  /* 0x0000004447477248 */ /* 0x000fe40007fe0100 */
[----:B------:R-:W-:-:S07]  /*37c0*/  VIADDMNMX R70, R68, UR5, R70, PT ;  /* 0x0000000544467c46 */ /* 0x000fce000b800146 */
.L_x_866:
[----:B------:R-:W-:Y:S01]  /*37d0*/  ISETP.GT.AND P2, PT, R71, 0x1, !P2 ;  /* 0x000000014700780c */ /* 0x000fe20005744270 */
[----:B------:R-:W-:Y:S01]  /*37e0*/  ULDC UR10, c[0x0][0x988] ;  /* 0x00026200000a7ab9 */ /* 0x000fe20000000800 */
[----:B------:R-:W-:Y:S01]  /*37f0*/  LOP3.LUT P6, RZ, R23, 0x8, RZ, 0xc0, !PT ;  /* 0x0000000817ff7812 */ /* 0x000fe200078cc0ff */
[----:B------:R-:W-:Y:S01]  /*3800*/  @UP0 ULDC UR6, c[0x0][0x44c] ;  /* 0x0001130000060ab9 */ /* 0x000fe20000000800 */
[----:B------:R-:W-:Y:S01]  /*3810*/  ISETP.LT.OR P2, PT, R70, 0x2, P2 ;  /* 0x000000024600780c */ /* 0x000fe20001741670 */
[----:B------:R-:W-:Y:S01]  /*3820*/  UIMAD.WIDE.U32 UR6, UR39, UR6, URZ ;  /* 0x00000006270672a5 */ /* 0x000fe2000f8e003f */
[----:B------:R-:W-:Y:S01]  /*3830*/  ISETP.GT.AND P3, PT, R71, 0x70, !P3 ;  /* 0x000000704700780c */ /* 0x000fe20005f64270 */
[----:B------:R-:W-:Y:S01]  /*3840*/  @UP0 ULDC UR14, c[0x0][0x450] ;  /* 0x00011400000e0ab9 */ /* 0x000fe20000000800 */
[----:B------:R-:W-:Y:S01]  /*3850*/  FSEL R6, R6, -INF , !P2 ;  /* 0xff80000006067808 */ /* 0x000fe20005000000 */
[----:B------:R-:W-:Y:S01]  /*3860*/  @UP0 USHF.R.U32.HI UR39, URZ, UR14, UR7 ;  /* 0x0000000e3f270299 */ /* 0x000fe20008011607 */
[----:B------:R-:W-:-:S02]  /*3870*/  LOP3.LUT P2, RZ, R23, 0x2, RZ, 0xc0, !PT ;  /* 0x0000000217ff7812 */ /* 0x000fc4000784c0ff */
[C---:B------:R-:W-:Y:S02]  /*3880*/  ISETP.GT.AND P4, PT, R71.reuse, 0x71, !P4 ;  /* 0x000000714700780c */ /* 0x040fe40006784270 */
[C---:B------:R-:W-:Y:S02]  /*3890*/  ISETP.GT.AND P2, PT, R71.reuse, 0x8, !P2 ;  /* 0x000000084700780c */ /* 0x040fe40005744270 */
[----:B------:R-:W-:Y:S02]  /*38a0*/  ISETP.GT.AND P5, PT, R71, 0x78, !P5 ;  /* 0x000000784700780c */ /* 0x000fe40006fa4270 */
[C---:B------:R-:W-:Y:S02]  /*38b0*/  ISETP.LT.OR P2, PT, R70.reuse, 0x9, P2 ;  /* 0x000000094600780c */ /* 0x040fe40001741670 */
[----:B------:R-:W-:Y:S02]  /*38c0*/  ISETP.LT.OR P3, PT, R70, 0x71, P3 ;  /* 0x000000714600780c */ /* 0x000fe40001f61670 */
[----:B------:R-:W-:-:S02]  /*38d0*/  FSEL R8, R8, -INF , !P2 ;  /* 0xff80000008087808 */ /* 0x000fc40005000000 */
[----:B------:R-:W-:Y:S02]  /*38e0*/  LOP3.LUT P2, RZ, R23, 0x4, RZ, 0xc0, !PT ;  /* 0x0000000417ff7812 */ /* 0x000fe4000784c0ff */
[C---:B------:R-:W-:Y:S02]  /*38f0*/  ISETP.LT.OR P4, PT, R70.reuse, 0x72, P4 ;  /* 0x000000724600780c */ /* 0x040fe40002781670 */
[----:B------:R-:W-:Y:S02]  /*3900*/  ISETP.GT.AND P2, PT, R71, 0x9, !P2 ;  /* 0x000000094700780c */ /* 0x000fe40005744270 */
[C---:B------:R-:W-:Y:S02]  /*3910*/  ISETP.LT.OR P5, PT, R70.reuse, 0x79, P5 ;  /* 0x000000794600780c */ /* 0x040fe40002fa1670 */
[----:B------:R-:W-:Y:S02]  /*3920*/  ISETP.LT.OR P2, PT, R70, 0xa, P2 ;  /* 0x0000000a4600780c */ /* 0x000fe40001741670 */
[----:B------:R-:W-:-:S02]  /*3930*/  R2UR UR11, R89 ;  /* 0x00000000590b72ca */ /* 0x000fc400000e0000 */
[----:B------:R-:W-:Y:S02]  /*3940*/  FSEL R9, R9, -INF , !P2 ;  /* 0xff80000009097808 */ /* 0x000fe40005000000 */
[----:B------:R-:W-:Y:S02]  /*3950*/  ISETP.GT.AND P2, PT, R71, 0x10, !P6 ;  /* 0x000000104700780c */ /* 0x000fe40007744270 */
[----:B------:R-:W-:Y:S02]  /*3960*/  LOP3.LUT P6, RZ, R23, 0x8000, RZ, 0xc0, !PT ;  /* 0x0000800017ff7812 */ /* 0x000fe400078cc0ff */
[----:B------:R-:W-:-:S04]  /*3970*/  ISETP.LT.OR P2, PT, R70, 0x11, P2 ;  /* 0x000000114600780c */ /* 0x000fc80001741670 */
[----:B------:R-:W-:Y:S01]  /*3980*/  FSEL R68, R11, -INF , !P2 ;  /* 0xff8000000b447808 */ /* 0x000fe20005000000 */
[----:B------:R-:W-:Y:S01]  /*3990*/  UIADD3 UR39, UR11, UR39, URZ ;  /* 0x000000270b277290 */ /* 0x000fe2000fffe03f */
[----:B------:R-:W-:-:S03]  /*39a0*/  LOP3.LUT P2, RZ, R23, 0x2000000, RZ, 0xc0, !PT ;  /* 0x0200000017ff7812 */ /* 0x000fc6000784c0ff */
[----:B------:R-:W-:Y:S01]  /*39b0*/  UIADD3 UR4, UR39, UR4, URZ ;  /* 0x0000000427047290 */ /* 0x000fe2000fffe03f */
[----:B------:R-:W-:-:S04]  /*39c0*/  ISETP.GT.AND P2, PT, R71, 0x11, !P2 ;  /* 0x000000114700780c */ /* 0x000fc80005744270 */
[----:B------:R-:W-:-:S04]  /*39d0*/  ISETP.LT.OR P2, PT, R70, 0x12, P2 ;  /* 0x000000124600780c */ /* 0x000fc80001741670 */
[----:B------:R-:W-:Y:S02]  /*39e0*/  FSEL R69, R14, -INF , !P2 ;  /* 0xff8000000e457808 */ /* 0x000fe40005000000 */
[----:B------:R-:W-:-:S04]  /*39f0*/  LOP3.LUT P2, RZ, R23, 0x1000000, RZ, 0xc0, !PT ;  /* 0x0100000017ff7812 */ /* 0x000fc8000784c0ff */
        /* <DEDUP_REMOVED lines=11> */
[----:B------:R-:W-:Y:S02]  /*3ab0*/  LOP3.LUT P2, RZ, R23, 0x200000, RZ, 0xc0, !PT ;  /* 0x0020000017ff7812 */ /* 0x000fe4000784c0ff */
[----:B------:R-:W-:Y:S02]  /*3ac0*/  FMNMX.FTZ R21, R73, R93, !PT ;  /* 0x0000005d49157209 */ /* 0x000fe40007810000 */
[----:B------:R-:W-:Y:S02]  /*3ad0*/  ISETP.GT.AND P2, PT, R71, 0x21, !P2 ;  /* 0x000000214700780c */ /* 0x000fe40005744270 */
[----:B------:R-:W-:Y:S02]  /*3ae0*/  FMNMX.FTZ R14, R94, R21, !PT ;  /* 0x000000155e0e7209 */ /* 0x000fe40007810000 */
[----:B------:R-:W-:-:S02]  /*3af0*/  ISETP.LT.OR P2, PT, R70, 0x22, P2 ;  /* 0x000000224600780c */ /* 0x000fc40001741670 */
[----:B------:R-:W-:Y:S02]  /*3b00*/  FMNMX.FTZ R21, R95, R14, !PT ;  /* 0x0000000e5f157209 */ /* 0x000fe40007810000 */
[----:B------:R-:W-:Y:S02]  /*3b10*/  FSEL R24, R24, -INF , !P2 ;  /* 0xff80000018187808 */ /* 0x000fe40005000000 */
[----:B------:R-:W-:Y:S02]  /*3b20*/  LOP3.LUT P2, RZ, R23, 0x100000, RZ, 0xc0, !PT ;  /* 0x0010000017ff7812 */ /* 0x000fe4000784c0ff */
[----:B------:R-:W-:Y:S02]  /*3b30*/  FMNMX.FTZ R14, R96, R21, !PT ;  /* 0x00000015600e7209 */ /* 0x000fe40007810000 */
[----:B------:R-:W-:Y:S02]  /*3b40*/  ISETP.GT.AND P2, PT, R71, 0x28, !P2 ;  /* 0x000000284700780c */ /* 0x000fe40005744270 */
[----:B------:R-:W-:-:S02]  /*3b50*/  FMNMX.FTZ R21, R97, R14, !PT ;  /* 0x0000000e61157209 */ /* 0x000fc40007810000 */
[----:B------:R-:W-:Y:S02]  /*3b60*/  ISETP.LT.OR P2, PT, R70, 0x29, P2 ;  /* 0x000000294600780c */ /* 0x000fe40001741670 */
[----:B------:R-:W-:Y:S02]  /*3b70*/  FMNMX.FTZ R14, R98, R21, !PT ;  /* 0x00000015620e7209 */ /* 0x000fe40007810000 */
[----:B------:R-:W-:Y:S02]  /*3b80*/  FSEL R25, R25, -INF , !P2 ;  /* 0xff80000019197808 */ /* 0x000fe40005000000 */
[----:B------:R-:W-:Y:S02]  /*3b90*/  LOP3.LUT P2, RZ, R23, 0x80000, RZ, 0xc0, !PT ;  /* 0x0008000017ff7812 */ /* 0x000fe4000784c0ff */
[----:B------:R-:W-:Y:S02]  /*3ba0*/  FMNMX.FTZ R21, R99, R14, !PT ;  /* 0x0000000e63157209 */ /* 0x000fe40007810000 */
[----:B------:R-:W-:-:S02]  /*3bb0*/  ISETP.GT.AND P2, PT, R71, 0x29, !P2 ;  /* 0x000000294700780c */ /* 0x000fc40005744270 */
[----:B------:R-:W-:Y:S02]  /*3bc0*/  FMNMX.FTZ R14, R100, R21, !PT ;  /* 0x00000015640e7209 */ /* 0x000fe40007810000 */
[----:B------:R-:W-:Y:S02]  /*3bd0*/  ISETP.LT.OR P2, PT, R70, 0x2a, P2 ;  /* 0x0000002a4600780c */ /* 0x000fe40001741670 */
[----:B------:R-:W-:Y:S02]  /*3be0*/  FMNMX.FTZ R21, R101, R14, !PT ;  /* 0x0000000e65157209 */ /* 0x000fe40007810000 */
[----:B------:R-:W-:Y:S02]  /*3bf0*/  FSEL R26, R26, -INF , !P2 ;  /* 0xff8000001a1a7808 */ /* 0x000fe40005000000 */
[----:B------:R-:W-:Y:S02]  /*3c00*/  LOP3.LUT P2, RZ, R23, 0x40000, RZ, 0xc0, !PT ;  /* 0x0004000017ff7812 */ /* 0x000fe4000784c0ff */
[----:B------:R-:W-:-:S02]  /*3c10*/  FMNMX.FTZ R14, R102, R21, !PT ;  /* 0x00000015660e7209 */ /* 0x000fc40007810000 */
[----:B------:R-:W-:Y:S02]  /*3c20*/  ISETP.GT.AND P2, PT, R71, 0x30, !P2 ;  /* 0x000000304700780c */ /* 0x000fe40005744270 */
[----:B------:R-:W-:Y:S02]  /*3c30*/  FMNMX.FTZ R14, R103, R14, !PT ;  /* 0x0000000e670e7209 */ /* 0x000fe40007810000 */
[----:B------:R-:W-:Y:S02]  /*3c40*/  ISETP.LT.OR P2, PT, R70, 0x31, P2 ;  /* 0x000000314600780c */ /* 0x000fe40001741670 */
[----:B------:R-:W-:Y:S02]  /*3c50*/  FMNMX.FTZ R21, R67, R14, !PT ;  /* 0x0000000e43157209 */ /* 0x000fe40007810000 */
[----:B------:R-:W-:Y:S02]  /*3c60*/  FSEL R28, R28, -INF , !P2 ;  /* 0xff8000001c1c7808 */ /* 0x000fe40005000000 */
[----:B------:R-:W-:-:S02]  /*3c70*/  LOP3.LUT P2, RZ, R23, 0x20000, RZ, 0xc0, !PT ;  /* 0x0002000017ff7812 */ /* 0x000fc4000784c0ff */
[----:B------:R-:W-:Y:S02]  /*3c80*/  FMNMX.FTZ R21, R66, R21, !PT ;  /* 0x0000001542157209 */ /* 0x000fe40007810000 */
[----:B------:R-:W-:Y:S02]  /*3c90*/  ISETP.GT.AND P2, PT, R71, 0x31, !P2 ;  /* 0x000000314700780c */ /* 0x000fe40005744270 */
[----:B------:R-:W-:Y:S02]  /*3ca0*/  FMNMX.FTZ R14, R50, R21, !PT ;  /* 0x00000015320e7209 */ /* 0x000fe40007810000 */
[----:B------:R-:W-:Y:S02]  /*3cb0*/  ISETP.LT.OR P2, PT, R70, 0x32, P2 ;  /* 0x000000324600780c */ /* 0x000fe40001741670 */
[----:B------:R-:W-:Y:S02]  /*3cc0*/  FMNMX.FTZ R21, R51, R14, !PT ;  /* 0x0000000e33157209 */ /* 0x000fe40007810000 */
[----:B------:R-:W-:-:S02]  /*3cd0*/  FSEL R27, R27, -INF , !P2 ;  /* 0xff8000001b1b7808 */ /* 0x000fc40005000000 */
[----:B------:R-:W-:Y:S02]  /*3ce0*/  LOP3.LUT P2, RZ, R23, 0x10000, RZ, 0xc0, !PT ;  /* 0x0001000017ff7812 */ /* 0x000fe4000784c0ff */
[----:B------:R-:W-:Y:S02]  /*3cf0*/  FMNMX.FTZ R14, R52, R21, !PT ;  /* 0x00000015340e7209 */ /* 0x000fe40007810000 */
[----:B------:R-:W-:Y:S02]  /*3d00*/  ISETP.GT.AND P2, PT, R71, 0x38, !P2 ;  /* 0x000000384700780c */ /* 0x000fe40005744270 */
[----:B------:R-:W-:Y:S02]  /*3d10*/  FMNMX.FTZ R21, R53, R14, !PT ;  /* 0x0000000e35157209 */ /* 0x000fe40007810000 */
[----:B------:R-:W-:Y:S02]  /*3d20*/  ISETP.LT.OR P2, PT, R70, 0x39, P2 ;  /* 0x000000394600780c */ /* 0x000fe40001741670 */
[----:B------:R-:W-:-:S02]  /*3d30*/  FMNMX.FTZ R21, R54, R21, !PT ;  /* 0x0000001536157209 */ /* 0x000fc40007810000 */
[----:B------:R-:W-:Y:S02]  /*3d40*/  FSEL R30, R30, -INF , !P2 ;  /* 0xff8000001e1e7808 */ /* 0x000fe40005000000 */
        /* <DEDUP_REMOVED lines=31> */
[----:B------:R-:W-:Y:S01]  /*3f40*/  LOP3.LUT P6, RZ, R23, 0x10, RZ, 0xc0, !PT ;  /* 0x0000001017ff7812 */ /* 0x000fe200078cc0ff */
[----:B------:R-:W0:Y:S01]  /*3f50*/  SHFL.BFLY PT, R14, R21, 0x2, 0x1f ;  /* 0x0c401f00150e7f89 */ /* 0x000e2200000e0000 */
[----:B------:R-:W-:Y:S02]  /*3f60*/  FSEL R33, R33, -INF , !P2 ;  /* 0xff80000021217808 */ /* 0x000fe40005000000 */
[----:B------:R-:W-:-:S04]  /*3f70*/  LOP3.LUT P2, RZ, R23, 0x400, RZ, 0xc0, !PT ;  /* 0x0000040017ff7812 */ /* 0x000fc8000784c0ff */
[----:B------:R-:W-:-:S04]  /*3f80*/  ISETP.GT.AND P2, PT, R71, 0x50, !P2 ;  /* 0x000000504700780c */ /* 0x000fc80005744270 */
[----:B------:R-:W-:-:S04]  /*3f90*/  ISETP.LT.OR P2, PT, R70, 0x51, P2 ;  /* 0x000000514600780c */ /* 0x000fc80001741670 */
[----:B------:R-:W-:Y:S02]  /*3fa0*/  FSEL R36, R36, -INF , !P2 ;  /* 0xff80000024247808 */ /* 0x000fe40005000000 */
[----:B------:R-:W-:-:S04]  /*3fb0*/  LOP3.LUT P2, RZ, R23, 0x200, RZ, 0xc0, !PT ;  /* 0x0000020017ff7812 */ /* 0x000fc8000784c0ff */
[----:B------:R-:W-:Y:S02]  /*3fc0*/  ISETP.GT.AND P2, PT, R71, 0x51, !P2 ;  /* 0x000000514700780c */ /* 0x000fe40005744270 */
[----:B0-----:R-:W-:Y:S02]  /*3fd0*/  FMNMX.FTZ R74, R21, R14, !PT ;  /* 0x0000000e154a7209 */ /* 0x001fe40007810000 */
[----:B------:R-:W-:-:S03]  /*3fe0*/  ISETP.LT.OR P2, PT, R70, 0x52, P2 ;  /* 0x000000524600780c */ /* 0x000fc60001741670 */
        /* <DEDUP_REMOVED lines=10> */
[----:B------:R-:W-:Y:S01]  /*4090*/  FMUL.FTZ R82, R14, UR10 ;  /* 0x0000000a0e527c20 */ /* 0x000fe20008410000 */
        /* <DEDUP_REMOVED lines=9> */
[----:B------:R-:W-:Y:S02]  /*4130*/  ISETP.GT.AND P2, PT, R71, 0x68, !P6 ;  /* 0x000000684700780c */ /* 0x000fe40007744270 */
[----:B------:R-:W-:Y:S02]  /*4140*/  LOP3.LUT P6, RZ, R23, 0x1, RZ, 0xc0, !PT ;  /* 0x0000000117ff7812 */ /* 0x000fe400078cc0ff */
[----:B------:R-:W-:-:S04]  /*4150*/  ISETP.LT.OR P2, PT, R70, 0x69, P2 ;  /* 0x000000694600780c */ /* 0x000fc80001741670 */
[----:B------:R-:W-:Y:S02]  /*4160*/  FSEL R55, R55, -INF , !P2 ;  /* 0xff80000037377808 */ /* 0x000fe40005000000 */
[----:B------:R-:W-:-:S04]  /*4170*/  FSETP.NEU.FTZ.AND P2, PT, R14, -INF , PT ;  /* 0xff8000000e00780b */ /* 0x000fc80003f5d000 */
[----:B------:R-:W-:Y:S02]  /*4180*/  FSEL R82, R82, RZ, P2 ;  /* 0x000000ff52527208 */ /* 0x000fe40001000000 */
[----:B------:R-:W-:Y:S02]  /*4190*/  ISETP.GT.AND P2, PT, R71, RZ, !P6 ;  /* 0x000000ff4700720c */ /* 0x000fe40007744270 */
[----:B------:R-:W-:Y:S01]  /*41a0*/  LOP3.LUT P6, RZ, R23, 0x8000000, RZ, 0xc0, !PT ;  /* 0x0800000017ff7812 */ /* 0x000fe200078cc0ff */
[--C-:B------:R-:W-:Y:S01]  /*41b0*/  FFMA.FTZ R72, R73, UR10, -R82.reuse ;  /* 0x0000000a49487c23 */ /* 0x100fe20008010852 */
[----:B------:R-:W-:Y:S01]  /*41c0*/  ISETP.LT.OR P2, PT, R70, 0x1, P2 ;  /* 0x000000014600780c */ /* 0x000fe20001741670 */
[--C-:B------:R-:W-:Y:S01]  /*41d0*/  FFMA.FTZ R73, R93, UR10, -R82.reuse ;  /* 0x0000000a5d497c23 */ /* 0x100fe20008010852 */
[----:B------:R-:W-:Y:S01]  /*41e0*/  ISETP.GT.AND P6, PT, R71, 0x79, !P6 ;  /* 0x000000794700780c */ /* 0x000fe200077c4270 */
[--C-:B------:R-:W-:Y:S01]  /*41f0*/  FFMA.FTZ R74, R94, UR10, -R82.reuse ;  /* 0x0000000a5e4a7c23 */ /* 0x100fe20008010852 */
[----:B------:R-:W-:Y:S01]  /*4200*/  FSEL R81, R4, -INF , !P2 ;  /* 0xff80000004517808 */ /* 0x000fe20005000000 */
[----:B------:R-:W-:Y:S01]  /*4210*/  MUFU.EX2 R72, R72 ;  /* 0x0000004800487308 */ /* 0x000fe20000000800 */
[----:B------:R-:W-:Y:S01]  /*4220*/  LOP3.LUT P2, RZ, R23, 0x4000000, RZ, 0xc0, !PT ;  /* 0x0400000017ff7812 */ /* 0x000fe2000784c0ff */
[--C-:B------:R-:W-:Y:S01]  /*4230*/  FFMA.FTZ R75, R95, UR10, -R82.reuse ;  /* 0x0000000a5f4b7c23 */ /* 0x100fe20008010852 */
[----:B------:R-:W-:Y:S01]  /*4240*/  FMNMX.FTZ R21, R81, R6, !PT ;  /* 0x0000000651157209 */ /* 0x000fe20007810000 */
[--C-:B------:R-:W-:Y:S01]  /*4250*/  FFMA.FTZ R4, R96, UR10, -R82.reuse ;  /* 0x0000000a60047c23 */ /* 0x100fe20008010852 */
[----:B------:R-:W-:Y:S01]  /*4260*/  ISETP.GT.AND P2, PT, R71, 0x69, !P2 ;  /* 0x000000694700780c */ /* 0x000fe20005744270 */
[--C-:B------:R-:W-:Y:S01]  /*4270*/  FFMA.FTZ R23, R97, UR10, -R82.reuse ;  /* 0x0000000a61177c23 */ /* 0x100fe20008010852 */
[----:B------:R-:W-:Y:S01]  /*4280*/  FMNMX.FTZ R76, R8, R21, !PT ;  /* 0x00000015084c7209 */ /* 0x000fe20007810000 */
[----:B------:R-:W0:Y:S01]  /*4290*/  MUFU.EX2 R73, R73 ;  /* 0x0000004900497308 */ /* 0x000e220000000800 */
[----:B------:R-:W-:Y:S01]  /*42a0*/  ISETP.LT.OR P2, PT, R70, 0x6a, P2 ;  /* 0x0000006a4600780c */ /* 0x000fe20001741670 */
[--C-:B------:R-:W-:Y:S01]  /*42b0*/  FFMA.FTZ R98, R98, UR10, -R82.reuse ;  /* 0x0000000a62627c23 */ /* 0x100fe20008010852 */
[----:B------:R-:W-:Y:S01]  /*42c0*/  FMNMX.FTZ R21, R9, R76, !PT ;  /* 0x0000004c09157209 */ /* 0x000fe20007810000 */
[--C-:B------:R-:W-:Y:S01]  /*42d0*/  FFMA.FTZ R77, R99, UR10, -R82.reuse ;  /* 0x0000000a634d7c23 */ /* 0x100fe20008010852 */
[----:B------:R-:W-:Y:S01]  /*42e0*/  FSEL R71, R37, -INF , !P2 ;  /* 0xff80000025477808 */ /* 0x000fe20005000000 */
[--C-:B------:R-:W-:Y:S01]  /*42f0*/  FFMA.FTZ R37, R52, UR10, -R82.reuse ;  /* 0x0000000a34257c23 */ /* 0x100fe20008010852 */
[----:B------:R-:W-:Y:S01]  /*4300*/  FMNMX.FTZ R76, R68, R21, !PT ;  /* 0x00000015444c7209 */ /* 0x000fe20007810000 */
[----:B------:R-:W1:Y:S01]  /*4310*/  MUFU.EX2 R74, R74 ;  /* 0x0000004a004a7308 */ /* 0x000e620000000800 */
[----:B------:R-:W-:Y:S01]  /*4320*/  FSEL R52, R40, -INF , !P3 ;  /* 0xff80000028347808 */ /* 0x000fe20005800000 */
[--C-:B------:R-:W-:Y:S01]  /*4330*/  FFMA.FTZ R40, R53, UR10, -R82.reuse ;  /* 0x0000000a35287c23 */ /* 0x100fe20008010852 */
[----:B------:R-:W-:Y:S01]  /*4340*/  FMNMX.FTZ R76, R69, R76, !PT ;  /* 0x0000004c454c7209 */ /* 0x000fe20007810000 */
[--C-:B------:R-:W-:Y:S01]  /*4350*/  FFMA.FTZ R53, R59, UR10, -R82.reuse ;  /* 0x0000000a3b357c23 */ /* 0x100fe20008010852 */
[----:B------:R-:W-:Y:S01]  /*4360*/  ISETP.LT.OR P6, PT, R70, 0x7a, P6 ;  /* 0x0000007a4600780c */ /* 0x000fe200037c1670 */
[--C-:B------:R-:W-:Y:S01]  /*4370*/  FFMA.FTZ R59, R65, UR10, -R82.reuse ;  /* 0x0000000a413b7c23 */ /* 0x100fe20008010852 */
[----:B------:R-:W-:Y:S01]  /*4380*/  FMNMX.FTZ R21, R15, R76, !PT ;  /* 0x0000004c0f157209 */ /* 0x000fe20007810000 */
[----:B------:R-:W2:Y:S01]  /*4390*/  MUFU.EX2 R75, R75 ;  /* 0x0000004b004b7308 */ /* 0x000ea20000000800 */
[----:B------:R-:W-:Y:S01]  /*43a0*/  FSEL R70, R42, -INF , !P5 ;  /* 0xff8000002a467808 */ /* 0x000fe20006800000 */
[--C-:B------:R-:W-:Y:S01]  /*43b0*/  FFMA.FTZ R42, R56, UR10, -R82.reuse ;  /* 0x0000000a382a7c23 */ /* 0x100fe20008010852 */
[----:B------:R-:W-:Y:S01]  /*43c0*/  FMNMX.FTZ R78, R20, R21, !PT ;  /* 0x00000015144e7209 */ /* 0x000fe20007810000 */
[--C-:B------:R-:W-:Y:S01]  /*43d0*/  FFMA.FTZ R100, R100, UR10, -R82.reuse ;  /* 0x0000000a64647c23 */ /* 0x100fe20008010852 */
[----:B------:R-:W-:Y:S01]  /*43e0*/  FSEL R86, R43, -INF , !P6 ;  /* 0xff8000002b567808 */ /* 0x000fe20007000000 */
[--C-:B------:R-:W-:Y:S01]  /*43f0*/  FFMA.FTZ R43, R57, UR10, -R82.reuse ;  /* 0x0000000a392b7c23 */ /* 0x100fe20008010852 */
[----:B------:R-:W-:Y:S01]  /*4400*/  FMNMX.FTZ R21, R11, R78, !PT ;  /* 0x0000004e0b157209 */ /* 0x000fe20007810000 */
[--C-:B------:R-:W-:Y:S01]  /*4410*/  FFMA.FTZ R57, R64, UR10, -R82.reuse ;  /* 0x0000000a40397c23 */ /* 0x100fe20008010852 */
[----:B------:R-:W3:Y:S01]  /*4420*/  MUFU.EX2 R4, R4 ;  /* 0x0000000400047308 */ /* 0x000ee20000000800 */
[--C-:B------:R-:W-:Y:S01]  /*4430*/  FFMA.FTZ R79, R101, UR10, -R82.reuse ;  /* 0x0000000a654f7c23 */ /* 0x100fe20008010852 */
[----:B------:R-:W-:Y:S01]  /*4440*/  FMNMX.FTZ R78, R24, R21, !PT ;  /* 0x00000015184e7209 */ /* 0x000fe20007810000 */
[--C-:B------:R-:W-:Y:S01]  /*4450*/  FFMA.FTZ R85, R103, UR10, -R82.reuse ;  /* 0x0000000a67557c23 */ /* 0x100fe20008010852 */
[--C-:B------:R-:W-:Y:S01]  /*4460*/  FFMA.FTZ R67, R67, UR10, -R82.reuse ;  /* 0x0000000a43437c23 */ /* 0x100fe20008010852 */
[--C-:B------:R-:W-:Y:S01]  /*4470*/  FFMA.FTZ R66, R66, UR10, -R82.reuse ;  /* 0x0000000a42427c23 */ /* 0x100fe20008010852 */
[----:B------:R-:W-:Y:S01]  /*4480*/  FMNMX.FTZ R21, R25, R78, !PT ;  /* 0x0000004e19157209 */ /* 0x000fe20007810000 */
[--C-:B------:R-:W-:Y:S01]  /*4490*/  FFMA.FTZ R50, R50, UR10, -R82.reuse ;  /* 0x0000000a32327c23 */ /* 0x100fe20008010852 */
[----:B------:R-:W4:Y:S01]  /*44a0*/  MUFU.EX2 R23, R23 ;  /* 0x0000001700177308 */ /* 0x000f220000000800 */
[--C-:B------:R-:W-:Y:S01]  /*44b0*/  FFMA.FTZ R51, R51, UR10, -R82.reuse ;  /* 0x0000000a33337c23 */ /* 0x100fe20008010852 */
[----:B------:R-:W-:Y:S01]  /*44c0*/  FMNMX.FTZ R21, R26, R21, !PT ;  /* 0x000000151a157209 */ /* 0x000fe20007810000 */
[--C-:B------:R-:W-:Y:S01]  /*44d0*/  FFMA.FTZ R48, R48, UR10, -R82.reuse ;  /* 0x0000000a30307c23 */ /* 0x100fe20008010852 */
[----:B------:R-:W-:-:S02]  /*44e0*/  FFMA.FTZ R5, R5, UR10, -R82 ;  /* 0x0000000a05057c23 */ /* 0x000fc40008010852 */
[----:B------:R-:W-:Y:S02]  /*44f0*/  FMNMX.FTZ R80, R28, R21, !PT ;  /* 0x000000151c507209 */ /* 0x000fe40007810000 */
[----:B------:R-:W-:Y:S02]  /*4500*/  MUFU.EX2 R76, R98 ;  /* 0x00000062004c7308 */ /* 0x000fe40000000800 */
[----:B------:R-:W-:Y:S01]  /*4510*/  FMNMX.FTZ R21, R27, R80, !PT ;  /* 0x000000501b157209 */ /* 0x000fe20007810000 */
[----:B------:R-:W-:-:S03]  /*4520*/  FFMA.FTZ R80, R102, UR10, -R82 ;  /* 0x0000000a66507c23 */ /* 0x000fc60008010852 */
        /* <DEDUP_REMOVED lines=20> */
[----:B------:R-:W-:Y:S02]  /*4670*/  FMNMX.FTZ R21, R71, R84, !PT ;  /* 0x0000005447157209 */ /* 0x000fe40007810000 */
[----:B------:R-:W-:Y:S01]  /*4680*/  FSEL R84, R41, -INF , !P4 ;  /* 0xff80000029547808 */ /* 0x000fe20006000000 */
[--C-:B------:R-:W-:Y:S01]  /*4690*/  FFMA.FTZ R41, R54, UR10, -R82.reuse ;  /* 0x0000000a36297c23 */ /* 0x100fe20008010852 */
[----:B------:R-:W-:Y:S01]  /*46a0*/  FMNMX.FTZ R21, R52, R21, !PT ;  /* 0x0000001534157209 */ /* 0x000fe20007810000 */
[--C-:B------:R-:W-:Y:S01]  /*46b0*/  FFMA.FTZ R54, R58, UR10, -R82.reuse ;  /* 0x0000000a3a367c23 */ /* 0x100fe20008010852 */
[--C-:B------:R-:W-:Y:S01]  /*46c0*/  FFMA.FTZ R58, R60, UR10, -R82.reuse ;  /* 0x0000000a3c3a7c23 */ /* 0x100fe20008010852 */
[--C-:B------:R-:W-:Y:S01]  /*46d0*/  FFMA.FTZ R60, R61, UR10, -R82.reuse ;  /* 0x0000000a3d3c7c23 */ /* 0x100fe20008010852 */
[----:B------:R-:W-:Y:S01]  /*46e0*/  FMNMX.FTZ R21, R84, R21, !PT ;  /* 0x0000001554157209 */ /* 0x000fe20007810000 */
[--C-:B------:R-:W-:Y:S01]  /*46f0*/  FFMA.FTZ R61, R62, UR10, -R82.reuse ;  /* 0x0000000a3e3d7c23 */ /* 0x100fe20008010852 */
[----:B------:R-:W-:Y:S01]  /*4700*/  FFMA.FTZ R62, R49, UR10, -R82 ;  /* 0x0000000a313e7c23 */ /* 0x000fe20008010852 */
[----:B------:R-:W-:Y:S01]  /*4710*/  MUFU.EX2 R50, R50 ;  /* 0x0000003200327308 */ /* 0x000fe20000000800 */
[----:B------:R-:W-:-:S04]  /*4720*/  FMNMX.FTZ R21, R70, R21, !PT ;  /* 0x0000001546157209 */ /* 0x000fc80007810000 */
[----:B------:R-:W-:-:S03]  /*4730*/  FMNMX.FTZ R21, R86, R21, !PT ;  /* 0x0000001556157209 */ /* 0x000fc60007810000 */
[----:B------:R-:W-:Y:S02]  /*4740*/  MUFU.EX2 R51, R51 ;  /* 0x0000003300337308 */ /* 0x000fe40000000800 */
[----:B------:R-:W5:Y:S06]  /*4750*/  SHFL.BFLY PT, R56, R21, 0x2, 0x1f ;  /* 0x0c401f0015387f89 */ /* 0x000f6c00000e0000 */
[----:B------:R-:W-:Y:S08]  /*4760*/  MUFU.EX2 R37, R37 ;  /* 0x0000002500257308 */ /* 0x000ff00000000800 */
[----:B------:R-:W-:Y:S08]  /*4770*/  MUFU.EX2 R40, R40 ;  /* 0x0000002800287308 */ /* 0x000ff00000000800 */
[----:B------:R-:W-:Y:S01]  /*4780*/  MUFU.EX2 R41, R41 ;  /* 0x0000002900297308 */ /* 0x000fe20000000800 */
[----:B-----5:R-:W-:Y:S01]  /*4790*/  FMNMX.FTZ R87, R21, R56, !PT ;  /* 0x0000003815577209 */ /* 0x020fe20007810000 */
[----:B------:R-:W-:-:S04]  /*47a0*/  FFMA.FTZ R56, R63, UR10, -R82 ;  /* 0x0000000a3f387c23 */ /* 0x000fc80008010852 */
[----:B------:R-:W5:Y:S02]  /*47b0*/  SHFL.BFLY PT, R90, R87, 0x1, 0x1f ;  /* 0x0c201f00575a7f89 */ /* 0x000f6400000e0000 */
[----:B------:R-:W-:Y:S08]  /*47c0*/  MUFU.EX2 R42, R42 ;  /* 0x0000002a002a7308 */ /* 0x000ff00000000800 */
[----:B------:R-:W-:Y:S08]  /*47d0*/  MUFU.EX2 R43, R43 ;  /* 0x0000002b002b7308 */ /* 0x000ff00000000800 */
[----:B------:R-:W-:Y:S01]  /*47e0*/  MUFU.EX2 R54, R54 ;  /* 0x0000003600367308 */ /* 0x000fe20000000800 */
[----:B-----5:R-:W-:-:S07]  /*47f0*/  FMNMX.FTZ R21, R87, R90, !PT ;  /* 0x0000005a57157209 */ /* 0x020fce0007810000 */
[----:B------:R-:W-:Y:S01]  /*4800*/  MUFU.EX2 R53, R53 ;  /* 0x0000003500357308 */ /* 0x000fe20000000800 */
[C---:B------:R-:W-:Y:S01]  /*4810*/  FSETP.NEU.FTZ.AND P2, PT, R21.reuse, -INF , PT ;  /* 0xff8000001500780b */ /* 0x040fe20003f5d000 */
[----:B------:R-:W-:-:S06]  /*4820*/  FMUL.FTZ R49, R21, UR10 ;  /* 0x0000000a15317c20 */ /* 0x000fcc0008410000 */
[----:B------:R-:W-:Y:S01]  /*4830*/  MUFU.EX2 R58, R58 ;  /* 0x0000003a003a7308 */ /* 0x000fe20000000800 */
[----:B------:R-:W-:Y:S02]  /*4840*/  FSEL R49, R49, RZ, P2 ;  /* 0x000000ff31317208 */ /* 0x000fe40001000000 */
[----:B------:R-:W-:-:S03]  /*4850*/  PLOP3.LUT P2, PT, PT, PT, UP1, 0x40, 0x0 ;  /* 0x000000000000781c */ /* 0x000fc60003f4e818 */
[--C-:B------:R-:W-:Y:S01]  /*4860*/  FFMA.FTZ R81, R81, UR10, -R49.reuse ;  /* 0x0000000a51517c23 */ /* 0x100fe20008010831 */
[--C-:B------:R-:W-:Y:S01]  /*4870*/  FFMA.FTZ R64, R6, UR10, -R49.reuse ;  /* 0x0000000a06407c23 */ /* 0x100fe20008010831 */
[--C-:B------:R-:W-:Y:S01]  /*4880*/  FFMA.FTZ R65, R8, UR10, -R49.reuse ;  /* 0x0000000a08417c23 */ /* 0x100fe20008010831 */
[--C-:B------:R-:W-:Y:S01]  /*4890*/  FFMA.FTZ R9, R9, UR10, -R49.reuse ;  /* 0x0000000a09097c23 */ /* 0x100fe20008010831 */
[----:B------:R5:W-:Y:S01]  /*48a0*/  MUFU.EX2 R92, R81 ;  /* 0x00000051005c7308 */ /* 0x000be20000000800 */
[--C-:B------:R-:W-:Y:S01]  /*48b0*/  FFMA.FTZ R6, R68, UR10, -R49.reuse ;  /* 0x0000000a44067c23 */ /* 0x100fe20008010831 */
[----:B------:R-:W-:Y:S01]  /*48c0*/  FFMA.FTZ R68, R25, UR10, -R49 ;  /* 0x0000000a19447c23 */ /* 0x000fe20008010831 */
[----:B0-----:R-:W-:Y:S01]  /*48d0*/  FADD.FTZ R25, R72, R73 ;  /* 0x0000004948197221 */ /* 0x001fe20000010000 */
[--C-:B------:R-:W-:Y:S01]  /*48e0*/  FFMA.FTZ R63, R69, UR10, -R49.reuse ;  /* 0x0000000a453f7c23 */ /* 0x100fe20008010831 */
[--C-:B------:R-:W-:Y:S01]  /*48f0*/  FFMA.FTZ R87, R27, UR10, -R49.reuse ;  /* 0x0000000a1b577c23 */ /* 0x100fe20008010831 */
[--C-:B------:R-:W-:Y:S01]  /*4900*/  FFMA.FTZ R8, R15, UR10, -R49.reuse ;  /* 0x0000000a0f087c23 */ /* 0x100fe20008010831 */
[--C-:B------:R-:W-:Y:S01]  /*4910*/  FFMA.FTZ R90, R30, UR10, -R49.reuse ;  /* 0x0000000a1e5a7c23 */ /* 0x100fe20008010831 */
[----:B------:R0:W4:Y:S01]  /*4920*/  MUFU.EX2 R93, R64 ;  /* 0x00000040005d7308 */ /* 0x0001220000000800 */
[----:B-----5:R-:W-:Y:S01]  /*4930*/  FFMA.FTZ R81, R26, UR10, -R49 ;  /* 0x0000000a1a517c23 */ /* 0x020fe20008010831 */
[----:B-1----:R-:W-:Y:S01]  /*4940*/  FADD.FTZ R26, R74, R25 ;  /* 0x000000194a1a7221 */ /* 0x002fe20000010000 */
[--C-:B------:R-:W-:Y:S01]  /*4950*/  FFMA.FTZ R82, R28, UR10, -R49.reuse ;  /* 0x0000000a1c527c23 */ /* 0x100fe20008010831 */
[--C-:B------:R-:W-:Y:S01]  /*4960*/  FFMA.FTZ R15, R20, UR10, -R49.reuse ;  /* 0x0000000a140f7c23 */ /* 0x100fe20008010831 */
[--C-:B------:R-:W-:Y:S01]  /*4970*/  FFMA.FTZ R20, R11, UR10, -R49.reuse ;  /* 0x0000000a0b147c23 */ /* 0x100fe20008010831 */
[----:B--2---:R-:W-:Y:S01]  /*4980*/  FADD.FTZ R27, R75, R26 ;  /* 0x0000001a4b1b7221 */ /* 0x004fe20000010000 */
[--C-:B------:R-:W-:Y:S01]  /*4990*/  FFMA.FTZ R35, R35, UR10, -R49.reuse ;  /* 0x0000000a23237c23 */ /* 0x100fe20008010831 */
[----:B------:R1:W2:Y:S01]  /*49a0*/  MUFU.EX2 R94, R65 ;  /* 0x00000041005e7308 */ /* 0x0002a20000000800 */
[----:B0-----:R-:W-:Y:S01]  /*49b0*/  FFMA.FTZ R64, R31, UR10, -R49 ;  /* 0x0000000a1f407c23 */ /* 0x001fe20008010831 */
[----:B---3--:R-:W-:Y:S01]  /*49c0*/  FADD.FTZ R30, R4, R27 ;  /* 0x0000001b041e7221 */ /* 0x008fe20000010000 */
[--C-:B------:R-:W-:Y:S01]  /*49d0*/  FFMA.FTZ R36, R36, UR10, -R49.reuse ;  /* 0x0000000a24247c23 */ /* 0x100fe20008010831 */
[--C-:B------:R-:W-:Y:S01]  /*49e0*/  FFMA.FTZ R91, R29, UR10, -R49.reuse ;  /* 0x0000000a1d5b7c23 */ /* 0x100fe20008010831 */
[--C-:B------:R-:W-:Y:S01]  /*49f0*/  FFMA.FTZ R29, R45, UR10, -R49.reuse ;  /* 0x0000000a2d1d7c23 */ /* 0x100fe20008010831 */
[----:B----4-:R-:W-:Y:S01]  /*4a00*/  FADD.FTZ R31, R23, R30 ;  /* 0x0000001e171f7221 */ /* 0x010fe20000010000 */
[----:B------:R-:W-:Y:S01]  /*4a10*/  FFMA.FTZ R11, R32, UR10, -R49 ;  /* 0x0000000a200b7c23 */ /* 0x000fe20008010831 */
[----:B------:R-:W0:Y:S01]  /*4a20*/  MUFU.EX2 R9, R9 ;  /* 0x0000000900097308 */ /* 0x000e220000000800 */
[----:B------:R-:W-:Y:S01]  /*4a30*/  FADD.FTZ R25, R92, R93 ;  /* 0x0000005d5c197221 */ /* 0x000fe20000010000 */
[--C-:B-1----:R-:W-:Y:S01]  /*4a40*/  FFMA.FTZ R65, R24, UR10, -R49.reuse ;  /* 0x0000000a18417c23 */ /* 0x102fe20008010831 */
[----:B------:R-:W-:Y:S01]  /*4a50*/  F2FP.BF16.F32.PACK_AB R24, R73, R72 ;  /* 0x000000484918723e */ /* 0x000fe200000010ff */
[--C-:B------:R-:W-:Y:S01]  /*4a60*/  FFMA.FTZ R69, R34, UR10, -R49.reuse ;  /* 0x0000000a22457c23 */ /* 0x100fe20008010831 */
[----:B------:R-:W-:Y:S01]  /*4a70*/  F2FP.BF16.F32.PACK_AB R26, R75, R74 ;  /* 0x0000004a4b1a723e */ /* 0x000fe200000010ff */
[--C-:B------:R-:W-:Y:S01]  /*4a80*/  FFMA.FTZ R72, R33, UR10, -R49.reuse ;  /* 0x0000000a21487c23 */ /* 0x100fe20008010831 */
[----:B------:R-:W-:Y:S01]  /*4a90*/  FFMA.FTZ R33, R46, UR10, -R49 ;  /* 0x0000000a2e217c23 */ /* 0x000fe20008010831 */
[----:B------:R-:W1:Y:S01]  /*4aa0*/  MUFU.EX2 R6, R6 ;  /* 0x0000000600067308 */ /* 0x000e620000000800 */
[----:B--2---:R-:W-:Y:S01]  /*4ab0*/  FADD.FTZ R28, R94, R25 ;  /* 0x000000195e1c7221 */ /* 0x004fe20000010000 */
[----:B------:R-:W-:Y:S01]  /*4ac0*/  F2FP.BF16.F32.PACK_AB R25, R93, R92 ;  /* 0x0000005c5d19723e */ /* 0x000fe200000010ff */
[--C-:B------:R-:W-:Y:S01]  /*4ad0*/  FFMA.FTZ R55, R55, UR10, -R49.reuse ;  /* 0x0000000a37377c23 */ /* 0x100fe20008010831 */
[--C-:B------:R-:W-:Y:S01]  /*4ae0*/  FFMA.FTZ R71, R71, UR10, -R49.reuse ;  /* 0x0000000a47477c23 */ /* 0x100fe20008010831 */
[--C-:B------:R-:W-:Y:S01]  /*4af0*/  FFMA.FTZ R52, R52, UR10, -R49.reuse ;  /* 0x0000000a34347c23 */ /* 0x100fe20008010831 */
[--C-:B------:R-:W-:Y:S01]  /*4b00*/  FFMA.FTZ R84, R84, UR10, -R49.reuse ;  /* 0x0000000a54547c23 */ /* 0x100fe20008010831 */
[----:B------:R-:W-:Y:S01]  /*4b10*/  FFMA.FTZ R70, R70, UR10, -R49 ;  /* 0x0000000a46467c23 */ /* 0x000fe20008010831 */
[----:B------:R-:W2:Y:S01]  /*4b20*/  MUFU.EX2 R63, R63 ;  /* 0x0000003f003f7308 */ /* 0x000ea20000000800 */
[C---:B0-----:R-:W-:Y:S01]  /*4b30*/  FADD.FTZ R73, R9.reuse, R28 ;  /* 0x0000001c09497221 */ /* 0x041fe20000010000 */
[----:B------:R-:W-:Y:S01]  /*4b40*/  FADD.FTZ R28, R76, R31 ;  /* 0x0000001f4c1c7221 */ /* 0x000fe20000010000 */
[----:B------:R-:W-:Y:S01]  /*4b50*/  F2FP.BF16.F32.PACK_AB R27, R9, R94 ;  /* 0x0000005e091b723e */ /* 0x000fe200000010ff */
[--C-:B------:R-:W-:Y:S01]  /*4b60*/  FFMA.FTZ R31, R44, UR10, -R49.reuse ;  /* 0x0000000a2c1f7c23 */ /* 0x100fe20008010831 */
[----:B------:R-:W-:Y:S01]  /*4b70*/  LEA R9, R39, UR36, 0x1 ;  /* 0x0000002427097c11 */ /* 0x000fe2000f8e08ff */
[----:B------:R-:W-:Y:S01]  /*4b80*/  FFMA.FTZ R39, R47, UR10, -R49 ;  /* 0x0000000a2f277c23 */ /* 0x000fe20008010831 */
[----:B------:R-:W-:Y:S01]  /*4b90*/  FADD.FTZ R47, R77, R28 ;  /* 0x0000001c4d2f7221 */ /* 0x000fe20000010000 */
[----:B------:R-:W0:Y:S01]  /*4ba0*/  MUFU.EX2 R8, R8 ;  /* 0x0000000800087308 */ /* 0x000e220000000800 */
[----:B-1----:R-:W-:Y:S01]  /*4bb0*/  FADD.FTZ R28, R6, R73 ;  /* 0x00000049061c7221 */ /* 0x002fe20000010000 */
[----:B------:R1:W-:Y:S01]  /*4bc0*/  STSM.16.M88.4 [R9+0x21800], R24 ;  /* 0x0218001809007844 */ /* 0x0003e20000000200 */
[----:B------:R-:W-:Y:S01]  /*4bd0*/  FADD.FTZ R30, R78, R47 ;  /* 0x0000002f4e1e7221 */ /* 0x000fe20000010000 */
[----:B------:R-:W-:Y:S01]  /*4be0*/  FFMA.FTZ R49, R86, UR10, -R49 ;  /* 0x0000000a56317c23 */ /* 0x000fe20008010831 */
[----:B------:R-:W-:-:S02]  /*4bf0*/  F2FP.BF16.F32.PACK_AB R32, R79, R78 ;  /* 0x0000004e4f20723e */ /* 0x000fc400000010ff */
[----:B------:R-:W-:Y:S01]  /*4c00*/  FADD.FTZ R73, R79, R30 ;  /* 0x0000001e4f497221 */ /* 0x000fe20000010000 */
[----:B------:R-:W3:Y:S01]  /*4c10*/  MUFU.EX2 R15, R15 ;  /* 0x0000000f000f7308 */ /* 0x000ee20000000800 */
[----:B--2---:R-:W-:Y:S01]  /*4c20*/  FADD.FTZ R47, R63, R28 ;  /* 0x0000001c3f2f7221 */ /* 0x004fe20000010000 */
[----:B------:R-:W-:Y:S01]  /*4c30*/  F2FP.BF16.F32.PACK_AB R34, R85, R80 ;  /* 0x000000505522723e */ /* 0x000fe200000010ff */
[----:B------:R-:W-:-:S05]  /*4c40*/  FADD.FTZ R30, R80, R73 ;  /* 0x00000049501e7221 */ /* 0x000fca0000010000 */
[----:B------:R-:W2:Y:S01]  /*4c50*/  MUFU.EX2 R20, R20 ;  /* 0x0000001400147308 */ /* 0x000ea20000000800 */
[----:B0-----:R-:W-:Y:S01]  /*4c60*/  FADD.FTZ R28, R8, R47 ;  /* 0x0000002f081c7221 */ /* 0x001fe20000010000 */
[----:B-1----:R-:W-:-:S06]  /*4c70*/  F2FP.BF16.F32.PACK_AB R24, R66, R67 ;  /* 0x000000434218723e */ /* 0x002fcc00000010ff */
[----:B------:R-:W0:Y:S08]  /*4c80*/  MUFU.EX2 R65, R65 ;  /* 0x0000004100417308 */ /* 0x000e300000000800 */
[----:B------:R-:W-:Y:S08]  /*4c90*/  MUFU.EX2 R68, R68 ;  /* 0x0000004400447308 */ /* 0x000ff00000000800 */
[----:B------:R-:W1:Y:S08]  /*4ca0*/  MUFU.EX2 R81, R81 ;  /* 0x0000005100517308 */ /* 0x000e700000000800 */
[----:B------:R3:W-:Y:S08]  /*4cb0*/  MUFU.EX2 R44, R35 ;  /* 0x00000023002c7308 */ /* 0x0007f00000000800 */
[----:B------:R-:W-:Y:S01]  /*4cc0*/  MUFU.EX2 R82, R82 ;  /* 0x0000005200527308 */ /* 0x000fe20000000800 */
[----:B---3--:R-:W-:Y:S01]  /*4cd0*/  FADD.FTZ R35, R15, R28 ;  /* 0x0000001c0f237221 */ /* 0x008fe20000010000 */
[----:B------:R-:W-:-:S03]  /*4ce0*/  FADD.FTZ R28, R85, R30 ;  /* 0x0000001e551c7221 */ /* 0x000fc60000010000 */
[----:B--2---:R-:W-:Y:S01]  /*4cf0*/  FADD.FTZ R30, R20, R35 ;  /* 0x00000023141e7221 */ /* 0x004fe20000010000 */
[----:B------:R-:W-:Y:S01]  /*4d00*/  FADD.FTZ R35, R67, R28 ;  /* 0x0000001c43237221 */ /* 0x000fe20000010000 */
[----:B------:R-:W-:Y:S01]  /*4d10*/  F2FP.BF16.F32.PACK_AB R28, R23, R4 ;  /* 0x00000004171c723e */ /* 0x000fe200000010ff */
[----:B------:R-:W2:Y:S01]  /*4d20*/  MUFU.EX2 R87, R87 ;  /* 0x0000005700577308 */ /* 0x000ea20000000800 */
[----:B0-----:R-:W-:Y:S01]  /*4d30*/  FADD.FTZ R23, R65, R30 ;  /* 0x0000001e41177221 */ /* 0x001fe20000010000 */
[----:B------:R-:W-:Y:S01]  /*4d40*/  FADD.FTZ R35, R66, R35 ;  /* 0x0000002342237221 */ /* 0x000fe20000010000 */
[----:B------:R-:W-:-:S03]  /*4d50*/  F2FP.BF16.F32.PACK_AB R30, R77, R76 ;  /* 0x0000004c4d1e723e */ /* 0x000fc600000010ff */
[----:B------:R-:W-:Y:S01]  /*4d60*/  FADD.FTZ R26, R50, R35 ;  /* 0x00000023321a7221 */ /* 0x000fe20000010000 */
[----:B-1----:R-:W-:Y:S01]  /*4d70*/  F2FP.BF16.F32.PACK_AB R35, R81, R68 ;  /* 0x000000445123723e */ /* 0x002fe200000010ff */
[----:B------:R-:W-:Y:S02]  /*4d80*/  MUFU.EX2 R90, R90 ;  /* 0x0000005a005a7308 */ /* 0x000fe40000000800 */
[C---:B------:R-:W-:Y:S01]  /*4d90*/  FADD.FTZ R66, R51.reuse, R26 ;  /* 0x0000001a33427221 */ /* 0x040fe20000010000 */
[----:B------:R-:W-:Y:S01]  /*4da0*/  F2FP.BF16.F32.PACK_AB R26, R51, R50 ;  /* 0x00000032331a723e */ /* 0x000fe200000010ff */
[----:B------:R-:W-:Y:S02]  /*4db0*/  VIADD R50, R9, 0x21800 ;  /* 0x0002180009327836 */ /* 0x000fe40000000000 */
[----:B------:R-:W-:Y:S02]  /*4dc0*/  FADD.FTZ R27, R37, R66 ;  /* 0x00000042251b7221 */ /* 0x000fe40000010000 */
[----:B------:R0:W-:Y:S01]  /*4dd0*/  MUFU.EX2 R45, R36 ;  /* 0x00000024002d7308 */ /* 0x0001e20000000800 */
[----:B--2---:R-:W-:-:S07]  /*4de0*/  F2FP.BF16.F32.PACK_AB R25, R87, R82 ;  /* 0x000000525719723e */ /* 0x004fce00000010ff */
[----:B------:R-:W1:Y:S01]  /*4df0*/  MUFU.EX2 R91, R91 ;  /* 0x0000005b005b7308 */ /* 0x000e620000000800 */
[----:B0-----:R-:W-:-:S04]  /*4e00*/  FADD.FTZ R36, R68, R23 ;  /* 0x0000001744247221 */ /* 0x001fc80000010000 */
[----:B------:R-:W-:-:S03]  /*4e10*/  FADD.FTZ R23, R81, R36 ;  /* 0x0000002451177221 */ /* 0x000fc60000010000 */
[----:B------:R-:W0:Y:S01]  /*4e20*/  MUFU.EX2 R11, R11 ;  /* 0x0000000b000b7308 */ /* 0x000e220000000800 */
[----:B------:R-:W-:-:S07]  /*4e30*/  FADD.FTZ R36, R82, R23 ;  /* 0x0000001752247221 */ /* 0x000fce0000010000 */
[----:B------:R2:W-:Y:S08]  /*4e40*/  MUFU.EX2 R47, R31 ;  /* 0x0000001f002f7308 */ /* 0x0005f00000000800 */
[----:B------:R-:W3:Y:S01]  /*4e50*/  MUFU.EX2 R64, R64 ;  /* 0x0000004000407308 */ /* 0x000ee20000000800 */
[----:B--2---:R-:W-:Y:S01]  /*4e60*/  F2FP.BF16.F32.PACK_AB R31, R15, R8 ;  /* 0x000000080f1f723e */ /* 0x004fe200000010ff */
[----:B------:R-:W-:Y:S01]  /*4e70*/  FADD.FTZ R15, R87, R36 ;  /* 0x00000024570f7221 */ /* 0x000fe20000010000 */
[----:B------:R-:W-:Y:S01]  /*4e80*/  FADD.FTZ R8, R40, R27 ;  /* 0x0000001b28087221 */ /* 0x000fe20000010000 */
[----:B-1----:R-:W-:-:S04]  /*4e90*/  F2FP.BF16.F32.PACK_AB R27, R91, R90 ;  /* 0x0000005a5b1b723e */ /* 0x002fc800000010ff */
[----:B------:R1:W-:Y:S08]  /*4ea0*/  MUFU.EX2 R46, R29 ;  /* 0x0000001d002e7308 */ /* 0x0003f00000000800 */
[----:B------:R-:W2:Y:S01]  /*4eb0*/  MUFU.EX2 R69, R69 ;  /* 0x0000004500457308 */ /* 0x000ea20000000800 */
[----:B-1----:R-:W-:Y:S01]  /*4ec0*/  F2FP.BF16.F32.PACK_AB R29, R63, R6 ;  /* 0x000000063f1d723e */ /* 0x002fe200000010ff */
[----:B------:R-:W-:Y:S01]  /*4ed0*/  FADD.FTZ R6, R90, R15 ;  /* 0x0000000f5a067221 */ /* 0x000fe20000010000 */
[----:B------:R-:W-:-:S03]  /*4ee0*/  IMAD R63, R38, 0x2, R9 ;  /* 0x00000002263f7824 */ /* 0x000fc600078e0209 */
[----:B------:R-:W-:Y:S02]  /*4ef0*/  FADD.FTZ R6, R91, R6 ;  /* 0x000000065b067221 */ /* 0x000fe40000010000 */
[----:B------:R-:W1:Y:S01]  /*4f00*/  MUFU.EX2 R72, R72 ;  /* 0x0000004800487308 */ /* 0x000e620000000800 */
[----:B------:R4:W-:Y:S01]  /*4f10*/  STSM.16.M88.4 [R63+0x21800], R28 ;  /* 0x0218001c3f007844 */ /* 0x0009e20000000200 */
[----:B0-----:R-:W-:-:S04]  /*4f20*/  FADD.FTZ R15, R11, R6 ;  /* 0x000000060b0f7221 */ /* 0x001fc80000010000 */
[----:B---3--:R-:W-:Y:S02]  /*4f30*/  FADD.FTZ R36, R64, R15 ;  /* 0x0000000f40247221 */ /* 0x008fe40000010000 */
[----:B------:R0:W-:Y:S02]  /*4f40*/  MUFU.EX2 R23, R39 ;  /* 0x0000002700177308 */ /* 0x0001e40000000800 */
[----:B--2---:R-:W-:-:S06]  /*4f50*/  FADD.FTZ R15, R69, R36 ;  /* 0x00000024450f7221 */ /* 0x004fcc0000010000 */
[----:B------:R-:W2:Y:S01]  /*4f60*/  MUFU.EX2 R60, R60 ;  /* 0x0000003c003c7308 */ /* 0x000ea20000000800 */
[----:B0-----:R-:W-:Y:S01]  /*4f70*/  FADD.FTZ R39, R41, R8 ;  /* 0x0000000829277221 */ /* 0x001fe20000010000 */
[----:B------:R-:W-:Y:S02]  /*4f80*/  IMAD R8, R38, 0x2, R50 ;  /* 0x0000000226087824 */ /* 0x000fe400078e0232 */
[----:B-1----:R-:W-:Y:S01]  /*4f90*/  FADD.FTZ R36, R72, R15 ;  /* 0x0000000f48247221 */ /* 0x002fe20000010000 */
[----:B----4-:R-:W-:Y:S01]  /*4fa0*/  F2FP.BF16.F32.PACK_AB R28, R54, R43 ;  /* 0x0000002b361c723e */ /* 0x010fe200000010ff */
[----:B------:R-:W-:Y:S01]  /*4fb0*/  FADD.FTZ R38, R42, R39 ;  /* 0x000000272a267221 */ /* 0x000fe20000010000 */
[----:B------:R-:W-:Y:S01]  /*4fc0*/  IMAD R6, R7, 0x2, R8 ;  /* 0x0000000207067824 */ /* 0x000fe200078e0208 */
[----:B------:R-:W-:Y:S01]  /*4fd0*/  F2FP.BF16.F32.PACK_AB R30, R58, R53 ;  /* 0x000000353a1e723e */ /* 0x000fe200000010ff */
[----:B------:R0:W-:Y:S01]  /*4fe0*/  MUFU.EX2 R4, R33 ;  /* 0x0000002100047308 */ /* 0x0001e20000000800 */
[----:B------:R-:W-:Y:S01]  /*4ff0*/  FADD.FTZ R39, R43, R38 ;  /* 0x000000262b277221 */ /* 0x000fe20000010000 */
[----:B------:R-:W-:-:S02]  /*5000*/  F2FP.BF16.F32.PACK_AB R29, R44, R45 ;  /* 0x0000002d2c1d723e */ /* 0x000fc400000010ff */
[----:B------:R-:W-:Y:S01]  /*5010*/  F2FP.BF16.F32.PACK_AB R31, R47, R46 ;  /* 0x0000002e2f1f723e */ /* 0x000fe200000010ff */
[----:B------:R-:W-:Y:S01]  /*5020*/  FADD.FTZ R38, R54, R39 ;  /* 0x0000002736267221 */ /* 0x000fe20000010000 */
[----:B------:R-:W-:Y:S01]  /*5030*/  FADD.FTZ R39, R45, R36 ;  /* 0x000000242d277221 */ /* 0x000fe20000010000 */
[----:B------:R-:W-:Y:S01]  /*5040*/  F2FP.BF16.F32.PACK_AB R36, R40, R37 ;  /* 0x000000252824723e */ /* 0x000fe200000010ff */
[----:B------:R-:W1:Y:S01]  /*5050*/  MUFU.EX2 R61, R61 ;  /* 0x0000003d003d7308 */ /* 0x000e620000000800 */
[----:B0-----:R-:W-:Y:S01]  /*5060*/  F2FP.BF16.F32.PACK_AB R33, R65, R20 ;  /* 0x000000144121723e */ /* 0x001fe200000010ff */
[----:B------:R-:W-:Y:S02]  /*5070*/  IMAD R65, R7, 0x2, R9 ;  /* 0x0000000207417824 */ /* 0x000fe400078e0209 */
[----:B------:R-:W-:Y:S01]  /*5080*/  FADD.FTZ R39, R44, R39 ;  /* 0x000000272c277221 */ /* 0x000fe20000010000 */
[----:B------:R-:W-:Y:S01]  /*5090*/  FADD.FTZ R51, R53, R38 ;  /* 0x0000002635337221 */ /* 0x000fe20000010000 */
[----:B------:R-:W-:Y:S01]  /*50a0*/  F2FP.BF16.F32.PACK_AB R38, R42, R41 ;  /* 0x000000292a26723e */ /* 0x000fe200000010ff */
[----:B------:R-:W-:Y:S01]  /*50b0*/  IMAD R7, R7, 0x2, R50 ;  /* 0x0000000207077824 */ /* 0x000fe200078e0232 */
[----:B------:R0:W-:Y:S01]  /*50c0*/  STSM.16.M88.4 [R65+0x21800], R32 ;  /* 0x0218002041007844 */ /* 0x0001e20000000200 */
[----:B------:R-:W-:Y:S01]  /*50d0*/  MUFU.EX2 R56, R56 ;  /* 0x0000003800387308 */ /* 0x000fe20000000800 */
[----:B------:R-:W-:Y:S01]  /*50e0*/  FADD.FTZ R51, R58, R51 ;  /* 0x000000333a337221 */ /* 0x000fe20000010000 */
[----:B------:R-:W-:Y:S01]  /*50f0*/  F2FP.BF16.F32.PACK_AB R37, R64, R11 ;  /* 0x0000000b4025723e */ /* 0x000fe200000010ff */
[----:B------:R3:W-:Y:S01]  /*5100*/  STSM.16.M88.4 [R6], R24 ;  /* 0x0000001806007844 */ /* 0x0007e20000000200 */
[----:B------:R-:W-:-:S02]  /*5110*/  VIADD R11, R88, 0xfffffffe ;  /* 0xfffffffe580b7836 */ /* 0x000fc40000000000 */
[----:B--2---:R-:W-:Y:S02]  /*5120*/  FADD.FTZ R40, R60, R51 ;  /* 0x000000333c287221 */ /* 0x004fe40000010000 */
[----:B------:R-:W2:Y:S01]  /*5130*/  MUFU.EX2 R57, R57 ;  /* 0x0000003900397308 */ /* 0x000ea20000000800 */
[----:B0-----:R-:W-:-:S07]  /*5140*/  FADD.FTZ R32, R46, R39 ;  /* 0x000000272e207221 */ /* 0x001fce0000010000 */
[----:B------:R-:W-:Y:S01]  /*5150*/  MUFU.EX2 R55, R55 ;  /* 0x0000003700377308 */ /* 0x000fe20000000800 */
[----:B-1----:R-:W-:Y:S01]  /*5160*/  FADD.FTZ R33, R61, R40 ;  /* 0x000000283d217221 */ /* 0x002fe20000010000 */
[----:B------:R-:W-:Y:S01]  /*5170*/  F2FP.BF16.F32.PACK_AB R39, R72, R69 ;  /* 0x000000454827723e */ /* 0x000fe200000010ff */
[----:B---3--:R-:W-:Y:S01]  /*5180*/  FADD.FTZ R25, R47, R32 ;  /* 0x000000202f197221 */ /* 0x008fe20000010000 */
[----:B------:R-:W-:-:S03]  /*5190*/  F2FP.BF16.F32.PACK_AB R24, R61, R60 ;  /* 0x0000003c3d18723e */ /* 0x000fc600000010ff */
[----:B------:R-:W-:Y:S01]  /*51a0*/  FADD.FTZ R26, R4, R25 ;  /* 0x00000019041a7221 */ /* 0x000fe20000010000 */
[----:B------:R-:W0:Y:S01]  /*51b0*/  MUFU.EX2 R20, R71 ;  /* 0x0000004700147308 */ /* 0x000e220000000800 */
[C---:B------:R-:W-:Y:S01]  /*51c0*/  F2FP.BF16.F32.PACK_AB R25, R23.reuse, R4 ;  /* 0x000000041719723e */ /* 0x040fe200000010ff */
[----:B------:R1:W-:Y:S01]  /*51d0*/  STSM.16.M88.4 [R9+0x27800], R36 ;  /* 0x0278002409007844 */ /* 0x0003e20000000200 */
[----:B------:R-:W-:Y:S01]  /*51e0*/  FADD.FTZ R32, R23, R26 ;  /* 0x0000001a17207221 */ /* 0x000fe20000010000 */
[C---:B--2---:R-:W-:Y:S01]  /*51f0*/  F2FP.BF16.F32.PACK_AB R26, R57.reuse, R56 ;  /* 0x00000038391a723e */ /* 0x044fe200000010ff */
[----:B------:R-:W-:Y:S01]  /*5200*/  FADD.FTZ R56, R56, R33 ;  /* 0x0000002138387221 */ /* 0x000fe20000010000 */
[----:B------:R1:W-:Y:S02]  /*5210*/  STSM.16.M88.4 [R63+0x27800], R28 ;  /* 0x0278001c3f007844 */ /* 0x0003e40000000200 */
[----:B------:R-:W-:Y:S01]  /*5220*/  MUFU.EX2 R59, R59 ;  /* 0x0000003b003b7308 */ /* 0x000fe20000000800 */
[----:B------:R-:W-:-:S07]  /*5230*/  FADD.FTZ R56, R57, R56 ;  /* 0x0000003839387221 */ /* 0x000fce0000010000 */
[----:B------:R-:W2:Y:S01]  /*5240*/  MUFU.EX2 R62, R62 ;  /* 0x0000003e003e7308 */ /* 0x000ea20000000800 */
[----:B0-----:R-:W-:Y:S01]  /*5250*/  F2FP.BF16.F32.PACK_AB R27, R20, R55 ;  /* 0x00000037141b723e */ /* 0x001fe200000010ff */
[----:B------:R-:W-:-:S04]  /*5260*/  FADD.FTZ R55, R55, R32 ;  /* 0x0000002037377221 */ /* 0x000fc80000010000 */
[----:B------:R1:W-:Y:S01]  /*5270*/  STSM.16.M88.4 [R65+0x27800], R24 ;  /* 0x0278001841007844 */ /* 0x0003e20000000200 */
[----:B------:R-:W-:Y:S01]  /*5280*/  FADD.FTZ R55, R20, R55 ;  /* 0x0000003714377221 */ /* 0x000fe20000010000 */
[----:B------:R-:W-:Y:S08]  /*5290*/  MUFU.EX2 R48, R48 ;  /* 0x0000003000307308 */ /* 0x000ff00000000800 */
[----:B------:R-:W0:Y:S01]  /*52a0*/  MUFU.EX2 R5, R5 ;  /* 0x0000000500057308 */ /* 0x000e220000000800 */
[----:B--2---:R-:W-:Y:S01]  /*52b0*/  F2FP.BF16.F32.PACK_AB R32, R62, R59 ;  /* 0x0000003b3e20723e */ /* 0x004fe200000010ff */
[----:B------:R-:W-:-:S04]  /*52c0*/  FADD.FTZ R59, R59, R56 ;  /* 0x000000383b3b7221 */ /* 0x000fc80000010000 */
[----:B------:R-:W-:Y:S02]  /*52d0*/  FADD.FTZ R59, R62, R59 ;  /* 0x0000003b3e3b7221 */ /* 0x000fe40000010000 */
[----:B------:R-:W-:Y:S08]  /*52e0*/  MUFU.EX2 R52, R52 ;  /* 0x0000003400347308 */ /* 0x000ff00000000800 */
[----:B------:R-:W2:Y:S01]  /*52f0*/  MUFU.EX2 R15, R84 ;  /* 0x00000054000f7308 */ /* 0x000ea20000000800 */
[----:B0-----:R-:W-:Y:S01]  /*5300*/  F2FP.BF16.F32.PACK_AB R34, R5, R48 ;  /* 0x000000300522723e */ /* 0x001fe200000010ff */
[----:B------:R-:W-:-:S04]  /*5310*/  FADD.FTZ R48, R48, R59 ;  /* 0x0000003b30307221 */ /* 0x000fc80000010000 */
[----:B------:R-:W-:Y:S02]  /*5320*/  FADD.FTZ R5, R5, R48 ;  /* 0x0000003005057221 */ /* 0x000fe40000010000 */
[----:B------:R-:W0:Y:S08]  /*5330*/  MUFU.EX2 R70, R70 ;  /* 0x0000004600467308 */ /* 0x000e300000000800 */
[----:B------:R-:W3:Y:S01]  /*5340*/  MUFU.EX2 R49, R49 ;  /* 0x0000003100317308 */ /* 0x000ee20000000800 */
[----:B--2---:R-:W-:Y:S01]  /*5350*/  F2FP.BF16.F32.PACK_AB R33, R15, R52 ;  /* 0x000000340f21723e */ /* 0x004fe200000010ff */
[----:B------:R-:W-:-:S04]  /*5360*/  FADD.FTZ R52, R52, R55 ;  /* 0x0000003734347221 */ /* 0x000fc80000010000 */
[----:B------:R-:W-:-:S04]  /*5370*/  FADD.FTZ R15, R15, R52 ;  /* 0x000000340f0f7221 */ /* 0x000fc80000010000 */
[----:B0-----:R-:W-:Y:S01]  /*5380*/  FADD.FTZ R4, R70, R15 ;  /* 0x0000000f46047221 */ /* 0x001fe20000010000 */
[----:B---3--:R-:W-:-:S03]  /*5390*/  F2FP.BF16.F32.PACK_AB R35, R49, R70 ;  /* 0x000000463123723e */ /* 0x008fc600000010ff */
[----:B------:R-:W-:Y:S02]  /*53a0*/  FADD.FTZ R4, R49, R4 ;  /* 0x0000000431047221 */ /* 0x000fe40000010000 */
[----:B------:R1:W-:Y:S01]  /*53b0*/  STSM.16.M88.4 [R6+0x6000], R32 ;  /* 0x0060002006007844 */ /* 0x0003e20000000200 */
[----:B------:R0:W-:Y:S06]  /*53c0*/  MEMBAR.ALL.CTA ;  /* 0x0000000000007992 */ /* 0x0001ec0000008000 */
[----:B0-----:R-:W0:Y:S02]  /*53d0*/  FENCE.VIEW.ASYNC.S ;  /* 0x00000000000073c6 */ /* 0x001e240000000000 */
[----:B0-----:R-:W-:Y:S01]  /*53e0*/  NOP ;  /* 0x0000000000007918 */ /* 0x001fe20000000000 */
[----:B------:R-:W-:Y:S05]  /*53f0*/  @P2 BRA `(.L_x_870) ;  /* 0x0000000000442947 */ /* 0x000fea0003800000 */
        /* <DEDUP_REMOVED lines=10> */
.L_x_871:
[----:B------:R-:W-:-:S11]  /*54a0*/  UISETP.NE.AND UP2, UPT, UR5, 0x1, UPT ;  /* 0x000000010500788c */ /* 0x000fd6000bf45270 */
[----:B------:R-:W-:Y:S02]  /*54b0*/  @UP2 ULDC.64 UR14, c[0x0][0x9e8] ;  /* 0x00027a00000e2ab9 */ /* 0x000fe40000000a00 */
[----:B------:R-:W-:-:S04]  /*54c0*/  UIMAD.WIDE.U32 UR6, UR11, UR14, URZ ;  /* 0x0000000e0b0672a5 */ /* 0x000fc8000f8e003f */
[----:B------:R-:W-:-:S12]  /*54d0*/  @UP2 USHF.R.U32.HI UR11, URZ, UR15, UR7 ;  /* 0x0000000f3f0b2299 */ /* 0x000fd80008011607 */
.L_x_872:
[----:B------:R-:W-:-:S04]  /*54e0*/  UIMAD UR5, UR11, UR5, UR5 ;  /* 0x000000050b0572a4 */ /* 0x000fc8000f8e0205 */
[----:B------:R-:W-:-:S04]  /*54f0*/  UISETP.LT.AND UP2, UPT, UR4, UR5, UPT ;  /* 0x000000050400728c */ /* 0x000fc8000bf41270 */
[----:B------:R-:W-:-:S12]  /*5500*/  USEL UR4, UR4, UR5, UP2 ;  /* 0x0000000504047287 */ /* 0x000fd80009000000 */
.L_x_870:
[----:B------:R-:W-:Y:S01]  /*5510*/  R2UR UR6, R19 ;  /* 0x00000000130672ca */ /* 0x000fe200000e0000 */
[----:B------:R-:W-:Y:S01]  /*5520*/  USHF.R.S32.HI UR5, URZ, 0x1f, UR4 ;  /* 0x0000001f3f057899 */ /* 0x000fe20008011404 */
[----:B------:R-:W-:Y:S02]  /*5530*/  CS2R R134, SRZ ;  /* 0x0000000000867805 */ /* 0x000fe4000001ff00 */
[----:B------:R-:W-:Y:S02]  /*5540*/  CS2R R132, SRZ ;  /* 0x0000000000847805 */ /* 0x000fe4000001ff00 */
[----:B------:R-:W-:Y:S01]  /*5550*/  CS2R R130, SRZ ;  /* 0x0000000000827805 */ /* 0x000fe2000001ff00 */
[----:B------:R-:W-:Y:S01]  /*5560*/  ULEA.HI UR5, UR5, UR4, URZ, 0x7 ;  /* 0x0000000405057291 */ /* 0x000fe2000f8f383f */
[----:B------:R-:W-:Y:S02]  /*5570*/  CS2R R128, SRZ ;  /* 0x0000000000807805 */ /* 0x000fe4000001ff00 */
[----:B------:R-:W-:Y:S01]  /*5580*/  CS2R R126, SRZ ;  /* 0x00000000007e7805 */ /* 0x000fe2000001ff00 */
[----:B------:R-:W-:Y:S01]  /*5590*/  UMOV UR4, URZ ;  /* 0x0000003f00047c82 */ /* 0x000fe20008000000 */
[----:B------:R-:W-:Y:S01]  /*55a0*/  USHF.R.S32.HI UR5, URZ, 0x7, UR5 ;  /* 0x000000073f057899 */ /* 0x000fe20008011405 */
[----:B------:R-:W-:-:S02]  /*55b0*/  CS2R R124, SRZ ;  /* 0x00000000007c7805 */ /* 0x000fc4000001ff00 */
[----:B------:R-:W-:Y:S02]  /*55c0*/  CS2R R122, SRZ ;  /* 0x00000000007a7805 */ /* 0x000fe4000001ff00 */
[----:B------:R-:W-:Y:S01]  /*55d0*/  CS2R R120, SRZ ;  /* 0x0000000000787805 */ /* 0x000fe2000001ff00 */
[----:B------:R-:W-:Y:S01]  /*55e0*/  UISETP.LT.AND UP2, UPT, UR6, UR5, UPT ;  /* 0x000000050600728c */ /* 0x000fe2000bf41270 */
[----:B------:R-:W-:Y:S02]  /*55f0*/  CS2R R118, SRZ ;  /* 0x0000000000767805 */ /* 0x000fe4000001ff00 */
[----:B------:R-:W-:Y:S02]  /*5600*/  CS2R R116, SRZ ;  /* 0x0000000000747805 */ /* 0x000fe4000001ff00 */
[----:B------:R-:W-:Y:S01]  /*5610*/  CS2R R114, SRZ ;  /* 0x0000000000727805 */ /* 0x000fe2000001ff00 */
[----:B------:R-:W-:Y:S01]  /*5620*/  USEL UR7, UR6, UR5, !UP2 ;  /* 0x0000000506077287 */ /* 0x000fe2000d000000 */
[----:B------:R-:W-:-:S02]  /*5630*/  CS2R R112, SRZ ;  /* 0x0000000000707805 */ /* 0x000fc4000001ff00 */
[----:B------:R-:W-:Y:S01]  /*5640*/  CS2R R110, SRZ ;  /* 0x00000000006e7805 */ /* 0x000fe2000001ff00 */
[----:B------:R-:W-:Y:S01]  /*5650*/  UMOV UR5, URZ ;  /* 0x0000003f00057c82 */ /* 0x000fe20008000000 */
[----:B------:R-:W-:Y:S02]  /*5660*/  CS2R R108, SRZ ;  /* 0x00000000006c7805 */ /* 0x000fe4000001ff00 */
[----:B------:R-:W-:Y:S02]  /*5670*/  CS2R R106, SRZ ;  /* 0x00000000006a7805 */ /* 0x000fe4000001ff00 */
[----:B------:R-:W-:Y:S02]  /*5680*/  ISETP.GE.AND P2, PT, R11, UR7, PT ;  /* 0x000000070b007c0c */ /* 0x000fe4000bf46270 */
        /* <DEDUP_REMOVED lines=9> */
[----:B------:R-:W-:Y:S06]  /*5720*/  @!P2 BRA `(.L_x_873) ;  /* 0x000000380060a947 */ /* 0x000fec0003800000 */
[----:B------:R-:W-:Y:S01]  /*5730*/  IMAD.MOV.U32 R135, RZ, RZ, RZ ;  /* 0x000000ffff877224 */ /* 0x000fe200078e00ff */
[----:B------:R-:W-:Y:S01]  /*5740*/  UMOV UR40, URZ ;  /* 0x0000003f00287c82 */ /* 0x000fe20008000000 */
[----:B------:R-:W-:Y:S01]  /*5750*/  UMOV UR6, URZ ;  /* 0x0000003f00067c82 */ /* 0x000fe20008000000 */
[----:B------:R-:W-:Y:S01]  /*5760*/  ULDC UR29, c[0x0][0x9e4] ;  /* 0x00027900001d7ab9 */ /* 0x000fe20000000800 */
[----:B------:R-:W-:Y:S01]  /*5770*/  ULDC UR31, c[0x0][0x2f0] ;  /* 0x0000bc00001f7ab9 */ /* 0x000fe20000000800 */
[----:B------:R-:W-:Y:S01]  /*5780*/  ULDC UR28, c[0x0][0x9d8] ;  /* 0x00027600001c7ab9 */ /* 0x000fe20000000800 */
[----:B------:R-:W-:Y:S01]  /*5790*/  ULDC UR30, c[0x0][0x988] ;  /* 0x00026200001e7ab9 */ /* 0x000fe20000000800 */
[----:B------:R-:W-:-:S05]  /*57a0*/  ULDC UR39, c[0x0][0x9e0] ;  /* 0x0002780000277ab9 */ /* 0x000fca0000000800 */
.L_x_890:
[----:B------:R-:W-:Y:S01]  /*57b0*/  UIADD3 UR4, UR6, 0x1, URZ ;  /* 0x0000000106047890 */ /* 0x000fe2000fffe03f */
[----:B------:R-:W-:-:S03]  /*57c0*/  ISETP.NE.AND P3, PT, RZ, UR38, PT ;  /* 0x00000026ff007c0c */ /* 0x000fc6000bf65270 */
[----:B------:R-:W-:-:S04]  /*57d0*/  UISETP.NE.AND UP2, UPT, UR4, 0x2, UPT ;  /* 0x000000020400788c */ /* 0x000fc8000bf45270 */
[----:B------:R-:W-:Y:S02]  /*57e0*/  USEL UR5, URZ, 0x1, UP2 ;  /* 0x000000013f057887 */ /* 0x000fe40009000000 */
[----:B------:R-:W-:Y:S02]  /*57f0*/  USEL UR4, UR4, URZ, UP2 ;  /* 0x0000003f04047287 */ /* 0x000fe40009000000 */
[----:B------:R-:W-:Y:S02]  /*5800*/  ULOP3.LUT UR5, UR40, UR5, URZ, 0x3c, !UPT ;  /* 0x0000000528057292 */ /* 0x000fe4000f8e3c3f */
[----:B---3--:R-:W-:Y:S10]  /*5810*/  @P3 BRA `(.L_x_874) ;  /* 0x00000000002c3947 */ /* 0x008ff40003800000 */
[----:B------:R-:W-:Y:S05]  /*5820*/  @!P0 BRA `(.L_x_875) ;  /* 0x0000000000048947 */ /* 0x000fea0003800000 */
[----:B------:R-:W-:Y:S01]  /*5830*/  BPT.TRAP 0x1 ;  /* 0x000000040000795c */ /* 0x000fe20000300000 */
.L_x_875:
[----:B------:R-:W-:Y:S01]  /*5840*/  ULEA UR10, UR4, UR36, 0x3 ;  /* 0x00000024040a7291 */ /* 0x000fe2000f8e183f */
[----:B------:R-:W-:-:S05]  /*5850*/  IMAD.U32 R15, RZ, RZ, UR5 ;  /* 0x00000005ff0f7e24 */ /* 0x000fca000f8e00ff */
[----:B------:R-:W-:-:S04]  /*5860*/  SHF.L.U32 R15, R15, 0x1f, RZ ;  /* 0x0000001f0f0f7819 */ /* 0x000fc800000006ff */
[----:B------:R0:W2:Y:S01]  /*5870*/  SYNCS.PHASECHK.TRANS64.TRYWAIT P2, [UR10+0x2d830], R15 ;  /* 0x02d8300fff0075a7 */ /* 0x0000a2000804014a */
[----:B------:R-:W-:Y:S05]  /*5880*/  @!P0 BRA `(.L_x_876) ;  /* 0x0000000000048947 */ /* 0x000fea0003800000 */
[----:B------:R-:W-:Y:S01]  /*5890*/  BPT.TRAP 0x1 ;  /* 0x000000040000795c */ /* 0x000fe20000300000 */
.L_x_876:
[----:B--2---:R-:W-:Y:S05]  /*58a0*/  @P2 BRA `(.L_x_874) ;  /* 0x0000000000082947 */ /* 0x004fea0003800000 */
[----:B------:R-:W2:Y:S02]  /*58b0*/  SYNCS.PHASECHK.TRANS64.TRYWAIT P2, [UR10+0x2d830], R15 ;  /* 0x02d8300fff0075a7 */ /* 0x000ea4000804014a */
[----:B--2---:R-:W-:Y:S05]  /*58c0*/  @!P2 BRA `(.L_x_877) ;  /* 0x0000010000bca947 */ /* 0x004fea0003800000 */
.L_x_874:
[----:B0-2---:R-:W-:Y:S01]  /*58d0*/  VIADD R15, R22, 0x8 ;  /* 0x00000008160f7836 */ /* 0x005fe20000000000 */
[----:B------:R-:W-:Y:S01]  /*58e0*/  R2UR UR32, R12 ;  /* 0x000000000c2072ca */ /* 0x000fe200000e0000 */
[----:B------:R-:W-:Y:S01]  /*58f0*/  UIMAD UR34, UR4, 0x600, UR37 ;  /* 0x00000600042278a4 */ /* 0x000fe2000f8e0225 */
[----:B------:R-:W-:Y:S01]  /*5900*/  R2UR UR33, R13 ;  /* 0x000000000d2172ca */ /* 0x000fe200000e0000 */
[----:B------:R-:W-:Y:S01]  /*5910*/  UMOV UR35, 0x80000020 ;  /* 0x8000002000237882 */ /* 0x000fe20000000000 */
[----:B------:R0:W-:Y:S01]  /*5920*/  BAR.SYNC.DEFER_BLOCKING R15, 0x100 ;  /* 0x0004000f0000751d */ /* 0x0001e20000010000 */
[----:B------:R-:W-:Y:S02]  /*5930*/  UIADD3 UR10, UR34, 0x2, URZ ;  /* 0x00000002220a7890 */ /* 0x000fe4000fffe03f */
[----:B------:R-:W-:Y:S02]  /*5940*/  UIADD3 UR14, UR34, 0x200, URZ ;  /* 0x00000200220e7890 */ /* 0x000fe4000fffe03f */
[----:B------:R-:W-:Y:S01]  /*5950*/  UIADD3 UR18, UR34, 0x202, URZ ;  /* 0x0000020222127890 */ /* 0x000fe2000fffe03f */
[----:B------:R-:W-:Y:S01]  /*5960*/  UMOV UR11, 0x80000020 ;  /* 0x80000020000b7882 */ /* 0x000fe20000000000 */
[----:B------:R-:W-:Y:S01]  /*5970*/  UMOV UR15, 0x80000020 ;  /* 0x80000020000f7882 */ /* 0x000fe20000000000 */
[----:B------:R-:W-:Y:S01]  /*5980*/  UMOV UR19, 0x80000020 ;  /* 0x8000002000137882 */ /* 0x000fe20000000000 */
[----:B------:R-:W-:Y:S01]  /*5990*/  UIADD3 UR22, UR34, 0x400, URZ ;  /* 0x0000040022167890 */ /* 0x000fe2000fffe03f */
[----:B------:R-:W-:Y:S01]  /*59a0*/  UMOV UR23, 0x80000020 ;  /* 0x8000002000177882 */ /* 0x000fe20000000000 */
[----:B------:R-:W-:Y:S01]  /*59b0*/  UIADD3 UR26, UR34, 0x402, URZ ;  /* 0x00000402221a7890 */ /* 0x000fe2000fffe03f */
[----:B------:R-:W-:Y:S01]  /*59c0*/  UMOV UR27, 0x80000020 ;  /* 0x80000020001b7882 */ /* 0x000fe20000000000 */
[----:B-1----:R-:W-:-:S06]  /*59d0*/  WARPGROUP.ARRIVE ;  /* 0x00000000000079c5 */ /* 0x002fcc0000000000 */
[----:B------:R-:W-:Y:S03]  /*59e0*/  HGMMA.64x128x16.F32.BF16 R24, gdesc[UR32], RZ, !UPT, gsb0 ;  /* 0x01e00000201879f0 */ /* 0x000fe6000c0018ff */
        /* <DEDUP_REMOVED lines=16> */
[----:B0-----:R-:W-:Y:S05]  /*5af0*/  @P3 BRA `(.L_x_878) ;  /* 0x00000000002c3947 */ /* 0x001fea0003800000 */
[----:B------:R-:W-:Y:S05]  /*5b00*/  @!P0 BRA `(.L_x_879) ;  /* 0x0000000000048947 */ /* 0x000fea0003800000 */
[----:B------:R-:W-:Y:S01]  /*5b10*/  BPT.TRAP 0x1 ;  /* 0x000000040000795c */ /* 0x000fe20000300000 */
.L_x_879:
[----:B------:R-:W-:Y:S01]  /*5b20*/  ULEA UR10, UR6, UR36, 0x3 ;  /* 0x00000024060a7291 */ /* 0x000fe2000f8e183f */
[----:B------:R-:W-:-:S05]  /*5b30*/  IMAD.U32 R15, RZ, RZ, UR40 ;  /* 0x00000028ff0f7e24 */ /* 0x000fca000f8e00ff */
[----:B------:R-:W-:-:S04]  /*5b40*/  SHF.L.U32 R15, R15, 0x1f, RZ ;  /* 0x0000001f0f0f7819 */ /* 0x000fc800000006ff */
[----:B------:R0:W1:Y:S01]  /*5b50*/  SYNCS.PHASECHK.TRANS64.TRYWAIT P2, [UR10+0x2d850], R15 ;  /* 0x02d8500fff0075a7 */ /* 0x000062000804014a */
[----:B------:R-:W-:Y:S05]  /*5b60*/  @!P0 BRA `(.L_x_880) ;  /* 0x0000000000048947 */ /* 0x000fea0003800000 */
[----:B------:R-:W-:Y:S01]  /*5b70*/  BPT.TRAP 0x1 ;  /* 0x000000040000795c */ /* 0x000fe20000300000 */
.L_x_880:
[----:B-1----:R-:W-:Y:S05]  /*5b80*/  @P2 BRA `(.L_x_878) ;  /* 0x0000000000082947 */ /* 0x002fea0003800000 */
[----:B------:R-:W1:Y:S02]  /*5b90*/  SYNCS.PHASECHK.TRANS64.TRYWAIT P2, [UR10+0x2d850], R15 ;  /* 0x02d8500fff0075a7 */ /* 0x000e64000804014a */
[----:B-1----:R-:W-:Y:S05]  /*5ba0*/  @!P2 BRA `(.L_x_881) ;  /* 0x00000100001ca947 */ /* 0x002fea0003800000 */
.L_x_878:
[----:B------:R-:W-:Y:S01]  /*5bb0*/  UIADD3 UR10, UR36, 0x400, URZ ;  /* 0x00000400240a7890 */ /* 0x000fe2000fffe03f */
[----:B------:R-:W-:Y:S01]  /*5bc0*/  WARPGROUP.ARRIVE ;  /* 0x00000000000079c5 */ /* 0x000fe20000000000 */
[----:B------:R-:W-:Y:S01]  /*5bd0*/  UMOV UR33, 0x40000040 ;  /* 0x4000004000217882 */ /* 0x000fe20000000000 */
[----:B------:R-:W-:Y:S01]  /*5be0*/  UMOV UR35, 0x80000020 ;  /* 0x8000002000237882 */ /* 0x000fe20000000000 */
[----:B------:R-:W-:Y:S01]  /*5bf0*/  USHF.R.U32.HI UR10, URZ, 0x4, UR10 ;  /* 0x000000043f0a7899 */ /* 0x000fe2000801160a */
[----:B-1----:R-:W-:Y:S01]  /*5c00*/  FMUL.FTZ R20, R25, UR28 ;  /* 0x0000001c19147c20 */ /* 0x002fe20008410000 */
[----:B------:R-:W-:Y:S01]  /*5c10*/  FMUL.FTZ R25, R28, UR28 ;  /* 0x0000001c1c197c20 */ /* 0x000fe20008410000 */
[----:B------:R-:W-:Y:S01]  /*5c20*/  FMUL.FTZ R28, R31, UR28 ;  /* 0x0000001c1f1c7c20 */ /* 0x000fe20008410000 */
[----:B------:R-:W-:Y:S01]  /*5c30*/  ULOP3.LUT UR10, UR10, 0x3fff, URZ, 0xc0, !UPT ;  /* 0x00003fff0a0a7892 */ /* 0x000fe2000f8ec03f */
[----:B------:R-:W-:Y:S01]  /*5c40*/  FMUL.FTZ R31, R34, UR28 ;  /* 0x0000001c221f7c20 */ /* 0x000fe20008410000 */
[----:B------:R-:W-:Y:S01]  /*5c50*/  FMUL.FTZ R34, R37, UR28 ;  /* 0x0000001c25227c20 */ /* 0x000fe20008410000 */
[----:B------:R-:W-:Y:S01]  /*5c60*/  FMUL.FTZ R37, R40, UR28 ;  /* 0x0000001c28257c20 */ /* 0x000fe20008410000 */
[----:B------:R-:W-:Y:S01]  /*5c70*/  ULOP3.LUT UR11, UR10, 0x2000000, URZ, 0xfc, !UPT ;  /* 0x020000000a0b7892 */ /* 0x000fe2000f8efc3f */
[----:B------:R-:W-:Y:S01]  /*5c80*/  FMUL.FTZ R40, R43, UR28 ;  /* 0x0000001c2b287c20 */ /* 0x000fe20008410000 */
[----:B------:R-:W-:Y:S01]  /*5c90*/  ULOP3.LUT UR10, UR60, 0x10000, URZ, 0xfc, !UPT ;  /* 0x000100003c0a7892 */ /* 0x000fe2000f8efc3f */
[----:B------:R-:W-:Y:S01]  /*5ca0*/  FMUL.FTZ R43, R46, UR28 ;  /* 0x0000001c2e2b7c20 */ /* 0x000fe20008410000 */
[----:B------:R-:W-:Y:S01]  /*5cb0*/  UIMAD UR11, UR6, 0x600, UR11 ;  /* 0x00000600060b78a4 */ /* 0x000fe2000f8e020b */
[----:B------:R-:W-:Y:S01]  /*5cc0*/  FMUL.FTZ R46, R49, UR28 ;  /* 0x0000001c312e7c20 */ /* 0x000fe20008410000 */
[----:B------:R-:W-:Y:S01]  /*5cd0*/  FMUL.FTZ R49, R52, UR28 ;  /* 0x0000001c34317c20 */ /* 0x000fe20008410000 */
[----:B------:R-:W-:Y:S01]  /*5ce0*/  FMUL.FTZ R52, R55, UR28 ;  /* 0x0000001c37347c20 */ /* 0x000fe20008410000 */
[----:B------:R-:W-:Y:S01]  /*5cf0*/  FMUL.FTZ R55, R58, UR28 ;  /* 0x0000001c3a377c20 */ /* 0x000fe20008410000 */
[----:B------:R-:W-:Y:S01]  /*5d00*/  UMOV UR32, UR10 ;  /* 0x0000000a00207c82 */ /* 0x000fe20008000000 */
[----:B------:R-:W-:Y:S01]  /*5d10*/  FMUL.FTZ R58, R59, UR28 ;  /* 0x0000001c3b3a7c20 */ /* 0x000fe20008410000 */
[----:B------:R-:W-:Y:S01]  /*5d20*/  UMOV UR34, UR11 ;  /* 0x0000000b00227c82 */ /* 0x000fe20008000000 */
[----:B------:R-:W-:Y:S01]  /*5d30*/  FMUL.FTZ R59, R60, UR28 ;  /* 0x0000001c3c3b7c20 */ /* 0x000fe20008410000 */
[----:B------:R-:W-:Y:S01]  /*5d40*/  HGMMA.64x96x16.F32.BF16 R88, gdesc[UR32].tnspB, R88, gsb0 ;  /* 0x41600000205879f0 */ /* 0x000fe20008001858 */
[----:B------:R-:W-:Y:S01]  /*5d50*/  UIADD3 UR32, UR10, 0x2, URZ ;  /* 0x000000020a207890 */ /* 0x000fe2000fffe03f */
[----:B------:R-:W-:Y:S01]  /*5d60*/  FMUL.FTZ R60, R61, UR28 ;  /* 0x0000001c3d3c7c20 */ /* 0x000fe20008410000 */
[----:B------:R-:W-:Y:S01]  /*5d70*/  UIADD3 UR34, UR11, 0x40, URZ ;  /* 0x000000400b227890 */ /* 0x000fe2000fffe03f */
[----:B------:R-:W-:Y:S01]  /*5d80*/  FMUL.FTZ R61, R62, UR28 ;  /* 0x0000001c3e3d7c20 */ /* 0x000fe20008410000 */
[----:B------:R-:W-:Y:S01]  /*5d90*/  UMOV UR33, 0x40000040 ;  /* 0x4000004000217882 */ /* 0x000fe20000000000 */
[----:B------:R-:W-:Y:S01]  /*5da0*/  UMOV UR35, 0x80000020 ;  /* 0x8000002000237882 */ /* 0x000fe20000000000 */
[----:B------:R-:W-:Y:S01]  /*5db0*/  FMUL.FTZ R62, R63, UR28 ;  /* 0x0000001c3f3e7c20 */ /* 0x000fe20008410000 */
[----:B------:R-:W-:Y:S01]  /*5dc0*/  FMUL.FTZ R63, R64, UR28 ;  /* 0x0000001c403f7c20 */ /* 0x000fe20008410000 */
[----:B------:R-:W-:Y:S01]  /*5dd0*/  FMUL.FTZ R64, R65, UR28 ;  /* 0x0000001c41407c20 */ /* 0x000fe20008410000 */
[----:B------:R-:W-:Y:S01]  /*5de0*/  FMUL.FTZ R65, R66, UR28 ;  /* 0x0000001c42417c20 */ /* 0x000fe20008410000 */
[----:B------:R-:W-:Y:S01]  /*5df0*/  FMUL.FTZ R66, R67, UR28 ;  /* 0x0000001c43427c20 */ /* 0x000fe20008410000 */
[----:B------:R-:W-:Y:S01]  /*5e00*/  FMUL.FTZ R67, R68, UR28 ;  /* 0x0000001c44437c20 */ /* 0x000fe20008410000 */
[----:B------:R-:W-:Y:S01]  /*5e10*/  FMUL.FTZ R68, R69, UR28 ;  /* 0x0000001c45447c20 */ /* 0x000fe20008410000 */
[----:B------:R-:W-:Y:S01]  /*5e20*/  PLOP3.LUT P2, PT, PT, PT, UP0, 0x80, 0x0 ;  /* 0x000000000000781c */ /* 0x000fe20003f4f008 */
        /* <DEDUP_REMOVED lines=24> */
[----:B0-----:R-:W-:Y:S01]  /*5fb0*/  FMUL.FTZ R15, R24, UR28 ;  /* 0x0000001c180f7c20 */ /* 0x001fe20008410000 */
[----:B------:R-:W-:Y:S01]  /*5fc0*/  FMUL.FTZ R81, R82, UR28 ;  /* 0x0000001c52517c20 */ /* 0x000fe20008410000 */
[----:B------:R-:W-:Y:S01]  /*5fd0*/  FMUL.FTZ R24, R27, UR28 ;  /* 0x0000001c1b187c20 */ /* 0x000fe20008410000 */
[----:B------:R-:W-:Y:S01]  /*5fe0*/  FMUL.FTZ R82, R83, UR28 ;  /* 0x0000001c53527c20 */ /* 0x000fe20008410000 */
[----:B------:R-:W-:Y:S01]  /*5ff0*/  FMUL.FTZ R27, R30, UR28 ;  /* 0x0000001c1e1b7c20 */ /* 0x000fe20008410000 */
[----:B------:R-:W0:Y:S01]  /*6000*/  LDC R83, c[0x0][0x288] ;  /* 0x0000a200ff537b82 */ /* 0x000e220000000800 */
[----:B------:R-:W-:Y:S01]  /*6010*/  FMUL.FTZ R30, R33, UR28 ;  /* 0x0000001c211e7c20 */ /* 0x000fe20008410000 */
[----:B------:R-:W-:Y:S01]  /*6020*/  FMUL.FTZ R33, R36, UR28 ;  /* 0x0000001c24217c20 */ /* 0x000fe20008410000 */
[----:B------:R-:W-:-:S02]  /*6030*/  IMAD.MOV.U32 R141, RZ, RZ, R0 ;  /* 0x000000ffff8d7224 */ /* 0x000fc400078e0000 */
[----:B------:R-:W-:Y:S01]  /*6040*/  FMUL.FTZ R36, R39, UR28 ;  /* 0x0000001c27247c20 */ /* 0x000fe20008410000 */
[----:B------:R-:W-:Y:S01]  /*6050*/  FMUL.FTZ R39, R42, UR28 ;  /* 0x0000001c2a277c20 */ /* 0x000fe20008410000 */
[----:B------:R-:W-:Y:S01]  /*6060*/  FMUL.FTZ R136, R85, UR28 ;  /* 0x0000001c55887c20 */ /* 0x000fe20008410000 */
[----:B------:R-:W-:Y:S01]  /*6070*/  FMUL.FTZ R42, R45, UR28 ;  /* 0x0000001c2d2a7c20 */ /* 0x000fe20008410000 */
[----:B------:R-:W-:Y:S01]  /*6080*/  FMUL.FTZ R85, R86, UR28 ;  /* 0x0000001c56557c20 */ /* 0x000fe20008410000 */
[----:B------:R-:W-:Y:S01]  /*6090*/  FMUL.FTZ R45, R48, UR28 ;  /* 0x0000001c302d7c20 */ /* 0x000fe20008410000 */
[----:B------:R-:W-:Y:S02]  /*60a0*/  IMAD.SHL.U32 R86, R11, 0x80, RZ ;  /* 0x000000800b567824 */ /* 0x000fe400078e00ff */
[----:B------:R-:W-:Y:S01]  /*60b0*/  FMUL.FTZ R48, R51, UR28 ;  /* 0x0000001c33307c20 */ /* 0x000fe20008410000 */
[----:B------:R-:W-:Y:S01]  /*60c0*/  FMUL.FTZ R51, R54, UR28 ;  /* 0x0000001c36337c20 */ /* 0x000fe20008410000 */
[----:B------:R-:W-:Y:S01]  /*60d0*/  FMUL.FTZ R54, R57, UR28 ;  /* 0x0000001c39367c20 */ /* 0x000fe20008410000 */
[----:B------:R-:W-:Y:S01]  /*60e0*/  IMAD.U32 R57, RZ, RZ, UR4 ;  /* 0x00000004ff397e24 */ /* 0x000fe2000f8e00ff */
[----:B------:R-:W-:Y:S01]  /*60f0*/  IADD3 R138, -R86, 0x1, RZ ;  /* 0x00000001568a7810 */ /* 0x000fe20007ffe1ff */
[----:B------:R-:W-:Y:S01]  /*6100*/  FMUL.FTZ R84, R84, UR28 ;  /* 0x0000001c54547c20 */ /* 0x000fe20008410000 */
[----:B------:R-:W-:Y:S01]  /*6110*/  FMUL.FTZ R87, R87, UR28 ;  /* 0x0000001c57577c20 */ /* 0x000fe20008410000 */
[----:B------:R-:W-:Y:S01]  /*6120*/  R2UR UR14, R10 ;  /* 0x000000000a0e72ca */ /* 0x000fe200000e0000 */
[----:B------:R-:W1:Y:S01]  /*6130*/  MUFU.TANH R15, R15 ;  /* 0x0000000f000f7308 */ /* 0x000e620000002400 */
[----:B------:R-:W-:Y:S01]  /*6140*/  @!P1 LEA R57, R57, UR36, 0x3 ;  /* 0x0000002439399c11 */ /* 0x000fe2000f8e18ff */
[----:B------:R-:W-:-:S04]  /*6150*/  IMAD R137, R3, -0x2, R138 ;  /* 0xfffffffe03897824 */ /* 0x000fc800078e028a */
[----:B------:R-:W-:Y:S02]  /*6160*/  @!P1 VIADD R57, R57, 0x2d840 ;  /* 0x0002d84039399836 */ /* 0x000fe40000000000 */
[----:B------:R-:W2:Y:S01]  /*6170*/  MUFU.TANH R20, R20 ;  /* 0x0000001400147308 */ /* 0x000ea20000002400 */
[----:B------:R-:W-:Y:S02]  /*6180*/  IMAD R138, R18, UR31, R137 ;  /* 0x0000001f128a7c24 */ /* 0x000fe4000f8e0289 */
[----:B------:R-:W-:Y:S02]  /*6190*/  @!P1 PRMT R57, RZ, 0x654, R57 ;  /* 0x00000654ff399816 */ /* 0x000fe40000000039 */
[----:B0-----:R-:W-:-:S03]  /*61a0*/  IMAD.IADD R138, R138, 0x1, -R83 ;  /* 0x000000018a8a7824 */ /* 0x001fc600078e0a53 */
[----:B------:R-:W0:Y:S01]  /*61b0*/  MUFU.TANH R23, R23 ;  /* 0x0000001700177308 */ /* 0x000e220000002400 */
[C---:B------:R-:W-:Y:S02]  /*61c0*/  VIADD R140, R138.reuse, UR39 ;  /* 0x000000278a8c7c36 */ /* 0x040fe40008000000 */
[----:B------:R-:W-:-:S05]  /*61d0*/  VIADD R139, R138, UR14 ;  /* 0x0000000e8a8b7c36 */ /* 0x000fca0008000000 */
[----:B------:R-:W3:Y:S08]  /*61e0*/  MUFU.TANH R24, R24 ;  /* 0x0000001800187308 */ /* 0x000ef00000002400 */
[----:B------:R-:W4:Y:S01]  /*61f0*/  MUFU.TANH R25, R25 ;  /* 0x0000001900197308 */ /* 0x000f220000002400 */
[----:B------:R-:W-:Y:S02]  /*6200*/  WARPGROUP.DEPBAR.LE gsb0, 0x0 ;  /* 0x00008000000079c5 */ /* 0x000fe40000010000 */
[----:B------:R-:W-:-:S05]  /*6210*/  WARPGROUP.ARRIVE ;  /* 0x00000000000079c5 */ /* 0x000fca0000000000 */
[----:B------:R-:W0:Y:S01]  /*6220*/  MUFU.TANH R26, R26 ;  /* 0x0000001a001a7308 */ /* 0x000e220000002400 */
[----:B------:R-:W-:Y:S01]  /*6230*/  HGMMA.64x96x16.F32.BF16 R88, gdesc[UR32].tnspB, R88, gsb0 ;  /* 0x41600000205879f0 */ /* 0x000fe20008001858 */
[----:B------:R-:W-:Y:S02]  /*6240*/  UIADD3 UR32, UR10, 0x4, URZ ;  /* 0x000000040a207890 */ /* 0x000fe4000fffe03f */
[----:B------:R-:W-:-:S04]  /*6250*/  UIADD3 UR34, UR11, 0x80, URZ ;  /* 0x000000800b227890 */ /* 0x000fc8000fffe03f */
[----:B------:R-:W0:Y:S01]  /*6260*/  MUFU.TANH R27, R27 ;  /* 0x0000001b001b7308 */ /* 0x000e220000002400 */
[----:B------:R-:W-:Y:S01]  /*6270*/  UMOV UR33, 0x40000040 ;  /* 0x4000004000217882 */ /* 0x000fe20000000000 */
[----:B------:R-:W-:-:S06]  /*6280*/  UMOV UR35, 0x80000020 ;  /* 0x8000002000237882 */ /* 0x000fcc0000000000 */
        /* <DEDUP_REMOVED lines=12> */
[----:B------:R-:W-:-:S02]  /*6350*/  WARPGROUP.DEPBAR.LE gsb0, 0x0 ;  /* 0x00008000000079c5 */ /* 0x000fc40000010000 */
[----:B------:R-:W-:-:S05]  /*6360*/  WARPGROUP.ARRIVE ;  /* 0x00000000000079c5 */ /* 0x000fca0000000000 */
[----:B------:R-:W0:Y:S01]  /*6370*/  MUFU.TANH R40, R40 ;  /* 0x0000002800287308 */ /* 0x000e220000002400 */
[----:B------:R-:W-:Y:S01]  /*6380*/  HGMMA.64x96x16.F32.BF16 R88, gdesc[UR32].tnspB, R88, gsb0 ;  /* 0x41600000205879f0 */ /* 0x000fe20008001858 */
[----:B------:R-:W-:Y:S02]  /*6390*/  UIADD3 UR32, UR10, 0x6, URZ ;  /* 0x000000060a207890 */ /* 0x000fe4000fffe03f */
[----:B------:R-:W-:Y:S01]  /*63a0*/  UIADD3 UR34, UR11, 0xc0, URZ ;  /* 0x000000c00b227890 */ /* 0x000fe2000fffe03f */
[----:B------:R-:W-:Y:S01]  /*63b0*/  UMOV UR33, 0x40000040 ;  /* 0x4000004000217882 */ /* 0x000fe20000000000 */
[----:B------:R-:W-:Y:S02]  /*63c0*/  UMOV UR35, 0x80000020 ;  /* 0x8000002000237882 */ /* 0x000fe40000000000 */
        /* <DEDUP_REMOVED lines=64> */
[----:B------:R-:W0:Y:S01]  /*67d0*/  MUFU.TANH R87, R87 ;  /* 0x0000005700577308 */ /* 0x000e220000002400 */
[----:B------:R-:W-:-:S02]  /*67e0*/  WARPGROUP.DEPBAR.LE gsb0, 0x0 ;  /* 0x00008000000079c5 */ /* 0x000fc40000010000 */
[----:B------:R-:W-:-:S06]  /*67f0*/  WARPGROUP.ARRIVE ;  /* 0x00000000000079c5 */ /* 0x000fcc0000000000 */
[----:B------:R-:W-:Y:S01]  /*6800*/  HGMMA.64x96x16.F32.BF16 R88, gdesc[UR32].tnspB, R88, gsb0 ;  /* 0x41600000205879f0 */ /* 0x000fe20008001858 */
[----:B------:R-:W-:Y:S02]  /*6810*/  UIADD3 UR32, UR10, 0x606, URZ ;  /* 0x000006060a207890 */ /* 0x000fe4000fffe03f */
[----:B------:R-:W-:Y:S01]  /*6820*/  UIADD3 UR34, UR11, 0x1c0, URZ ;  /* 0x000001c00b227890 */ /* 0x000fe2000fffe03f */
[----:B------:R-:W-:Y:S01]  /*6830*/  UMOV UR33, 0x40000040 ;  /* 0x4000004000217882 */ /* 0x000fe20000000000 */
[----:B------:R-:W-:Y:S01]  /*6840*/  UMOV UR35, 0x80000020 ;  /* 0x8000002000237882 */ /* 0x000fe20000000000 */
[----:B------:R-:W-:Y:S02]  /*6850*/  @UP0 ULDC UR10, c[0x0][0x44c] ;  /* 0x00011300000a0ab9 */ /* 0x000fe40000000800 */
[----:B------:R-:W-:Y:S01]  /*6860*/  @P2 IMAD.HI.U32 R56, R0, UR10, RZ ;  /* 0x0000000a00382c27 */ /* 0x000fe2000f8e00ff */
[----:B------:R-:W-:Y:S01]  /*6870*/  @UP0 ULDC UR10, c[0x0][0x450] ;  /* 0x00011400000a0ab9 */ /* 0x000fe20000000800 */
[----:B------:R-:W-:-:S03]  /*6880*/  ISETP.GE.U32.AND P2, PT, R2, 0x180, PT ;  /* 0x000001800200780c */ /* 0x000fc60003f46070 */
[----:B------:R-:W-:Y:S01]  /*6890*/  @P3 SHF.R.U32.HI R141, RZ, UR10, R56 ;  /* 0x0000000aff8d3c19 */ /* 0x000fe20008011638 */
[----:B------:R-:W-:-:S04]  /*68a0*/  VIADD R56, R22, 0x9 ;  /* 0x0000000916387836 */ /* 0x000fc80000000000 */
[----:B------:R-:W5:Y:S01]  /*68b0*/  SHFL.IDX PT, R143, R141, RZ, 0x1c1f ;  /* 0x001c1fff8d8f7589 */ /* 0x000f6200000e0000 */
[----:B------:R-:W-:Y:S02]  /*68c0*/  SEL R56, R56, 0x9, !P2 ;  /* 0x0000000938387807 */ /* 0x000fe40005000000 */
[----:B------:R-:W-:Y:S01]  /*68d0*/  PLOP3.LUT P2, PT, PT, PT, UP1, 0x40, 0x0 ;  /* 0x000000000000781c */ /* 0x000fe20003f4e818 */
[C---:B-----5:R-:W-:Y:S02]  /*68e0*/  IMAD.IADD R138, R143.reuse, 0x1, R140 ;  /* 0x000000018f8a7824 */ /* 0x060fe400078e028c */
[----:B------:R-:W-:Y:S01]  /*68f0*/  IMAD.IADD R137, R143, 0x1, R139 ;  /* 0x000000018f897824 */ /* 0x000fe200078e028b */
[----:B------:R-:W-:Y:S02]  /*6900*/  WARPGROUP.DEPBAR.LE gsb0, 0x0 ;  /* 0x00008000000079c5 */ /* 0x000fe40000010000 */
[----:B------:R-:W-:-:S06]  /*6910*/  WARPGROUP.ARRIVE ;  /* 0x00000000000079c5 */ /* 0x000fcc0000000000 */
[----:B------:R-:W-:Y:S03]  /*6920*/  HGMMA.64x96x16.F32.BF16 R88, gdesc[UR32].tnspB, R88, gsb0 ;  /* 0x41600000205879f0 */ /* 0x000fe60008001858 */
[----:B------:R-:W-:Y:S02]  /*6930*/  WARPGROUP.DEPBAR.LE gsb0, 0x0 ;  /* 0x00008000000079c5 */ /* 0x000fe40000010000 */
[----:B------:R0:W-:Y:S06]  /*6940*/  BAR.ARV R56, 0x100 ;  /* 0x000400380000751d */ /* 0x0001ec0000002000 */
[----:B------:R0:W-:Y:S01]  /*6950*/  @!P1 SYNCS.ARRIVE.TRANS64.RED.A1T0 RZ, [R57+URZ], RZ ;  /* 0x000000ff39ff99a7 */ /* 0x0001e2000810043f */
[----:B-1234-:R-:W-:Y:S05]  /*6960*/  @P2 BRA `(.L_x_882) ;  /* 0x00000000005c2947 */ /* 0x01efea0003800000 */
[----:B0-----:R-:W-:Y:S01]  /*6970*/  IMAD R56, R18, UR31, R143 ;  /* 0x0000001f12387c24 */ /* 0x001fe2000f8e028f */
[----:B------:R-:W-:Y:S03]  /*6980*/  BSSY B0, `(.L_x_883) ;  /* 0x0000011000007945 */ /* 0x000fe60003800000 */
[----:B------:R-:W-:-:S05]  /*6990*/  IMAD.IADD R143, R56, 0x1, -R83 ;  /* 0x00000001388f7824 */ /* 0x000fca00078e0a53 */
[----:B------:R-:W-:-:S13]  /*69a0*/  ISETP.GT.AND P2, PT, R143, -0x1, PT ;  /* 0xffffffff8f00780c */ /* 0x000fda0003f44270 */
[----:B------:R-:W-:Y:S05]  /*69b0*/  @P2 BRA `(.L_x_884) ;  /* 0x0000000000202947 */ /* 0x000fea0003800000 */
[----:B------:R-:W-:Y:S01]  /*69c0*/  IMAD.U32 R145, RZ, RZ, UR29 ;  /* 0x0000001dff917e24 */ /* 0x000fe2000f8e00ff */
[----:B------:R-:W-:-:S04]  /*69d0*/  LOP3.LUT R143, RZ, R143, RZ, 0x33, !PT ;  /* 0x0000008fff8f7212 */ /* 0x000fc800078e33ff */
[----:B------:R-:W-:-:S13]  /*69e0*/  ISETP.NE.AND P2, PT, R145, 0x1, PT ;  /* 0x000000019100780c */ /* 0x000fda0003f45270 */
[----:B------:R-:W0:Y:S02]  /*69f0*/  @P2 LDC.64 R56, c[0x0][0x9e8] ;  /* 0x00027a00ff382b82 */ /* 0x000e240000000a00 */
[----:B0-----:R-:W-:-:S05]  /*6a00*/  @P2 IMAD.HI.U32 R56, R143, R56, RZ ;  /* 0x000000388f382227 */ /* 0x001fca00078e00ff */
[----:B------:R-:W-:-:S04]  /*6a10*/  @P2 SHF.R.U32.HI R143, RZ, R57, R56 ;  /* 0x00000039ff8f2219 */ /* 0x000fc80000011638 */
[----:B------:R-:W-:Y:S01]  /*6a20*/  LOP3.LUT R143, RZ, R143, RZ, 0x33, !PT ;  /* 0x0000008fff8f7212 */ /* 0x000fe200078e33ff */
[----:B------:R-:W-:Y:S06]  /*6a30*/  BRA `(.L_x_885) ;  /* 0x0000000000147947 */ /* 0x000fec0003800000 */
.L_x_884:
[----:B------:R-:W-:-:S05]  /*6a40*/  IMAD.U32 R145, RZ, RZ, UR29 ;  /* 0x0000001dff917e24 */ /* 0x000fca000f8e00ff */
[----:B------:R-:W-:-:S13]  /*6a50*/  ISETP.NE.AND P2, PT, R145, 0x1, PT ;  /* 0x000000019100780c */ /* 0x000fda0003f45270 */
[----:B------:R-:W0:Y:S02]  /*6a60*/  @P2 LDC.64 R56, c[0x0][0x9e8] ;  /* 0x00027a00ff382b82 */ /* 0x000e240000000a00 */
[----:B0-----:R-:W-:-:S05]  /*6a70*/  @P2 IMAD.HI.U32 R56, R143, R56, RZ ;  /* 0x000000388f382227 */ /* 0x001fca00078e00ff */
[----:B------:R-:W-:-:S07]  /*6a80*/  @P2 SHF.R.U32.HI R143, RZ, R57, R56 ;  /* 0x00000039ff8f2219 */ /* 0x000fce0000011638 */
.L_x_885:
[----:B------:R-:W-:Y:S05]  /*6a90*/  BSYNC B0 ;  /* 0x0000000000007941 */ /* 0x000fea0003800000 */
.L_x_883:
[----:B------:R-:W-:-:S04]  /*6aa0*/  IMAD R56, R143, R145, -R86 ;  /* 0x000000918f387224 */ /* 0x000fc800078e0a56 */
[----:B------:R-:W-:-:S05]  /*6ab0*/  IMAD R56, R3, -0x2, R56 ;  /* 0xfffffffe03387824 */ /* 0x000fca00078e0238 */
[----:B------:R-:W-:Y:S02]  /*6ac0*/  VIADDMNMX R138, R56, R145, R138, PT ;  /* 0x00000091388a7246 */ /* 0x000fe4000380018a */
[----:B------:R-:W-:-:S07]  /*6ad0*/  VIMNMX R137, R137, R56, !PT ;  /* 0x0000003889897248 */ /* 0x000fce0007fe0100 */
.L_x_882:
[----:B------:R-:W-:Y:S01]  /*6ae0*/  ISETP.GT.AND P2, PT, R11, -0x1, PT ;  /* 0xffffffff0b00780c */ /* 0x000fe20003f44270 */
[----:B0-----:R-:W0:Y:S03]  /*6af0*/  SHFL.IDX PT, R57, R141, 0x1, 0x1c1f ;  /* 0x003c1f008d397f89 */ /* 0x001e2600000e0000 */
[C---:B------:R-:W-:Y:S02]  /*6b00*/  ISETP.GT.AND P5, PT, R137.reuse, RZ, P2 ;  /* 0x000000ff8900720c */ /* 0x040fe400017a4270 */
[C---:B------:R-:W-:Y:S02]  /*6b10*/  ISETP.GT.AND P4, PT, R137.reuse, 0x1, P2 ;  /* 0x000000018900780c */ /* 0x040fe40001784270 */
[----:B------:R-:W-:Y:S02]  /*6b20*/  ISETP.LT.OR P5, PT, R138, 0x1, P5 ;  /* 0x000000018a00780c */ /* 0x000fe40002fa1670 */
[----:B------:R-:W-:-:S02]  /*6b30*/  ISETP.GT.AND P6, PT, R137, 0x8, P2 ;  /* 0x000000088900780c */ /* 0x000fc400017c4270 */
[----:B------:R-:W-:Y:S02]  /*6b40*/  FSEL R15, R15, -INF , !P5 ;  /* 0xff8000000f0f7808 */ /* 0x000fe40006800000 */
[C---:B------:R-:W-:Y:S02]  /*6b50*/  ISETP.GT.AND P5, PT, R137.reuse, 0x10, P2 ;  /* 0x000000108900780c */ /* 0x040fe400017a4270 */
[----:B------:R-:W-:Y:S02]  /*6b60*/  ISETP.GT.AND P3, PT, R137, 0x9, P2 ;  /* 0x000000098900780c */ /* 0x000fe40001764270 */
[C---:B------:R-:W-:Y:S02]  /*6b70*/  ISETP.LT.OR P5, PT, R138.reuse, 0x11, P5 ;  /* 0x000000118a00780c */ /* 0x040fe40002fa1670 */
[----:B------:R-:W-:Y:S02]  /*6b80*/  ISETP.LT.OR P4, PT, R138, 0x2, P4 ;  /* 0x000000028a00780c */ /* 0x000fe40002781670 */
[----:B------:R-:W-:-:S02]  /*6b90*/  FSEL R29, R29, -INF , !P5 ;  /* 0xff8000001d1d7808 */ /* 0x000fc40006800000 */
[----:B------:R-:W-:Y:S01]  /*6ba0*/  ISETP.GT.AND P5, PT, R137, 0x20, P2 ;  /* 0x000000208900780c */ /* 0x000fe200017a4270 */
[--C-:B0-----:R-:W-:Y:S01]  /*6bb0*/  IMAD.IADD R140, R140, 0x1, R57.reuse ;  /* 0x000000018c8c7824 */ /* 0x101fe200078e0239 */
[C---:B------:R-:W-:Y:S01]  /*6bc0*/  ISETP.LT.OR P6, PT, R138.reuse, 0x9, P6 ;  /* 0x000000098a00780c */ /* 0x040fe200037c1670 */
[----:B------:R-:W-:Y:S01]  /*6bd0*/  IMAD.IADD R139, R139, 0x1, R57 ;  /* 0x000000018b8b7824 */ /* 0x000fe200078e0239 */
[C---:B------:R-:W-:Y:S02]  /*6be0*/  ISETP.LT.OR P3, PT, R138.reuse, 0xa, P3 ;  /* 0x0000000a8a00780c */ /* 0x040fe40001f61670 */
[----:B------:R-:W-:Y:S02]  /*6bf0*/  ISETP.LT.OR P5, PT, R138, 0x21, P5 ;  /* 0x000000218a00780c */ /* 0x000fe40002fa1670 */
[----:B------:R-:W-:Y:S02]  /*6c00*/  FSEL R20, R20, -INF , !P4 ;  /* 0xff80000014147808 */ /* 0x000fe40006000000 */
[----:B------:R-:W-:-:S02]  /*6c10*/  FSEL R25, R25, -INF , !P6 ;  /* 0xff80000019197808 */ /* 0x000fc40007000000 */
[----:B------:R-:W-:Y:S02]  /*6c20*/  FSEL R26, R26, -INF , !P3 ;  /* 0xff8000001a1a7808 */ /* 0x000fe40005800000 */
[C---:B------:R-:W-:Y:S02]  /*6c30*/  ISETP.GT.AND P4, PT, R137.reuse, 0x11, P2 ;  /* 0x000000118900780c */ /* 0x040fe40001784270 */
[C---:B------:R-:W-:Y:S02]  /*6c40*/  ISETP.GT.AND P6, PT, R137.reuse, 0x18, P2 ;  /* 0x000000188900780c */ /* 0x040fe400017c4270 */
[----:B------:R-:W-:Y:S02]  /*6c50*/  ISETP.GT.AND P3, PT, R137, 0x19, P2 ;  /* 0x000000198900780c */ /* 0x000fe40001764270 */
[----:B------:R-:W-:Y:S02]  /*6c60*/  FSEL R37, R37, -INF , !P5 ;  /* 0xff80000025257808 */ /* 0x000fe40006800000 */
[----:B------:R-:W-:-:S02]  /*6c70*/  ISETP.GT.AND P5, PT, R137, 0x30, P2 ;  /* 0x000000308900780c */ /* 0x000fc400017a4270 */
[C---:B------:R-:W-:Y:S02]  /*6c80*/  ISETP.LT.OR P4, PT, R138.reuse, 0x12, P4 ;  /* 0x000000128a00780c */ /* 0x040fe40002781670 */
[C---:B------:R-:W-:Y:S02]  /*6c90*/  ISETP.LT.OR P6, PT, R138.reuse, 0x19, P6 ;  /* 0x000000198a00780c */ /* 0x040fe400037c1670 */
        /* <DEDUP_REMOVED lines=57> */
[----:B------:R-:W-:-:S02]  /*7030*/  PLOP3.LUT P5, PT, PT, PT, UP1, 0x40, 0x0 ;  /* 0x000000000000781c */ /* 0x000fc40003fae818 */
[C---:B------:R-:W-:Y:S02]  /*7040*/  ISETP.LT.OR P4, PT, R138.reuse, 0x62, P4 ;  /* 0x000000628a00780c */ /* 0x040fe40002781670 */
[C---:B------:R-:W-:Y:S02]  /*7050*/  ISETP.LT.OR P6, PT, R138.reuse, 0x69, P6 ;  /* 0x000000698a00780c */ /* 0x040fe400037c1670 */
[----:B------:R-:W-:Y:S02]  /*7060*/  ISETP.LT.OR P3, PT, R138, 0x6a, P3 ;  /* 0x0000006a8a00780c */ /* 0x000fe40001f61670 */
[----:B------:R-:W-:Y:S02]  /*7070*/  FSEL R72, R72, -INF , !P4 ;  /* 0xff80000048487808 */ /* 0x000fe40006000000 */
[----:B------:R-:W-:Y:S02]  /*7080*/  FSEL R75, R75, -INF , !P6 ;  /* 0xff8000004b4b7808 */ /* 0x000fe40007000000 */
[----:B------:R-:W-:-:S02]  /*7090*/  FSEL R76, R76, -INF , !P3 ;  /* 0xff8000004c4c7808 */ /* 0x000fc40005800000 */
[C---:B------:R-:W-:Y:S02]  /*70a0*/  ISETP.GT.AND P4, PT, R137.reuse, 0x71, P2 ;  /* 0x000000718900780c */ /* 0x040fe40001784270 */
[C---:B------:R-:W-:Y:S02]  /*70b0*/  ISETP.GT.AND P6, PT, R137.reuse, 0x78, P2 ;  /* 0x000000788900780c */ /* 0x040fe400017c4270 */
[----:B------:R-:W-:Y:S02]  /*70c0*/  ISETP.GT.AND P3, PT, R137, 0x79, P2 ;  /* 0x000000798900780c */ /* 0x000fe40001764270 */
[C---:B------:R-:W-:Y:S02]  /*70d0*/  ISETP.LT.OR P4, PT, R138.reuse, 0x72, P4 ;  /* 0x000000728a00780c */ /* 0x040fe40002781670 */
[C---:B------:R-:W-:Y:S02]  /*70e0*/  ISETP.LT.OR P6, PT, R138.reuse, 0x79, P6 ;  /* 0x000000798a00780c */ /* 0x040fe400037c1670 */
[----:B------:R-:W-:-:S02]  /*70f0*/  ISETP.LT.OR P3, PT, R138, 0x7a, P3 ;  /* 0x0000007a8a00780c */ /* 0x000fc40001f61670 */
[----:B------:R-:W-:Y:S02]  /*7100*/  FSEL R80, R80, -INF , !P4 ;  /* 0xff80000050507808 */ /* 0x000fe40006000000 */
[----:B------:R-:W-:Y:S02]  /*7110*/  FSEL R84, R84, -INF , !P6 ;  /* 0xff80000054547808 */ /* 0x000fe40007000000 */
[----:B------:R-:W-:Y:S01]  /*7120*/  FSEL R136, R136, -INF , !P3 ;  /* 0xff80000088887808 */ /* 0x000fe20005800000 */
[----:B------:R-:W-:Y:S06]  /*7130*/  @P5 BRA `(.L_x_886) ;  /* 0x00000000005c5947 */ /* 0x000fec0003800000 */
[----:B------:R-:W-:Y:S01]  /*7140*/  IMAD R56, R18, UR31, R57 ;  /* 0x0000001f12387c24 */ /* 0x000fe2000f8e0239 */
        /* <DEDUP_REMOVED lines=12> */
.L_x_888:
[----:B------:R-:W-:-:S05]  /*7210*/  IMAD.U32 R141, RZ, RZ, UR29 ;  /* 0x0000001dff8d7e24 */ /* 0x000fca000f8e00ff */
[----:B------:R-:W-:-:S13]  /*7220*/  ISETP.NE.AND P3, PT, R141, 0x1, PT ;  /* 0x000000018d00780c */ /* 0x000fda0003f65270 */
[----:B------:R-:W0:Y:S02]  /*7230*/  @P3 LDC.64 R56, c[0x0][0x9e8] ;  /* 0x00027a00ff383b82 */ /* 0x000e240000000a00 */
[----:B0-----:R-:W-:-:S05]  /*7240*/  @P3 IMAD.HI.U32 R56, R137, R56, RZ ;  /* 0x0000003889383227 */ /* 0x001fca00078e00ff */
[----:B------:R-:W-:-:S07]  /*7250*/  @P3 SHF.R.U32.HI R137, RZ, R57, R56 ;  /* 0x00000039ff893219 */ /* 0x000fce0000011638 */
.L_x_889:
[----:B------:R-:W-:Y:S05]  /*7260*/  BSYNC B0 ;  /* 0x0000000000007941 */ /* 0x000fea0003800000 */
.L_x_887:
[----:B------:R-:W-:-:S04]  /*7270*/  IMAD R86, R137, R141, -R86 ;  /* 0x0000008d89567224 */ /* 0x000fc800078e0a56 */
[----:B------:R-:W-:-:S05]  /*7280*/  IMAD R86, R3, -0x2, R86 ;  /* 0xfffffffe03567824 */ /* 0x000fca00078e0256 */
[----:B------:R-:W-:Y:S02]  /*7290*/  VIADDMNMX R140, R86, R141, R140, PT ;  /* 0x0000008d568c7246 */ /* 0x000fe4000380018c */
[----:B------:R-:W-:-:S07]  /*72a0*/  VIMNMX R139, R139, R86, !PT ;  /* 0x000000568b8b7248 */ /* 0x000fce0007fe0100 */
.L_x_886:
[----:B------:R-:W-:Y:S01]  /*72b0*/  FMNMX.FTZ R57, R15, R14, !PT ;  /* 0x0000000e0f397209 */ /* 0x000fe20007810000 */
[----:B------:R-:W-:Y:S01]  /*72c0*/  UMOV UR10, UR30 ;  /* 0x0000001e000a7c82 */ /* 0x000fe20008000000 */
[----:B------:R-:W-:Y:S01]  /*72d0*/  ISETP.GT.AND P5, PT, R139, 0x8, P2 ;  /* 0x000000088b00780c */ /* 0x000fe200017a4270 */
[----:B------:R-:W-:Y:S01]  /*72e0*/  UMOV UR40, UR5 ;  /* 0x0000000500287c82 */ /* 0x000fe20008000000 */
[----:B------:R-:W-:Y:S02]  /*72f0*/  FMNMX.FTZ R56, R20, R57, !PT ;  /* 0x0000003914387209 */ /* 0x000fe40007810000 */
[----:B------:R-:W-:Y:S02]  /*7300*/  ISETP.LT.OR P5, PT, R140, 0x9, P5 ;  /* 0x000000098c00780c */ /* 0x000fe40002fa1670 */
[----:B------:R-:W-:Y:S02]  /*7310*/  FMNMX.FTZ R57, R25, R56, !PT ;  /* 0x0000003819397209 */ /* 0x000fe40007810000 */
[----:B------:R-:W-:-:S02]  /*7320*/  FSEL R27, R27, -INF , !P5 ;  /* 0xff8000001b1b7808 */ /* 0x000fc40006800000 */
[----:B------:R-:W-:Y:S02]  /*7330*/  FMNMX.FTZ R56, R26, R57, !PT ;  /* 0x000000391a387209 */ /* 0x000fe40007810000 */
[----:B------:R-:W-:Y:S02]  /*7340*/  ISETP.GT.AND P5, PT, R139, 0x11, P2 ;  /* 0x000000118b00780c */ /* 0x000fe400017a4270 */
        /* <DEDUP_REMOVED lines=11> */
[----:B------:R-:W-:Y:S02]  /*7400*/  ISETP.GT.AND P5, PT, R139, RZ, P2 ;  /* 0x000000ff8b00720c */ /* 0x000fe400017a4270 */
[----:B------:R-:W-:Y:S02]  /*7410*/  FMNMX.FTZ R57, R41, R56, !PT ;  /* 0x0000003829397209 */ /* 0x000fe40007810000 */
[----:B------:R-:W-:Y:S02]  /*7420*/  ISETP.GT.AND P4, PT, R139, 0x1, P2 ;  /* 0x000000018b00780c */ /* 0x000fe40001784270 */
[----:B------:R-:W-:Y:S02]  /*7430*/  FMNMX.FTZ R56, R42, R57, !PT ;  /* 0x000000392a387209 */ /* 0x000fe40007810000 */
[----:B------:R-:W-:-:S02]  /*7440*/  ISETP.LT.OR P5, PT, R140, 0x1, P5 ;  /* 0x000000018c00780c */ /* 0x000fc40002fa1670 */
[----:B------:R-:W-:Y:S02]  /*7450*/  FMNMX.FTZ R57, R45, R56, !PT ;  /* 0x000000382d397209 */ /* 0x000fe40007810000 */
[----:B------:R-:W-:Y:S02]  /*7460*/  ISETP.GT.AND P3, PT, R139, 0x9, P2 ;  /* 0x000000098b00780c */ /* 0x000fe40001764270 */
[----:B------:R-:W-:Y:S02]  /*7470*/  FMNMX.FTZ R56, R46, R57, !PT ;  /* 0x000000392e387209 */ /* 0x000fe40007810000 */
[C---:B------:R-:W-:Y:S02]  /*7480*/  ISETP.LT.OR P4, PT, R140.reuse, 0x2, P4 ;  /* 0x000000028c00780c */ /* 0x040fe40002781670 */
[----:B------:R-:W-:Y:S02]  /*7490*/  FMNMX.FTZ R57, R49, R56, !PT ;  /* 0x0000003831397209 */ /* 0x000fe40007810000 */
[----:B------:R-:W-:-:S02]  /*74a0*/  ISETP.LT.OR P3, PT, R140, 0xa, P3 ;  /* 0x0000000a8c00780c */ /* 0x000fc40001f61670 */
[----:B------:R-:W-:Y:S02]  /*74b0*/  FMNMX.FTZ R56, R50, R57, !PT ;  /* 0x0000003932387209 */ /* 0x000fe40007810000 */
[----:B------:R-:W-:Y:S02]  /*74c0*/  FSEL R24, R24, -INF , !P4 ;  /* 0xff80000018187808 */ /* 0x000fe40006000000 */
[----:B------:R-:W-:Y:S02]  /*74d0*/  FMNMX.FTZ R57, R53, R56, !PT ;  /* 0x0000003835397209 */ /* 0x000fe40007810000 */
[----:B------:R-:W-:Y:S02]  /*74e0*/  ISETP.GT.AND P4, PT, R139, 0x10, P2 ;  /* 0x000000108b00780c */ /* 0x000fe40001784270 */
        /* <DEDUP_REMOVED lines=29> */
[----:B------:R-:W-:-:S03]  /*76c0*/  ISETP.GT.AND P4, PT, R139, 0x48, P2 ;  /* 0x000000488b00780c */ /* 0x000fc60001784270 */
[----:B------:R-:W0:Y:S01]  /*76d0*/  SHFL.BFLY PT, R56, R57, 0x2, 0x1f ;  /* 0x0c401f0039387f89 */ /* 0x000e2200000e0000 */
[----:B------:R-:W-:-:S04]  /*76e0*/  ISETP.LT.OR P4, PT, R140, 0x49, P4 ;  /* 0x000000498c00780c */ /* 0x000fc80002781670 */
[----:B------:R-:W-:Y:S02]  /*76f0*/  FSEL R61, R61, -INF , !P4 ;  /* 0xff8000003d3d7808 */ /* 0x000fe40006000000 */
[----:B------:R-:W-:-:S04]  /*7700*/  ISETP.GT.AND P4, PT, R139, 0x51, P2 ;  /* 0x000000518b00780c */ /* 0x000fc80001784270 */
[----:B------:R-:W-:-:S04]  /*7710*/  ISETP.LT.OR P4, PT, R140, 0x52, P4 ;  /* 0x000000528c00780c */ /* 0x000fc80002781670 */
[----:B------:R-:W-:Y:S02]  /*7720*/  FSEL R66, R66, -INF , !P4 ;  /* 0xff80000042427808 */ /* 0x000fe40006000000 */
[----:B------:R-:W-:-:S04]  /*7730*/  ISETP.GT.AND P4, PT, R139, 0x60, P2 ;  /* 0x000000608b00780c */ /* 0x000fc80001784270 */
[C---:B------:R-:W-:Y:S02]  /*7740*/  ISETP.LT.OR P4, PT, R140.reuse, 0x61, P4 ;  /* 0x000000618c00780c */ /* 0x040fe40002781670 */
[----:B0-----:R-:W-:Y:S02]  /*7750*/  FMNMX.FTZ R86, R57, R56, !PT ;  /* 0x0000003839567209 */ /* 0x001fe40007810000 */
[----:B------:R-:W-:Y:S02]  /*7760*/  FSEL R73, R73, -INF , !P4 ;  /* 0xff80000049497808 */ /* 0x000fe40006000000 */
[----:B------:R-:W-:Y:S01]  /*7770*/  ISETP.GT.AND P4, PT, R139, 0x69, P2 ;  /* 0x000000698b00780c */ /* 0x000fe20001784270 */
[----:B------:R-:W0:Y:S03]  /*7780*/  SHFL.BFLY PT, R137, R86, 0x1, 0x1f ;  /* 0x0c201f0056897f89 */ /* 0x000e2600000e0000 */
[----:B------:R-:W-:-:S02]  /*7790*/  ISETP.LT.OR P4, PT, R140, 0x6a, P4 ;  /* 0x0000006a8c00780c */ /* 0x000fc40002781670 */
[----:B0-----:R-:W-:-:S04]  /*77a0*/  FMNMX.FTZ R56, R86, R137, !PT ;  /* 0x0000008956387209 */ /* 0x001fc80007810000 */
[C---:B------:R-:W-:Y:S01]  /*77b0*/  FSETP.NEU.FTZ.AND P6, PT, R56.reuse, -INF , PT ;  /* 0xff8000003800780b */ /* 0x040fe20003fdd000 */
[----:B------:R-:W-:-:S05]  /*77c0*/  FMUL.FTZ R137, R56, UR10 ;  /* 0x0000000a38897c20 */ /* 0x000fca0008410000 */
[----:B------:R-:W-:-:S05]  /*77d0*/  FSEL R57, R137, RZ, P6 ;  /* 0x000000ff89397208 */ /* 0x000fca0003000000 */
[--C-:B------:R-:W-:Y:S01]  /*77e0*/  FFMA.FTZ R137, R20, UR10, -R57.reuse ;  /* 0x0000000a14897c23 */ /* 0x100fe20008010839 */
[--C-:B------:R-:W-:Y:S01]  /*77f0*/  FFMA.FTZ R20, R25, UR10, -R57.reuse ;  /* 0x0000000a19147c23 */ /* 0x100fe20008010839 */
[--C-:B------:R-:W-:Y:S01]  /*7800*/  FFMA.FTZ R25, R26, UR10, -R57.reuse ;  /* 0x0000000a1a197c23 */ /* 0x100fe20008010839 */
[----:B------:R-:W-:Y:S01]  /*7810*/  FSEL R26, R23, -INF , !P5 ;  /* 0xff800000171a7808 */ /* 0x000fe20006800000 */
[--C-:B------:R-:W-:Y:S01]  /*7820*/  FFMA.FTZ R86, R15, UR10, -R57.reuse ;  /* 0x0000000a0f567c23 */ /* 0x100fe20008010839 */
[--C-:B------:R-:W-:Y:S01]  /*7830*/  FFMA.FTZ R138, R29, UR10, -R57.reuse ;  /* 0x0000000a1d8a7c23 */ /* 0x100fe20008010839 */
[----:B------:R-:W-:Y:S01]  /*7840*/  FSEL R15, R28, -INF , !P3 ;  /* 0xff8000001c0f7808 */ /* 0x000fe20005800000 */
[--C-:B------:R-:W-:Y:S01]  /*7850*/  FFMA.FTZ R141, R53, UR10, -R57.reuse ;  /* 0x0000000a358d7c23 */ /* 0x100fe20008010839 */
[----:B------:R-:W-:Y:S01]  /*7860*/  FMNMX.FTZ R29, R26, R21, !PT ;  /* 0x000000151a1d7209 */ /* 0x000fe20007810000 */
[----:B------:R0:W-:Y:S01]  /*7870*/  MUFU.EX2 R28, R86 ;  /* 0x00000056001c7308 */ /* 0x0001e20000000800 */
[----:B------:R-:W-:Y:S01]  /*7880*/  ISETP.GT.AND P3, PT, R139, 0x18, P2 ;  /* 0x000000188b00780c */ /* 0x000fe20001764270 */
[--C-:B------:R-:W-:Y:S01]  /*7890*/  FFMA.FTZ R30, R30, UR10, -R57.reuse ;  /* 0x0000000a1e1e7c23 */ /* 0x100fe20008010839 */
[--C-:B------:R-:W-:Y:S01]  /*78a0*/  FFMA.FTZ R34, R34, UR10, -R57.reuse ;  /* 0x0000000a22227c23 */ /* 0x100fe20008010839 */
[--C-:B------:R-:W-:Y:S01]  /*78b0*/  FFMA.FTZ R38, R38, UR10, -R57.reuse ;  /* 0x0000000a26267c23 */ /* 0x100fe20008010839 */
[----:B------:R-:W-:Y:S01]  /*78c0*/  ISETP.LT.OR P3, PT, R140, 0x19, P3 ;  /* 0x000000198c00780c */ /* 0x000fe20001f61670 */
[--C-:B------:R-:W-:Y:S01]  /*78d0*/  FFMA.FTZ R42, R42, UR10, -R57.reuse ;  /* 0x0000000a2a2a7c23 */ /* 0x100fe20008010839 */
[--C-:B------:R-:W-:Y:S01]  /*78e0*/  FFMA.FTZ R46, R46, UR10, -R57.reuse ;  /* 0x0000000a2e2e7c23 */ /* 0x100fe20008010839 */
[----:B------:R1:W-:Y:S01]  /*78f0*/  MUFU.EX2 R23, R138 ;  /* 0x0000008a00177308 */ /* 0x0003e20000000800 */
[----:B0-----:R-:W-:Y:S01]  /*7900*/  FMNMX.FTZ R86, R24, R29, !PT ;  /* 0x0000001d18567209 */ /* 0x001fe20007810000 */
[--C-:B------:R-:W-:Y:S01]  /*7910*/  FFMA.FTZ R29, R33, UR10, -R57.reuse ;  /* 0x0000000a211d7c23 */ /* 0x100fe20008010839 */
[----:B------:R-:W-:Y:S01]  /*7920*/  FSEL R35, R35, -INF , !P3 ;  /* 0xff80000023237808 */ /* 0x000fe20005800000 */
[--C-:B------:R-:W-:Y:S01]  /*7930*/  FFMA.FTZ R50, R50, UR10, -R57.reuse ;  /* 0x0000000a32327c23 */ /* 0x100fe20008010839 */
[----:B------:R-:W-:Y:S01]  /*7940*/  FMNMX.FTZ R86, R27, R86, !PT ;  /* 0x000000561b567209 */ /* 0x000fe20007810000 */
[--C-:B------:R-:W-:Y:S01]  /*7950*/  FFMA.FTZ R54, R54, UR10, -R57.reuse ;  /* 0x0000000a36367c23 */ /* 0x100fe20008010839 */
[----:B------:R-:W-:Y:S01]  /*7960*/  ISETP.GT.AND P3, PT, R139, 0x21, P2 ;  /* 0x000000218b00780c */ /* 0x000fe20001764270 */
[--C-:B------:R-:W-:Y:S01]  /*7970*/  FFMA.FTZ R60, R60, UR10, -R57.reuse ;  /* 0x0000000a3c3c7c23 */ /* 0x100fe20008010839 */
[----:B------:R-:W-:Y:S01]  /*7980*/  FMNMX.FTZ R86, R15, R86, !PT ;  /* 0x000000560f567209 */ /* 0x000fe20007810000 */
[--C-:B-1----:R-:W-:Y:S01]  /*7990*/  FFMA.FTZ R138, R37, UR10, -R57.reuse ;  /* 0x0000000a258a7c23 */ /* 0x102fe20008010839 */
[----:B------:R-:W-:Y:S01]  /*79a0*/  ISETP.LT.OR P3, PT, R140, 0x22, P3 ;  /* 0x000000228c00780c */ /* 0x000fe20001f61670 */
[--C-:B------:R-:W-:Y:S01]  /*79b0*/  FFMA.FTZ R64, R64, UR10, -R57.reuse ;  /* 0x0000000a40407c23 */ /* 0x100fe20008010839 */
[----:B------:R-:W-:Y:S01]  /*79c0*/  FMNMX.FTZ R33, R31, R86, !PT ;  /* 0x000000561f217209 */ /* 0x000fe20007810000 */
[--C-:B------:R-:W-:Y:S01]  /*79d0*/  FFMA.FTZ R68, R68, UR10, -R57.reuse ;  /* 0x0000000a44447c23 */ /* 0x100fe20008010839 */
[----:B------:R-:W-:Y:S01]  /*79e0*/  FSEL R40, R40, -INF , !P3 ;  /* 0xff80000028287808 */ /* 0x000fe20005800000 */
[--C-:B------:R-:W-:Y:S01]  /*79f0*/  FFMA.FTZ R72, R72, UR10, -R57.reuse ;  /* 0x0000000a48487c23 */ /* 0x100fe20008010839 */
[----:B------:R-:W-:Y:S01]  /*7a00*/  FMNMX.FTZ R86, R32, R33, !PT ;  /* 0x0000002120567209 */ /* 0x000fe20007810000 */
[--C-:B------:R-:W-:Y:S01]  /*7a10*/  FFMA.FTZ R76, R76, UR10, -R57.reuse ;  /* 0x0000000a4c4c7c23 */ /* 0x100fe20008010839 */
[----:B------:R-:W-:Y:S01]  /*7a20*/  ISETP.GT.AND P3, PT, R139, 0x29, P2 ;  /* 0x000000298b00780c */ /* 0x000fe20001764270 */
[----:B------:R-:W-:Y:S01]  /*7a30*/  FFMA.FTZ R136, R136, UR10, -R57 ;  /* 0x0000000a88887c23 */ /* 0x000fe20008010839 */
[----:B------:R-:W-:Y:S01]  /*7a40*/  FMNMX.FTZ R33, R35, R86, !PT ;  /* 0x0000005623217209 */ /* 0x000fe20007810000 */
[----:B------:R-:W-:Y:S01]  /*7a50*/  MUFU.EX2 R137, R137 ;  /* 0x0000008900897308 */ /* 0x000fe20000000800 */
[----:B------:R-:W-:-:S02]  /*7a60*/  ISETP.LT.OR P5, PT, R140, 0x2a, P3 ;  /* 0x0000002a8c00780c */ /* 0x000fc40001fa1670 */
[----:B------:R-:W-:Y:S02]  /*7a70*/  FMNMX.FTZ R86, R36, R33, !PT ;  /* 0x0000002124567209 */ /* 0x000fe40007810000 */
[----:B------:R-:W-:Y:S02]  /*7a80*/  ISETP.GT.AND P3, PT, R139, 0x31, P2 ;  /* 0x000000318b00780c */ /* 0x000fe40001764270 */
[----:B------:R-:W-:Y:S01]  /*7a90*/  FMNMX.FTZ R37, R39, R86, !PT ;  /* 0x0000005627257209 */ /* 0x000fe20007810000 */
[----:B------:R0:W-:Y:S01]  /*7aa0*/  MUFU.EX2 R33, R138 ;  /* 0x0000008a00217308 */ /* 0x0001e20000000800 */
[----:B------:R-:W-:Y:S02]  /*7ab0*/  FSEL R44, R44, -INF , !P5 ;  /* 0xff8000002c2c7808 */ /* 0x000fe40006800000 */
[----:B------:R-:W-:Y:S02]  /*7ac0*/  FMNMX.FTZ R86, R40, R37, !PT ;  /* 0x0000002528567209 */ /* 0x000fe40007810000 */
[----:B------:R-:W-:-:S02]  /*7ad0*/  ISETP.GT.AND P5, PT, R139, 0x38, P2 ;  /* 0x000000388b00780c */ /* 0x000fc400017a4270 */
[----:B------:R-:W-:Y:S01]  /*7ae0*/  FMNMX.FTZ R37, R43, R86, !PT ;  /* 0x000000562b257209 */ /* 0x000fe20007810000 */
[----:B------:R-:W-:Y:S01]  /*7af0*/  MUFU.EX2 R20, R20 ;  /* 0x0000001400147308 */ /* 0x000fe20000000800 */
[----:B------:R-:W-:Y:S01]  /*7b00*/  ISETP.LT.OR P3, PT, R140, 0x32, P3 ;  /* 0x000000328c00780c */ /* 0x000fe20001f61670 */
[----:B0-----:R-:W-:Y:S01]  /*7b10*/  FFMA.FTZ R138, R41, UR10, -R57 ;  /* 0x0000000a298a7c23 */ /* 0x001fe20008010839 */
[----:B------:R-:W-:Y:S02]  /*7b20*/  FMNMX.FTZ R86, R44, R37, !PT ;  /* 0x000000252c567209 */ /* 0x000fe40007810000 */
[----:B------:R-:W-:Y:S02]  /*7b30*/  FSEL R48, R48, -INF , !P3 ;  /* 0xff80000030307808 */ /* 0x000fe40005800000 */
[----:B------:R-:W-:Y:S01]  /*7b40*/  ISETP.LT.OR P5, PT, R140, 0x39, P5 ;  /* 0x000000398c00780c */ /* 0x000fe20002fa1670 */
[----:B------:R0:W-:Y:S01]  /*7b50*/  MUFU.EX2 R37, R138 ;  /* 0x0000008a00257308 */ /* 0x0001e20000000800 */
[----:B------:R-:W-:-:S02]  /*7b60*/  FMNMX.FTZ R41, R47, R86, !PT ;  /* 0x000000562f297209 */ /* 0x000fc40007810000 */
[----:B------:R-:W-:Y:S02]  /*7b70*/  ISETP.GT.AND P3, PT, R139, 0x40, P2 ;  /* 0x000000408b00780c */ /* 0x000fe40001764270 */
[----:B------:R-:W-:Y:S02]  /*7b80*/  FSEL R51, R51, -INF , !P5 ;  /* 0xff80000033337808 */ /* 0x000fe40006800000 */
[----:B------:R-:W-:Y:S01]  /*7b90*/  FMNMX.FTZ R86, R48, R41, !PT ;  /* 0x0000002930567209 */ /* 0x000fe20007810000 */
[----:B------:R-:W-:Y:S01]  /*7ba0*/  MUFU.EX2 R25, R25 ;  /* 0x0000001900197308 */ /* 0x000fe20000000800 */
[----:B------:R-:W-:Y:S01]  /*7bb0*/  ISETP.GT.AND P5, PT, R139, 0x41, P2 ;  /* 0x000000418b00780c */ /* 0x000fe200017a4270 */
[----:B0-----:R-:W-:Y:S01]  /*7bc0*/  FFMA.FTZ R138, R45, UR10, -R57 ;  /* 0x0000000a2d8a7c23 */ /* 0x001fe20008010839 */
[----:B------:R-:W-:Y:S02]  /*7bd0*/  ISETP.LT.OR P3, PT, R140, 0x41, P3 ;  /* 0x000000418c00780c */ /* 0x000fe40001f61670 */
[----:B------:R-:W-:-:S02]  /*7be0*/  FMNMX.FTZ R41, R51, R86, !PT ;  /* 0x0000005633297209 */ /* 0x000fc40007810000 */
[----:B------:R-:W-:Y:S01]  /*7bf0*/  ISETP.LT.OR P5, PT, R140, 0x42, P5 ;  /* 0x000000428c00780c */ /* 0x000fe20002fa1670 */
[----:B------:R-:W-:Y:S01]  /*7c00*/  MUFU.EX2 R30, R30 ;  /* 0x0000001e001e7308 */ /* 0x000fe20000000800 */
[----:B------:R-:W-:Y:S02]  /*7c10*/  FSEL R55, R55, -INF , !P3 ;  /* 0xff80000037377808 */ /* 0x000fe40005800000 */
[----:B------:R-:W-:Y:S02]  /*7c20*/  FMNMX.FTZ R86, R52, R41, !PT ;  /* 0x0000002934567209 */ /* 0x000fe40007810000 */
[----:B------:R-:W-:Y:S02]  /*7c30*/  ISETP.GT.AND P3, PT, R139, 0x49, P2 ;  /* 0x000000498b00780c */ /* 0x000fe40001764270 */
[----:B------:R-:W-:Y:S01]  /*7c40*/  FSEL R58, R58, -INF , !P5 ;  /* 0xff8000003a3a7808 */ /* 0x000fe20006800000 */
[----:B------:R0:W-:Y:S01]  /*7c50*/  MUFU.EX2 R41, R138 ;  /* 0x0000008a00297308 */ /* 0x0001e20000000800 */
[----:B------:R-:W-:-:S02]  /*7c60*/  FMNMX.FTZ R45, R55, R86, !PT ;  /* 0x00000056372d7209 */ /* 0x000fc40007810000 */
[----:B------:R-:W-:Y:S02]  /*7c70*/  ISETP.GT.AND P5, PT, R139, 0x50, P2 ;  /* 0x000000508b00780c */ /* 0x000fe400017a4270 */
[----:B------:R-:W-:Y:S02]  /*7c80*/  ISETP.LT.OR P3, PT, R140, 0x4a, P3 ;  /* 0x0000004a8c00780c */ /* 0x000fe40001f61670 */
[----:B------:R-:W-:Y:S01]  /*7c90*/  FMNMX.FTZ R86, R58, R45, !PT ;  /* 0x0000002d3a567209 */ /* 0x000fe20007810000 */
[----:B------:R-:W-:Y:S01]  /*7ca0*/  MUFU.EX2 R29, R29 ;  /* 0x0000001d001d7308 */ /* 0x000fe20000000800 */
[----:B------:R-:W-:Y:S01]  /*7cb0*/  FSEL R62, R62, -INF , !P3 ;  /* 0xff8000003e3e7808 */ /* 0x000fe20005800000 */
[----:B0-----:R-:W-:Y:S01]  /*7cc0*/  FFMA.FTZ R138, R49, UR10, -R57 ;  /* 0x0000000a318a7c23 */ /* 0x001fe20008010839 */
[----:B------:R-:W-:Y:S02]  /*7cd0*/  ISETP.LT.OR P5, PT, R140, 0x51, P5 ;  /* 0x000000518c00780c */ /* 0x000fe40002fa1670 */
[----:B------:R-:W-:-:S02]  /*7ce0*/  FMNMX.FTZ R45, R61, R86, !PT ;  /* 0x000000563d2d7209 */ /* 0x000fc40007810000 */
[----:B------:R-:W-:Y:S01]  /*7cf0*/  ISETP.GT.AND P3, PT, R139, 0x58, P2 ;  /* 0x000000588b00780c */ /* 0x000fe20001764270 */
[----:B------:R-:W-:Y:S01]  /*7d00*/  MUFU.EX2 R34, R34 ;  /* 0x0000002200227308 */ /* 0x000fe20000000800 */
[----:B------:R-:W-:Y:S02]  /*7d10*/  FSEL R65, R65, -INF , !P5 ;  /* 0xff80000041417808 */ /* 0x000fe40006800000 */
[----:B------:R-:W-:Y:S02]  /*7d20*/  FMNMX.FTZ R86, R62, R45, !PT ;  /* 0x0000002d3e567209 */ /* 0x000fe40007810000 */
[----:B------:R-:W-:Y:S02]  /*7d30*/  ISETP.GT.AND P5, PT, R139, 0x59, P2 ;  /* 0x000000598b00780c */ /* 0x000fe400017a4270 */
[----:B------:R-:W-:Y:S01]  /*7d40*/  ISETP.LT.OR P3, PT, R140, 0x59, P3 ;  /* 0x000000598c00780c */ /* 0x000fe20001f61670 */
[----:B------:R0:W-:Y:S01]  /*7d50*/  MUFU.EX2 R45, R138 ;  /* 0x0000008a002d7308 */ /* 0x0001e20000000800 */
[----:B------:R-:W-:-:S02]  /*7d60*/  FMNMX.FTZ R49, R65, R86, !PT ;  /* 0x0000005641317209 */ /* 0x000fc40007810000 */
[----:B------:R-:W-:Y:S02]  /*7d70*/  ISETP.LT.OR P5, PT, R140, 0x5a, P5 ;  /* 0x0000005a8c00780c */ /* 0x000fe40002fa1670 */
[----:B------:R-:W-:Y:S02]  /*7d80*/  FSEL R69, R69, -INF , !P3 ;  /* 0xff80000045457808 */ /* 0x000fe40005800000 */
[----:B------:R-:W-:Y:S01]  /*7d90*/  FMNMX.FTZ R86, R66, R49, !PT ;  /* 0x0000003142567209 */ /* 0x000fe20007810000 */
[----:B------:R-:W-:Y:S01]  /*7da0*/  MUFU.EX2 R38, R38 ;  /* 0x0000002600267308 */ /* 0x000fe20000000800 */
[----:B------:R-:W-:Y:S02]  /*7db0*/  ISETP.GT.AND P3, PT, R139, 0x61, P2 ;  /* 0x000000618b00780c */ /* 0x000fe40001764270 */
[----:B------:R-:W-:Y:S02]  /*7dc0*/  FSEL R70, R70, -INF , !P5 ;  /* 0xff80000046467808 */ /* 0x000fe40006800000 */
[----:B------:R-:W-:-:S02]  /*7dd0*/  FMNMX.FTZ R49, R69, R86, !PT ;  /* 0x0000005645317209 */ /* 0x000fc40007810000 */
[----:B------:R-:W-:Y:S01]  /*7de0*/  ISETP.GT.AND P5, PT, R139, 0x68, P2 ;  /* 0x000000688b00780c */ /* 0x000fe200017a4270 */
[----:B------:R-:W-:Y:S01]  /*7df0*/  MUFU.EX2 R42, R42 ;  /* 0x0000002a002a7308 */ /* 0x000fe20000000800 */
[----:B------:R-:W-:Y:S02]  /*7e00*/  ISETP.LT.OR P3, PT, R140, 0x62, P3 ;  /* 0x000000628c00780c */ /* 0x000fe40001f61670 */
[----:B0-----:R-:W-:Y:S02]  /*7e10*/  FMNMX.FTZ R138, R70, R49, !PT ;  /* 0x00000031468a7209 */ /* 0x001fe40007810000 */
[----:B------:R-:W-:Y:S02]  /*7e20*/  FSEL R74, R74, -INF , !P3 ;  /* 0xff8000004a4a7808 */ /* 0x000fe40005800000 */
[----:B------:R-:W-:Y:S01]  /*7e30*/  ISETP.LT.OR P5, PT, R140, 0x69, P5 ;  /* 0x000000698c00780c */ /* 0x000fe20002fa1670 */
[----:B------:R-:W-:Y:S01]  /*7e40*/  MUFU.EX2 R49, R141 ;  /* 0x0000008d00317308 */ /* 0x000fe20000000800 */
[----:B------:R-:W-:-:S02]  /*7e50*/  FMNMX.FTZ R53, R73, R138, !PT ;  /* 0x0000008a49357209 */ /* 0x000fc40007810000 */
[----:B------:R-:W-:Y:S02]  /*7e60*/  ISETP.GT.AND P3, PT, R139, 0x70, P2 ;  /* 0x000000708b00780c */ /* 0x000fe40001764270 */
[----:B------:R-:W-:Y:S01]  /*7e70*/  FSEL R86, R77, -INF , !P5 ;  /* 0xff8000004d567808 */ /* 0x000fe20006800000 */
[----:B------:R-:W-:Y:S01]  /*7e80*/  FFMA.FTZ R77, R59, UR10, -R57 ;  /* 0x0000000a3b4d7c23 */ /* 0x000fe20008010839 */
[----:B------:R-:W-:Y:S01]  /*7e90*/  FMNMX.FTZ R53, R74, R53, !PT ;  /* 0x000000354a357209 */ /* 0x000fe20007810000 */
[----:B------:R-:W-:Y:S01]  /*7ea0*/  MUFU.EX2 R46, R46 ;  /* 0x0000002e002e7308 */ /* 0x000fe20000000800 */
[----:B------:R-:W-:Y:S02]  /*7eb0*/  ISETP.GT.AND P5, PT, R139, 0x71, P2 ;  /* 0x000000718b00780c */ /* 0x000fe400017a4270 */
[----:B------:R-:W-:Y:S02]  /*7ec0*/  FSEL R138, R78, -INF , !P4 ;  /* 0xff8000004e8a7808 */ /* 0x000fe40006000000 */
[----:B------:R-:W-:-:S02]  /*7ed0*/  ISETP.LT.OR P3, PT, R140, 0x71, P3 ;  /* 0x000000718c00780c */ /* 0x000fc40001f61670 */
[----:B------:R-:W-:Y:S01]  /*7ee0*/  FMNMX.FTZ R53, R86, R53, !PT ;  /* 0x0000003556357209 */ /* 0x000fe20007810000 */
[----:B------:R-:W-:Y:S01]  /*7ef0*/  MUFU.EX2 R50, R50 ;  /* 0x0000003200327308 */ /* 0x000fe20000000800 */
[----:B------:R-:W-:Y:S02]  /*7f00*/  ISETP.GT.AND P4, PT, R139, 0x78, P2 ;  /* 0x000000788b00780c */ /* 0x000fe40001784270 */
[----:B------:R-:W-:Y:S02]  /*7f10*/  ISETP.LT.OR P5, PT, R140, 0x72, P5 ;  /* 0x000000728c00780c */ /* 0x000fe40002fa1670 */
[----:B------:R-:W-:Y:S02]  /*7f20*/  FSEL R81, R81, -INF , !P3 ;  /* 0xff80000051517808 */ /* 0x000fe40005800000 */
[----:B------:R-:W-:Y:S01]  /*7f30*/  FMNMX.FTZ R78, R138, R53, !PT ;  /* 0x000000358a4e7209 */ /* 0x000fe20007810000 */
[----:B------:R-:W-:Y:S01]  /*7f40*/  MUFU.EX2 R54, R54 ;  /* 0x0000003600367308 */ /* 0x000fe20000000800 */
[----:B------:R-:W-:-:S02]  /*7f50*/  ISETP.GT.AND P2, PT, R139, 0x79, P2 ;  /* 0x000000798b00780c */ /* 0x000fc40001744270 */
[----:B------:R-:W-:Y:S02]  /*7f60*/  ISETP.LT.OR P4, PT, R140, 0x79, P4 ;  /* 0x000000798c00780c */ /* 0x000fe40002781670 */
[----:B------:R-:W-:Y:S02]  /*7f70*/  FSEL R82, R82, -INF , !P5 ;  /* 0xff80000052527808 */ /* 0x000fe40006800000 */
[----:B------:R-:W-:Y:S01]  /*7f80*/  FMNMX.FTZ R59, R81, R78, !PT ;  /* 0x0000004e513b7209 */ /* 0x000fe20007810000 */
[----:B------:R0:W-:Y:S01]  /*7f90*/  MUFU.EX2 R53, R77 ;  /* 0x0000004d00357308 */ /* 0x0001e20000000800 */
[----:B------:R-:W-:Y:S02]  /*7fa0*/  ISETP.LT.OR P2, PT, R140, 0x7a, P2 ;  /* 0x0000007a8c00780c */ /* 0x000fe40001741670 */
[----:B------:R-:W-:Y:S02]  /*7fb0*/  FSEL R85, R85, -INF , !P4 ;  /* 0xff80000055557808 */ /* 0x000fe40006000000 */
[----:B------:R-:W-:Y:S01]  /*7fc0*/  FMNMX.FTZ R78, R82, R59, !PT ;  /* 0x0000003b524e7209 */ /* 0x000fe20007810000 */
[--C-:B------:R-:W-:Y:S01]  /*7fd0*/  FFMA.FTZ R59, R63, UR10, -R57.reuse ;  /* 0x0000000a3f3b7c23 */ /* 0x100fe20008010839 */
[----:B------:R-:W-:Y:S01]  /*7fe0*/  FSEL R87, R87, -INF , !P2 ;  /* 0xff80000057577808 */ /* 0x000fe20005000000 */
[--C-:B------:R-:W-:Y:S01]  /*7ff0*/  FFMA.FTZ R63, R67, UR10, -R57.reuse ;  /* 0x0000000a433f7c23 */ /* 0x100fe20008010839 */
[----:B------:R-:W-:Y:S01]  /*8000*/  FMNMX.FTZ R78, R85, R78, !PT ;  /* 0x0000004e554e7209 */ /* 0x000fe20007810000 */
[--C-:B------:R-:W-:Y:S01]  /*8010*/  FFMA.FTZ R67, R71, UR10, -R57.reuse ;  /* 0x0000000a47437c23 */ /* 0x100fe20008010839 */
[--C-:B------:R-:W-:Y:S01]  /*8020*/  FFMA.FTZ R71, R75, UR10, -R57.reuse ;  /* 0x0000000a4b477c23 */ /* 0x100fe20008010839 */
[----:B------:R-:W-:Y:S01]  /*8030*/  FFMA.FTZ R75, R79, UR10, -R57 ;  /* 0x0000000a4f4b7c23 */ /* 0x000fe20008010839 */
[----:B------:R-:W-:Y:S01]  /*8040*/  FMNMX.FTZ R78, R87, R78, !PT ;  /* 0x0000004e574e7209 */ /* 0x000fe20007810000 */
[----:B------:R-:W-:Y:S01]  /*8050*/  MUFU.EX2 R60, R60 ;  /* 0x0000003c003c7308 */ /* 0x000fe20000000800 */
[----:B------:R-:W-:-:S03]  /*8060*/  FSEL R79, R56, RZ, P6 ;  /* 0x000000ff384f7208 */ /* 0x000fc60003000000 */
[----:B0-----:R-:W0:Y:S02]  /*8070*/  SHFL.BFLY PT, R77, R78, 0x2, 0x1f ;  /* 0x0c401f004e4d7f89 */ /* 0x001e2400000e0000 */
[----:B------:R-:W-:Y:S02]  /*8080*/  FADD.FTZ R79, -R79, R14 ;  /* 0x0000000e4f4f7221 */ /* 0x000fe40000010100 */
[----:B------:R-:W-:Y:S02]  /*8090*/  MUFU.EX2 R14, R136 ;  /* 0x00000088000e7308 */ /* 0x000fe40000000800 */
[----:B------:R-:W-:-:S06]  /*80a0*/  FMUL.FTZ R79, R79, UR10 ;  /* 0x0000000a4f4f7c20 */ /* 0x000fcc0008410000 */
[----:B------:R-:W1:Y:S08]  /*80b0*/  MUFU.EX2 R79, R79 ;  /* 0x0000004f004f7308 */ /* 0x000e700000000800 */
[----:B------:R-:W-:Y:S01]  /*80c0*/  MUFU.EX2 R59, R59 ;  /* 0x0000003b003b7308 */ /* 0x000fe20000000800 */
[----:B0-----:R-:W-:Y:S01]  /*80d0*/  FMNMX.FTZ R139, R78, R77, !PT ;  /* 0x0000004d4e8b7209 */ /* 0x001fe20007810000 */
[--C-:B------:R-:W-:Y:S01]  /*80e0*/  FFMA.FTZ R78, R80, UR10, -R57.reuse ;  /* 0x0000000a504e7c23 */ /* 0x100fe20008010839 */
[----:B------:R-:W-:-:S05]  /*80f0*/  FFMA.FTZ R77, R84, UR10, -R57 ;  /* 0x0000000a544d7c23 */ /* 0x000fca0008010839 */
[----:B------:R-:W-:Y:S01]  /*8100*/  MUFU.EX2 R64, R64 ;  /* 0x0000004000407308 */ /* 0x000fe20000000800 */
[----:B------:R-:W0:Y:S01]  /*8110*/  SHFL.BFLY PT, R140, R139, 0x1, 0x1f ;  /* 0x0c201f008b8c7f89 */ /* 0x000e2200000e0000 */
[-C--:B-1----:R-:W-:Y:S01]  /*8120*/  FMUL.FTZ R88, R88, R79.reuse ;  /* 0x0000004f58587220 */ /* 0x082fe20000410000 */
[-C--:B------:R-:W-:Y:S01]  /*8130*/  FMUL.FTZ R89, R89, R79.reuse ;  /* 0x0000004f59597220 */ /* 0x080fe20000410000 */
[-C--:B------:R-:W-:Y:S01]  /*8140*/  FMUL.FTZ R92, R92, R79.reuse ;  /* 0x0000004f5c5c7220 */ /* 0x080fe20000410000 */
[-C--:B------:R-:W-:Y:S01]  /*8150*/  FMUL.FTZ R93, R93, R79.reuse ;  /* 0x0000004f5d5d7220 */ /* 0x080fe20000410000 */
[-C--:B------:R-:W-:Y:S01]  /*8160*/  FMUL.FTZ R96, R96, R79.reuse ;  /* 0x0000004f60607220 */ /* 0x080fe20000410000 */
[-C--:B------:R-:W-:Y:S01]  /*8170*/  FMUL.FTZ R97, R97, R79.reuse ;  /* 0x0000004f61617220 */ /* 0x080fe20000410000 */
        /* <DEDUP_REMOVED lines=17> */
[----:B0-----:R-:W-:Y:S01]  /*8290*/  FMNMX.FTZ R57, R139, R140, !PT ;  /* 0x0000008c8b397209 */ /* 0x001fe20007810000 */
[-C--:B------:R-:W-:Y:S01]  /*82a0*/  FMUL.FTZ R128, R128, R79.reuse ;  /* 0x0000004f80807220 */ /* 0x080fe20000410000 */
[-C--:B------:R-:W-:Y:S01]  /*82b0*/  FMUL.FTZ R129, R129, R79.reuse ;  /* 0x0000004f81817220 */ /* 0x080fe20000410000 */
[-C--:B------:R-:W-:Y:S01]  /*82c0*/  FMUL.FTZ R132, R132, R79.reuse ;  /* 0x0000004f84847220 */ /* 0x080fe20000410000 */
[C---:B------:R-:W-:Y:S01]  /*82d0*/  FSETP.NEU.FTZ.AND P2, PT, R57.reuse, -INF , PT ;  /* 0xff8000003900780b */ /* 0x040fe20003f5d000 */
[----:B------:R-:W-:Y:S01]  /*82e0*/  FMUL.FTZ R80, R57, UR10 ;  /* 0x0000000a39507c20 */ /* 0x000fe20008410000 */
[----:B------:R-:W-:Y:S01]  /*82f0*/  FMUL.FTZ R133, R133, R79 ;  /* 0x0000004f85857220 */ /* 0x000fe20000410000 */
[----:B------:R-:W-:Y:S03]  /*8300*/  MUFU.EX2 R72, R72 ;  /* 0x0000004800487308 */ /* 0x000fe60000000800 */
[----:B------:R-:W-:-:S05]  /*8310*/  FSEL R80, R80, RZ, P2 ;  /* 0x000000ff50507208 */ /* 0x000fca0001000000 */
[--C-:B------:R-:W-:Y:S01]  /*8320*/  FFMA.FTZ R141, R24, UR10, -R80.reuse ;  /* 0x0000000a188d7c23 */ /* 0x100fe20008010850 */
[----:B------:R-:W-:Y:S01]  /*8330*/  FSEL R24, R57, RZ, P2 ;  /* 0x000000ff39187208 */ /* 0x000fe20001000000 */
[--C-:B------:R-:W-:Y:S01]  /*8340*/  FFMA.FTZ R144, R15, UR10, -R80.reuse ;  /* 0x0000000a0f907c23 */ /* 0x100fe20008010850 */
[--C-:B------:R-:W-:Y:S01]  /*8350*/  FFMA.FTZ R142, R26, UR10, -R80.reuse ;  /* 0x0000000a1a8e7c23 */ /* 0x100fe20008010850 */
[----:B------:R-:W-:Y:S02]  /*8360*/  IMAD.U32 R26, RZ, RZ, UR6 ;  /* 0x00000006ff1a7e24 */ /* 0x000fe4000f8e00ff */
[--C-:B------:R-:W-:Y:S01]  /*8370*/  FFMA.FTZ R27, R27, UR10, -R80.reuse ;  /* 0x0000000a1b1b7c23 */ /* 0x100fe20008010850 */
[----:B------:R-:W-:Y:S01]  /*8380*/  FADD.FTZ R24, -R24, R21 ;  /* 0x0000001518187221 */ /* 0x000fe20000010100 */
[----:B------:R-:W-:Y:S01]  /*8390*/  MUFU.EX2 R141, R141 ;  /* 0x0000008d008d7308 */ /* 0x000fe20000000800 */
[----:B------:R-:W-:Y:S01]  /*83a0*/  FFMA.FTZ R31, R31, UR10, -R80 ;  /* 0x0000000a1f1f7c23 */ /* 0x000fe20008010850 */
[----:B------:R-:W-:Y:S01]  /*83b0*/  @!P1 LEA R26, R26, UR36, 0x3 ;  /* 0x000000241a1a9c11 */ /* 0x000fe2000f8e18ff */
[----:B------:R-:W-:Y:S01]  /*83c0*/  FMUL.FTZ R15, R24, UR10 ;  /* 0x0000000a180f7c20 */ /* 0x000fe20008410000 */
[----:B------:R-:W-:Y:S01]  /*83d0*/  FFMA.FTZ R24, R79, R5, R28 ;  /* 0x000000054f187223 */ /* 0x000fe2000001001c */
[--C-:B------:R-:W-:Y:S01]  /*83e0*/  FFMA.FTZ R84, R32, UR10, -R80.reuse ;  /* 0x0000000a20547c23 */ /* 0x100fe20008010850 */
[--C-:B------:R-:W-:Y:S01]  /*83f0*/  FFMA.FTZ R136, R36, UR10, -R80.reuse ;  /* 0x0000000a24887c23 */ /* 0x100fe20008010850 */
[----:B------:R-:W-:Y:S01]  /*8400*/  @!P1 VIADD R26, R26, 0x2d860 ;  /* 0x0002d8601a1a9836 */ /* 0x000fe20000000000 */
[----:B------:R-:W-:Y:S01]  /*8410*/  MUFU.EX2 R142, R142 ;  /* 0x0000008e008e7308 */ /* 0x000fe20000000800 */
[----:B------:R-:W-:Y:S01]  /*8420*/  FFMA.FTZ R36, R47, UR10, -R80 ;  /* 0x0000000a2f247c23 */ /* 0x000fe20008010850 */
[----:B------:R-:W-:Y:S01]  /*8430*/  FADD.FTZ R47, R137, R24 ;  /* 0x00000018892f7221 */ /* 0x000fe20000010000 */
[----:B------:R-:W-:Y:S01]  /*8440*/  FFMA.FTZ R35, R35, UR10, -R80 ;  /* 0x0000000a23237c23 */ /* 0x000fe20008010850 */
[----:B------:R-:W-:Y:S01]  /*8450*/  @!P1 PRMT R26, RZ, 0x654, R26 ;  /* 0x00000654ff1a9816 */ /* 0x000fe2000000001a */
[----:B------:R-:W-:Y:S01]  /*8460*/  FFMA.FTZ R139, R39, UR10, -R80 ;  /* 0x0000000a278b7c23 */ /* 0x000fe20008010850 */
[----:B------:R-:W-:Y:S01]  /*8470*/  FADD.FTZ R32, R20, R47 ;  /* 0x0000002f14207221 */ /* 0x000fe20000010000 */
[----:B------:R-:W-:Y:S01]  /*8480*/  F2FP.BF16.F32.PACK_AB R24, R137, R28 ;  /* 0x0000001c8918723e */ /* 0x000fe200000010ff */
[----:B------:R-:W0:Y:S01]  /*8490*/  MUFU.EX2 R15, R15 ;  /* 0x0000000f000f7308 */ /* 0x000e220000000800 */
[----:B------:R0:W-:Y:S01]  /*84a0*/  @!P1 SYNCS.ARRIVE.TRANS64.RED.A1T0 RZ, [R26+URZ], RZ ;  /* 0x000000ff1aff99a7 */ /* 0x0001e2000810043f */
[----:B------:R-:W-:Y:S01]  /*84b0*/  FADD.FTZ R32, R25, R32 ;  /* 0x0000002019207221 */ /* 0x000fe20000010000 */
[--C-:B------:R-:W-:Y:S01]  /*84c0*/  FFMA.FTZ R21, R55, UR10, -R80.reuse ;  /* 0x0000000a37157c23 */ /* 0x100fe20008010850 */
[--C-:B------:R-:W-:Y:S01]  /*84d0*/  FFMA.FTZ R40, R40, UR10, -R80.reuse ;  /* 0x0000000a28287c23 */ /* 0x100fe20008010850 */
[----:B------:R-:W-:Y:S01]  /*84e0*/  FFMA.FTZ R43, R43, UR10, -R80 ;  /* 0x0000000a2b2b7c23 */ /* 0x000fe20008010850 */
[----:B------:R-:W-:Y:S01]  /*84f0*/  FADD.FTZ R55, R23, R32 ;  /* 0x0000002017377221 */ /* 0x000fe20000010000 */
[--C-:B------:R-:W-:Y:S01]  /*8500*/  FFMA.FTZ R5, R61, UR10, -R80.reuse ;  /* 0x0000000a3d057c23 */ /* 0x100fe20008010850 */
[----:B------:R-:W1:Y:S01]  /*8510*/  MUFU.EX2 R27, R27 ;  /* 0x0000001b001b7308 */ /* 0x000e620000000800 */
[--C-:B------:R-:W-:Y:S01]  /*8520*/  FFMA.FTZ R140, R44, UR10, -R80.reuse ;  /* 0x0000000a2c8c7c23 */ /* 0x100fe20008010850 */
[----:B------:R-:W-:Y:S01]  /*8530*/  FADD.FTZ R32, R30, R55 ;  /* 0x000000371e207221 */ /* 0x000fe20000010000 */
[--C-:B------:R-:W-:Y:S01]  /*8540*/  FFMA.FTZ R39, R48, UR10, -R80.reuse ;  /* 0x0000000a30277c23 */ /* 0x100fe20008010850 */
[--C-:B------:R-:W-:Y:S01]  /*8550*/  FFMA.FTZ R51, R51, UR10, -R80.reuse ;  /* 0x0000000a33337c23 */ /* 0x100fe20008010850 */
[----:B------:R-:W-:Y:S01]  /*8560*/  FFMA.FTZ R44, R52, UR10, -R80 ;  /* 0x0000000a342c7c23 */ /* 0x000fe20008010850 */
[----:B------:R-:W-:Y:S01]  /*8570*/  FADD.FTZ R61, R29, R32 ;  /* 0x000000201d3d7221 */ /* 0x000fe20000010000 */
[----:B------:R-:W-:Y:S01]  /*8580*/  FFMA.FTZ R52, R58, UR10, -R80 ;  /* 0x0000000a3a347c23 */ /* 0x000fe20008010850 */
[----:B------:R-:W2:Y:S01]  /*8590*/  MUFU.EX2 R144, R144 ;  /* 0x0000009000907308 */ /* 0x000ea20000000800 */
[----:B0-----:R-:W-:Y:S01]  /*85a0*/  FFMA.FTZ R26, R15, R4, R142 ;  /* 0x000000040f1a7223 */ /* 0x001fe2000001008e */
[----:B------:R-:W-:Y:S01]  /*85b0*/  FADD.FTZ R32, R34, R61 ;  /* 0x0000003d22207221 */ /* 0x000fe20000010000 */
[--C-:B------:R-:W-:Y:S01]  /*85c0*/  FFMA.FTZ R4, R62, UR10, -R80.reuse ;  /* 0x0000000a3e047c23 */ /* 0x100fe20008010850 */
[----:B------:R-:W-:Y:S01]  /*85d0*/  FFMA.FTZ R65, R65, UR10, -R80 ;  /* 0x0000000a41417c23 */ /* 0x000fe20008010850 */
[----:B------:R-:W-:Y:S01]  /*85e0*/  FADD.FTZ R28, R141, R26 ;  /* 0x0000001a8d1c7221 */ /* 0x000fe20000010000 */
[----:B------:R-:W-:Y:S01]  /*85f0*/  FADD.FTZ R61, R33, R32 ;  /* 0x00000020213d7221 */ /* 0x000fe20000010000 */
[----:B------:R-:W-:Y:S01]  /*8600*/  F2FP.BF16.F32.PACK_AB R26, R25, R20 ;  /* 0x00000014191a723e */ /* 0x000fe200000010ff */
[----:B------:R-:W0:Y:S01]  /*8610*/  MUFU.EX2 R31, R31 ;  /* 0x0000001f001f7308 */ /* 0x000e220000000800 */
[----:B-1----:R-:W-:Y:S01]  /*8620*/  FADD.FTZ R47, R27, R28 ;  /* 0x0000001c1b2f7221 */ /* 0x002fe20000010000 */
[----:B------:R-:W-:Y:S01]  /*8630*/  FADD.FTZ R32, R38, R61 ;  /* 0x0000003d26207221 */ /* 0x000fe20000010000 */
[----:B------:R-:W-:Y:S01]  /*8640*/  F2FP.BF16.F32.PACK_AB R25, R141, R142 ;  /* 0x0000008e8d19723e */ /* 0x000fe200000010ff */
[--C-:B------:R-:W-:Y:S01]  /*8650*/  FFMA.FTZ R20, R66, UR10, -R80.reuse ;  /* 0x0000000a42147c23 */ /* 0x100fe20008010850 */
[----:B------:R-:W-:Y:S01]  /*8660*/  FFMA.FTZ R58, R70, UR10, -R80 ;  /* 0x0000000a463a7c23 */ /* 0x000fe20008010850 */
[----:B------:R-:W-:Y:S01]  /*8670*/  FADD.FTZ R61, R37, R32 ;  /* 0x00000020253d7221 */ /* 0x000fe20000010000 */
[----:B------:R-:W-:Y:S01]  /*8680*/  F2FP.BF16.F32.PACK_AB R34, R34, R29 ;  /* 0x0000001d2222723e */ /* 0x000fe200000010ff */
[----:B------:R-:W1:Y:S01]  /*8690*/  MUFU.EX2 R84, R84 ;  /* 0x0000005400547308 */ /* 0x000e620000000800 */
[----:B--2---:R-:W-:Y:S01]  /*86a0*/  FADD.FTZ R28, R144, R47 ;  /* 0x0000002f901c7221 */ /* 0x004fe20000010000 */
[----:B------:R-:W-:Y:S01]  /*86b0*/  FADD.FTZ R32, R42, R61 ;  /* 0x0000003d2a207221 */ /* 0x000fe20000010000 */
[----:B------:R-:W-:Y:S01]  /*86c0*/  F2FP.BF16.F32.PACK_AB R27, R144, R27 ;  /* 0x0000001b901b723e */ /* 0x000fe200000010ff */
[--C-:B------:R-:W-:Y:S01]  /*86d0*/  FFMA.FTZ R47, R69, UR10, -R80.reuse ;  /* 0x0000000a452f7c23 */ /* 0x100fe20008010850 */
[----:B------:R-:W-:Y:S01]  /*86e0*/  FFMA.FTZ R73, R73, UR10, -R80 ;  /* 0x0000000a49497c23 */ /* 0x000fe20008010850 */
[----:B------:R-:W-:Y:S01]  /*86f0*/  FADD.FTZ R61, R41, R32 ;  /* 0x00000020293d7221 */ /* 0x000fe20000010000 */
[----:B------:R-:W-:Y:S01]  /*8700*/  F2FP.BF16.F32.PACK_AB R32, R30, R23 ;  /* 0x000000171e20723e */ /* 0x000fe200000010ff */
[----:B------:R-:W2:Y:S01]  /*8710*/  MUFU.EX2 R35, R35 ;  /* 0x0000002300237308 */ /* 0x000ea20000000800 */
[----:B0-----:R-:W-:Y:S01]  /*8720*/  FADD.FTZ R55, R31, R28 ;  /* 0x0000001c1f377221 */ /* 0x001fe20000010000 */
[----:B------:R0:W-:Y:S01]  /*8730*/  STSM.16.M88.4 [R9+0x21800], R24 ;  /* 0x0218001809007844 */ /* 0x0001e20000000200 */
[--C-:B------:R-:W-:Y:S01]  /*8740*/  FFMA.FTZ R86, R86, UR10, -R80.reuse ;  /* 0x0000000a56567c23 */ /* 0x100fe20008010850 */
[--C-:B------:R-:W-:Y:S01]  /*8750*/  FFMA.FTZ R138, R138, UR10, -R80.reuse ;  /* 0x0000000a8a8a7c23 */ /* 0x100fe20008010850 */
[--C-:B------:R-:W-:Y:S01]  /*8760*/  FFMA.FTZ R82, R82, UR10, -R80.reuse ;  /* 0x0000000a52527c23 */ /* 0x100fe20008010850 */
[--C-:B------:R-:W-:Y:S01]  /*8770*/  FFMA.FTZ R74, R74, UR10, -R80.reuse ;  /* 0x0000000a4a4a7c23 */ /* 0x100fe20008010850 */
[--C-:B------:R-:W-:Y:S01]  /*8780*/  FFMA.FTZ R81, R81, UR10, -R80.reuse ;  /* 0x0000000a51517c23 */ /* 0x100fe20008010850 */
[----:B------:R-:W3:Y:S01]  /*8790*/  MUFU.EX2 R136, R136 ;  /* 0x0000008800887308 */ /* 0x000ee20000000800 */
[----:B-1----:R-:W-:Y:S01]  /*87a0*/  FADD.FTZ R28, R84, R55 ;  /* 0x00000037541c7221 */ /* 0x002fe20000010000 */
[--C-:B------:R-:W-:Y:S01]  /*87b0*/  FFMA.FTZ R85, R85, UR10, -R80.reuse ;  /* 0x0000000a55557c23 */ /* 0x100fe20008010850 */
[----:B------:R-:W-:Y:S01]  /*87c0*/  FFMA.FTZ R80, R87, UR10, -R80 ;  /* 0x0000000a57507c23 */ /* 0x000fe20008010850 */
[----:B------:R-:W-:Y:S01]  /*87d0*/  F2FP.BF16.F32.PACK_AB R66, R68, R63 ;  /* 0x0000003f4442723e */ /* 0x000fe200000010ff */
[----:B------:R-:W-:Y:S01]  /*87e0*/  UMOV UR6, UR4 ;  /* 0x0000000400067c82 */ /* 0x000fe20008000000 */
[C---:B------:R-:W-:Y:S01]  /*87f0*/  ISETP.GT.AND P2, PT, R11.reuse, UR7, PT ;  /* 0x000000070b007c0c */ /* 0x040fe2000bf44270 */
[----:B------:R-:W-:Y:S01]  /*8800*/  VIADD R11, R11, 0xffffffff ;  /* 0xffffffff0b0b7836 */ /* 0x000fe20000000000 */
[----:B------:R-:W1:Y:S01]  /*8810*/  MUFU.EX2 R139, R139 ;  /* 0x0000008b008b7308 */ /* 0x000e620000000800 */
[----:B--2---:R-:W-:Y:S01]  /*8820*/  FADD.FTZ R55, R35, R28 ;  /* 0x0000001c23377221 */ /* 0x004fe20000010000 */
[-C--:B------:R-:W-:Y:S01]  /*8830*/  FMUL.FTZ R90, R90, R15.reuse ;  /* 0x0000000f5a5a7220 */ /* 0x080fe20000410000 */
[-C--:B------:R-:W-:Y:S01]  /*8840*/  FMUL.FTZ R91, R91, R15.reuse ;  /* 0x0000000f5b5b7220 */ /* 0x080fe20000410000 */
[-C--:B------:R-:W-:Y:S01]  /*8850*/  FMUL.FTZ R94, R94, R15.reuse ;  /* 0x0000000f5e5e7220 */ /* 0x080fe20000410000 */
[-C--:B------:R-:W-:Y:S01]  /*8860*/  FMUL.FTZ R95, R95, R15.reuse ;  /* 0x0000000f5f5f7220 */ /* 0x080fe20000410000 */
[-C--:B------:R-:W-:Y:S01]  /*8870*/  FMUL.FTZ R98, R98, R15.reuse ;  /* 0x0000000f62627220 */ /* 0x080fe20000410000 */
[----:B------:R-:W-:Y:S01]  /*8880*/  FMUL.FTZ R99, R99, R15 ;  /* 0x0000000f63637220 */ /* 0x000fe20000410000 */
[----:B------:R-:W2:Y:S01]  /*8890*/  MUFU.EX2 R40, R40 ;  /* 0x0000002800287308 */ /* 0x000ea20000000800 */
[C---:B---3--:R-:W-:Y:S01]  /*88a0*/  FADD.FTZ R28, R136.reuse, R55 ;  /* 0x00000037881c7221 */ /* 0x048fe20000010000 */
[----:B------:R-:W-:Y:S01]  /*88b0*/  F2FP.BF16.F32.PACK_AB R35, R136, R35 ;  /* 0x000000238823723e */ /* 0x000fe200000010ff */
[-C--:B------:R-:W-:Y:S01]  /*88c0*/  FMUL.FTZ R102, R102, R15.reuse ;  /* 0x0000000f66667220 */ /* 0x080fe20000410000 */
[-C--:B------:R-:W-:Y:S01]  /*88d0*/  FMUL.FTZ R103, R103, R15.reuse ;  /* 0x0000000f67677220 */ /* 0x080fe20000410000 */
[-C--:B------:R-:W-:Y:S01]  /*88e0*/  FMUL.FTZ R106, R106, R15.reuse ;  /* 0x0000000f6a6a7220 */ /* 0x080fe20000410000 */
[-C--:B------:R-:W-:Y:S01]  /*88f0*/  FMUL.FTZ R107, R107, R15.reuse ;  /* 0x0000000f6b6b7220 */ /* 0x080fe20000410000 */
[-C--:B------:R-:W-:Y:S01]  /*8900*/  FMUL.FTZ R110, R110, R15.reuse ;  /* 0x0000000f6e6e7220 */ /* 0x080fe20000410000 */
[----:B------:R-:W3:Y:S01]  /*8910*/  MUFU.EX2 R43, R43 ;  /* 0x0000002b002b7308 */ /* 0x000ee20000000800 */
[----:B-1----:R-:W-:Y:S01]  /*8920*/  FADD.FTZ R55, R139, R28 ;  /* 0x0000001c8b377221 */ /* 0x002fe20000010000 */
[-C--:B------:R-:W-:Y:S01]  /*8930*/  FMUL.FTZ R111, R111, R15.reuse ;  /* 0x0000000f6f6f7220 */ /* 0x080fe20000410000 */
[-C--:B------:R-:W-:Y:S01]  /*8940*/  FMUL.FTZ R114, R114, R15.reuse ;  /* 0x0000000f72727220 */ /* 0x080fe20000410000 */
[-C--:B------:R-:W-:Y:S01]  /*8950*/  FMUL.FTZ R115, R115, R15.reuse ;  /* 0x0000000f73737220 */ /* 0x080fe20000410000 */
[-C--:B------:R-:W-:Y:S01]  /*8960*/  FMUL.FTZ R118, R118, R15.reuse ;  /* 0x0000000f76767220 */ /* 0x080fe20000410000 */
[-C--:B------:R-:W-:Y:S01]  /*8970*/  FMUL.FTZ R119, R119, R15.reuse ;  /* 0x0000000f77777220 */ /* 0x080fe20000410000 */
[----:B------:R-:W-:Y:S01]  /*8980*/  FMUL.FTZ R122, R122, R15 ;  /* 0x0000000f7a7a7220 */ /* 0x000fe20000410000 */
[----:B------:R-:W1:Y:S01]  /*8990*/  MUFU.EX2 R140, R140 ;  /* 0x0000008c008c7308 */ /* 0x000e620000000800 */
[C---:B--2---:R-:W-:Y:S01]  /*89a0*/  FADD.FTZ R28, R40.reuse, R55 ;  /* 0x00000037281c7221 */ /* 0x044fe20000010000 */
[----:B------:R-:W-:Y:S01]  /*89b0*/  F2FP.BF16.F32.PACK_AB R29, R40, R139 ;  /* 0x0000008b281d723e */ /* 0x000fe200000010ff */
[-C--:B------:R-:W-:Y:S01]  /*89c0*/  FMUL.FTZ R123, R123, R15.reuse ;  /* 0x0000000f7b7b7220 */ /* 0x080fe20000410000 */
[-C--:B------:R-:W-:Y:S01]  /*89d0*/  FMUL.FTZ R126, R126, R15.reuse ;  /* 0x0000000f7e7e7220 */ /* 0x080fe20000410000 */
[-C--:B------:R-:W-:Y:S01]  /*89e0*/  FMUL.FTZ R127, R127, R15.reuse ;  /* 0x0000000f7f7f7220 */ /* 0x080fe20000410000 */
[-C--:B------:R-:W-:Y:S01]  /*89f0*/  FMUL.FTZ R130, R130, R15.reuse ;  /* 0x0000000f82827220 */ /* 0x080fe20000410000 */
[-C--:B------:R-:W-:Y:S01]  /*8a00*/  FMUL.FTZ R131, R131, R15.reuse ;  /* 0x0000000f83837220 */ /* 0x080fe20000410000 */
[----:B------:R-:W2:Y:S01]  /*8a10*/  MUFU.EX2 R36, R36 ;  /* 0x0000002400247308 */ /* 0x000ea20000000800 */
[----:B---3--:R-:W-:Y:S01]  /*8a20*/  FADD.FTZ R55, R43, R28 ;  /* 0x0000001c2b377221 */ /* 0x008fe20000010000 */
[----:B------:R-:W-:Y:S01]  /*8a30*/  FADD.FTZ R28, R46, R61 ;  /* 0x0000003d2e1c7221 */ /* 0x000fe20000010000 */
[-C--:B------:R-:W-:Y:S01]  /*8a40*/  FMUL.FTZ R134, R134, R15.reuse ;  /* 0x0000000f86867220 */ /* 0x080fe20000410000 */
[----:B------:R-:W-:-:S02]  /*8a50*/  FMUL.FTZ R135, R135, R15 ;  /* 0x0000000f87877220 */ /* 0x000fc40000410000 */
[----:B------:R-:W-:Y:S01]  /*8a60*/  FADD.FTZ R23, R45, R28 ;  /* 0x0000001c2d177221 */ /* 0x000fe20000010000 */
[----:B------:R-:W-:Y:S01]  /*8a70*/  F2FP.BF16.F32.PACK_AB R28, R38, R33 ;  /* 0x00000021261c723e */ /* 0x000fe200000010ff */
[----:B------:R-:W3:Y:S01]  /*8a80*/  MUFU.EX2 R39, R39 ;  /* 0x0000002700277308 */ /* 0x000ee20000000800 */
[----:B-1----:R-:W-:Y:S01]  /*8a90*/  FADD.FTZ R55, R140, R55 ;  /* 0x000000378c377221 */ /* 0x002fe20000010000 */
[----:B------:R-:W-:Y:S01]  /*8aa0*/  FADD.FTZ R62, R50, R23 ;  /* 0x00000017323e7221 */ /* 0x000fe20000010000 */
[----:B------:R-:W-:Y:S02]  /*8ab0*/  F2FP.BF16.F32.PACK_AB R33, R84, R31 ;  /* 0x0000001f5421723e */ /* 0x000fe400000010ff */
[----:B------:R-:W-:Y:S01]  /*8ac0*/  F2FP.BF16.F32.PACK_AB R31, R140, R43 ;  /* 0x0000002b8c1f723e */ /* 0x000fe200000010ff */
[----:B0-----:R-:W-:Y:S01]  /*8ad0*/  FADD.FTZ R25, R49, R62 ;  /* 0x0000003e31197221 */ /* 0x001fe20000010000 */
[----:B------:R-:W-:Y:S01]  /*8ae0*/  F2FP.BF16.F32.PACK_AB R50, R50, R45 ;  /* 0x0000002d3232723e */ /* 0x000fe200000010ff */
[----:B------:R-:W0:Y:S01]  /*8af0*/  MUFU.EX2 R51, R51 ;  /* 0x0000003300337308 */ /* 0x000e220000000800 */
[----:B--2---:R-:W-:Y:S01]  /*8b00*/  FADD.FTZ R30, R36, R55 ;  /* 0x00000037241e7221 */ /* 0x004fe20000010000 */
[----:B------:R-:W-:Y:S01]  /*8b10*/  FADD.FTZ R26, R54, R25 ;  /* 0x00000019361a7221 */ /* 0x000fe20000010000 */
[----:B------:R-:W-:Y:S03]  /*8b20*/  STSM.16.M88.4 [R8], R32 ;  /* 0x0000002008007844 */ /* 0x000fe60000000200 */
[----:B------:R-:W-:-:S02]  /*8b30*/  FADD.FTZ R25, R53, R26 ;  /* 0x0000001a35197221 */ /* 0x000fc40000010000 */
[----:B------:R-:W1:Y:S01]  /*8b40*/  MUFU.EX2 R44, R44 ;  /* 0x0000002c002c7308 */ /* 0x000e620000000800 */
[----:B---3--:R-:W-:Y:S01]  /*8b50*/  FADD.FTZ R48, R39, R30 ;  /* 0x0000001e27307221 */ /* 0x008fe20000010000 */
[----:B------:R-:W-:Y:S01]  /*8b60*/  FADD.FTZ R26, R60, R25 ;  /* 0x000000193c1a7221 */ /* 0x000fe20000010000 */
[----:B------:R-:W-:-:S03]  /*8b70*/  F2FP.BF16.F32.PACK_AB R30, R42, R37 ;  /* 0x000000252a1e723e */ /* 0x000fc600000010ff */
[----:B------:R-:W-:Y:S02]  /*8b80*/  FADD.FTZ R25, R59, R26 ;  /* 0x0000001a3b197221 */ /* 0x000fe40000010000 */
[----:B------:R-:W2:Y:S01]  /*8b90*/  MUFU.EX2 R21, R21 ;  /* 0x0000001500157308 */ /* 0x000ea20000000800 */
[----:B0-----:R-:W-:Y:S01]  /*8ba0*/  FADD.FTZ R23, R51, R48 ;  /* 0x0000003033177221 */ /* 0x001fe20000010000 */
[----:B------:R-:W-:Y:S01]  /*8bb0*/  FADD.FTZ R40, R64, R25 ;  /* 0x0000001940287221 */ /* 0x000fe20000010000 */
[----:B------:R0:W-:Y:S01]  /*8bc0*/  STSM.16.M88.4 [R7], R28 ;  /* 0x0000001c07007844 */ /* 0x0001e20000000200 */
[----:B------:R-:W-:Y:S02]  /*8bd0*/  F2FP.BF16.F32.PACK_AB R48, R46, R41 ;  /* 0x000000292e30723e */ /* 0x000fe400000010ff */
[----:B------:R-:W-:Y:S01]  /*8be0*/  FADD.FTZ R25, R63, R40 ;  /* 0x000000283f197221 */ /* 0x000fe20000010000 */
[----:B------:R-:W-:Y:S01]  /*8bf0*/  F2FP.BF16.F32.PACK_AB R64, R64, R59 ;  /* 0x0000003b4040723e */ /* 0x000fe200000010ff */
[----:B------:R-:W3:Y:S01]  /*8c00*/  MUFU.EX2 R52, R52 ;  /* 0x0000003400347308 */ /* 0x000ee20000000800 */
[C---:B-1----:R-:W-:Y:S01]  /*8c10*/  FADD.FTZ R24, R44.reuse, R23 ;  /* 0x000000172c187221 */ /* 0x042fe20000010000 */
[----:B------:R-:W-:-:S06]  /*8c20*/  F2FP.BF16.F32.PACK_AB R51, R44, R51 ;  /* 0x000000332c33723e */ /* 0x000fcc00000010ff */
[----:B------:R-:W1:Y:S01]  /*8c30*/  MUFU.EX2 R5, R5 ;  /* 0x0000000500057308 */ /* 0x000e620000000800 */
[----:B--2---:R-:W-:Y:S01]  /*8c40*/  FADD.FTZ R23, R21, R24 ;  /* 0x0000001815177221 */ /* 0x004fe20000010000 */
[----:B0-----:R-:W-:-:S04]  /*8c50*/  FADD.FTZ R30, R68, R25 ;  /* 0x00000019441e7221 */ /* 0x001fc80000010000 */
[----:B------:R-:W-:Y:S02]  /*8c60*/  FADD.FTZ R29, R67, R30 ;  /* 0x0000001e431d7221 */ /* 0x000fe40000010000 */
[----:B------:R-:W0:Y:S01]  /*8c70*/  MUFU.EX2 R4, R4 ;  /* 0x0000000400047308 */ /* 0x000e220000000800 */
[C---:B---3--:R-:W-:Y:S01]  /*8c80*/  FADD.FTZ R24, R52.reuse, R23 ;  /* 0x0000001734187221 */ /* 0x048fe20000010000 */
[----:B------:R-:W-:-:S06]  /*8c90*/  F2FP.BF16.F32.PACK_AB R25, R52, R21 ;  /* 0x000000153419723e */ /* 0x000fcc00000010ff */
[----:B------:R-:W2:Y:S01]  /*8ca0*/  MUFU.EX2 R65, R65 ;  /* 0x0000004100417308 */ /* 0x000ea20000000800 */
[----:B-1----:R-:W-:Y:S01]  /*8cb0*/  FADD.FTZ R23, R5, R24 ;  /* 0x0000001805177221 */ /* 0x002fe20000010000 */
[----:B------:R-:W-:Y:S02]  /*8cc0*/  F2FP.BF16.F32.PACK_AB R24, R54, R49 ;  /* 0x000000313618723e */ /* 0x000fe400000010ff */
[----:B------:R-:W-:-:S04]  /*8cd0*/  F2FP.BF16.F32.PACK_AB R49, R39, R36 ;  /* 0x000000242731723e */ /* 0x000fc800000010ff */
[----:B------:R-:W1:Y:S01]  /*8ce0*/  MUFU.EX2 R20, R20 ;  /* 0x0000001400147308 */ /* 0x000e620000000800 */
[C---:B0-----:R-:W-:Y:S01]  /*8cf0*/  FADD.FTZ R26, R4.reuse, R23 ;  /* 0x00000017041a7221 */ /* 0x041fe20000010000 */
[----:B------:R-:W-:Y:S01]  /*8d00*/  F2FP.BF16.F32.PACK_AB R27, R4, R5 ;  /* 0x00000005041b723e */ /* 0x000fe200000010ff */
[----:B------:R-:W-:Y:S05]  /*8d10*/  STSM.16.M88.4 [R6], R48 ;  /* 0x0000003006007844 */ /* 0x000fea0000000200 */
[----:B------:R-:W0:Y:S01]  /*8d20*/  MUFU.EX2 R47, R47 ;  /* 0x0000002f002f7308 */ /* 0x000e220000000800 */
[----:B--2---:R-:W-:Y:S01]  /*8d30*/  FADD.FTZ R23, R65, R26 ;  /* 0x0000001a41177221 */ /* 0x004fe20000010000 */
[----:B------:R-:W-:-:S05]  /*8d40*/  F2FP.BF16.F32.PACK_AB R26, R60, R53 ;  /* 0x000000353c1a723e */ /* 0x000fca00000010ff */
[----:B------:R2:W-:Y:S01]  /*8d50*/  STSM.16.M88.4 [R9+0x27800], R24 ;  /* 0x0278001809007844 */ /* 0x0005e20000000200 */
[----:B------:R-:W3:Y:S01]  /*8d60*/  MUFU.EX2 R58, R58 ;  /* 0x0000003a003a7308 */ /* 0x000ee20000000800 */
[C---:B-1----:R-:W-:Y:S01]  /*8d70*/  FADD.FTZ R28, R20.reuse, R23 ;  /* 0x00000017141c7221 */ /* 0x042fe20000010000 */
[----:B------:R-:W-:-:S06]  /*8d80*/  F2FP.BF16.F32.PACK_AB R65, R20, R65 ;  /* 0x000000411441723e */ /* 0x000fcc00000010ff */
[----:B------:R-:W1:Y:S01]  /*8d90*/  MUFU.EX2 R71, R71 ;  /* 0x0000004700477308 */ /* 0x000e620000000800 */
[----:B0-----:R-:W-:Y:S01]  /*8da0*/  FADD.FTZ R23, R47, R28 ;  /* 0x0000001c2f177221 */ /* 0x001fe20000010000 */
[C---:B------:R-:W-:Y:S01]  /*8db0*/  FADD.FTZ R28, R72.reuse, R29 ;  /* 0x0000001d481c7221 */ /* 0x040fe20000010000 */
[----:B------:R-:W-:-:S05]  /*8dc0*/  F2FP.BF16.F32.PACK_AB R72, R72, R67 ;  /* 0x000000434848723e */ /* 0x000fca00000010ff */
[----:B------:R-:W0:Y:S01]  /*8dd0*/  MUFU.EX2 R73, R73 ;  /* 0x0000004900497308 */ /* 0x000e220000000800 */
[C---:B---3--:R-:W-:Y:S01]  /*8de0*/  FADD.FTZ R4, R58.reuse, R23 ;  /* 0x000000173a047221 */ /* 0x048fe20000010000 */
[----:B------:R-:W-:-:S05]  /*8df0*/  F2FP.BF16.F32.PACK_AB R67, R58, R47 ;  /* 0x0000002f3a43723e */ /* 0x000fca00000010ff */
[----:B------:R3:W-:Y:S01]  /*8e00*/  STSM.16.M88.4 [R8+0x6000], R64 ;  /* 0x0060004008007844 */ /* 0x0007e20000000200 */
[----:B------:R-:W4:Y:S01]  /*8e10*/  MUFU.EX2 R76, R76 ;  /* 0x0000004c004c7308 */ /* 0x000f220000000800 */
[----:B-1----:R-:W-:-:S07]  /*8e20*/  FADD.FTZ R21, R71, R28 ;  /* 0x0000001c47157221 */ /* 0x002fce0000010000 */
[----:B------:R-:W1:Y:S01]  /*8e30*/  MUFU.EX2 R75, R75 ;  /* 0x0000004b004b7308 */ /* 0x000e620000000800 */
[----:B0-----:R-:W-:-:S07]  /*8e40*/  FADD.FTZ R5, R73, R4 ;  /* 0x0000000449057221 */ /* 0x001fce0000010000 */
[----:B------:R-:W2:Y:S01]  /*8e50*/  MUFU.EX2 R78, R78 ;  /* 0x0000004e004e7308 */ /* 0x000ea20000000800 */
[----:B----4-:R-:W-:-:S07]  /*8e60*/  FADD.FTZ R4, R76, R21 ;  /* 0x000000154c047221 */ /* 0x010fce0000010000 */
[----:B------:R0:W4:Y:S01]  /*8e70*/  MUFU.EX2 R38, R74 ;  /* 0x0000004a00267308 */ /* 0x0001220000000800 */
[----:B-1----:R-:W-:-:S07]  /*8e80*/  FADD.FTZ R21, R75, R4 ;  /* 0x000000044b157221 */ /* 0x002fce0000010000 */
[----:B------:R-:W1:Y:S01]  /*8e90*/  MUFU.EX2 R86, R86 ;  /* 0x0000005600567308 */ /* 0x000e620000000800 */
[C---:B--2---:R-:W-:Y:S01]  /*8ea0*/  F2FP.BF16.F32.PACK_AB R24, R78.reuse, R75 ;  /* 0x0000004b4e18723e */ /* 0x044fe200000010ff */
[----:B------:R-:W-:Y:S01]  /*8eb0*/  FADD.FTZ R4, R78, R21 ;  /* 0x000000154e047221 */ /* 0x000fe20000010000 */
[----:B0-----:R-:W-:Y:S01]  /*8ec0*/  F2FP.BF16.F32.PACK_AB R74, R76, R71 ;  /* 0x000000474c4a723e */ /* 0x001fe200000010ff */
[----:B------:R-:W-:-:S04]  /*8ed0*/  IMAD.MOV.U32 R21, RZ, RZ, R57 ;  /* 0x000000ffff157224 */ /* 0x000fc800078e0039 */
[----:B------:R-:W0:Y:S01]  /*8ee0*/  MUFU.EX2 R138, R138 ;  /* 0x0000008a008a7308 */ /* 0x000e220000000800 */
[C---:B----4-:R-:W-:Y:S01]  /*8ef0*/  F2FP.BF16.F32.PACK_AB R73, R38.reuse, R73 ;  /* 0x000000492649723e */ /* 0x050fe200000010ff */
[----:B------:R-:W-:-:S06]  /*8f00*/  FADD.FTZ R5, R38, R5 ;  /* 0x0000000526057221 */ /* 0x000fcc0000010000 */
[----:B------:R-:W2:Y:S01]  /*8f10*/  MUFU.EX2 R77, R77 ;  /* 0x0000004d004d7308 */ /* 0x000ea20000000800 */
[----:B-1----:R-:W-:-:S07]  /*8f20*/  FADD.FTZ R5, R86, R5 ;  /* 0x0000000556057221 */ /* 0x002fce0000010000 */
[----:B------:R-:W1:Y:S01]  /*8f30*/  MUFU.EX2 R32, R81 ;  /* 0x0000005100207308 */ /* 0x000e620000000800 */
[C---:B0-----:R-:W-:Y:S01]  /*8f40*/  F2FP.BF16.F32.PACK_AB R75, R138.reuse, R86 ;  /* 0x000000568a4b723e */ /* 0x041fe200000010ff */
[----:B------:R-:W-:-:S04]  /*8f50*/  FADD.FTZ R5, R138, R5 ;  /* 0x000000058a057221 */ /* 0x000fc80000010000 */
[----:B------:R3:W-:Y:S02]  /*8f60*/  STSM.16.M88.4 [R7+0x6000], R72 ;  /* 0x0060004807007844 */ /* 0x0007e40000000200 */
[----:B------:R-:W0:Y:S01]  /*8f70*/  MUFU.EX2 R82, R82 ;  /* 0x0000005200527308 */ /* 0x000e220000000800 */
[----:B--2---:R-:W-:Y:S01]  /*8f80*/  F2FP.BF16.F32.PACK_AB R26, R14, R77 ;  /* 0x0000004d0e1a723e */ /* 0x004fe200000010ff */
[----:B------:R-:W-:-:S06]  /*8f90*/  FADD.FTZ R77, R77, R4 ;  /* 0x000000044d4d7221 */ /* 0x000fcc0000010000 */
[----:B------:R-:W2:Y:S01]  /*8fa0*/  MUFU.EX2 R30, R85 ;  /* 0x00000055001e7308 */ /* 0x000ea20000000800 */
[----:B-1----:R-:W-:-:S07]  /*8fb0*/  FADD.FTZ R5, R32, R5 ;  /* 0x0000000520057221 */ /* 0x002fce0000010000 */
[----:B------:R-:W1:Y:S01]  /*8fc0*/  MUFU.EX2 R23, R80 ;  /* 0x0000005000177308 */ /* 0x000e620000000800 */
[C---:B0-----:R-:W-:Y:S01]  /*8fd0*/  F2FP.BF16.F32.PACK_AB R25, R82.reuse, R32 ;  /* 0x000000205219723e */ /* 0x041fe200000010ff */
[----:B------:R-:W-:-:S04]  /*8fe0*/  FADD.FTZ R5, R82, R5 ;  /* 0x0000000552057221 */ /* 0x000fc80000010000 */
[----:B--2---:R-:W-:Y:S01]  /*8ff0*/  FADD.FTZ R4, R30, R5 ;  /* 0x000000051e047221 */ /* 0x004fe20000010000 */
[----:B------:R-:W-:Y:S01]  /*9000*/  FADD.FTZ R5, R14, R77 ;  /* 0x0000004d0e057221 */ /* 0x000fe20000010000 */
[----:B------:R-:W-:Y:S01]  /*9010*/  IMAD.MOV.U32 R14, RZ, RZ, R56 ;  /* 0x000000ffff0e7224 */ /* 0x000fe200078e0038 */
[C---:B-1----:R-:W-:Y:S01]  /*9020*/  F2FP.BF16.F32.PACK_AB R27, R23.reuse, R30 ;  /* 0x0000001e171b723e */ /* 0x042fe200000010ff */
[----:B------:R-:W-:-:S04]  /*9030*/  FADD.FTZ R4, R23, R4 ;  /* 0x0000000417047221 */ /* 0x000fc80000010000 */
[----:B------:R3:W-:Y:S01]  /*9040*/  STSM.16.M88.4 [R6+0x6000], R24 ;  /* 0x0060001806007844 */ /* 0x0007e20000000200 */
[----:B------:R0:W-:Y:S06]  /*9050*/  MEMBAR.ALL.CTA ;  /* 0x0000000000007992 */ /* 0x0001ec0000008000 */
[----:B0-----:R-:W0:Y:S02]  /*9060*/  FENCE.VIEW.ASYNC.S ;  /* 0x00000000000073c6 */ /* 0x001e240000000000 */
[----:B0-----:R-:W-:Y:S01]  /*9070*/  NOP ;  /* 0x0000000000007918 */ /* 0x001fe20000000000 */
[----:B------:R-:W-:Y:S05]  /*9080*/  @P2 BRA `(.L_x_890) ;  /* 0xffffffc400c82947 */ /* 0x000fea000383ffff */
[----:B------:R-:W-:Y:S02]  /*9090*/  IMAD.MOV.U32 R21, RZ, RZ, R57 ;  /* 0x000000ffff157224 */ /* 0x000fe400078e0039 */
[----:B------:R-:W-:-:S07]  /*90a0*/  IMAD.MOV.U32 R14, RZ, RZ, R56 ;  /* 0x000000ffff0e7224 */ /* 0x000fce00078e0038 */
.L_x_873:
[----:B------:R-:W0:Y:S01]  /*90b0*/  S2UR UR6, SR_CTAID.X ;  /* 0x00000000000679c3 */ /* 0x000e220000002500 */
[----:B------:R-:W-:Y:S01]  /*90c0*/  ULDC UR7, c[0x0][0x448] ;  /* 0x0001120000077ab9 */ /* 0x000fe20000000800 */
[----:B------:R-:W-:Y:S01]  /*90d0*/  IADD3 R83, -R83, 0x1, RZ ;  /* 0x0000000153537810 */ /* 0x000fe20007ffe1ff */
[----:B------:R-:W-:Y:S01]  /*90e0*/  UISETP.NE.AND UP0, UPT, UR7, 0x1, UPT ;  /* 0x000000010700788c */ /* 0x000fe2000bf05270 */
[----:B------:R-:W-:Y:S01]  /*90f0*/  ULDC UR15, c[0x0][0x9e4] ;  /* 0x00027900000f7ab9 */ /* 0x000fe20000000800 */
[----:B------:R-:W-:Y:S02]  /*9100*/  UMOV UR11, 0xc0 ;  /* 0x000000c0000b7882 */ /* 0x000fe40000000000 */
[----:B------:R-:W-:Y:S01]  /*9110*/  IMAD R83, R18, UR31, R83 ;  /* 0x0000001f12537c24 */ /* 0x000fe2000f8e0253 */
[----:B------:R-:W-:-:S04]  /*9120*/  UISETP.GE.AND UP1, UPT, UR15, 0x1, UPT ;  /* 0x000000010f00788c */ /* 0x000fc8000bf26270 */
[----:B------:R-:W-:Y:S02]  /*9130*/  R2UR UR14, R83 ;  /* 0x00000000530e72ca */ /* 0x000fe400000e0000 */
[----:B------:R-:W-:Y:S01]  /*9140*/  PLOP3.LUT P5, PT, PT, PT, UP1, 0x80, 0x0 ;  /* 0x000000000000781c */ /* 0x000fe20003faf018 */
[----:B------:R-:W-:Y:S01]  /*9150*/  @UP0 ULDC UR18, c[0x0][0x450] ;  /* 0x0001140000120ab9 */ /* 0x000fe20000000800 */
[----:B0-----:R-:W-:-:S03]  /*9160*/  UIMAD UR11, UR6, UR11, 0xbf ;  /* 0x000000bf060b74a4 */ /* 0x001fc6000f8e020b */
[----:B------:R-:W-:Y:S02]  /*9170*/  @UP0 ULDC UR6, c[0x0][0x44c] ;  /* 0x0001130000060ab9 */ /* 0x000fe40000000800 */
[----:B------:R-:W-:-:S04]  /*9180*/  UIMAD.WIDE.U32 UR6, UR11, UR6, URZ ;  /* 0x000000060b0672a5 */ /* 0x000fc8000f8e003f */
[----:B------:R-:W-:-:S04]  /*9190*/  @UP0 USHF.R.U32.HI UR11, URZ, UR18, UR7 ;  /* 0x000000123f0b0299 */ /* 0x000fc80008011607 */
[----:B------:R-:W-:-:S03]  /*91a0*/  UIADD3 UR11, UR14, UR11, URZ ;  /* 0x0000000b0e0b7290 */ /* 0x000fc6000fffe03f */
[----:B------:R-:W-:Y:S02]  /*91b0*/  ULDC UR14, c[0x0][0x9dc] ;  /* 0x00027700000e7ab9 */ /* 0x000fe40000000800 */
[----:B------:R-:W-:Y:S01]  /*91c0*/  UIADD3 UR14, UR11, -UR14, URZ ;  /* 0x8000000e0b0e7290 */ /* 0x000fe2000fffe03f */
[----:B------:R-:W-:Y:S11]  /*91d0*/  @!P5 BRA `(.L_x_891) ;  /* 0x000000000044d947 */ /* 0x000ff60003800000 */
        /* <DEDUP_REMOVED lines=10> */
.L_x_892:
[----:B------:R-:W-:-:S11]  /*9280*/  UISETP.NE.AND UP1, UPT, UR15, 0x1, UPT ;  /* 0x000000010f00788c */ /* 0x000fd6000bf25270 */
[----:B------:R-:W-:Y:S02]  /*9290*/  @UP1 ULDC.64 UR18, c[0x0][0x9e8] ;  /* 0x00027a0000121ab9 */ /* 0x000fe40000000a00 */
[----:B------:R-:W-:-:S04]  /*92a0*/  UIMAD.WIDE.U32 UR6, UR11, UR18, URZ ;  /* 0x000000120b0672a5 */ /* 0x000fc8000f8e003f */
[----:B------:R-:W-:-:S12]  /*92b0*/  @UP1 USHF.R.U32.HI UR11, URZ, UR19, UR7 ;  /* 0x000000133f0b1299 */ /* 0x000fd80008011607 */
.L_x_893:
[----:B------:R-:W-:-:S04]  /*92c0*/  UIMAD UR11, UR11, UR15, URZ ;  /* 0x0000000f0b0b72a4 */ /* 0x000fc8000f8e023f */
[----:B------:R-:W-:-:S04]  /*92d0*/  UISETP.LT.AND UP1, UPT, UR14, UR11, UPT ;  /* 0x0000000b0e00728c */ /* 0x000fc8000bf21270 */
[----:B------:R-:W-:-:S12]  /*92e0*/  USEL UR14, UR14, UR11, !UP1 ;  /* 0x0000000b0e0e7287 */ /* 0x000fd8000c800000 */
.L_x_891:
[----:B------:R-:W-:Y:S01]  /*92f0*/  UIADD3 UR14, UR14, 0x7f, URZ ;  /* 0x0000007f0e0e7890 */ /* 0x000fe2000fffe03f */
[----:B------:R-:W-:-:S03]  /*9300*/  R2UR UR7, R19 ;  /* 0x00000000130772ca */ /* 0x000fc600000e0000 */
[----:B------:R-:W-:-:S04]  /*9310*/  USHF.R.S32.HI UR6, URZ, 0x1f, UR14 ;  /* 0x0000001f3f067899 */ /* 0x000fc8000801140e */
[----:B------:R-:W-:-:S04]  /*9320*/  ULEA.HI UR6, UR6, UR14, URZ, 0x7 ;  /* 0x0000000e06067291 */ /* 0x000fc8000f8f383f */
[----:B------:R-:W-:-:S04]  /*9330*/  USHF.R.S32.HI UR6, URZ, 0x7, UR6 ;  /* 0x000000073f067899 */ /* 0x000fc80008011406 */
[----:B------:R-:W-:-:S04]  /*9340*/  UISETP.LT.AND UP1, UPT, UR7, UR6, UPT ;  /* 0x000000060700728c */ /* 0x000fc8000bf21270 */
[----:B------:R-:W-:-:S06]  /*9350*/  USEL UR6, UR7, UR6, !UP1 ;  /* 0x0000000607067287 */ /* 0x000fcc000c800000 */
[----:B------:R-:W-:-:S13]  /*9360*/  ISETP.GE.AND P2, PT, R11, UR6, PT ;  /* 0x000000060b007c0c */ /* 0x000fda000bf46270 */
[----:B------:R-:W-:Y:S05]  /*9370*/  @!P2 BRA `(.L_x_894) ;  /* 0x00000028002ca947 */ /* 0x000fea0003800000 */
[----:B------:R-:W-:Y:S01]  /*9380*/  IMAD.MOV.U32 R20, RZ, RZ, R21 ;  /* 0x000000ffff147224 */ /* 0x000fe200078e0015 */
[----:B------:R-:W-:Y:S01]  /*9390*/  UMOV UR32, UR5 ;  /* 0x0000000500207c82 */ /* 0x000fe20008000000 */
[----:B------:R-:W-:Y:S01]  /*93a0*/  IMAD.MOV.U32 R15, RZ, RZ, R14 ;  /* 0x000000ffff0f7224 */ /* 0x000fe200078e000e */
[----:B------:R-:W-:Y:S01]  /*93b0*/  UMOV UR11, UR4 ;  /* 0x00000004000b7c82 */ /* 0x000fe20008000000 */
[----:B------:R-:W-:Y:S01]  /*93c0*/  ULDC UR7, c[0x0][0x9d8] ;  /* 0x0002760000077ab9 */ /* 0x000fe20000000800 */
[----:B------:R-:W-:-:S05]  /*93d0*/  ULDC UR10, c[0x0][0x988] ;  /* 0x00026200000a7ab9 */ /* 0x000fca0000000800 */
.L_x_903:
[----:B------:R-:W-:Y:S01]  /*93e0*/  UIADD3 UR4, UR11, 0x1, URZ ;  /* 0x000000010b047890 */ /* 0x000fe2000fffe03f */
[----:B------:R-:W-:-:S03]  /*93f0*/  ISETP.NE.AND P3, PT, RZ, UR38, PT ;  /* 0x00000026ff007c0c */ /* 0x000fc6000bf65270 */
[----:B------:R-:W-:-:S04]  /*9400*/  UISETP.NE.AND UP1, UPT, UR4, 0x2, UPT ;  /* 0x000000020400788c */ /* 0x000fc8000bf25270 */
[----:B------:R-:W-:Y:S02]  /*9410*/  USEL UR5, URZ, 0x1, UP1 ;  /* 0x000000013f057887 */ /* 0x000fe40008800000 */
[----:B------:R-:W-:Y:S02]  /*9420*/  USEL UR4, UR4, URZ, UP1 ;  /* 0x0000003f04047287 */ /* 0x000fe40008800000 */
[----:B------:R-:W-:Y:S02]  /*9430*/  ULOP3.LUT UR5, UR32, UR5, URZ, 0x3c, !UPT ;  /* 0x0000000520057292 */ /* 0x000fe4000f8e3c3f */
[----:B----4-:R-:W-:Y:S10]  /*9440*/  @P3 BRA `(.L_x_895) ;  /* 0x00000000002c3947 */ /* 0x010ff40003800000 */
[----:B------:R-:W-:Y:S05]  /*9450*/  @!P0 BRA `(.L_x_896) ;  /* 0x0000000000048947 */ /* 0x000fea0003800000 */
[----:B------:R-:W-:Y:S01]  /*9460*/  BPT.TRAP 0x1 ;  /* 0x000000040000795c */ /* 0x000fe20000300000 */
.L_x_896:
[----:B------:R-:W-:Y:S01]  /*9470*/  ULEA UR14, UR4, UR36, 0x3 ;  /* 0x00000024040e7291 */ /* 0x000fe2000f8e183f */
[----:B------:R-:W-:-:S05]  /*9480*/  IMAD.U32 R14, RZ, RZ, UR5 ;  /* 0x00000005ff0e7e24 */ /* 0x000fca000f8e00ff */
[----:B------:R-:W-:-:S04]  /*9490*/  SHF.L.U32 R14, R14, 0x1f, RZ ;  /* 0x0000001f0e0e7819 */ /* 0x000fc800000006ff */
[----:B------:R0:W2:Y:S01]  /*94a0*/  SYNCS.PHASECHK.TRANS64.TRYWAIT P2, [UR14+0x2d830], R14 ;  /* 0x02d8300eff0075a7 */ /* 0x0000a2000804014e */
[----:B------:R-:W-:Y:S05]  /*94b0*/  @!P0 BRA `(.L_x_897) ;  /* 0x0000000000048947 */ /* 0x000fea0003800000 */
[----:B------:R-:W-:Y:S01]  /*94c0*/  BPT.TRAP 0x1 ;  /* 0x000000040000795c */ /* 0x000fe20000300000 */
.L_x_897:
[----:B--2---:R-:W-:Y:S05]  /*94d0*/  @P2 BRA `(.L_x_895) ;  /* 0x0000000000082947 */ /* 0x004fea0003800000 */
[----:B------:R-:W2:Y:S02]  /*94e0*/  SYNCS.PHASECHK.TRANS64.TRYWAIT P2, [UR14+0x2d830], R14 ;  /* 0x02d8300eff0075a7 */ /* 0x000ea4000804014e */
[----:B--2---:R-:W-:Y:S05]  /*94f0*/  @!P2 BRA `(.L_x_898) ;  /* 0x000000c400e0a947 */ /* 0x004fea0003800000 */
.L_x_895:
        /* <DEDUP_REMOVED lines=8> */
[----:B------:R-:W-:-:S02]  /*9580*/  UIADD3 UR22, UR26, 0x400, URZ ;  /* 0x000004001a167890 */ /* 0x000fc4000fffe03f */
[----:B------:R-:W-:Y:S01]  /*9590*/  UMOV UR30, UR26 ;  /* 0x0000001a001e7c82 */ /* 0x000fe20008000000 */
[----:B------:R-:W-:Y:S01]  /*95a0*/  UMOV UR15, 0x80000020 ;  /* 0x80000020000f7882 */ /* 0x000fe20000000000 */
[----:B------:R-:W-:Y:S01]  /*95b0*/  UMOV UR19, 0x80000020 ;  /* 0x8000002000137882 */ /* 0x000fe20000000000 */
[----:B------:R-:W-:Y:S01]  /*95c0*/  UMOV UR23, 0x80000020 ;  /* 0x8000002000177882 */ /* 0x000fe20000000000 */
[----:B------:R-:W-:Y:S01]  /*95d0*/  UMOV UR27, 0x80000020 ;  /* 0x80000020001b7882 */ /* 0x000fe20000000000 */
[----:B-1-3--:R-:W-:-:S06]  /*95e0*/  WARPGROUP.ARRIVE ;  /* 0x00000000000079c5 */ /* 0x00afcc0000000000 */
[----:B------:R-:W-:Y:S01]  /*95f0*/  HGMMA.64x128x16.F32.BF16 R24, gdesc[UR28], RZ, !UPT, gsb0 ;  /* 0x01e000001c1879f0 */ /* 0x000fe2000c0018ff */
[----:B------:R-:W-:Y:S01]  /*9600*/  UIADD3 UR30, UR26, 0x2, URZ ;  /* 0x000000021a1e7890 */ /* 0x000fe2000fffe03f */
[----:B------:R-:W-:Y:S01]  /*9610*/  UMOV UR28, UR8 ;  /* 0x00000008001c7c82 */ /* 0x000fe20008000000 */
[----:B------:R-:W-:Y:S01]  /*9620*/  UMOV UR29, UR9 ;  /* 0x00000009001d7c82 */ /* 0x000fe20008000000 */
[----:B------:R-:W-:Y:S01]  /*9630*/  UMOV UR31, 0x80000020 ;  /* 0x80000020001f7882 */ /* 0x000fe20000000000 */
[----:B------:R-:W-:Y:S01]  /*9640*/  UIADD3 UR26, UR26, 0x402, URZ ;  /* 0x000004021a1a7890 */ /* 0x000fe2000fffe03f */
[----:B------:R-:W-:Y:S02]  /*9650*/  WARPGROUP.DEPBAR.LE gsb0, 0x0 ;  /* 0x00008000000079c5 */ /* 0x000fe40000010000 */
[----:B------:R-:W-:-:S06]  /*9660*/  WARPGROUP.ARRIVE ;  /* 0x00000000000079c5 */ /* 0x000fcc0000000000 */
        /* <DEDUP_REMOVED lines=17> */
.L_x_900:
[----:B------:R-:W-:Y:S01]  /*9780*/  ULEA UR14, UR11, UR36, 0x3 ;  /* 0x000000240b0e7291 */ /* 0x000fe2000f8e183f */
[----:B------:R-:W-:-:S05]  /*9790*/  IMAD.U32 R14, RZ, RZ, UR32 ;  /* 0x00000020ff0e7e24 */ /* 0x000fca000f8e00ff */
[----:B------:R-:W-:-:S04]  /*97a0*/  SHF.L.U32 R14, R14, 0x1f, RZ ;  /* 0x0000001f0e0e7819 */ /* 0x000fc800000006ff */
[----:B------:R0:W1:Y:S01]  /*97b0*/  SYNCS.PHASECHK.TRANS64.TRYWAIT P2, [UR14+0x2d850], R14 ;  /* 0x02d8500eff0075a7 */ /* 0x000062000804014e */
[----:B------:R-:W-:Y:S05]  /*97c0*/  @!P0 BRA `(.L_x_901) ;  /* 0x0000000000048947 */ /* 0x000fea0003800000 */
[----:B------:R-:W-:Y:S01]  /*97d0*/  BPT.TRAP 0x1 ;  /* 0x000000040000795c */ /* 0x000fe20000300000 */
.L_x_901:
[----:B-1----:R-:W-:Y:S05]  /*97e0*/  @P2 BRA `(.L_x_899) ;  /* 0x0000000000082947 */ /* 0x002fea0003800000 */
[----:B------:R-:W1:Y:S02]  /*97f0*/  SYNCS.PHASECHK.TRANS64.TRYWAIT P2, [UR14+0x2d850], R14 ;  /* 0x02d8500eff0075a7 */ /* 0x000e64000804014e */
[----:B-1----:R-:W-:Y:S05]  /*9800*/  @!P2 BRA `(.L_x_902) ;  /* 0x000000c40034a947 */ /* 0x002fea0003800000 */
.L_x_899:
[----:B------:R-:W-:Y:S01]  /*9810*/  UIADD3 UR14, UR36, 0x400, URZ ;  /* 0x00000400240e7890 */ /* 0x000fe2000fffe03f */
[----:B------:R-:W-:Y:S01]  /*9820*/  WARPGROUP.ARRIVE ;  /* 0x00000000000079c5 */ /* 0x000fe20000000000 */
[----:B------:R-:W-:Y:S01]  /*9830*/  ULOP3.LUT UR15, UR60, 0x10000, URZ, 0xfc, !UPT ;  /* 0x000100003c0f7892 */ /* 0x000fe2000f8efc3f */
[----:B------:R-:W-:Y:S01]  /*9840*/  FMUL.FTZ R24, R24, UR7 ;  /* 0x0000000718187c20 */ /* 0x000fe20008410000 */
[----:B------:R-:W-:Y:S01]  /*9850*/  USHF.R.U32.HI UR14, URZ, 0x4, UR14 ;  /* 0x000000043f0e7899 */ /* 0x000fe2000801160e */
[----:B-1----:R-:W-:Y:S01]  /*9860*/  FMUL.FTZ R21, R25, UR7 ;  /* 0x0000000719157c20 */ /* 0x002fe20008410000 */
        /* <DEDUP_REMOVED lines=23> */
[----:B------:R-:W-:Y:S01]  /*99e0*/  FMUL.FTZ R40, R41, UR7 ;  /* 0x0000000729287c20 */ /* 0x000fe20008410000 */
[----:B------:R-:W-:Y:S01]  /*99f0*/  UMOV UR29, 0x40000040 ;  /* 0x40000040001d7882 */ /* 0x000fe20000000000 */
[----:B------:R-:W-:Y:S01]  /*9a00*/  UMOV UR31, 0x80000020 ;  /* 0x80000020001f7882 */ /* 0x000fe20000000000 */
        /* <DEDUP_REMOVED lines=12> */
[----:B0-----:R-:W-:Y:S01]  /*9ad0*/  FMNMX.FTZ R14, R24, R15, !PT ;  /* 0x0000000f180e7209 */ /* 0x001fe20007810000 */
[----:B------:R-:W-:Y:S01]  /*9ae0*/  FMUL.FTZ R34, R36, UR7 ;  /* 0x0000000724227c20 */ /* 0x000fe20008410000 */
[----:B------:R-:W-:Y:S01]  /*9af0*/  FMUL.FTZ R57, R59, UR7 ;  /* 0x000000073b397c20 */ /* 0x000fe20008410000 */
[----:B------:R-:W-:Y:S01]  /*9b00*/  FMUL.FTZ R59, R61, UR7 ;  /* 0x000000073d3b7c20 */ /* 0x000fe20008410000 */
[----:B------:R-:W-:Y:S01]  /*9b10*/  FMUL.FTZ R61, R63, UR7 ;  /* 0x000000073f3d7c20 */ /* 0x000fe20008410000 */
[----:B-1----:R-:W-:Y:S01]  /*9b20*/  FMNMX.FTZ R63, R21, R14, !PT ;  /* 0x0000000e153f7209 */ /* 0x002fe20007810000 */
[----:B------:R-:W-:Y:S01]  /*9b30*/  FMUL.FTZ R36, R37, UR7 ;  /* 0x0000000725247c20 */ /* 0x000fe20008410000 */
[----:B------:R-:W0:Y:S01]  /*9b40*/  MUFU.TANH R32, R32 ;  /* 0x0000002000207308 */ /* 0x000e220000002400 */
[----:B------:R-:W-:Y:S01]  /*9b50*/  FMUL.FTZ R37, R39, UR7 ;  /* 0x0000000727257c20 */ /* 0x000fe20008410000 */
[----:B--2---:R-:W-:Y:S01]  /*9b60*/  FMNMX.FTZ R14, R26, R63, !PT ;  /* 0x0000003f1a0e7209 */ /* 0x004fe20007810000 */
[----:B------:R-:W-:Y:S01]  /*9b70*/  FMUL.FTZ R39, R42, UR7 ;  /* 0x000000072a277c20 */ /* 0x000fe20008410000 */
[----:B------:R-:W-:Y:S01]  /*9b80*/  FMUL.FTZ R42, R44, UR7 ;  /* 0x000000072c2a7c20 */ /* 0x000fe20008410000 */
[----:B------:R-:W-:Y:S01]  /*9b90*/  FMUL.FTZ R44, R45, UR7 ;  /* 0x000000072d2c7c20 */ /* 0x000fe20008410000 */
[----:B---3--:R-:W-:Y:S01]  /*9ba0*/  FMNMX.FTZ R137, R27, R14, !PT ;  /* 0x0000000e1b897209 */ /* 0x008fe20007810000 */
[----:B------:R-:W-:Y:S01]  /*9bb0*/  FMUL.FTZ R45, R47, UR7 ;  /* 0x000000072f2d7c20 */ /* 0x000fe20008410000 */
[----:B------:R-:W1:Y:S01]  /*9bc0*/  MUFU.TANH R34, R34 ;  /* 0x0000002200227308 */ /* 0x000e620000002400 */
[----:B------:R-:W-:Y:S01]  /*9bd0*/  FMUL.FTZ R47, R49, UR7 ;  /* 0x00000007312f7c20 */ /* 0x000fe20008410000 */
[----:B----4-:R-:W-:Y:S01]  /*9be0*/  FMNMX.FTZ R137, R30, R137, !PT ;  /* 0x000000891e897209 */ /* 0x010fe20007810000 */
        /* <DEDUP_REMOVED lines=33> */
[----:B------:R-:W-:Y:S01]  /*9e00*/  ISETP.GE.U32.AND P2, PT, R2, 0x180, PT ;  /* 0x000001800200780c */ /* 0x000fe20003f46070 */
[----:B------:R-:W-:-:S03]  /*9e10*/  UMOV UR32, UR5 ;  /* 0x0000000500207c82 */ /* 0x000fc60008000000 */
        /* <DEDUP_REMOVED lines=9> */
[----:B------:R-:W-:-:S04]  /*9eb0*/  WARPGROUP.ARRIVE ;  /* 0x00000000000079c5 */ /* 0x000fc80000000000 */
[----:B------:R-:W1:Y:S01]  /*9ec0*/  MUFU.TANH R52, R52 ;  /* 0x0000003400347308 */ /* 0x000e620000002400 */
[----:B--2---:R-:W-:Y:S01]  /*9ed0*/  FMNMX.FTZ R73, R47, R14, !PT ;  /* 0x0000000e2f497209 */ /* 0x004fe20007810000 */
[----:B------:R-:W-:Y:S01]  /*9ee0*/  HGMMA.64x96x16.F32.BF16 R88, gdesc[UR28].tnspB, R88, gsb0 ;  /* 0x416000001c5879f0 */ /* 0x000fe20008001858 */
[----:B------:R-:W-:Y:S02]  /*9ef0*/  UIADD3 UR28, UR15, 0x4, URZ ;  /* 0x000000040f1c7890 */ /* 0x000fe4000fffe03f */
[----:B------:R-:W-:-:S03]  /*9f00*/  UIADD3 UR30, UR14, 0x80, URZ ;  /* 0x000000800e1e7890 */ /* 0x000fc6000fffe03f */
[----:B------:R-:W2:Y:S01]  /*9f10*/  MUFU.TANH R54, R54 ;  /* 0x0000003600367308 */ /* 0x000ea20000002400 */
[----:B------:R-:W-:Y:S01]  /*9f20*/  UMOV UR29, 0x40000040 ;  /* 0x40000040001d7882 */ /* 0x000fe20000000000 */
[----:B------:R-:W-:Y:S01]  /*9f30*/  UMOV UR31, 0x80000020 ;  /* 0x80000020001f7882 */ /* 0x000fe20000000000 */
[----:B0-----:R-:W-:-:S05]  /*9f40*/  FMNMX.FTZ R73, R50, R73, !PT ;  /* 0x0000004932497209 */ /* 0x001fca0007810000 */
[----:B------:R-:W0:Y:S01]  /*9f50*/  MUFU.TANH R55, R55 ;  /* 0x0000003700377308 */ /* 0x000e220000002400 */
[----:B-1----:R-:W-:-:S07]  /*9f60*/  FMNMX.FTZ R73, R52, R73, !PT ;  /* 0x0000004934497209 */ /* 0x002fce0007810000 */
[----:B------:R-:W1:Y:S01]  /*9f70*/  MUFU.TANH R58, R58 ;  /* 0x0000003a003a7308 */ /* 0x000e620000002400 */
[----:B--2---:R-:W-:Y:S01]  /*9f80*/  FMNMX.FTZ R14, R54, R73, !PT ;  /* 0x00000049360e7209 */ /* 0x004fe20007810000 */
[----:B------:R-:W-:-:S06]  /*9f90*/  FMUL.FTZ R73, R77, UR7 ;  /* 0x000000074d497c20 */ /* 0x000fcc0008410000 */
        /* <DEDUP_REMOVED lines=8> */
[----:B------:R-:W-:-:S06]  /*a020*/  FMUL.FTZ R77, R81, UR7 ;  /* 0x00000007514d7c20 */ /* 0x000fcc0008410000 */
[----:B------:R-:W0:Y:S01]  /*a030*/  MUFU.TANH R65, R65 ;  /* 0x0000004100417308 */ /* 0x000e220000002400 */
[----:B-1----:R-:W-:-:S07]  /*a040*/  FMNMX.FTZ R81, R63, R14, !PT ;  /* 0x0000000e3f517209 */ /* 0x002fce0007810000 */
[----:B------:R-:W1:Y:S01]  /*a050*/  MUFU.TANH R68, R68 ;  /* 0x0000004400447308 */ /* 0x000e620000002400 */
[----:B--2---:R-:W-:Y:S01]  /*a060*/  FMNMX.FTZ R14, R64, R81, !PT ;  /* 0x00000051400e7209 */ /* 0x004fe20007810000 */
        /* <DEDUP_REMOVED lines=20> */
[----:B--2---:R-:W-:-:S07]  /*a1b0*/  FMNMX.FTZ R14, R76, R85, !PT ;  /* 0x000000554c0e7209 */ /* 0x004fce0007810000 */
[----:B------:R-:W2:Y:S01]  /*a1c0*/  MUFU.TANH R80, R80 ;  /* 0x0000005000507308 */ /* 0x000ea20000002400 */
[----:B0-----:R-:W-:-:S07]  /*a1d0*/  FMNMX.FTZ R14, R77, R14, !PT ;  /* 0x0000000e4d0e7209 */ /* 0x001fce0007810000 */
[----:B------:R-:W0:Y:S01]  /*a1e0*/  MUFU.TANH R23, R23 ;  /* 0x0000001700177308 */ /* 0x000e220000002400 */
[----:B-1----:R-:W-:-:S07]  /*a1f0*/  FMNMX.FTZ R85, R81, R14, !PT ;  /* 0x0000000e51557209 */ /* 0x002fce0007810000 */
[----:B------:R-:W1:Y:S01]  /*a200*/  MUFU.TANH R25, R25 ;  /* 0x0000001900197308 */ /* 0x000e620000002400 */
[----:B--2---:R-:W-:-:S05]  /*a210*/  FMNMX.FTZ R85, R80, R85, !PT ;  /* 0x0000005550557209 */ /* 0x004fca0007810000 */
[----:B------:R-:W2:Y:S02]  /*a220*/  SHFL.BFLY PT, R14, R85, 0x2, 0x1f ;  /* 0x0c401f00550e7f89 */ /* 0x000ea400000e0000 */
[----:B------:R-:W3:Y:S08]  /*a230*/  MUFU.TANH R28, R28 ;  /* 0x0000001c001c7308 */ /* 0x000ef00000002400 */
[----:B------:R-:W4:Y:S08]  /*a240*/  MUFU.TANH R29, R29 ;  /* 0x0000001d001d7308 */ /* 0x000f300000002400 */
[----:B------:R-:W5:Y:S01]  /*a250*/  MUFU.TANH R31, R31 ;  /* 0x0000001f001f7308 */ /* 0x000f620000002400 */
[----:B--2---:R-:W-:Y:S01]  /*a260*/  FMNMX.FTZ R136, R85, R14, !PT ;  /* 0x0000000e55887209 */ /* 0x004fe20007810000 */
[----:B------:R-:W-:-:S06]  /*a270*/  FMUL.FTZ R85, R87, UR7 ;  /* 0x0000000757557c20 */ /* 0x000fcc0008410000 */
[----:B------:R-:W2:Y:S01]  /*a280*/  MUFU.TANH R33, R33 ;  /* 0x0000002100217308 */ /* 0x000ea20000002400 */
[----:B------:R-:W0:Y:S07]  /*a290*/  SHFL.BFLY PT, R137, R136, 0x1, 0x1f ;  /* 0x0c201f0088897f89 */ /* 0x000e2e00000e0000 */
[----:B------:R-:W2:Y:S08]  /*a2a0*/  MUFU.TANH R35, R35 ;  /* 0x0000002300237308 */ /* 0x000eb00000002400 */
[----:B------:R-:W2:Y:S08]  /*a2b0*/  MUFU.TANH R37, R37 ;  /* 0x0000002500257308 */ /* 0x000eb00000002400 */
[----:B------:R-:W2:Y:S01]  /*a2c0*/  MUFU.TANH R39, R39 ;  /* 0x0000002700277308 */ /* 0x000ea20000002400 */
[----:B0-----:R-:W-:-:S02]  /*a2d0*/  FMNMX.FTZ R14, R136, R137, !PT ;  /* 0x00000089880e7209 */ /* 0x001fc40007810000 */
[----:B------:R-:W-:-:S03]  /*a2e0*/  FMNMX.FTZ R136, R23, R20, !PT ;  /* 0x0000001417887209 */ /* 0x000fc60007810000 */
[C---:B------:R-:W-:Y:S02]  /*a2f0*/  FADD.FTZ R15, -R14.reuse, R15 ;  /* 0x0000000f0e0f7221 */ /* 0x040fe40000010100 */
[----:B------:R-:W0:Y:S02]  /*a300*/  MUFU.TANH R41, R41 ;  /* 0x0000002900297308 */ /* 0x000e240000002400 */
[----:B------:R-:W-:Y:S01]  /*a310*/  FMUL.FTZ R86, R15, UR10 ;  /* 0x0000000a0f567c20 */ /* 0x000fe20008410000 */
[----:B------:R-:W-:Y:S01]  /*a320*/  FMUL.FTZ R15, R14, UR10 ;  /* 0x0000000a0e0f7c20 */ /* 0x000fe20008410000 */
[----:B------:R-:W-:Y:S02]  /*a330*/  WARPGROUP.DEPBAR.LE gsb0, 0x0 ;  /* 0x00008000000079c5 */ /* 0x000fe40000010000 */
[----:B------:R-:W-:Y:S01]  /*a340*/  WARPGROUP.ARRIVE ;  /* 0x00000000000079c5 */ /* 0x000fe20000000000 */
[--C-:B------:R-:W-:Y:S01]  /*a350*/  FFMA.FTZ R87, R24, UR10, -R15.reuse ;  /* 0x0000000a18577c23 */ /* 0x100fe2000801080f */
[--C-:B------:R-:W-:Y:S01]  /*a360*/  FFMA.FTZ R24, R21, UR10, -R15.reuse ;  /* 0x0000000a15187c23 */ /* 0x100fe2000801080f */
[----:B-1----:R-:W-:Y:S01]  /*a370*/  FMNMX.FTZ R21, R25, R136, !PT ;  /* 0x0000008819157209 */ /* 0x002fe20007810000 */
[----:B------:R-:W1:Y:S01]  /*a380*/  MUFU.TANH R43, R43 ;  /* 0x0000002b002b7308 */ /* 0x000e620000002400 */
[--C-:B------:R-:W-:Y:S01]  /*a390*/  FFMA.FTZ R139, R36, UR10, -R15.reuse ;  /* 0x0000000a248b7c23 */ /* 0x100fe2000801080f */
[----:B------:R-:W-:Y:S01]  /*a3a0*/  HGMMA.64x96x16.F32.BF16 R88, gdesc[UR28].tnspB, R88, gsb0 ;  /* 0x416000001c5879f0 */ /* 0x000fe20008001858 */
[----:B------:R-:W-:Y:S01]  /*a3b0*/  UIADD3 UR28, UR15, 0x600, URZ ;  /* 0x000006000f1c7890 */ /* 0x000fe2000fffe03f */
[----:B---3--:R-:W-:Y:S01]  /*a3c0*/  FMNMX.FTZ R136, R28, R21, !PT ;  /* 0x000000151c887209 */ /* 0x008fe20007810000 */
[----:B------:R-:W-:Y:S01]  /*a3d0*/  UIADD3 UR30, UR14, 0x100, URZ ;  /* 0x000001000e1e7890 */ /* 0x000fe2000fffe03f */
[--C-:B------:R-:W-:Y:S01]  /*a3e0*/  FFMA.FTZ R137, R32, UR10, -R15.reuse ;  /* 0x0000000a20897c23 */ /* 0x100fe2000801080f */
[----:B------:R-:W-:Y:S01]  /*a3f0*/  UMOV UR29, 0x40000040 ;  /* 0x40000040001d7882 */ /* 0x000fe20000000000 */
[----:B------:R-:W-:Y:S01]  /*a400*/  UMOV UR31, 0x80000020 ;  /* 0x80000020001f7882 */ /* 0x000fe20000000000 */
[----:B----4-:R-:W-:Y:S01]  /*a410*/  FMNMX.FTZ R136, R29, R136, !PT ;  /* 0x000000881d887209 */ /* 0x010fe20007810000 */
[----:B------:R-:W3:Y:S01]  /*a420*/  MUFU.TANH R45, R45 ;  /* 0x0000002d002d7308 */ /* 0x000ee20000002400 */
[--C-:B------:R-:W-:Y:S01]  /*a430*/  FFMA.FTZ R32, R34, UR10, -R15.reuse ;  /* 0x0000000a22207c23 */ /* 0x100fe2000801080f */
[--C-:B------:R-:W-:Y:S01]  /*a440*/  FFMA.FTZ R34, R38, UR10, -R15.reuse ;  /* 0x0000000a26227c23 */ /* 0x100fe2000801080f */
[----:B-----5:R-:W-:Y:S01]  /*a450*/  FMNMX.FTZ R136, R31, R136, !PT ;  /* 0x000000881f887209 */ /* 0x020fe20007810000 */
[--C-:B------:R-:W-:Y:S01]  /*a460*/  FFMA.FTZ R141, R40, UR10, -R15.reuse ;  /* 0x0000000a288d7c23 */ /* 0x100fe2000801080f */
[--C-:B------:R-:W-:Y:S01]  /*a470*/  FFMA.FTZ R42, R42, UR10, -R15.reuse ;  /* 0x0000000a2a2a7c23 */ /* 0x100fe2000801080f */
[--C-:B------:R-:W-:Y:S01]  /*a480*/  FFMA.FTZ R143, R44, UR10, -R15.reuse ;  /* 0x0000000a2c8f7c23 */ /* 0x100fe2000801080f */
[----:B--2---:R-:W-:Y:S01]  /*a490*/  FMNMX.FTZ R136, R33, R136, !PT ;  /* 0x0000008821887209 */ /* 0x004fe20007810000 */
[----:B------:R-:W2:Y:S01]  /*a4a0*/  MUFU.TANH R48, R48 ;  /* 0x0000003000307308 */ /* 0x000ea20000002400 */
[--C-:B------:R-:W-:Y:S01]  /*a4b0*/  FFMA.FTZ R46, R46, UR10, -R15.reuse ;  /* 0x0000000a2e2e7c23 */ /* 0x100fe2000801080f */
[--C-:B------:R-:W-:Y:S01]  /*a4c0*/  FFMA.FTZ R54, R54, UR10, -R15.reuse ;  /* 0x0000000a36367c23 */ /* 0x100fe2000801080f */
[----:B------:R-:W-:Y:S01]  /*a4d0*/  FMNMX.FTZ R136, R35, R136, !PT ;  /* 0x0000008823887209 */ /* 0x000fe20007810000 */
[--C-:B------:R-:W-:Y:S01]  /*a4e0*/  FFMA.FTZ R50, R50, UR10, -R15.reuse ;  /* 0x0000000a32327c23 */ /* 0x100fe2000801080f */
[--C-:B------:R-:W-:Y:S01]  /*a4f0*/  FFMA.FTZ R58, R58, UR10, -R15.reuse ;  /* 0x0000000a3a3a7c23 */ /* 0x100fe2000801080f */
[--C-:B------:R-:W-:Y:S01]  /*a500*/  FFMA.FTZ R26, R26, UR10, -R15.reuse ;  /* 0x0000000a1a1a7c23 */ /* 0x100fe2000801080f */
[----:B------:R-:W-:Y:S01]  /*a510*/  FMNMX.FTZ R136, R37, R136, !PT ;  /* 0x0000008825887209 */ /* 0x000fe20007810000 */
[----:B------:R-:W4:Y:S01]  /*a520*/  MUFU.TANH R49, R49 ;  /* 0x0000003100317308 */ /* 0x000f220000002400 */
[--C-:B------:R-:W-:Y:S01]  /*a530*/  FFMA.FTZ R145, R52, UR10, -R15.reuse ;  /* 0x0000000a34917c23 */ /* 0x100fe2000801080f */
[--C-:B------:R-:W-:Y:S01]  /*a540*/  FFMA.FTZ R27, R27, UR10, -R15.reuse ;  /* 0x0000000a1b1b7c23 */ /* 0x100fe2000801080f */
[----:B------:R-:W-:Y:S01]  /*a550*/  FMNMX.FTZ R136, R39, R136, !PT ;  /* 0x0000008827887209 */ /* 0x000fe20007810000 */
[--C-:B------:R-:W-:Y:S01]  /*a560*/  FFMA.FTZ R30, R30, UR10, -R15.reuse ;  /* 0x0000000a1e1e7c23 */ /* 0x100fe2000801080f */
[--C-:B------:R-:W-:Y:S01]  /*a570*/  FFMA.FTZ R47, R47, UR10, -R15.reuse ;  /* 0x0000000a2f2f7c23 */ /* 0x100fe2000801080f */
[--C-:B------:R-:W-:Y:S01]  /*a580*/  FFMA.FTZ R55, R55, UR10, -R15.reuse ;  /* 0x0000000a37377c23 */ /* 0x100fe2000801080f */
[----:B0-----:R-:W-:Y:S01]  /*a590*/  FMNMX.FTZ R136, R41, R136, !PT ;  /* 0x0000008829887209 */ /* 0x001fe20007810000 */
[----:B------:R-:W0:Y:S01]  /*a5a0*/  MUFU.TANH R51, R51 ;  /* 0x0000003300337308 */ /* 0x000e220000002400 */
[--C-:B------:R-:W-:Y:S01]  /*a5b0*/  FFMA.FTZ R59, R59, UR10, -R15.reuse ;  /* 0x0000000a3b3b7c23 */ /* 0x100fe2000801080f */
[--C-:B------:R-:W-:Y:S01]  /*a5c0*/  FFMA.FTZ R63, R63, UR10, -R15.reuse ;  /* 0x0000000a3f3f7c23 */ /* 0x100fe2000801080f */
[----:B-1----:R-:W-:Y:S01]  /*a5d0*/  FMNMX.FTZ R136, R43, R136, !PT ;  /* 0x000000882b887209 */ /* 0x002fe20007810000 */
[--C-:B------:R-:W-:Y:S01]  /*a5e0*/  FFMA.FTZ R65, R65, UR10, -R15.reuse ;  /* 0x0000000a41417c23 */ /* 0x100fe2000801080f */
[--C-:B------:R-:W-:Y:S01]  /*a5f0*/  FFMA.FTZ R52, R68, UR10, -R15.reuse ;  /* 0x0000000a44347c23 */ /* 0x100fe2000801080f */
[--C-:B------:R-:W-:Y:S01]  /*a600*/  FFMA.FTZ R69, R69, UR10, -R15.reuse ;  /* 0x0000000a45457c23 */ /* 0x100fe2000801080f */
[----:B---3--:R-:W-:Y:S01]  /*a610*/  FMNMX.FTZ R21, R45, R136, !PT ;  /* 0x000000882d157209 */ /* 0x008fe20007810000 */
[----:B------:R-:W1:Y:S01]  /*a620*/  MUFU.TANH R53, R53 ;  /* 0x0000003500357308 */ /* 0x000e620000002400 */
[--C-:B------:R-:W-:Y:S01]  /*a630*/  FFMA.FTZ R73, R73, UR10, -R15.reuse ;  /* 0x0000000a49497c23 */ /* 0x100fe2000801080f */
[----:B------:R-:W-:Y:S01]  /*a640*/  FFMA.FTZ R77, R77, UR10, -R15 ;  /* 0x0000000a4d4d7c23 */ /* 0x000fe2000801080f */
[----:B--2---:R-:W-:-:S04]  /*a650*/  FMNMX.FTZ R36, R48, R21, !PT ;  /* 0x0000001530247209 */ /* 0x004fc80007810000 */
[----:B----4-:R-:W-:Y:S01]  /*a660*/  FMNMX.FTZ R38, R49, R36, !PT ;  /* 0x0000002431267209 */ /* 0x010fe20007810000 */
[----:B------:R-:W2:Y:S03]  /*a670*/  MUFU.TANH R56, R56 ;  /* 0x0000003800387308 */ /* 0x000ea60000002400 */
[----:B0-----:R-:W-:-:S05]  /*a680*/  FMNMX.FTZ R38, R51, R38, !PT ;  /* 0x0000002633267209 */ /* 0x001fca0007810000 */
        /* <DEDUP_REMOVED lines=18> */
[----:B------:R-:W-:-:S03]  /*a7b0*/  UIADD3 UR30, UR14, 0x140, URZ ;  /* 0x000001400e1e7890 */ /* 0x000fc6000fffe03f */
[----:B------:R-:W1:Y:S01]  /*a7c0*/  MUFU.TANH R74, R74 ;  /* 0x0000004a004a7308 */ /* 0x000e620000002400 */
[----:B------:R-:W-:Y:S01]  /*a7d0*/  UMOV UR29, 0x40000040 ;  /* 0x40000040001d7882 */ /* 0x000fe20000000000 */
[----:B------:R-:W-:-:S06]  /*a7e0*/  UMOV UR31, 0x80000020 ;  /* 0x80000020001f7882 */ /* 0x000fcc0000000000 */
[----:B------:R-:W3:Y:S08]  /*a7f0*/  MUFU.TANH R75, R75 ;  /* 0x0000004b004b7308 */ /* 0x000ef00000002400 */
[----:B------:R-:W4:Y:S08]  /*a800*/  MUFU.TANH R78, R78 ;  /* 0x0000004e004e7308 */ /* 0x000f300000002400 */
[----:B------:R2:W-:Y:S08]  /*a810*/  MUFU.EX2 R36, R42 ;  /* 0x0000002a00247308 */ /* 0x0005f00000000800 */
[----:B------:R-:W5:Y:S01]  /*a820*/  MUFU.TANH R79, R79 ;  /* 0x0000004f004f7308 */ /* 0x000f620000002400 */
[----:B--2---:R-:W-:-:S04]  /*a830*/  FMNMX.FTZ R42, R70, R21, !PT ;  /* 0x00000015462a7209 */ /* 0x004fc80007810000 */
[----:B0-----:R-:W-:-:S03]  /*a840*/  FMNMX.FTZ R21, R71, R42, !PT ;  /* 0x0000002a47157209 */ /* 0x001fc60007810000 */
[----:B------:R-:W0:Y:S01]  /*a850*/  MUFU.TANH R82, R82 ;  /* 0x0000005200527308 */ /* 0x000e220000002400 */
[----:B-1----:R-:W-:-:S04]  /*a860*/  FMNMX.FTZ R42, R74, R21, !PT ;  /* 0x000000154a2a7209 */ /* 0x002fc80007810000 */
[----:B---3--:R-:W-:-:S03]  /*a870*/  FMNMX.FTZ R21, R75, R42, !PT ;  /* 0x0000002a4b157209 */ /* 0x008fc60007810000 */
[----:B------:R-:W1:Y:S01]  /*a880*/  MUFU.TANH R83, R83 ;  /* 0x0000005300537308 */ /* 0x000e620000002400 */
[----:B----4-:R-:W-:-:S04]  /*a890*/  FMNMX.FTZ R44, R78, R21, !PT ;  /* 0x000000154e2c7209 */ /* 0x010fc80007810000 */
[----:B-----5:R-:W-:-:S03]  /*a8a0*/  FMNMX.FTZ R21, R79, R44, !PT ;  /* 0x0000002c4f157209 */ /* 0x020fc60007810000 */
[----:B------:R-:W2:Y:S01]  /*a8b0*/  MUFU.TANH R84, R84 ;  /* 0x0000005400547308 */ /* 0x000ea20000002400 */
[----:B0-----:R-:W-:-:S07]  /*a8c0*/  FMNMX.FTZ R44, R82, R21, !PT ;  /* 0x00000015522c7209 */ /* 0x001fce0007810000 */
[----:B------:R-:W0:Y:S01]  /*a8d0*/  MUFU.TANH R85, R85 ;  /* 0x0000005500557308 */ /* 0x000e220000002400 */
[----:B-1----:R-:W-:-:S07]  /*a8e0*/  FMNMX.FTZ R21, R83, R44, !PT ;  /* 0x0000002c53157209 */ /* 0x002fce0007810000 */
[----:B------:R2:W-:Y:S08]  /*a8f0*/  MUFU.EX2 R38, R46 ;  /* 0x0000002e00267308 */ /* 0x0005f00000000800 */
[----:B------:R1:W-:Y:S01]  /*a900*/  MUFU.EX2 R42, R54 ;  /* 0x00000036002a7308 */ /* 0x0003e20000000800 */
[----:B--2---:R-:W-:-:S04]  /*a910*/  FMNMX.FTZ R46, R84, R21, !PT ;  /* 0x00000015542e7209 */ /* 0x004fc80007810000 */
[----:B0-----:R-:W-:Y:S01]  /*a920*/  FMNMX.FTZ R21, R85, R46, !PT ;  /* 0x0000002e55157209 */ /* 0x001fe20007810000 */
[--C-:B------:R-:W-:Y:S02]  /*a930*/  FFMA.FTZ R46, R62, UR10, -R15.reuse ;  /* 0x0000000a3e2e7c23 */ /* 0x100fe4000801080f */
[----:B------:R0:W-:Y:S02]  /*a940*/  MUFU.EX2 R40, R50 ;  /* 0x0000003200287308 */ /* 0x0001e40000000800 */
[----:B-1----:R-:W1:Y:S06]  /*a950*/  SHFL.BFLY PT, R54, R21, 0x2, 0x1f ;  /* 0x0c401f0015367f89 */ /* 0x002e6c00000e0000 */
[----:B------:R-:W-:Y:S01]  /*a960*/  MUFU.EX2 R86, R86 ;  /* 0x0000005600567308 */ /* 0x000fe20000000800 */
[----:B0-----:R-:W-:Y:S01]  /*a970*/  FFMA.FTZ R50, R64, UR10, -R15 ;  /* 0x0000000a40327c23 */ /* 0x001fe2000801080f */
[----:B------:R-:W-:-:S02]  /*a980*/  WARPGROUP.DEPBAR.LE gsb0, 0x0 ;  /* 0x00008000000079c5 */ /* 0x000fc40000010000 */
[----:B------:R-:W-:Y:S01]  /*a990*/  WARPGROUP.ARRIVE ;  /* 0x00000000000079c5 */ /* 0x000fe20000000000 */
[----:B------:R-:W-:-:S03]  /*a9a0*/  FFMA.FTZ R64, R81, UR10, -R15 ;  /* 0x0000000a51407c23 */ /* 0x000fc6000801080f */
[----:B------:R-:W0:Y:S02]  /*a9b0*/  MUFU.EX2 R87, R87 ;  /* 0x0000005700577308 */ /* 0x000e240000000800 */
[----:B------:R-:W-:Y:S01]  /*a9c0*/  HGMMA.64x96x16.F32.BF16 R88, gdesc[UR28].tnspB, R88, gsb0 ;  /* 0x416000001c5879f0 */ /* 0x000fe20008001858 */
[----:B------:R-:W-:Y:S02]  /*a9d0*/  UIADD3 UR28, UR15, 0x604, URZ ;  /* 0x000006040f1c7890 */ /* 0x000fe4000fffe03f */
[----:B------:R-:W-:Y:S01]  /*a9e0*/  UIADD3 UR30, UR14, 0x180, URZ ;  /* 0x000001800e1e7890 */ /* 0x000fe2000fffe03f */
[----:B------:R-:W-:Y:S01]  /*a9f0*/  UMOV UR29, 0x40000040 ;  /* 0x40000040001d7882 */ /* 0x000fe20000000000 */
[----:B------:R-:W-:Y:S01]  /*aa00*/  UMOV UR31, 0x80000020 ;  /* 0x80000020001f7882 */ /* 0x000fe20000000000 */
[----:B------:R2:W-:Y:S01]  /*aa10*/  MUFU.EX2 R44, R58 ;  /* 0x0000003a002c7308 */ /* 0x0005e20000000800 */
[----:B-1----:R-:W-:Y:S01]  /*aa20*/  FMNMX.FTZ R62, R21, R54, !PT ;  /* 0x00000036153e7209 */ /* 0x002fe20007810000 */
[----:B------:R-:W-:-:S04]  /*aa30*/  FFMA.FTZ R54, R72, UR10, -R15 ;  /* 0x0000000a48367c23 */ /* 0x000fc8000801080f */
[----:B------:R-:W1:Y:S02]  /*aa40*/  SHFL.BFLY PT, R21, R62, 0x1, 0x1f ;  /* 0x0c201f003e157f89 */ /* 0x000e6400000e0000 */
[----:B------:R-:W3:Y:S01]  /*aa50*/  MUFU.EX2 R24, R24 ;  /* 0x0000001800187308 */ /* 0x000ee20000000800 */
[--C-:B--2---:R-:W-:Y:S01]  /*aa60*/  FFMA.FTZ R58, R76, UR10, -R15.reuse ;  /* 0x0000000a4c3a7c23 */ /* 0x104fe2000801080f */
[----:B------:R-:W-:Y:S01]  /*aa70*/  FFMA.FTZ R15, R80, UR10, -R15 ;  /* 0x0000000a500f7c23 */ /* 0x000fe2000801080f */
[----:B0-----:R-:W-:-:S05]  /*aa80*/  FFMA.FTZ R5, R86, R5, R87 ;  /* 0x0000000556057223 */ /* 0x001fca0000010057 */
[----:B------:R-:W0:Y:S08]  /*aa90*/  MUFU.EX2 R26, R26 ;  /* 0x0000001a001a7308 */ /* 0x000e300000000800 */
[----:B------:R-:W2:Y:S01]  /*aaa0*/  MUFU.EX2 R27, R27 ;  /* 0x0000001b001b7308 */ /* 0x000ea20000000800 */
[C---:B---3--:R-:W-:Y:S01]  /*aab0*/  FADD.FTZ R5, R24.reuse, R5 ;  /* 0x0000000518057221 */ /* 0x048fe20000010000 */
[----:B------:R-:W-:-:S02]  /*aac0*/  F2FP.BF16.F32.PACK_AB R24, R24, R87 ;  /* 0x000000571818723e */ /* 0x000fc400000010ff */
[----:B-1----:R-:W-:-:S04]  /*aad0*/  FMNMX.FTZ R21, R62, R21, !PT ;  /* 0x000000153e157209 */ /* 0x002fc80007810000 */
        /* <DEDUP_REMOVED lines=10> */
[----:B------:R-:W-:Y:S02]  /*ab80*/  IMAD.U32 R41, RZ, RZ, UR4 ;  /* 0x00000004ff297e24 */ /* 0x000fe4000f8e00ff */
[----:B------:R-:W-:Y:S01]  /*ab90*/  FFMA.FTZ R28, R28, UR10, -R138 ;  /* 0x0000000a1c1c7c23 */ /* 0x000fe2000801088a */
[----:B------:R-:W-:-:S02]  /*aba0*/  IMAD.U32 R48, RZ, RZ, UR11 ;  /* 0x0000000bff307e24 */ /* 0x000fc4000f8e00ff */
[--C-:B------:R-:W-:Y:S01]  /*abb0*/  FFMA.FTZ R147, R29, UR10, -R138.reuse ;  /* 0x0000000a1d937c23 */ /* 0x100fe2000801088a */
[--C-:B------:R-:W-:Y:S01]  /*abc0*/  FFMA.FTZ R29, R31, UR10, -R138.reuse ;  /* 0x0000000a1f1d7c23 */ /* 0x100fe2000801088a */
[----:B------:R-:W-:Y:S01]  /*abd0*/  @!P1 LEA R41, R41, UR36, 0x3 ;  /* 0x0000002429299c11 */ /* 0x000fe2000f8e18ff */
[--C-:B------:R-:W-:Y:S01]  /*abe0*/  FFMA.FTZ R31, R35, UR10, -R138.reuse ;  /* 0x0000000a231f7c23 */ /* 0x100fe2000801088a */
[----:B------:R-:W1:Y:S01]  /*abf0*/  MUFU.EX2 R20, R20 ;  /* 0x0000001400147308 */ /* 0x000e620000000800 */
[----:B------:R-:W-:Y:S01]  /*ac00*/  @!P1 LEA R48, R48, UR36, 0x3 ;  /* 0x0000002430309c11 */ /* 0x000fe2000f8e18ff */
[----:B------:R-:W-:Y:S02]  /*ac10*/  VIADD R23, R22, 0x9 ;  /* 0x0000000916177836 */ /* 0x000fe40000000000 */
[--C-:B------:R-:W-:Y:S01]  /*ac20*/  FFMA.FTZ R35, R43, UR10, -R138.reuse ;  /* 0x0000000a2b237c23 */ /* 0x100fe2000801088a */
[----:B------:R-:W-:Y:S02]  /*ac30*/  @!P1 VIADD R43, R41, 0x2d840 ;  /* 0x0002d840292b9836 */ /* 0x000fe40000000000 */
[----:B------:R-:W-:Y:S01]  /*ac40*/  FFMA.FTZ R68, R33, UR10, -R138 ;  /* 0x0000000a21447c23 */ /* 0x000fe2000801088a */
[----:B------:R-:W-:-:S02]  /*ac50*/  @!P1 VIADD R41, R48, 0x2d860 ;  /* 0x0002d86030299836 */ /* 0x000fc40000000000 */
[--C-:B------:R-:W-:Y:S01]  /*ac60*/  FFMA.FTZ R76, R49, UR10, -R138.reuse ;  /* 0x0000000a314c7c23 */ /* 0x100fe2000801088a */
[----:B------:R-:W3:Y:S01]  /*ac70*/  MUFU.EX2 R25, R25 ;  /* 0x0000001900197308 */ /* 0x000ee20000000800 */
[----:B------:R-:W-:Y:S01]  /*ac80*/  @!P1 PRMT R49, RZ, 0x654, R43 ;  /* 0x00000654ff319816 */ /* 0x000fe2000000002b */
[--C-:B------:R-:W-:Y:S01]  /*ac90*/  FFMA.FTZ R33, R39, UR10, -R138.reuse ;  /* 0x0000000a27217c23 */ /* 0x100fe2000801088a */
[----:B------:R-:W-:Y:S01]  /*aca0*/  @!P1 PRMT R43, RZ, 0x654, R41 ;  /* 0x00000654ff2b9816 */ /* 0x000fe20000000029 */
[--C-:B------:R-:W-:Y:S01]  /*acb0*/  FFMA.FTZ R41, R60, UR10, -R138.reuse ;  /* 0x0000000a3c297c23 */ /* 0x100fe2000801088a */
[----:B0-----:R-:W-:Y:S01]  /*acc0*/  FADD.FTZ R60, R26, R5 ;  /* 0x000000051a3c7221 */ /* 0x001fe20000010000 */
[----:B--2---:R-:W-:Y:S01]  /*acd0*/  F2FP.BF16.F32.PACK_AB R26, R27, R26 ;  /* 0x0000001a1b1a723e */ /* 0x004fe200000010ff */
[----:B------:R-:W-:Y:S01]  /*ace0*/  FFMA.FTZ R39, R51, UR10, -R138 ;  /* 0x0000000a33277c23 */ /* 0x000fe2000801088a */
[----:B------:R-:W0:Y:S01]  /*acf0*/  MUFU.EX2 R28, R28 ;  /* 0x0000001c001c7308 */ /* 0x000e220000000800 */
[----:B-1----:R-:W-:Y:S01]  /*ad00*/  FFMA.FTZ R4, R81, R4, R20 ;  /* 0x0000000451047223 */ /* 0x002fe20000010014 */
[----:B------:R-:W-:Y:S01]  /*ad10*/  FADD.FTZ R5, R27, R60 ;  /* 0x0000003c1b057221 */ /* 0x000fe20000010000 */
[--C-:B------:R-:W-:Y:S01]  /*ad20*/  FFMA.FTZ R72, R53, UR10, -R138.reuse ;  /* 0x0000000a35487c23 */ /* 0x100fe2000801088a */
[--C-:B------:R-:W-:Y:S01]  /*ad30*/  FFMA.FTZ R48, R57, UR10, -R138.reuse ;  /* 0x0000000a39307c23 */ /* 0x100fe2000801088a */
[--C-:B------:R-:W-:Y:S01]  /*ad40*/  FFMA.FTZ R61, R61, UR10, -R138.reuse ;  /* 0x0000000a3d3d7c23 */ /* 0x100fe2000801088a */
[----:B------:R-:W-:Y:S01]  /*ad50*/  FADD.FTZ R60, R30, R5 ;  /* 0x000000051e3c7221 */ /* 0x000fe20000010000 */
[--C-:B------:R-:W-:Y:S01]  /*ad60*/  FFMA.FTZ R51, R70, UR10, -R138.reuse ;  /* 0x0000000a46337c23 */ /* 0x100fe2000801088a */
[----:B------:R1:W-:Y:S01]  /*ad70*/  MUFU.EX2 R62, R64 ;  /* 0x00000040003e7308 */ /* 0x0003e20000000800 */
        /* <DEDUP_REMOVED lines=8> */
[--C-:B-1----:R-:W-:Y:S01]  /*ae00*/  FFMA.FTZ R64, R45, UR10, -R138.reuse ;  /* 0x0000000a2d407c23 */ /* 0x102fe2000801088a */
[----:B------:R-:W-:Y:S01]  /*ae10*/  SEL R45, R23, 0x9, !P2 ;  /* 0x00000009172d7807 */ /* 0x000fe20005000000 */
[--C-:B------:R-:W-:Y:S01]  /*ae20*/  FFMA.FTZ R23, R56, UR10, -R138.reuse ;  /* 0x0000000a38177c23 */ /* 0x100fe2000801088a */
[--C-:B------:R-:W-:Y:S01]  /*ae30*/  FFMA.FTZ R56, R67, UR10, -R138.reuse ;  /* 0x0000000a43387c23 */ /* 0x100fe2000801088a */
[--C-:B------:R-:W-:Y:S01]  /*ae40*/  FFMA.FTZ R85, R85, UR10, -R138.reuse ;  /* 0x0000000a55557c23 */ /* 0x100fe2000801088a */
[----:B------:R-:W-:Y:S01]  /*ae50*/  FFMA.FTZ R75, R75, UR10, -R138 ;  /* 0x0000000a4b4b7c23 */ /* 0x000fe2000801088a */
[----:B------:R-:W-:Y:S01]  /*ae60*/  ISETP.GT.AND P2, PT, R11, UR6, PT ;  /* 0x000000060b007c0c */ /* 0x000fe2000bf44270 */
[----:B------:R-:W1:Y:S01]  /*ae70*/  MUFU.EX2 R137, R137 ;  /* 0x0000008900897308 */ /* 0x000e620000000800 */
[----:B------:R-:W-:Y:S01]  /*ae80*/  UMOV UR11, UR4 ;  /* 0x00000004000b7c82 */ /* 0x000fe20008000000 */
[----:B------:R-:W-:-:S02]  /*ae90*/  WARPGROUP.DEPBAR.LE gsb0, 0x0 ;  /* 0x00008000000079c5 */ /* 0x000fc40000010000 */
[----:B------:R-:W-:Y:S01]  /*aea0*/  WARPGROUP.ARRIVE ;  /* 0x00000000000079c5 */ /* 0x000fe20000000000 */
[----:B------:R-:W-:-:S03]  /*aeb0*/  VIADD R11, R11, 0xffffffff ;  /* 0xffffffff0b0b7836 */ /* 0x000fc60000000000 */
[----:B------:R-:W2:Y:S02]  /*aec0*/  MUFU.EX2 R29, R29 ;  /* 0x0000001d001d7308 */ /* 0x000ea40000000800 */
[----:B------:R-:W-:Y:S01]  /*aed0*/  HGMMA.64x96x16.F32.BF16 R88, gdesc[UR28].tnspB, R88, gsb0 ;  /* 0x416000001c5879f0 */ /* 0x000fe20008001858 */
[----:B------:R-:W-:Y:S02]  /*aee0*/  UIADD3 UR28, UR15, 0x606, URZ ;  /* 0x000006060f1c7890 */ /* 0x000fe4000fffe03f */
[----:B------:R-:W-:Y:S01]  /*aef0*/  UIADD3 UR30, UR14, 0x1c0, URZ ;  /* 0x000001c00e1e7890 */ /* 0x000fe2000fffe03f */
[----:B------:R-:W-:Y:S01]  /*af00*/  UMOV UR29, 0x40000040 ;  /* 0x40000040001d7882 */ /* 0x000fe20000000000 */
[----:B------:R-:W-:Y:S01]  /*af10*/  UMOV UR31, 0x80000020 ;  /* 0x80000020001f7882 */ /* 0x000fe20000000000 */
[----:B------:R-:W4:Y:S08]  /*af20*/  MUFU.EX2 R32, R32 ;  /* 0x0000002000207308 */ /* 0x000f300000000800 */
[----:B------:R-:W5:Y:S08]  /*af30*/  MUFU.EX2 R68, R68 ;  /* 0x0000004400447308 */ /* 0x000f700000000800 */
        /* <DEDUP_REMOVED lines=9> */
[----:B------:R-:W5:Y:S01]  /*afd0*/  MUFU.EX2 R64, R64 ;  /* 0x0000004000407308 */ /* 0x000f620000000800 */
[----:B------:R-:W-:-:S02]  /*afe0*/  WARPGROUP.DEPBAR.LE gsb0, 0x0 ;  /* 0x00008000000079c5 */ /* 0x000fc40000010000 */
[----:B------:R-:W-:-:S05]  /*aff0*/  WARPGROUP.ARRIVE ;  /* 0x00000000000079c5 */ /* 0x000fca0000000000 */
[----:B------:R-:W5:Y:S01]  /*b000*/  MUFU.EX2 R47, R47 ;  /* 0x0000002f002f7308 */ /* 0x000f620000000800 */
[----:B------:R-:W-:Y:S07]  /*b010*/  HGMMA.64x96x16.F32.BF16 R88, gdesc[UR28].tnspB, R88, gsb0 ;  /* 0x416000001c5879f0 */ /* 0x000fee0008001858 */
        /* <DEDUP_REMOVED lines=11> */
[----:B------:R-:W-:Y:S08]  /*b0d0*/  MUFU.EX2 R63, R63 ;  /* 0x0000003f003f7308 */ /* 0x000ff00000000800 */
[----:B------:R-:W-:Y:S01]  /*b0e0*/  MUFU.EX2 R50, R50 ;  /* 0x0000003200327308 */ /* 0x000fe20000000800 */
[----:B------:R-:W-:-:S02]  /*b0f0*/  WARPGROUP.DEPBAR.LE gsb0, 0x0 ;  /* 0x00008000000079c5 */ /* 0x000fc40000010000 */
[----:B------:R0:W-:Y:S06]  /*b100*/  BAR.ARV R45, 0x100 ;  /* 0x0004002d0000751d */ /* 0x0001ec0000002000 */
[----:B------:R3:W-:Y:S01]  /*b110*/  @!P1 SYNCS.ARRIVE.TRANS64.RED.A1T0 RZ, [R49+URZ], RZ ;  /* 0x000000ff31ff99a7 */ /* 0x0007e2000810043f */
[----:B------:R-:W-:Y:S01]  /*b120*/  MUFU.EX2 R56, R56 ;  /* 0x0000003800387308 */ /* 0x000fe20000000800 */
[-C--:B------:R-:W-:Y:S01]  /*b130*/  FMUL.FTZ R88, R88, R86.reuse ;  /* 0x0000005658587220 */ /* 0x080fe20000410000 */
[-C--:B------:R-:W-:Y:S01]  /*b140*/  FMUL.FTZ R89, R89, R86.reuse ;  /* 0x0000005659597220 */ /* 0x080fe20000410000 */
[-C--:B------:R-:W-:Y:S01]  /*b150*/  FMUL.FTZ R92, R92, R86.reuse ;  /* 0x000000565c5c7220 */ /* 0x080fe20000410000 */
[-C--:B------:R-:W-:Y:S01]  /*b160*/  FMUL.FTZ R93, R93, R86.reuse ;  /* 0x000000565d5d7220 */ /* 0x080fe20000410000 */
[-C--:B------:R-:W-:Y:S01]  /*b170*/  FMUL.FTZ R96, R96, R86.reuse ;  /* 0x0000005660607220 */ /* 0x080fe20000410000 */
[-C--:B------:R-:W-:Y:S01]  /*b180*/  FMUL.FTZ R97, R97, R86.reuse ;  /* 0x0000005661617220 */ /* 0x080fe20000410000 */
[----:B------:R1:W-:Y:S01]  /*b190*/  @!P1 SYNCS.ARRIVE.TRANS64.RED.A1T0 RZ, [R43+URZ], RZ ;  /* 0x000000ff2bff99a7 */ /* 0x0003e2000810043f */
[----:B---3--:R-:W-:Y:S01]  /*b1a0*/  FFMA.FTZ R49, R66, UR10, -R138 ;  /* 0x0000000a42317c23 */ /* 0x008fe2000801088a */
[----:B------:R-:W-:Y:S01]  /*b1b0*/  MUFU.EX2 R65, R65 ;  /* 0x0000004100417308 */ /* 0x000fe20000000800 */
[-C--:B------:R-:W-:Y:S01]  /*b1c0*/  FMUL.FTZ R100, R100, R86.reuse ;  /* 0x0000005664647220 */ /* 0x080fe20000410000 */
[-C--:B------:R-:W-:Y:S01]  /*b1d0*/  FMUL.FTZ R101, R101, R86.reuse ;  /* 0x0000005665657220 */ /* 0x080fe20000410000 */
[-C--:B------:R-:W-:Y:S01]  /*b1e0*/  FMUL.FTZ R104, R104, R86.reuse ;  /* 0x0000005668687220 */ /* 0x080fe20000410000 */
[-C--:B------:R-:W-:Y:S01]  /*b1f0*/  FMUL.FTZ R105, R105, R86.reuse ;  /* 0x0000005669697220 */ /* 0x080fe20000410000 */
[----:B------:R-:W-:Y:S01]  /*b200*/  FMUL.FTZ R108, R108, R86 ;  /* 0x000000566c6c7220 */ /* 0x000fe20000410000 */
[C---:B-1----:R-:W-:Y:S01]  /*b210*/  FADD.FTZ R43, R25.reuse, R4 ;  /* 0x00000004192b7221 */ /* 0x042fe20000010000 */
[----:B------:R-:W-:Y:S01]  /*b220*/  F2FP.BF16.F32.PACK_AB R25, R25, R20 ;  /* 0x000000141919723e */ /* 0x000fe200000010ff */
[----:B------:R-:W1:Y:S01]  /*b230*/  MUFU.EX2 R4, R61 ;  /* 0x0000003d00047308 */ /* 0x000e620000000800 */
[-C--:B------:R-:W-:Y:S01]  /*b240*/  FMUL.FTZ R109, R109, R86.reuse ;  /* 0x000000566d6d7220 */ /* 0x080fe20000410000 */
[----:B0-----:R-:W-:Y:S01]  /*b250*/  FADD.FTZ R66, R28, R43 ;  /* 0x0000002b1c427221 */ /* 0x001fe20000010000 */
[----:B------:R-:W-:Y:S01]  /*b260*/  FADD.FTZ R43, R137, R60 ;  /* 0x0000003c892b7221 */ /* 0x000fe20000010000 */
[-C--:B------:R-:W-:Y:S01]  /*b270*/  FMUL.FTZ R112, R112, R86.reuse ;  /* 0x0000005670707220 */ /* 0x080fe20000410000 */
[-C--:B------:R-:W-:Y:S01]  /*b280*/  FMUL.FTZ R113, R113, R86.reuse ;  /* 0x0000005671717220 */ /* 0x080fe20000410000 */
[----:B------:R-:W-:Y:S01]  /*b290*/  FADD.FTZ R66, R147, R66 ;  /* 0x0000004293427221 */ /* 0x000fe20000010000 */
[-C--:B------:R-:W-:Y:S01]  /*b2a0*/  FMUL.FTZ R116, R116, R86.reuse ;  /* 0x0000005674747220 */ /* 0x080fe20000410000 */
[----:B------:R-:W0:Y:S01]  /*b2b0*/  MUFU.EX2 R49, R49 ;  /* 0x0000003100317308 */ /* 0x000e220000000800 */
[-C--:B------:R-:W-:Y:S01]  /*b2c0*/  FMUL.FTZ R117, R117, R86.reuse ;  /* 0x0000005675757220 */ /* 0x080fe20000410000 */
[----:B--2---:R-:W-:Y:S01]  /*b2d0*/  FADD.FTZ R5, R29, R66 ;  /* 0x000000421d057221 */ /* 0x004fe20000010000 */
[----:B----4-:R-:W-:Y:S01]  /*b2e0*/  FADD.FTZ R66, R32, R43 ;  /* 0x0000002b20427221 */ /* 0x010fe20000010000 */
[----:B-----5:R-:W-:Y:S01]  /*b2f0*/  F2FP.BF16.F32.PACK_AB R29, R68, R29 ;  /* 0x0000001d441d723e */ /* 0x020fe200000010ff */
[-C--:B------:R-:W-:Y:S01]  /*b300*/  FMUL.FTZ R120, R120, R86.reuse ;  /* 0x0000005678787220 */ /* 0x080fe20000410000 */
[----:B------:R-:W-:Y:S01]  /*b310*/  FADD.FTZ R60, R68, R5 ;  /* 0x00000005443c7221 */ /* 0x000fe20000010000 */
[----:B------:R-:W-:Y:S01]  /*b320*/  FADD.FTZ R43, R139, R66 ;  /* 0x000000428b2b7221 */ /* 0x000fe20000010000 */
[----:B------:R-:W2:Y:S01]  /*b330*/  MUFU.EX2 R51, R51 ;  /* 0x0000003300337308 */ /* 0x000ea20000000800 */
[-C--:B------:R-:W-:Y:S01]  /*b340*/  FMUL.FTZ R121, R121, R86.reuse ;  /* 0x0000005679797220 */ /* 0x080fe20000410000 */
[----:B------:R-:W-:Y:S01]  /*b350*/  FADD.FTZ R5, R31, R60 ;  /* 0x0000003c1f057221 */ /* 0x000fe20000010000 */
[----:B------:R-:W-:Y:S01]  /*b360*/  FADD.FTZ R66, R34, R43 ;  /* 0x0000002b22427221 */ /* 0x000fe20000010000 */
[----:B------:R-:W-:Y:S01]  /*b370*/  F2FP.BF16.F32.PACK_AB R31, R80, R31 ;  /* 0x0000001f501f723e */ /* 0x000fe200000010ff */
[-C--:B------:R-:W-:Y:S01]  /*b380*/  FMUL.FTZ R124, R124, R86.reuse ;  /* 0x000000567c7c7220 */ /* 0x080fe20000410000 */
[----:B------:R-:W-:Y:S01]  /*b390*/  FADD.FTZ R60, R80, R5 ;  /* 0x00000005503c7221 */ /* 0x000fe20000010000 */
[----:B------:R-:W-:Y:S01]  /*b3a0*/  FADD.FTZ R27, R141, R66 ;  /* 0x000000428d1b7221 */ /* 0x000fe20000010000 */
[----:B------:R-:W3:Y:S01]  /*b3b0*/  MUFU.EX2 R52, R52 ;  /* 0x0000003400347308 */ /* 0x000ee20000000800 */
[----:B------:R-:W-:Y:S01]  /*b3c0*/  FMUL.FTZ R125, R125, R86 ;  /* 0x000000567d7d7220 */ /* 0x000fe20000410000 */
[----:B------:R-:W-:Y:S01]  /*b3d0*/  FADD.FTZ R5, R33, R60 ;  /* 0x0000003c21057221 */ /* 0x000fe20000010000 */
[----:B------:R-:W-:Y:S01]  /*b3e0*/  FADD.FTZ R66, R36, R27 ;  /* 0x0000001b24427221 */ /* 0x000fe20000010000 */
[----:B------:R-:W-:Y:S01]  /*b3f0*/  F2FP.BF16.F32.PACK_AB R27, R147, R28 ;  /* 0x0000001c931b723e */ /* 0x000fe200000010ff */
[----:B------:R-:W-:Y:S01]  /*b400*/  FMUL.FTZ R128, R128, R86 ;  /* 0x0000005680807220 */ /* 0x000fe20000410000 */
[----:B------:R-:W-:Y:S01]  /*b410*/  FADD.FTZ R60, R136, R5 ;  /* 0x00000005883c7221 */ /* 0x000fe20000010000 */
[----:B------:R-:W-:Y:S01]  /*b420*/  FADD.FTZ R43, R143, R66 ;  /* 0x000000428f2b7221 */ /* 0x000fe20000010000 */
[----:B------:R-:W-:Y:S01]  /*b430*/  F2FP.BF16.F32.PACK_AB R28, R137, R30 ;  /* 0x0000001e891c723e */ /* 0x000fe200000010ff */
[----:B------:R4:W-:Y:S01]  /*b440*/  STSM.16.M88.4 [R9+0x21800], R24 ;  /* 0x0218001809007844 */ /* 0x0009e20000000200 */
[----:B------:R-:W-:Y:S01]  /*b450*/  FADD.FTZ R5, R35, R60 ;  /* 0x0000003c23057221 */ /* 0x000fe20000010000 */
[----:B------:R-:W-:Y:S01]  /*b460*/  FADD.FTZ R66, R38, R43 ;  /* 0x0000002b26427221 */ /* 0x000fe20000010000 */
[----:B------:R-:W-:Y:S01]  /*b470*/  F2FP.BF16.F32.PACK_AB R30, R139, R32 ;  /* 0x000000208b1e723e */ /* 0x000fe200000010ff */
[----:B------:R-:W5:Y:S01]  /*b480*/  MUFU.EX2 R20, R71 ;  /* 0x0000004700147308 */ /* 0x000f620000000800 */
[----:B------:R-:W-:Y:S01]  /*b490*/  FADD.FTZ R60, R64, R5 ;  /* 0x00000005403c7221 */ /* 0x000fe20000010000 */
[----:B------:R-:W-:Y:S01]  /*b4a0*/  FADD.FTZ R43, R47, R66 ;  /* 0x000000422f2b7221 */ /* 0x000fe20000010000 */
[----:B------:R-:W-:Y:S01]  /*b4b0*/  F2FP.BF16.F32.PACK_AB R32, R141, R34 ;  /* 0x000000228d20723e */ /* 0x000fe200000010ff */
[----:B------:R2:W-:Y:S01]  /*b4c0*/  STSM.16.M88.4 [R8], R28 ;  /* 0x0000001c08007844 */ /* 0x0005e20000000200 */
[----:B------:R-:W-:Y:S01]  /*b4d0*/  FADD.FTZ R5, R37, R60 ;  /* 0x0000003c25057221 */ /* 0x000fe20000010000 */
[----:B------:R-:W-:Y:S01]  /*b4e0*/  FADD.FTZ R66, R40, R43 ;  /* 0x0000002b28427221 */ /* 0x000fe20000010000 */
[----:B------:R-:W-:Y:S01]  /*b4f0*/  F2FP.BF16.F32.PACK_AB R35, R64, R35 ;  /* 0x000000234023723e */ /* 0x000fe200000010ff */
[----:B------:R-:W5:Y:S01]  /*b500*/  MUFU.EX2 R69, R69 ;  /* 0x0000004500457308 */ /* 0x000f620000000800 */
[----:B------:R-:W-:Y:S01]  /*b510*/  FADD.FTZ R34, R76, R5 ;  /* 0x000000054c227221 */ /* 0x000fe20000010000 */
[----:B------:R-:W-:Y:S01]  /*b520*/  FADD.FTZ R43, R145, R66 ;  /* 0x00000042912b7221 */ /* 0x000fe20000010000 */
[----:B------:R-:W-:Y:S01]  /*b530*/  F2FP.BF16.F32.PACK_AB R33, R136, R33 ;  /* 0x000000218821723e */ /* 0x000fe200000010ff */
[----:B------:R-:W-:Y:S01]  /*b540*/  FMUL.FTZ R129, R129, R86 ;  /* 0x0000005681817220 */ /* 0x000fe20000410000 */
[----:B------:R-:W-:Y:S01]  /*b550*/  FADD.FTZ R5, R39, R34 ;  /* 0x0000002227057221 */ /* 0x000fe20000010000 */
[----:B------:R-:W-:Y:S01]  /*b560*/  FADD.FTZ R64, R42, R43 ;  /* 0x0000002b2a407221 */ /* 0x000fe20000010000 */
[----:B------:R-:W-:Y:S01]  /*b570*/  F2FP.BF16.F32.PACK_AB R34, R143, R36 ;  /* 0x000000248f22723e */ /* 0x000fe200000010ff */
[----:B------:R-:W5:Y:S01]  /*b580*/  MUFU.EX2 R53, R74 ;  /* 0x0000004a00357308 */ /* 0x000f620000000800 */
[----:B------:R-:W-:Y:S01]  /*b590*/  FADD.FTZ R36, R72, R5 ;  /* 0x0000000548247221 */ /* 0x000fe20000010000 */
[----:B------:R-:W-:Y:S01]  /*b5a0*/  FADD.FTZ R43, R55, R64 ;  /* 0x00000040372b7221 */ /* 0x000fe20000010000 */
[----:B------:R-:W-:Y:S01]  /*b5b0*/  F2FP.BF16.F32.PACK_AB R37, R76, R37 ;  /* 0x000000254c25723e */ /* 0x000fe200000010ff */
[----:B------:R-:W-:Y:S01]  /*b5c0*/  STSM.16.M88.4 [R7], R32 ;  /* 0x0000002007007844 */ /* 0x000fe20000000200 */
[----:B------:R-:W-:Y:S01]  /*b5d0*/  FADD.FTZ R5, R23, R36 ;  /* 0x0000002417057221 */ /* 0x000fe20000010000 */
[----:B------:R-:W-:Y:S01]  /*b5e0*/  FADD.FTZ R66, R44, R43 ;  /* 0x0000002b2c427221 */ /* 0x000fe20000010000 */
[----:B------:R-:W-:Y:S01]  /*b5f0*/  F2FP.BF16.F32.PACK_AB R36, R47, R38 ;  /* 0x000000262f24723e */ /* 0x000fe200000010ff */
[----:B------:R-:W5:Y:S01]  /*b600*/  MUFU.EX2 R54, R54 ;  /* 0x0000003600367308 */ /* 0x000f620000000800 */
[----:B------:R-:W-:Y:S01]  /*b610*/  FADD.FTZ R64, R48, R5 ;  /* 0x0000000530407221 */ /* 0x000fe20000010000 */
[----:B----4-:R-:W-:Y:S01]  /*b620*/  FADD.FTZ R25, R59, R66 ;  /* 0x000000423b197221 */ /* 0x010fe20000010000 */
[----:B------:R-:W-:Y:S01]  /*b630*/  F2FP.BF16.F32.PACK_AB R38, R145, R40 ;  /* 0x000000289126723e */ /* 0x000fe200000010ff */
[-C--:B------:R-:W-:Y:S01]  /*b640*/  FMUL.FTZ R132, R132, R86.reuse ;  /* 0x0000005684847220 */ /* 0x080fe20000410000 */
[----:B------:R-:W-:Y:S01]  /*b650*/  FADD.FTZ R5, R41, R64 ;  /* 0x0000004029057221 */ /* 0x000fe20000010000 */
[----:B------:R-:W-:Y:S01]  /*b660*/  FADD.FTZ R26, R46, R25 ;  /* 0x000000192e1a7221 */ /* 0x000fe20000010000 */
[----:B------:R-:W-:Y:S01]  /*b670*/  F2FP.BF16.F32.PACK_AB R25, R48, R23 ;  /* 0x000000173019723e */ /* 0x000fe200000010ff */
[----:B------:R-:W-:Y:S01]  /*b680*/  MUFU.EX2 R73, R73 ;  /* 0x0000004900497308 */ /* 0x000fe20000000800 */
[----:B-1----:R-:W-:Y:S01]  /*b690*/  FADD.FTZ R24, R4, R5 ;  /* 0x0000000504187221 */ /* 0x002fe20000010000 */
[----:B------:R-:W-:Y:S01]  /*b6a0*/  FADD.FTZ R27, R63, R26 ;  /* 0x0000001a3f1b7221 */ /* 0x000fe20000010000 */
[----:B------:R-:W-:Y:S01]  /*b6b0*/  F2FP.BF16.F32.PACK_AB R39, R72, R39 ;  /* 0x000000274827723e */ /* 0x000fe200000010ff */
[----:B------:R-:W-:Y:S01]  /*b6c0*/  FMUL.FTZ R133, R133, R86 ;  /* 0x0000005685857220 */ /* 0x000fe20000410000 */
[----:B0-----:R-:W-:Y:S01]  /*b6d0*/  FADD.FTZ R5, R49, R24 ;  /* 0x0000001831057221 */ /* 0x001fe20000010000 */
[----:B--2---:R-:W-:Y:S01]  /*b6e0*/  FADD.FTZ R30, R50, R27 ;  /* 0x0000001b321e7221 */ /* 0x004fe20000010000 */
[----:B------:R-:W-:Y:S01]  /*b6f0*/  F2FP.BF16.F32.PACK_AB R27, R4, R41 ;  /* 0x00000029041b723e */ /* 0x000fe200000010ff */
[----:B------:R-:W0:Y:S01]  /*b700*/  MUFU.EX2 R60, R75 ;  /* 0x0000004b003c7308 */ /* 0x000e220000000800 */
[----:B------:R-:W-:Y:S01]  /*b710*/  FADD.FTZ R28, R56, R5 ;  /* 0x00000005381c7221 */ /* 0x000fe20000010000 */
[----:B------:R-:W-:Y:S01]  /*b720*/  FADD.FTZ R23, R65, R30 ;  /* 0x0000001e41177221 */ /* 0x000fe20000010000 */
[----:B------:R-:W-:Y:S01]  /*b730*/  F2FP.BF16.F32.PACK_AB R24, R55, R42 ;  /* 0x0000002a3718723e */ /* 0x000fe200000010ff */
[----:B------:R-:W-:Y:S01]  /*b740*/  STSM.16.M88.4 [R6], R36 ;  /* 0x0000002406007844 */ /* 0x000fe20000000200 */
[----:B------:R-:W-:Y:S01]  /*b750*/  FADD.FTZ R5, R51, R28 ;  /* 0x0000001c33057221 */ /* 0x000fe20000010000 */
[----:B---3--:R-:W-:Y:S01]  /*b760*/  FADD.FTZ R28, R52, R23 ;  /* 0x00000017341c7221 */ /* 0x008fe20000010000 */
[----:B------:R-:W-:Y:S01]  /*b770*/  F2FP.BF16.F32.PACK_AB R26, R59, R44 ;  /* 0x0000002c3b1a723e */ /* 0x000fe200000010ff */
[----:B------:R-:W1:Y:S01]  /*b780*/  MUFU.EX2 R78, R78 ;  /* 0x0000004e004e7308 */ /* 0x000e620000000800 */
[----:B-----5:R-:W-:Y:S01]  /*b790*/  FADD.FTZ R4, R20, R5 ;  /* 0x0000000514047221 */ /* 0x020fe20000010000 */
[----:B------:R-:W-:Y:S01]  /*b7a0*/  FADD.FTZ R23, R69, R28 ;  /* 0x0000001c45177221 */ /* 0x000fe20000010000 */
[----:B------:R-:W-:Y:S01]  /*b7b0*/  F2FP.BF16.F32.PACK_AB R48, R63, R46 ;  /* 0x0000002e3f30723e */ /* 0x000fe200000010ff */
[----:B------:R2:W-:Y:S01]  /*b7c0*/  STSM.16.M88.4 [R9+0x27800], R24 ;  /* 0x0278001809007844 */ /* 0x0005e20000000200 */
[----:B------:R-:W-:Y:S01]  /*b7d0*/  FADD.FTZ R5, R53, R4 ;  /* 0x0000000435057221 */ /* 0x000fe20000010000 */
[----:B------:R-:W-:Y:S01]  /*b7e0*/  F2FP.BF16.F32.PACK_AB R49, R56, R49 ;  /* 0x000000313831723e */ /* 0x000fe200000010ff */
[----:B------:R-:W-:Y:S01]  /*b7f0*/  FADD.FTZ R4, R54, R23 ;  /* 0x0000001736047221 */ /* 0x000fe20000010000 */
[----:B------:R-:W3:Y:S01]  /*b800*/  MUFU.EX2 R79, R79 ;  /* 0x0000004f004f7308 */ /* 0x000ee20000000800 */
[----:B------:R-:W-:Y:S01]  /*b810*/  F2FP.BF16.F32.PACK_AB R50, R65, R50 ;  /* 0x000000324132723e */ /* 0x000fe200000010ff */
[----:B0-----:R-:W-:Y:S01]  /*b820*/  FADD.FTZ R5, R60, R5 ;  /* 0x000000053c057221 */ /* 0x001fe20000010000 */
[----:B------:R-:W-:Y:S01]  /*b830*/  F2FP.BF16.F32.PACK_AB R51, R20, R51 ;  /* 0x000000331433723e */ /* 0x000fe200000010ff */
[----:B------:R-:W-:Y:S01]  /*b840*/  FADD.FTZ R23, R73, R4 ;  /* 0x0000000449177221 */ /* 0x000fe20000010000 */
[----:B------:R-:W-:Y:S01]  /*b850*/  F2FP.BF16.F32.PACK_AB R52, R69, R52 ;  /* 0x000000344534723e */ /* 0x000fe200000010ff */
[----:B------:R-:W-:Y:S01]  /*b860*/  FMUL.FTZ R90, R90, R81 ;  /* 0x000000515a5a7220 */ /* 0x000fe20000410000 */
[----:B------:R-:W-:Y:S01]  /*b870*/  F2FP.BF16.F32.PACK_AB R53, R60, R53 ;  /* 0x000000353c35723e */ /* 0x000fe200000010ff */
[----:B------:R-:W0:Y:S01]  /*b880*/  MUFU.EX2 R58, R58 ;  /* 0x0000003a003a7308 */ /* 0x000e220000000800 */
[----:B------:R-:W-:Y:S01]  /*b890*/  F2FP.BF16.F32.PACK_AB R54, R73, R54 ;  /* 0x000000364936723e */ /* 0x000fe200000010ff */
[----:B------:R4:W-:Y:S01]  /*b8a0*/  STSM.16.M88.4 [R8+0x6000], R48 ;  /* 0x0060003008007844 */ /* 0x0009e20000000200 */
[----:B-1----:R-:W-:Y:S01]  /*b8b0*/  FADD.FTZ R5, R78, R5 ;  /* 0x000000054e057221 */ /* 0x002fe20000010000 */
[-C--:B------:R-:W-:Y:S01]  /*b8c0*/  FMUL.FTZ R91, R91, R81.reuse ;  /* 0x000000515b5b7220 */ /* 0x080fe20000410000 */
[-C--:B------:R-:W-:Y:S01]  /*b8d0*/  FMUL.FTZ R94, R94, R81.reuse ;  /* 0x000000515e5e7220 */ /* 0x080fe20000410000 */
[-C--:B------:R-:W-:Y:S01]  /*b8e0*/  FMUL.FTZ R95, R95, R81.reuse ;  /* 0x000000515f5f7220 */ /* 0x080fe20000410000 */
[-C--:B------:R-:W-:Y:S01]  /*b8f0*/  FMUL.FTZ R98, R98, R81.reuse ;  /* 0x0000005162627220 */ /* 0x080fe20000410000 */
[----:B------:R-:W2:Y:S01]  /*b900*/  MUFU.EX2 R77, R77 ;  /* 0x0000004d004d7308 */ /* 0x000ea20000000800 */
[C---:B---3--:R-:W-:Y:S01]  /*b910*/  F2FP.BF16.F32.PACK_AB R55, R79.reuse, R78 ;  /* 0x0000004e4f37723e */ /* 0x048fe200000010ff */
[----:B------:R-:W-:Y:S01]  /*b920*/  FADD.FTZ R5, R79, R5 ;  /* 0x000000054f057221 */ /* 0x000fe20000010000 */
[-C--:B------:R-:W-:Y:S01]  /*b930*/  FMUL.FTZ R99, R99, R81.reuse ;  /* 0x0000005163637220 */ /* 0x080fe20000410000 */
[-C--:B------:R-:W-:Y:S01]  /*b940*/  FMUL.FTZ R102, R102, R81.reuse ;  /* 0x0000005166667220 */ /* 0x080fe20000410000 */
[-C--:B------:R-:W-:Y:S01]  /*b950*/  FMUL.FTZ R103, R103, R81.reuse ;  /* 0x0000005167677220 */ /* 0x080fe20000410000 */
[----:B------:R4:W-:Y:S01]  /*b960*/  STSM.16.M88.4 [R7+0x6000], R52 ;  /* 0x0060003407007844 */ /* 0x0009e20000000200 */
        /* <DEDUP_REMOVED lines=10> */
[C---:B--2---:R-:W-:Y:S01]  /*ba10*/  F2FP.BF16.F32.PACK_AB R24, R77.reuse, R58 ;  /* 0x0000003a4d18723e */ /* 0x044fe200000010ff */
[----:B------:R-:W-:Y:S01]  /*ba20*/  FADD.FTZ R23, R77, R4 ;  /* 0x000000044d177221 */ /* 0x000fe20000010000 */
[-C--:B------:R-:W-:Y:S01]  /*ba30*/  FMUL.FTZ R119, R119, R81.reuse ;  /* 0x0000005177777220 */ /* 0x080fe20000410000 */
[-C--:B------:R-:W-:Y:S01]  /*ba40*/  FMUL.FTZ R122, R122, R81.reuse ;  /* 0x000000517a7a7220 */ /* 0x080fe20000410000 */
[-C--:B------:R-:W-:Y:S01]  /*ba50*/  FMUL.FTZ R123, R123, R81.reuse ;  /* 0x000000517b7b7220 */ /* 0x080fe20000410000 */
[-C--:B------:R-:W-:Y:S01]  /*ba60*/  FMUL.FTZ R126, R126, R81.reuse ;  /* 0x000000517e7e7220 */ /* 0x080fe20000410000 */
[-C--:B------:R-:W-:Y:S01]  /*ba70*/  FMUL.FTZ R127, R127, R81.reuse ;  /* 0x000000517f7f7220 */ /* 0x080fe20000410000 */
[----:B------:R-:W2:Y:S01]  /*ba80*/  MUFU.EX2 R83, R83 ;  /* 0x0000005300537308 */ /* 0x000ea20000000800 */
[----:B-1----:R-:W-:Y:S01]  /*ba90*/  F2FP.BF16.F32.PACK_AB R26, R15, R62 ;  /* 0x0000003e0f1a723e */ /* 0x002fe200000010ff */
[----:B------:R-:W-:Y:S01]  /*baa0*/  FADD.FTZ R62, R62, R23 ;  /* 0x000000173e3e7221 */ /* 0x000fe20000010000 */
[-C--:B------:R-:W-:Y:S01]  /*bab0*/  FMUL.FTZ R130, R130, R81.reuse ;  /* 0x0000005182827220 */ /* 0x080fe20000410000 */
[-C--:B------:R-:W-:Y:S01]  /*bac0*/  FMUL.FTZ R131, R131, R81.reuse ;  /* 0x0000005183837220 */ /* 0x080fe20000410000 */
[-C--:B------:R-:W-:Y:S01]  /*bad0*/  FMUL.FTZ R134, R134, R81.reuse ;  /* 0x0000005186867220 */ /* 0x080fe20000410000 */
[----:B------:R-:W-:Y:S01]  /*bae0*/  FMUL.FTZ R135, R135, R81 ;  /* 0x0000005187877220 */ /* 0x000fe20000410000 */
[----:B------:R-:W-:Y:S01]  /*baf0*/  IMAD.MOV.U32 R20, RZ, RZ, R21 ;  /* 0x000000ffff147224 */ /* 0x000fe200078e0015 */
[----:B------:R-:W1:Y:S01]  /*bb00*/  MUFU.EX2 R84, R84 ;  /* 0x0000005400547308 */ /* 0x000e620000000800 */
[----:B0-----:R-:W-:-:S07]  /*bb10*/  FADD.FTZ R5, R82, R5 ;  /* 0x0000000552057221 */ /* 0x001fce0000010000 */
[----:B------:R-:W0:Y:S01]  /*bb20*/  MUFU.EX2 R85, R85 ;  /* 0x0000005500557308 */ /* 0x000e220000000800 */
[C---:B--2---:R-:W-:Y:S01]  /*bb30*/  F2FP.BF16.F32.PACK_AB R25, R83.reuse, R82 ;  /* 0x000000525319723e */ /* 0x044fe200000010ff */
[----:B------:R-:W-:-:S04]  /*bb40*/  FADD.FTZ R5, R83, R5 ;  /* 0x0000000553057221 */ /* 0x000fc80000010000 */
[----:B-1----:R-:W-:Y:S01]  /*bb50*/  FADD.FTZ R4, R84, R5 ;  /* 0x0000000554047221 */ /* 0x002fe20000010000 */
[----:B------:R-:W-:Y:S01]  /*bb60*/  FADD.FTZ R5, R15, R62 ;  /* 0x0000003e0f057221 */ /* 0x000fe20000010000 */
[----:B------:R-:W-:Y:S01]  /*bb70*/  IMAD.MOV.U32 R15, RZ, RZ, R14 ;  /* 0x000000ffff0f7224 */ /* 0x000fe200078e000e */
[C---:B0-----:R-:W-:Y:S01]  /*bb80*/  F2FP.BF16.F32.PACK_AB R27, R85.reuse, R84 ;  /* 0x00000054551b723e */ /* 0x041fe200000010ff */
[----:B------:R-:W-:-:S04]  /*bb90*/  FADD.FTZ R4, R85, R4 ;  /* 0x0000000455047221 */ /* 0x000fc80000010000 */
        /* <DEDUP_REMOVED lines=9> */
.L_x_894:
[----:B------:R-:W-:-:S13]  /*bc30*/  R2UR UR6, R19 ;  /* 0x00000000130672ca */ /* 0x000fda00000e0000 */
[----:B------:R-:W-:-:S13]  /*bc40*/  ISETP.GE.AND P2, PT, R11, UR6, PT ;  /* 0x000000060b007c0c */ /* 0x000fda000bf46270 */
[----:B------:R-:W-:Y:S05]  /*bc50*/  @!P2 BRA `(.L_x_904) ;  /* 0x000000380078a947 */ /* 0x000fea0003800000 */
[----:B------:R-:W-:Y:S01]  /*bc60*/  ULOP3.LUT UR39, UR60, 0x10000, URZ, 0xfc, !UPT ;  /* 0x000100003c277892 */ /* 0x000fe2000f8efc3f */
[----:B------:R-:W-:Y:S01]  /*bc70*/  IMAD.MOV.U32 R15, RZ, RZ, R14 ;  /* 0x000000ffff0f7224 */ /* 0x000fe200078e000e */
[----:B------:R-:W-:Y:S01]  /*bc80*/  UMOV UR7, UR4 ;  /* 0x0000000400077c82 */ /* 0x000fe20008000000 */
[----:B------:R-:W-:Y:S01]  /*bc90*/  VIADD R14, R22, 0x9 ;  /* 0x00000009160e7836 */ /* 0x000fe20000000000 */
[----:B------:R-:W-:Y:S01]  /*bca0*/  UIADD3 UR4, UR39, 0x2, URZ ;  /* 0x0000000227047890 */ /* 0x000fe2000fffe03f */
[----:B------:R-:W-:Y:S01]  /*bcb0*/  ISETP.GE.U32.AND P2, PT, R2, 0x180, PT ;  /* 0x000001800200780c */ /* 0x000fe20003f46070 */
[----:B------:R-:W-:Y:S01]  /*bcc0*/  UMOV UR30, UR5 ;  /* 0x00000005001e7c82 */ /* 0x000fe20008000000 */
[----:B------:R-:W-:Y:S01]  /*bcd0*/  UMOV UR5, 0x40000040 ;  /* 0x4000004000057882 */ /* 0x000fe20000000000 */
[----:B------:R-:W-:Y:S01]  /*bce0*/  VIADD R23, R22, 0x8 ;  /* 0x0000000816177836 */ /* 0x000fe20000000000 */
[----:B------:R-:W-:Y:S01]  /*bcf0*/  SEL R22, R14, 0x9, !P2 ;  /* 0x000000090e167807 */ /* 0x000fe20005000000 */
[----:B------:R-:W-:Y:S01]  /*bd00*/  IMAD.MOV.U32 R20, RZ, RZ, R21 ;  /* 0x000000ffff147224 */ /* 0x000fe200078e0015 */
[----:B------:R-:W-:Y:S01]  /*bd10*/  ULDC UR61, c[0x0][0x9e4] ;  /* 0x00027900003d7ab9 */ /* 0x000fe20000000800 */
[----:B------:R-:W-:Y:S01]  /*bd20*/  IMAD.U32 R136, RZ, RZ, UR4 ;  /* 0x00000004ff887e24 */ /* 0x000fe2000f8e00ff */
[----:B------:R-:W-:Y:S01]  /*bd30*/  ULDC UR6, c[0x0][0x9d8] ;  /* 0x0002760000067ab9 */ /* 0x000fe20000000800 */
[----:B------:R-:W-:Y:S01]  /*bd40*/  IMAD.U32 R137, RZ, RZ, UR5 ;  /* 0x00000005ff897e24 */ /* 0x000fe2000f8e00ff */
[----:B------:R-:W-:-:S02]  /*bd50*/  UIADD3 UR56, UR39, 0x4, URZ ;  /* 0x0000000427387890 */ /* 0x000fc4000fffe03f */
[----:B------:R-:W-:Y:S02]  /*bd60*/  UIADD3 UR28, UR39, 0x6, URZ ;  /* 0x00000006271c7890 */ /* 0x000fe4000fffe03f */
[----:B------:R-:W-:Y:S02]  /*bd70*/  UIADD3 UR32, UR39, 0x600, URZ ;  /* 0x0000060027207890 */ /* 0x000fe4000fffe03f */
[----:B------:R-:W-:Y:S02]  /*bd80*/  UIADD3 UR40, UR39, 0x602, URZ ;  /* 0x0000060227287890 */ /* 0x000fe4000fffe03f */
[----:B------:R-:W-:Y:S02]  /*bd90*/  UIADD3 UR44, UR39, 0x604, URZ ;  /* 0x00000604272c7890 */ /* 0x000fe4000fffe03f */
[----:B------:R-:W-:Y:S01]  /*bda0*/  UIADD3 UR48, UR39, 0x606, URZ ;  /* 0x0000060627307890 */ /* 0x000fe2000fffe03f */
[----:B------:R-:W-:Y:S01]  /*bdb0*/  UMOV UR57, 0x40000040 ;  /* 0x4000004000397882 */ /* 0x000fe20000000000 */
[----:B------:R-:W-:Y:S01]  /*bdc0*/  UMOV UR29, 0x40000040 ;  /* 0x40000040001d7882 */ /* 0x000fe20000000000 */
[----:B------:R-:W-:Y:S01]  /*bdd0*/  UMOV UR33, 0x40000040 ;  /* 0x4000004000217882 */ /* 0x000fe20000000000 */
[----:B------:R-:W-:Y:S01]  /*bde0*/  UMOV UR41, 0x40000040 ;  /* 0x4000004000297882 */ /* 0x000fe20000000000 */
[----:B------:R-:W-:Y:S01]  /*bdf0*/  UMOV UR45, 0x40000040 ;  /* 0x40000040002d7882 */ /* 0x000fe20000000000 */
[----:B------:R-:W-:-:S06]  /*be00*/  UMOV UR49, 0x40000040 ;  /* 0x4000004000317882 */ /* 0x000fcc0000000000 */
.L_x_921:
[----:B------:R-:W-:Y:S01]  /*be10*/  UIADD3 UR4, UR7, 0x1, URZ ;  /* 0x0000000107047890 */ /* 0x000fe2000fffe03f */
[----:B------:R-:W-:-:S03]  /*be20*/  ISETP.NE.AND P3, PT, RZ, UR38, PT ;  /* 0x00000026ff007c0c */ /* 0x000fc6000bf65270 */
[----:B------:R-:W-:-:S04]  /*be30*/  UISETP.NE.AND UP1, UPT, UR4, 0x2, UPT ;  /* 0x000000020400788c */ /* 0x000fc8000bf25270 */
[----:B------:R-:W-:Y:S02]  /*be40*/  USEL UR5, URZ, 0x1, UP1 ;  /* 0x000000013f057887 */ /* 0x000fe40008800000 */
[----:B------:R-:W-:Y:S02]  /*be50*/  USEL UR4, UR4, URZ, UP1 ;  /* 0x0000003f04047287 */ /* 0x000fe40008800000 */
[----:B------:R-:W-:Y:S02]  /*be60*/  ULOP3.LUT UR5, UR30, UR5, URZ, 0x3c, !UPT ;  /* 0x000000051e057292 */ /* 0x000fe4000f8e3c3f */
[----:B0-----:R-:W-:Y:S10]  /*be70*/  @P3 BRA `(.L_x_905) ;  /* 0x00000000002c3947 */ /* 0x001ff40003800000 */
[----:B------:R-:W-:Y:S05]  /*be80*/  @!P0 BRA `(.L_x_906) ;  /* 0x0000000000048947 */ /* 0x000fea0003800000 */
[----:B------:R-:W-:Y:S01]  /*be90*/  BPT.TRAP 0x1 ;  /* 0x000000040000795c */ /* 0x000fe20000300000 */
.L_x_906:
[----:B------:R-:W-:Y:S01]  /*bea0*/  ULEA UR10, UR4, UR36, 0x3 ;  /* 0x00000024040a7291 */ /* 0x000fe2000f8e183f */
[----:B------:R-:W-:-:S05]  /*beb0*/  IMAD.U32 R14, RZ, RZ, UR5 ;  /* 0x00000005ff0e7e24 */ /* 0x000fca000f8e00ff */
[----:B------:R-:W-:-:S04]  /*bec0*/  SHF.L.U32 R14, R14, 0x1f, RZ ;  /* 0x0000001f0e0e7819 */ /* 0x000fc800000006ff */
[----:B------:R0:W2:Y:S01]  /*bed0*/  SYNCS.PHASECHK.TRANS64.TRYWAIT P2, [UR10+0x2d830], R14 ;  /* 0x02d8300eff0075a7 */ /* 0x0000a2000804014a */
[----:B------:R-:W-:Y:S05]  /*bee0*/  @!P0 BRA `(.L_x_907) ;  /* 0x0000000000048947 */ /* 0x000fea0003800000 */
[----:B------:R-:W-:Y:S01]  /*bef0*/  BPT.TRAP 0x1 ;  /* 0x000000040000795c */ /* 0x000fe20000300000 */
.L_x_907:
[----:B--2---:R-:W-:Y:S05]  /*bf00*/  @P2 BRA `(.L_x_905) ;  /* 0x0000000000082947 */ /* 0x004fea0003800000 */
[----:B------:R-:W2:Y:S02]  /*bf10*/  SYNCS.PHASECHK.TRANS64.TRYWAIT P2, [UR10+0x2d830], R14 ;  /* 0x02d8300eff0075a7 */ /* 0x000ea4000804014a */
[----:B--2---:R-:W-:Y:S05]  /*bf20*/  @!P2 BRA `(.L_x_908) ;  /* 0x0000009c0084a947 */ /* 0x004fea0003800000 */
.L_x_905:
[----:B------:R0:W-:Y:S01]  /*bf30*/  BAR.SYNC.DEFER_BLOCKING R23, 0x100 ;  /* 0x000400170000751d */ /* 0x0001e20000010000 */
[----:B------:R-:W-:Y:S01]  /*bf40*/  R2UR UR52, R12 ;  /* 0x000000000c3472ca */ /* 0x000fe200000e0000 */
[----:B------:R-:W-:Y:S01]  /*bf50*/  UIMAD UR26, UR4, 0x600, UR37 ;  /* 0x00000600041a78a4 */ /* 0x000fe2000f8e0225 */
[----:B------:R-:W-:-:S03]  /*bf60*/  R2UR UR53, R13 ;  /* 0x000000000d3572ca */ /* 0x000fc600000e0000 */
[----:B------:R-:W-:Y:S01]  /*bf70*/  UMOV UR55, 0x80000020 ;  /* 0x8000002000377882 */ /* 0x000fe20000000000 */
[----:B------:R-:W-:Y:S02]  /*bf80*/  UIADD3 UR10, UR26, 0x2, URZ ;  /* 0x000000021a0a7890 */ /* 0x000fe4000fffe03f */
[----:B------:R-:W-:Y:S01]  /*bf90*/  UMOV UR54, UR26 ;  /* 0x0000001a00367c82 */ /* 0x000fe20008000000 */
[----:B------:R-:W-:Y:S01]  /*bfa0*/  UMOV UR11, 0x80000020 ;  /* 0x80000020000b7882 */ /* 0x000fe20000000000 */
[----:B------:R-:W-:Y:S01]  /*bfb0*/  UIADD3 UR14, UR26, 0x200, URZ ;  /* 0x000002001a0e7890 */ /* 0x000fe2000fffe03f */
[----:B------:R-:W-:Y:S01]  /*bfc0*/  UMOV UR15, 0x80000020 ;  /* 0x80000020000f7882 */ /* 0x000fe20000000000 */
[----:B------:R-:W-:Y:S01]  /*bfd0*/  UIADD3 UR18, UR26, 0x202, URZ ;  /* 0x000002021a127890 */ /* 0x000fe2000fffe03f */
[----:B------:R-:W-:Y:S01]  /*bfe0*/  UMOV UR19, 0x80000020 ;  /* 0x8000002000137882 */ /* 0x000fe20000000000 */
[----:B------:R-:W-:Y:S01]  /*bff0*/  UIADD3 UR22, UR26, 0x400, URZ ;  /* 0x000004001a167890 */ /* 0x000fe2000fffe03f */
[----:B------:R-:W-:Y:S01]  /*c000*/  UMOV UR23, 0x80000020 ;  /* 0x8000002000177882 */ /* 0x000fe20000000000 */
[----:B------:R-:W-:Y:S01]  /*c010*/  UIADD3 UR26, UR26, 0x402, URZ ;  /* 0x000004021a1a7890 */ /* 0x000fe2000fffe03f */
[----:B------:R-:W-:Y:S01]  /*c020*/  UMOV UR27, 0x80000020 ;  /* 0x80000020001b7882 */ /* 0x000fe20000000000 */
[----:B-1-34-:R-:W-:-:S06]  /*c030*/  WARPGROUP.ARRIVE ;  /* 0x00000000000079c5 */ /* 0x01afcc0000000000 */
        /* <DEDUP_REMOVED lines=20> */
.L_x_910:
[----:B------:R-:W-:Y:S01]  /*c180*/  ULEA UR10, UR7, UR36, 0x3 ;  /* 0x00000024070a7291 */ /* 0x000fe2000f8e183f */
[----:B--2---:R-:W-:-:S05]  /*c190*/  IMAD.U32 R14, RZ, RZ, UR30 ;  /* 0x0000001eff0e7e24 */ /* 0x004fca000f8e00ff */
[----:B------:R-:W-:-:S04]  /*c1a0*/  SHF.L.U32 R14, R14, 0x1f, RZ ;  /* 0x0000001f0e0e7819 */ /* 0x000fc800000006ff */
[----:B------:R0:W1:Y:S01]  /*c1b0*/  SYNCS.PHASECHK.TRANS64.TRYWAIT P2, [UR10+0x2d850], R14 ;  /* 0x02d8500eff0075a7 */ /* 0x000062000804014a */
[----:B------:R-:W-:Y:S05]  /*c1c0*/  @!P0 BRA `(.L_x_911) ;  /* 0x0000000000048947 */ /* 0x000fea0003800000 */
[----:B------:R-:W-:Y:S01]  /*c1d0*/  BPT.TRAP 0x1 ;  /* 0x000000040000795c */ /* 0x000fe20000300000 */
.L_x_911:
[----:B-1----:R-:W-:Y:S05]  /*c1e0*/  @P2 BRA `(.L_x_909) ;  /* 0x0000000000082947 */ /* 0x002fea0003800000 */
[----:B------:R-:W1:Y:S02]  /*c1f0*/  SYNCS.PHASECHK.TRANS64.TRYWAIT P2, [UR10+0x2d850], R14 ;  /* 0x02d8500eff0075a7 */ /* 0x000e64000804014a */
[----:B-1----:R-:W-:Y:S05]  /*c200*/  @!P2 BRA `(.L_x_912) ;  /* 0x0000009800e4a947 */ /* 0x002fea0003800000 */
.L_x_909:
[----:B------:R-:W-:Y:S01]  /*c210*/  UIADD3 UR10, UR36, 0x400, URZ ;  /* 0x00000400240a7890 */ /* 0x000fe2000fffe03f */
[----:B------:R-:W-:Y:S01]  /*c220*/  WARPGROUP.ARRIVE ;  /* 0x00000000000079c5 */ /* 0x000fe20000000000 */
[----:B------:R-:W-:Y:S01]  /*c230*/  UMOV UR52, UR39 ;  /* 0x0000002700347c82 */ /* 0x000fe20008000000 */
[----:B------:R-:W-:Y:S01]  /*c240*/  UMOV UR53, 0x40000040 ;  /* 0x4000004000357882 */ /* 0x000fe20000000000 */
[----:B------:R-:W-:Y:S01]  /*c250*/  USHF.R.U32.HI UR10, URZ, 0x4, UR10 ;  /* 0x000000043f0a7899 */ /* 0x000fe2000801160a */
[----:B012---:R-:W-:Y:S01]  /*c260*/  FMUL.FTZ R14, R24, UR6 ;  /* 0x00000006180e7c20 */ /* 0x007fe20008410000 */
[----:B------:R-:W-:Y:S01]  /*c270*/  UMOV UR55, 0x80000020 ;  /* 0x8000002000377882 */ /* 0x000fe20000000000 */
[----:B------:R-:W-:Y:S01]  /*c280*/  UMOV UR59, 0x80000020 ;  /* 0x80000020003b7882 */ /* 0x000fe20000000000 */
[----:B------:R-:W-:Y:S01]  /*c290*/  ULOP3.LUT UR10, UR10, 0x3fff, URZ, 0xc0, !UPT ;  /* 0x00003fff0a0a7892 */ /* 0x000fe2000f8ec03f */
[----:B------:R-:W-:Y:S01]  /*c2a0*/  FMUL.FTZ R24, R25, UR6 ;  /* 0x0000000619187c20 */ /* 0x000fe20008410000 */
[----:B------:R-:W-:Y:S01]  /*c2b0*/  UMOV UR31, 0x80000020 ;  /* 0x80000020001f7882 */ /* 0x000fe20000000000 */
[----:B------:R-:W-:Y:S01]  /*c2c0*/  UMOV UR35, 0x80000020 ;  /* 0x8000002000237882 */ /* 0x000fe20000000000 */
[----:B------:R-:W-:Y:S01]  /*c2d0*/  ULOP3.LUT UR10, UR10, 0x2000000, URZ, 0xfc, !UPT ;  /* 0x020000000a0a7892 */ /* 0x000fe2000f8efc3f */
[----:B------:R-:W-:Y:S01]  /*c2e0*/  FMUL.FTZ R25, R27, UR6 ;  /* 0x000000061b197c20 */ /* 0x000fe20008410000 */
[----:B------:R-:W-:Y:S01]  /*c2f0*/  UMOV UR43, 0x80000020 ;  /* 0x80000020002b7882 */ /* 0x000fe20000000000 */
[----:B------:R-:W-:Y:S01]  /*c300*/  UMOV UR47, 0x80000020 ;  /* 0x80000020002f7882 */ /* 0x000fe20000000000 */
[----:B------:R-:W-:Y:S01]  /*c310*/  UIMAD UR10, UR7, 0x600, UR10 ;  /* 0x00000600070a78a4 */ /* 0x000fe2000f8e020a */
[----:B------:R-:W-:Y:S01]  /*c320*/  FMUL.FTZ R27, R30, UR6 ;  /* 0x000000061e1b7c20 */ /* 0x000fe20008410000 */
[----:B------:R-:W-:Y:S01]  /*c330*/  UMOV UR51, 0x80000020 ;  /* 0x8000002000337882 */ /* 0x000fe20000000000 */
[----:B------:R-:W-:Y:S01]  /*c340*/  FMUL.FTZ R138, R57, UR6 ;  /* 0x00000006398a7c20 */ /* 0x000fe20008410000 */
[----:B------:R-:W-:Y:S01]  /*c350*/  UIADD3 UR11, UR10, 0x40, URZ ;  /* 0x000000400a0b7890 */ /* 0x000fe2000fffe03f */
[----:B------:R-:W-:Y:S01]  /*c360*/  FMUL.FTZ R30, R32, UR6 ;  /* 0x00000006201e7c20 */ /* 0x000fe20008410000 */
[----:B------:R-:W-:Y:S01]  /*c370*/  UIADD3 UR58, UR10, 0x80, URZ ;  /* 0x000000800a3a7890 */ /* 0x000fe2000fffe03f */
[----:B------:R-:W-:Y:S01]  /*c380*/  FMUL.FTZ R57, R58, UR6 ;  /* 0x000000063a397c20 */ /* 0x000fe20008410000 */
[----:B------:R-:W-:Y:S01]  /*c390*/  UMOV UR54, UR10 ;  /* 0x0000000a00367c82 */ /* 0x000fe20008000000 */
[----:B------:R-:W-:Y:S01]  /*c3a0*/  UIADD3 UR30, UR10, 0xc0, URZ ;  /* 0x000000c00a1e7890 */ /* 0x000fe2000fffe03f */
[----:B------:R-:W-:Y:S01]  /*c3b0*/  HGMMA.64x96x16.F32.BF16 R88, gdesc[UR52].tnspB, R88, gsb0 ;  /* 0x41600000345879f0 */ /* 0x000fe20008001858 */
[----:B------:R-:W-:Y:S01]  /*c3c0*/  R2UR UR52, R136 ;  /* 0x00000000883472ca */ /* 0x000fe200000e0000 */
[----:B------:R-:W-:Y:S01]  /*c3d0*/  UMOV UR54, UR11 ;  /* 0x0000000b00367c82 */ /* 0x000fe20008000000 */
[----:B------:R-:W-:Y:S01]  /*c3e0*/  R2UR UR53, R137 ;  /* 0x00000000893572ca */ /* 0x000fe200000e0000 */
[----:B------:R-:W-:Y:S01]  /*c3f0*/  UMOV UR55, 0x80000020 ;  /* 0x8000002000377882 */ /* 0x000fe20000000000 */
[----:B------:R-:W-:Y:S01]  /*c400*/  UIADD3 UR34, UR10, 0x100, URZ ;  /* 0x000001000a227890 */ /* 0x000fe2000fffe03f */
[----:B------:R-:W-:Y:S01]  /*c410*/  FMUL.FTZ R32, R34, UR6 ;  /* 0x0000000622207c20 */ /* 0x000fe20008410000 */
[----:B------:R-:W-:Y:S01]  /*c420*/  UIADD3 UR42, UR10, 0x140, URZ ;  /* 0x000001400a2a7890 */ /* 0x000fe2000fffe03f */
[----:B------:R-:W-:Y:S01]  /*c430*/  FMUL.FTZ R58, R59, UR6 ;  /* 0x000000063b3a7c20 */ /* 0x000fe20008410000 */
[----:B------:R-:W-:Y:S01]  /*c440*/  UIADD3 UR46, UR10, 0x180, URZ ;  /* 0x000001800a2e7890 */ /* 0x000fe2000fffe03f */
[----:B------:R-:W-:Y:S01]  /*c450*/  FMUL.FTZ R34, R36, UR6 ;  /* 0x0000000624227c20 */ /* 0x000fe20008410000 */
[----:B------:R-:W-:Y:S01]  /*c460*/  UIADD3 UR50, UR10, 0x1c0, URZ ;  /* 0x000001c00a327890 */ /* 0x000fe2000fffe03f */
        /* <DEDUP_REMOVED lines=23> */
[----:B------:R-:W-:-:S02]  /*c5e0*/  IMAD.U32 R55, RZ, RZ, UR4 ;  /* 0x00000004ff377e24 */ /* 0x000fc4000f8e00ff */
[----:B------:R-:W-:Y:S01]  /*c5f0*/  FMUL.FTZ R75, R76, UR6 ;  /* 0x000000064c4b7c20 */ /* 0x000fe20008410000 */
[----:B------:R-:W-:Y:S01]  /*c600*/  FMUL.FTZ R21, R26, UR6 ;  /* 0x000000061a157c20 */ /* 0x000fe20008410000 */
[----:B------:R-:W-:Y:S01]  /*c610*/  FMUL.FTZ R76, R78, UR6 ;  /* 0x000000064e4c7c20 */ /* 0x000fe20008410000 */
[----:B------:R-:W-:Y:S01]  /*c620*/  @UP0 ULDC UR10, c[0x0][0x44c] ;  /* 0x00011300000a0ab9 */ /* 0x000fe20000000800 */
[----:B------:R-:W-:Y:S01]  /*c630*/  FMUL.FTZ R26, R28, UR6 ;  /* 0x000000061c1a7c20 */ /* 0x000fe20008410000 */
[----:B------:R-:W-:Y:S01]  /*c640*/  FMUL.FTZ R78, R79, UR6 ;  /* 0x000000064f4e7c20 */ /* 0x000fe20008410000 */
[----:B------:R-:W-:Y:S01]  /*c650*/  FMUL.FTZ R139, R84, UR6 ;  /* 0x00000006548b7c20 */ /* 0x000fe20008410000 */
[----:B------:R-:W-:Y:S01]  /*c660*/  FMUL.FTZ R28, R29, UR6 ;  /* 0x000000061d1c7c20 */ /* 0x000fe20008410000 */
[----:B------:R-:W-:Y:S01]  /*c670*/  FMUL.FTZ R79, R80, UR6 ;  /* 0x00000006504f7c20 */ /* 0x000fe20008410000 */
[----:B------:R-:W-:-:S04]  /*c680*/  @P2 IMAD.HI.U32 R84, R0, UR10, RZ ;  /* 0x0000000a00542c27 */ /* 0x000fc8000f8e00ff */
[----:B------:R-:W-:Y:S01]  /*c690*/  FMUL.FTZ R29, R31, UR6 ;  /* 0x000000061f1d7c20 */ /* 0x000fe20008410000 */
[----:B------:R-:W-:Y:S01]  /*c6a0*/  FMUL.FTZ R80, R82, UR6 ;  /* 0x0000000652507c20 */ /* 0x000fe20008410000 */
[----:B------:R-:W-:Y:S01]  /*c6b0*/  @!P1 LEA R55, R55, UR36, 0x3 ;  /* 0x0000002437379c11 */ /* 0x000fe2000f8e18ff */
[----:B------:R-:W-:Y:S01]  /*c6c0*/  FMUL.FTZ R31, R33, UR6 ;  /* 0x00000006211f7c20 */ /* 0x000fe20008410000 */
[----:B------:R-:W-:Y:S01]  /*c6d0*/  FMUL.FTZ R82, R83, UR6 ;  /* 0x0000000653527c20 */ /* 0x000fe20008410000 */
[----:B------:R-:W-:Y:S01]  /*c6e0*/  FMUL.FTZ R33, R35, UR6 ;  /* 0x0000000623217c20 */ /* 0x000fe20008410000 */
[----:B------:R-:W-:Y:S01]  /*c6f0*/  FMUL.FTZ R83, R86, UR6 ;  /* 0x0000000656537c20 */ /* 0x000fe20008410000 */
[----:B------:R-:W-:Y:S01]  /*c700*/  @UP0 ULDC UR10, c[0x0][0x450] ;  /* 0x00011400000a0ab9 */ /* 0x000fe20000000800 */
[----:B------:R-:W-:Y:S01]  /*c710*/  FMUL.FTZ R35, R38, UR6 ;  /* 0x0000000626237c20 */ /* 0x000fe20008410000 */
[----:B------:R-:W-:Y:S02]  /*c720*/  IMAD.MOV.U32 R86, RZ, RZ, R0 ;  /* 0x000000ffff567224 */ /* 0x000fe400078e0000 */
[----:B------:R-:W-:Y:S01]  /*c730*/  FMUL.FTZ R38, R40, UR6 ;  /* 0x0000000628267c20 */ /* 0x000fe20008410000 */
[----:B------:R-:W-:Y:S01]  /*c740*/  @P2 SHF.R.U32.HI R86, RZ, UR10, R84 ;  /* 0x0000000aff562c19 */ /* 0x000fe20008011654 */
[----:B------:R-:W-:Y:S01]  /*c750*/  FMUL.FTZ R40, R41, UR6 ;  /* 0x0000000629287c20 */ /* 0x000fe20008410000 */
[----:B------:R-:W-:-:S02]  /*c760*/  @!P1 VIADD R84, R55, 0x2d840 ;  /* 0x0002d84037549836 */ /* 0x000fc40000000000 */
[----:B------:R-:W-:Y:S01]  /*c770*/  FMUL.FTZ R41, R43, UR6 ;  /* 0x000000062b297c20 */ /* 0x000fe20008410000 */
[----:B------:R-:W-:Y:S01]  /*c780*/  FMUL.FTZ R140, R85, UR6 ;  /* 0x00000006558c7c20 */ /* 0x000fe20008410000 */
[----:B------:R-:W-:Y:S01]  /*c790*/  FMUL.FTZ R43, R46, UR6 ;  /* 0x000000062e2b7c20 */ /* 0x000fe20008410000 */
[----:B------:R-:W-:Y:S02]  /*c7a0*/  IMAD.SHL.U32 R85, R11, 0x80, RZ ;  /* 0x000000800b557824 */ /* 0x000fe400078e00ff */
[----:B------:R-:W-:Y:S01]  /*c7b0*/  FMUL.FTZ R46, R48, UR6 ;  /* 0x00000006302e7c20 */ /* 0x000fe20008410000 */
[----:B------:R-:W-:Y:S01]  /*c7c0*/  FMUL.FTZ R48, R49, UR6 ;  /* 0x0000000631307c20 */ /* 0x000fe20008410000 */
[----:B------:R-:W0:Y:S01]  /*c7d0*/  SHFL.IDX PT, R145, R86, RZ, 0x1c1f ;  /* 0x001c1fff56917589 */ /* 0x000e2200000e0000 */
[----:B------:R-:W-:Y:S01]  /*c7e0*/  FMUL.FTZ R49, R51, UR6 ;  /* 0x0000000633317c20 */ /* 0x000fe20008410000 */
[----:B------:R-:W-:Y:S01]  /*c7f0*/  @!P1 PRMT R84, RZ, 0x654, R84 ;  /* 0x00000654ff549816 */ /* 0x000fe20000000054 */
[----:B------:R-:W-:Y:S01]  /*c800*/  FMUL.FTZ R51, R54, UR6 ;  /* 0x0000000636337c20 */ /* 0x000fe20008410000 */
[----:B------:R-:W-:Y:S01]  /*c810*/  IADD3 R54, -R85, 0x1, RZ ;  /* 0x0000000155367810 */ /* 0x000fe20007ffe1ff */
[----:B------:R-:W-:Y:S01]  /*c820*/  FMUL.FTZ R56, R56, UR6 ;  /* 0x0000000638387c20 */ /* 0x000fe20008410000 */
[----:B------:R-:W-:Y:S01]  /*c830*/  FMUL.FTZ R61, R61, UR6 ;  /* 0x000000063d3d7c20 */ /* 0x000fe20008410000 */
[----:B------:R-:W-:Y:S01]  /*c840*/  FMUL.FTZ R65, R65, UR6 ;  /* 0x0000000641417c20 */ /* 0x000fe20008410000 */
[----:B------:R-:W-:Y:S01]  /*c850*/  FMUL.FTZ R69, R69, UR6 ;  /* 0x0000000645457c20 */ /* 0x000fe20008410000 */
[----:B------:R-:W-:Y:S01]  /*c860*/  FMUL.FTZ R73, R73, UR6 ;  /* 0x0000000649497c20 */ /* 0x000fe20008410000 */
[----:B------:R-:W-:Y:S01]  /*c870*/  FMUL.FTZ R77, R77, UR6 ;  /* 0x000000064d4d7c20 */ /* 0x000fe20008410000 */
[----:B------:R-:W-:Y:S01]  /*c880*/  FMUL.FTZ R81, R81, UR6 ;  /* 0x0000000651517c20 */ /* 0x000fe20008410000 */
[----:B------:R-:W-:Y:S01]  /*c890*/  R2UR UR11, R10 ;  /* 0x000000000a0b72ca */ /* 0x000fe200000e0000 */
[----:B------:R-:W-:Y:S01]  /*c8a0*/  IMAD R55, R3, -0x2, R54 ;  /* 0xfffffffe03377824 */ /* 0x000fe200078e0236 */
[----:B------:R-:W-:Y:S01]  /*c8b0*/  ULDC UR18, c[0x0][0x2f0] ;  /* 0x0000bc0000127ab9 */ /* 0x000fe20000000800 */
[----:B------:R-:W1:Y:S01]  /*c8c0*/  MUFU.TANH R14, R14 ;  /* 0x0000000e000e7308 */ /* 0x000e620000002400 */
[----:B------:R-:W-:Y:S01]  /*c8d0*/  ULDC UR15, c[0x0][0x288] ;  /* 0x0000a200000f7ab9 */ /* 0x000fe20000000800 */
[----:B------:R-:W-:Y:S01]  /*c8e0*/  IMAD R55, R18, UR18, R55 ;  /* 0x0000001212377c24 */ /* 0x000fe2000f8e0237 */
[----:B------:R-:W-:-:S03]  /*c8f0*/  ULDC UR14, c[0x0][0x9e0] ;  /* 0x00027800000e7ab9 */ /* 0x000fc60000000800 */
[----:B------:R-:W-:Y:S02]  /*c900*/  VIADD R55, R55, -UR15 ;  /* 0x8000000f37377c36 */ /* 0x000fe40008000000 */
[----:B------:R-:W2:Y:S02]  /*c910*/  MUFU.TANH R24, R24 ;  /* 0x0000001800187308 */ /* 0x000ea40000002400 */
[C---:B------:R-:W-:Y:S02]  /*c920*/  VIADD R143, R55.reuse, UR14 ;  /* 0x0000000e378f7c36 */ /* 0x040fe40008000000 */
[----:B------:R-:W-:Y:S02]  /*c930*/  VIADD R142, R55, UR11 ;  /* 0x0000000b378e7c36 */ /* 0x000fe40008000000 */
[----:B0-----:R-:W-:Y:S02]  /*c940*/  IMAD.IADD R141, R143, 0x1, R145 ;  /* 0x000000018f8d7824 */ /* 0x001fe400078e0291 */
[----:B------:R-:W0:Y:S01]  /*c950*/  MUFU.TANH R21, R21 ;  /* 0x0000001500157308 */ /* 0x000e220000002400 */
[----:B------:R-:W-:-:S02]  /*c960*/  WARPGROUP.DEPBAR.LE gsb0, 0x0 ;  /* 0x00008000000079c5 */ /* 0x000fc40000010000 */
[----:B------:R-:W-:-:S05]  /*c970*/  WARPGROUP.ARRIVE ;  /* 0x00000000000079c5 */ /* 0x000fca0000000000 */
[----:B------:R-:W3:Y:S01]  /*c980*/  MUFU.TANH R25, R25 ;  /* 0x0000001900197308 */ /* 0x000ee20000002400 */
[----:B------:R-:W-:Y:S07]  /*c990*/  HGMMA.64x96x16.F32.BF16 R88, gdesc[UR52].tnspB, R88, gsb0 ;  /* 0x41600000345879f0 */ /* 0x000fee0008001858 */
        /* <DEDUP_REMOVED lines=16> */
[----:B------:R-:W-:Y:S07]  /*caa0*/  HGMMA.64x96x16.F32.BF16 R88, gdesc[UR56].tnspB, R88, gsb0 ;  /* 0x41600000385879f0 */ /* 0x000fee0008001858 */
        /* <DEDUP_REMOVED lines=53> */
[----:B------:R-:W0:Y:S01]  /*ce00*/  MUFU.TANH R83, R83 ;  /* 0x0000005300537308 */ /* 0x000e220000002400 */
[----:B------:R-:W-:-:S02]  /*ce10*/  WARPGROUP.DEPBAR.LE gsb0, 0x0 ;  /* 0x00008000000079c5 */ /* 0x000fc40000010000 */
[----:B------:R-:W-:-:S06]  /*ce20*/  WARPGROUP.ARRIVE ;  /* 0x00000000000079c5 */ /* 0x000fcc0000000000 */
[----:B------:R-:W-:Y:S03]  /*ce30*/  HGMMA.64x96x16.F32.BF16 R88, gdesc[UR44].tnspB, R88, gsb0 ;  /* 0x416000002c5879f0 */ /* 0x000fe60008001858 */
[----:B------:R-:W-:Y:S02]  /*ce40*/  WARPGROUP.DEPBAR.LE gsb0, 0x0 ;  /* 0x00008000000079c5 */ /* 0x000fe40000010000 */
[----:B------:R-:W-:-:S06]  /*ce50*/  WARPGROUP.ARRIVE ;  /* 0x00000000000079c5 */ /* 0x000fcc0000000000 */
[----:B------:R-:W-:Y:S03]  /*ce60*/  HGMMA.64x96x16.F32.BF16 R88, gdesc[UR48].tnspB, R88, gsb0 ;  /* 0x41600000305879f0 */ /* 0x000fe60008001858 */
[----:B------:R-:W-:Y:S02]  /*ce70*/  WARPGROUP.DEPBAR.LE gsb0, 0x0 ;  /* 0x00008000000079c5 */ /* 0x000fe40000010000 */
[----:B------:R0:W-:Y:S06]  /*ce80*/  BAR.ARV R22, 0x100 ;  /* 0x000400160000751d */ /* 0x0001ec0000002000 */
[----:B------:R5:W-:Y:S02]  /*ce90*/  @!P1 SYNCS.ARRIVE.TRANS64.RED.A1T0 RZ, [R84+URZ], RZ ;  /* 0x000000ff54ff99a7 */ /* 0x000be4000810043f */
[----:B-----5:R-:W-:Y:S01]  /*cea0*/  FMUL.FTZ R84, R87, UR6 ;  /* 0x0000000657547c20 */ /* 0x020fe20008410000 */
[----:B------:R-:W-:-:S05]  /*ceb0*/  IMAD.IADD R87, R142, 0x1, R145 ;  /* 0x000000018e577824 */ /* 0x000fca00078e0291 */
[----:B------:R-:W0:Y:S01]  /*cec0*/  MUFU.TANH R84, R84 ;  /* 0x0000005400547308 */ /* 0x000e220000002400 */
[----:B-1234-:R-:W-:Y:S05]  /*ced0*/  @!P5 BRA `(.L_x_913) ;  /* 0x000000000064d947 */ /* 0x01efea0003800000 */
[----:B------:R-:W-:Y:S01]  /*cee0*/  ULDC UR11, c[0x0][0x2f0] ;  /* 0x0000bc00000b7ab9 */ /* 0x000fe20000000800 */
[----:B------:R-:W-:Y:S01]  /*cef0*/  ULDC UR10, c[0x0][0x288] ;  /* 0x0000a200000a7ab9 */ /* 0x000fe20000000800 */
[----:B------:R-:W-:Y:S01]  /*cf00*/  IMAD R54, R18, UR11, R145 ;  /* 0x0000000b12367c24 */ /* 0x000fe2000f8e0291 */
[----:B------:R-:W-:Y:S03]  /*cf10*/  BSSY B0, `(.L_x_914) ;  /* 0x0000011000007945 */ /* 0x000fe60003800000 */
[----:B------:R-:W-:-:S05]  /*cf20*/  VIADD R144, R54, -UR10 ;  /* 0x8000000a36907c36 */ /* 0x000fca0008000000 */
[----:B------:R-:W-:-:S13]  /*cf30*/  ISETP.GT.AND P2, PT, R144, -0x1, PT ;  /* 0xffffffff9000780c */ /* 0x000fda0003f44270 */
[----:B------:R-:W-:Y:S05]  /*cf40*/  @P2 BRA `(.L_x_915) ;  /* 0x0000000000202947 */ /* 0x000fea0003800000 */
[----:B------:R-:W-:Y:S01]  /*cf50*/  IMAD.U32 R146, RZ, RZ, UR61 ;  /* 0x0000003dff927e24 */ /* 0x000fe2000f8e00ff */
[----:B------:R-:W-:-:S04]  /*cf60*/  LOP3.LUT R145, RZ, R144, RZ, 0x33, !PT ;  /* 0x00000090ff917212 */ /* 0x000fc800078e33ff */
[----:B------:R-:W-:-:S13]  /*cf70*/  ISETP.NE.AND P2, PT, R146, 0x1, PT ;  /* 0x000000019200780c */ /* 0x000fda0003f45270 */
[----:B------:R-:W1:Y:S02]  /*cf80*/  @P2 LDC.64 R54, c[0x0][0x9e8] ;  /* 0x00027a00ff362b82 */ /* 0x000e640000000a00 */
[----:B-1----:R-:W-:-:S05]  /*cf90*/  @P2 IMAD.HI.U32 R54, R145, R54, RZ ;  /* 0x0000003691362227 */ /* 0x002fca00078e00ff */
[----:B------:R-:W-:-:S04]  /*cfa0*/  @P2 SHF.R.U32.HI R145, RZ, R55, R54 ;  /* 0x00000037ff912219 */ /* 0x000fc80000011636 */
[----:B------:R-:W-:Y:S01]  /*cfb0*/  LOP3.LUT R144, RZ, R145, RZ, 0x33, !PT ;  /* 0x00000091ff907212 */ /* 0x000fe200078e33ff */
[----:B------:R-:W-:Y:S06]  /*cfc0*/  BRA `(.L_x_916) ;  /* 0x0000000000147947 */ /* 0x000fec0003800000 */
.L_x_915:
[----:B------:R-:W-:-:S05]  /*cfd0*/  IMAD.U32 R146, RZ, RZ, UR61 ;  /* 0x0000003dff927e24 */ /* 0x000fca000f8e00ff */
[----:B------:R-:W-:-:S13]  /*cfe0*/  ISETP.NE.AND P2, PT, R146, 0x1, PT ;  /* 0x000000019200780c */ /* 0x000fda0003f45270 */
[----:B------:R-:W1:Y:S02]  /*cff0*/  @P2 LDC.64 R54, c[0x0][0x9e8] ;  /* 0x00027a00ff362b82 */ /* 0x000e640000000a00 */
[----:B-1----:R-:W-:-:S05]  /*d000*/  @P2 IMAD.HI.U32 R54, R144, R54, RZ ;  /* 0x0000003690362227 */ /* 0x002fca00078e00ff */
[----:B------:R-:W-:-:S07]  /*d010*/  @P2 SHF.R.U32.HI R144, RZ, R55, R54 ;  /* 0x00000037ff902219 */ /* 0x000fce0000011636 */
.L_x_916:
[----:B------:R-:W-:Y:S05]  /*d020*/  BSYNC B0 ;  /* 0x0000000000007941 */ /* 0x000fea0003800000 */
.L_x_914:
[----:B------:R-:W-:-:S04]  /*d030*/  IMAD R144, R144, R146, -R85 ;  /* 0x0000009290907224 */ /* 0x000fc800078e0a55 */
[----:B------:R-:W-:-:S05]  /*d040*/  IMAD R144, R3, -0x2, R144 ;  /* 0xfffffffe03907824 */ /* 0x000fca00078e0290 */
[----:B------:R-:W-:Y:S02]  /*d050*/  VIADDMNMX R141, R144, R146, R141, PT ;  /* 0x00000092908d7246 */ /* 0x000fe4000380018d */
[----:B------:R-:W-:-:S07]  /*d060*/  VIMNMX R87, R87, R144, !PT ;  /* 0x0000009057577248 */ /* 0x000fce0007fe0100 */
.L_x_913:
[----:B------:R-:W-:-:S04]  /*d070*/  ISETP.GT.AND P2, PT, R11, -0x1, PT ;  /* 0xffffffff0b00780c */ /* 0x000fc80003f44270 */
[C---:B------:R-:W-:Y:S02]  /*d080*/  ISETP.GT.AND P4, PT, R87.reuse, RZ, P2 ;  /* 0x000000ff5700720c */ /* 0x040fe40001784270 */
[----:B------:R-:W-:Y:S02]  /*d090*/  ISETP.GT.AND P6, PT, R87, 0x1, P2 ;  /* 0x000000015700780c */ /* 0x000fe400017c4270 */
[C---:B------:R-:W-:Y:S02]  /*d0a0*/  ISETP.LT.OR P4, PT, R141.reuse, 0x1, P4 ;  /* 0x000000018d00780c */ /* 0x040fe40002781670 */
[----:B------:R-:W-:Y:S02]  /*d0b0*/  ISETP.LT.OR P6, PT, R141, 0x2, P6 ;  /* 0x000000028d00780c */ /* 0x000fe400037c1670 */
        /* <DEDUP_REMOVED lines=9> */
[----:B0-----:R-:W-:Y:S02]  /*d150*/  FSEL R28, R28, -INF , !P4 ;  /* 0xff8000001c1c7808 */ /* 0x001fe40006000000 */
[----:B------:R-:W-:Y:S02]  /*d160*/  FSEL R55, R30, -INF , !P6 ;  /* 0xff8000001e377808 */ /* 0x000fe40007000000 */
[C---:B------:R-:W-:Y:S02]  /*d170*/  ISETP.GT.AND P3, PT, R87.reuse, 0x11, P2 ;  /* 0x000000115700780c */ /* 0x040fe40001764270 */
[C---:B------:R-:W-:Y:S02]  /*d180*/  ISETP.GT.AND P4, PT, R87.reuse, 0x18, P2 ;  /* 0x000000185700780c */ /* 0x040fe40001784270 */
[----:B------:R-:W-:-:S02]  /*d190*/  ISETP.GT.AND P6, PT, R87, 0x19, P2 ;  /* 0x000000195700780c */ /* 0x000fc400017c4270 */
[C---:B------:R-:W-:Y:S02]  /*d1a0*/  ISETP.LT.OR P3, PT, R141.reuse, 0x12, P3 ;  /* 0x000000128d00780c */ /* 0x040fe40001f61670 */
[C---:B------:R-:W-:Y:S02]  /*d1b0*/  ISETP.LT.OR P4, PT, R141.reuse, 0x19, P4 ;  /* 0x000000198d00780c */ /* 0x040fe40002781670 */
[----:B------:R-:W-:Y:S02]  /*d1c0*/  ISETP.LT.OR P6, PT, R141, 0x1a, P6 ;  /* 0x0000001a8d00780c */ /* 0x000fe400037c1670 */
[----:B------:R-:W-:Y:S02]  /*d1d0*/  FSEL R144, R31, -INF , !P3 ;  /* 0xff8000001f907808 */ /* 0x000fe40005800000 */
[----:B------:R-:W-:Y:S01]  /*d1e0*/  FSEL R34, R34, -INF , !P4 ;  /* 0xff80000022227808 */ /* 0x000fe20006000000 */
[----:B------:R-:W0:Y:S01]  /*d1f0*/  SHFL.IDX PT, R31, R86, 0x1, 0x1c1f ;  /* 0x003c1f00561f7f89 */ /* 0x000e2200000e0000 */
        /* <DEDUP_REMOVED lines=9> */
[----:B------:R-:W-:Y:S02]  /*d290*/  FSEL R42, R42, -INF , !P6 ;  /* 0xff8000002a2a7808 */ /* 0x000fe40007000000 */
[C---:B------:R-:W-:Y:S02]  /*d2a0*/  ISETP.GT.AND P3, PT, R87.reuse, 0x29, P2 ;  /* 0x000000295700780c */ /* 0x040fe40001764270 */
[----:B------:R-:W-:Y:S01]  /*d2b0*/  ISETP.GT.AND P4, PT, R87, 0x30, P2 ;  /* 0x000000305700780c */ /* 0x000fe20001784270 */
[--C-:B0-----:R-:W-:Y:S01]  /*d2c0*/  IMAD.IADD R143, R143, 0x1, R31.reuse ;  /* 0x000000018f8f7824 */ /* 0x101fe200078e021f */
[----:B------:R-:W-:Y:S01]  /*d2d0*/  ISETP.GT.AND P6, PT, R87, 0x31, P2 ;  /* 0x000000315700780c */ /* 0x000fe200017c4270 */
[----:B------:R-:W-:Y:S01]  /*d2e0*/  IMAD.IADD R142, R142, 0x1, R31 ;  /* 0x000000018e8e7824 */ /* 0x000fe200078e021f */
[----:B------:R-:W-:-:S02]  /*d2f0*/  ISETP.LT.OR P3, PT, R141, 0x2a, P3 ;  /* 0x0000002a8d00780c */ /* 0x000fc40001f61670 */
[C---:B------:R-:W-:Y:S02]  /*d300*/  ISETP.LT.OR P4, PT, R141.reuse, 0x31, P4 ;  /* 0x000000318d00780c */ /* 0x040fe40002781670 */
[----:B------:R-:W-:Y:S02]  /*d310*/  ISETP.LT.OR P6, PT, R141, 0x32, P6 ;  /* 0x000000328d00780c */ /* 0x000fe400037c1670 */
[----:B------:R-:W-:Y:S02]  /*d320*/  FSEL R44, R44, -INF , !P3 ;  /* 0xff8000002c2c7808 */ /* 0x000fe40005800000 */
[----:B------:R-:W-:Y:S02]  /*d330*/  FSEL R46, R46, -INF , !P4 ;  /* 0xff8000002e2e7808 */ /* 0x000fe40006000000 */
[----:B------:R-:W-:Y:S02]  /*d340*/  FSEL R48, R48, -INF , !P6 ;  /* 0xff80000030307808 */ /* 0x000fe40007000000 */
[----:B------:R-:W-:-:S02]  /*d350*/  ISETP.GT.AND P3, PT, R87, 0x38, P2 ;  /* 0x000000385700780c */ /* 0x000fc40001764270 */
[C---:B------:R-:W-:Y:S02]  /*d360*/  ISETP.GT.AND P4, PT, R87.reuse, 0x39, P2 ;  /* 0x000000395700780c */ /* 0x040fe40001784270 */
[----:B------:R-:W-:Y:S02]  /*d370*/  ISETP.GT.AND P6, PT, R87, 0x40, P2 ;  /* 0x000000405700780c */ /* 0x000fe400017c4270 */
[C---:B------:R-:W-:Y:S02]  /*d380*/  ISETP.LT.OR P3, PT, R141.reuse, 0x39, P3 ;  /* 0x000000398d00780c */ /* 0x040fe40001f61670 */
[C---:B------:R-:W-:Y:S02]  /*d390*/  ISETP.LT.OR P4, PT, R141.reuse, 0x3a, P4 ;  /* 0x0000003a8d00780c */ /* 0x040fe40002781670 */
[----:B------:R-:W-:Y:S02]  /*d3a0*/  ISETP.LT.OR P6, PT, R141, 0x41, P6 ;  /* 0x000000418d00780c */ /* 0x000fe400037c1670 */
[----:B------:R-:W-:-:S02]  /*d3b0*/  FSEL R50, R50, -INF , !P3 ;  /* 0xff80000032327808 */ /* 0x000fc40005800000 */
[----:B------:R-:W-:Y:S02]  /*d3c0*/  FSEL R52, R52, -INF , !P4 ;  /* 0xff80000034347808 */ /* 0x000fe40006000000 */
[----:B------:R-:W-:Y:S02]  /*d3d0*/  FSEL R56, R56, -INF , !P6 ;  /* 0xff80000038387808 */ /* 0x000fe40007000000 */
[C---:B------:R-:W-:Y:S02]  /*d3e0*/  ISETP.GT.AND P3, PT, R87.reuse, 0x41, P2 ;  /* 0x000000415700780c */ /* 0x040fe40001764270 */
[C---:B------:R-:W-:Y:S02]  /*d3f0*/  ISETP.GT.AND P4, PT, R87.reuse, 0x48, P2 ;  /* 0x000000485700780c */ /* 0x040fe40001784270 */
[----:B------:R-:W-:Y:S02]  /*d400*/  ISETP.GT.AND P6, PT, R87, 0x49, P2 ;  /* 0x000000495700780c */ /* 0x000fe400017c4270 */
        /* <DEDUP_REMOVED lines=41> */
[----:B------:R-:W-:Y:S01]  /*d6a0*/  FSEL R140, R140, -INF , !P6 ;  /* 0xff8000008c8c7808 */ /* 0x000fe20007000000 */
[----:B------:R-:W-:Y:S06]  /*d6b0*/  @!P5 BRA `(.L_x_917) ;  /* 0x000000000064d947 */ /* 0x000fec0003800000 */
        /* <DEDUP_REMOVED lines=15> */
.L_x_919:
[----:B------:R-:W-:-:S05]  /*d7b0*/  IMAD.U32 R86, RZ, RZ, UR61 ;  /* 0x0000003dff567e24 */ /* 0x000fca000f8e00ff */
[----:B------:R-:W-:-:S13]  /*d7c0*/  ISETP.NE.AND P3, PT, R86, 0x1, PT ;  /* 0x000000015600780c */ /* 0x000fda0003f65270 */
[----:B------:R-:W0:Y:S02]  /*d7d0*/  @P3 LDC.64 R30, c[0x0][0x9e8] ;  /* 0x00027a00ff1e3b82 */ /* 0x000e240000000a00 */
[----:B0-----:R-:W-:-:S05]  /*d7e0*/  @P3 IMAD.HI.U32 R30, R14, R30, RZ ;  /* 0x0000001e0e1e3227 */ /* 0x001fca00078e00ff */
[----:B------:R-:W-:-:S07]  /*d7f0*/  @P3 SHF.R.U32.HI R14, RZ, R31, R30 ;  /* 0x0000001fff0e3219 */ /* 0x000fce000001161e */
.L_x_920:
[----:B------:R-:W-:Y:S05]  /*d800*/  BSYNC B0 ;  /* 0x0000000000007941 */ /* 0x000fea0003800000 */
.L_x_918:
[----:B------:R-:W-:-:S04]  /*d810*/  IMAD R14, R14, R86, -R85 ;  /* 0x000000560e0e7224 */ /* 0x000fc800078e0a55 */
[----:B------:R-:W-:-:S05]  /*d820*/  IMAD R14, R3, -0x2, R14 ;  /* 0xfffffffe030e7824 */ /* 0x000fca00078e020e */
[----:B------:R-:W-:Y:S02]  /*d830*/  VIADDMNMX R143, R14, R86, R143, PT ;  /* 0x000000560e8f7246 */ /* 0x000fe4000380018f */
[----:B------:R-:W-:-:S07]  /*d840*/  VIMNMX R142, R142, R14, !PT ;  /* 0x0000000e8e8e7248 */ /* 0x000fce0007fe0100 */
.L_x_917:
[----:B------:R-:W-:Y:S01]  /*d850*/  FMNMX.FTZ R31, R54, R15, !PT ;  /* 0x0000000f361f7209 */ /* 0x000fe20007810000 */
[----:B------:R-:W-:Y:S01]  /*d860*/  ULDC UR10, c[0x0][0x988] ;  /* 0x00026200000a7ab9 */ /* 0x000fe20000000800 */
[----:B------:R-:W-:Y:S01]  /*d870*/  ISETP.GT.AND P3, PT, R142, 0x9, P2 ;  /* 0x000000098e00780c */ /* 0x000fe20001764270 */
[----:B------:R-:W-:Y:S01]  /*d880*/  UMOV UR30, UR5 ;  /* 0x00000005001e7c82 */ /* 0x000fe20008000000 */
[----:B------:R-:W-:Y:S02]  /*d890*/  FMNMX.FTZ R31, R24, R31, !PT ;  /* 0x0000001f181f7209 */ /* 0x000fe40007810000 */
[----:B------:R-:W-:Y:S02]  /*d8a0*/  ISETP.LT.OR P3, PT, R143, 0xa, P3 ;  /* 0x0000000a8f00780c */ /* 0x000fe40001f61670 */
[----:B------:R-:W-:Y:S02]  /*d8b0*/  FMNMX.FTZ R31, R26, R31, !PT ;  /* 0x0000001f1a1f7209 */ /* 0x000fe40007810000 */
[----:B------:R-:W-:-:S02]  /*d8c0*/  ISETP.GT.AND P6, PT, R142, 0x8, P2 ;  /* 0x000000088e00780c */ /* 0x000fc400017c4270 */
[----:B------:R-:W-:Y:S02]  /*d8d0*/  FMNMX.FTZ R14, R28, R31, !PT ;  /* 0x0000001f1c0e7209 */ /* 0x000fe40007810000 */
[----:B------:R-:W-:Y:S02]  /*d8e0*/  FSEL R29, R29, -INF , !P3 ;  /* 0xff8000001d1d7808 */ /* 0x000fe40005800000 */
[----:B------:R-:W-:Y:S02]  /*d8f0*/  FMNMX.FTZ R31, R55, R14, !PT ;  /* 0x0000000e371f7209 */ /* 0x000fe40007810000 */
[----:B------:R-:W-:Y:S02]  /*d900*/  ISETP.GT.AND P3, PT, R142, 0x11, P2 ;  /* 0x000000118e00780c */ /* 0x000fe40001764270 */
[----:B------:R-:W-:Y:S02]  /*d910*/  FMNMX.FTZ R31, R144, R31, !PT ;  /* 0x0000001f901f7209 */ /* 0x000fe40007810000 */
[----:B------:R-:W-:-:S02]  /*d920*/  ISETP.LT.OR P6, PT, R143, 0x9, P6 ;  /* 0x000000098f00780c */ /* 0x000fc400037c1670 */
[----:B------:R-:W-:Y:S02]  /*d930*/  FMNMX.FTZ R31, R34, R31, !PT ;  /* 0x0000001f221f7209 */ /* 0x000fe40007810000 */
[----:B------:R-:W-:Y:S02]  /*d940*/  ISETP.LT.OR P3, PT, R143, 0x12, P3 ;  /* 0x000000128f00780c */ /* 0x000fe40001f61670 */
[----:B------:R-:W-:Y:S02]  /*d950*/  FMNMX.FTZ R31, R36, R31, !PT ;  /* 0x0000001f241f7209 */ /* 0x000fe40007810000 */
[----:B------:R-:W-:Y:S02]  /*d960*/  FSEL R27, R27, -INF , !P6 ;  /* 0xff8000001b1b7808 */ /* 0x000fe40007000000 */
        /* <DEDUP_REMOVED lines=35> */
[----:B------:R-:W-:Y:S02]  /*dba0*/  R2UR UR11, R19 ;  /* 0x00000000130b72ca */ /* 0x000fe400000e0000 */
[----:B------:R-:W-:-:S04]  /*dbb0*/  FMNMX.FTZ R14, R75, R14, !PT ;  /* 0x0000000e4b0e7209 */ /* 0x000fc80007810000 */
[----:B------:R-:W-:-:S04]  /*dbc0*/  FMNMX.FTZ R14, R77, R14, !PT ;  /* 0x0000000e4d0e7209 */ /* 0x000fc80007810000 */
[----:B------:R-:W-:-:S04]  /*dbd0*/  FMNMX.FTZ R14, R79, R14, !PT ;  /* 0x0000000e4f0e7209 */ /* 0x000fc80007810000 */
[----:B------:R-:W-:-:S04]  /*dbe0*/  FMNMX.FTZ R14, R81, R14, !PT ;  /* 0x0000000e510e7209 */ /* 0x000fc80007810000 */
[----:B------:R-:W-:-:S04]  /*dbf0*/  FMNMX.FTZ R31, R139, R14, !PT ;  /* 0x0000000e8b1f7209 */ /* 0x000fc80007810000 */
[----:B------:R-:W-:-:S05]  /*dc00*/  FMNMX.FTZ R31, R140, R31, !PT ;  /* 0x0000001f8c1f7209 */ /* 0x000fca0007810000 */
[----:B------:R-:W0:Y:S02]  /*dc10*/  SHFL.BFLY PT, R14, R31, 0x2, 0x1f ;  /* 0x0c401f001f0e7f89 */ /* 0x000e2400000e0000 */
[----:B0-----:R-:W-:-:S05]  /*dc20*/  FMNMX.FTZ R30, R31, R14, !PT ;  /* 0x0000000e1f1e7209 */ /* 0x001fca0007810000 */
[----:B------:R-:W0:Y:S02]  /*dc30*/  SHFL.BFLY PT, R85, R30, 0x1, 0x1f ;  /* 0x0c201f001e557f89 */ /* 0x000e2400000e0000 */
[----:B0-----:R-:W-:-:S04]  /*dc40*/  FMNMX.FTZ R14, R30, R85, !PT ;  /* 0x000000551e0e7209 */ /* 0x001fc80007810000 */
[C---:B------:R-:W-:Y:S01]  /*dc50*/  FSETP.NEU.FTZ.AND P6, PT, R14.reuse, -INF , PT ;  /* 0xff8000000e00780b */ /* 0x040fe20003fdd000 */
[----:B------:R-:W-:-:S03]  /*dc60*/  FMUL.FTZ R31, R14, UR10 ;  /* 0x0000000a0e1f7c20 */ /* 0x000fc60008410000 */
[----:B------:R-:W-:Y:S02]  /*dc70*/  FSEL R146, R14, RZ, P6 ;  /* 0x000000ff0e927208 */ /* 0x000fe40003000000 */
[----:B------:R-:W-:-:S03]  /*dc80*/  FSEL R31, R31, RZ, P6 ;  /* 0x000000ff1f1f7208 */ /* 0x000fc60003000000 */
[----:B------:R-:W-:Y:S02]  /*dc90*/  FADD.FTZ R146, -R146, R15 ;  /* 0x0000000f92927221 */ /* 0x000fe40000010100 */
[--C-:B------:R-:W-:Y:S01]  /*dca0*/  FFMA.FTZ R30, R54, UR10, -R31.reuse ;  /* 0x0000000a361e7c23 */ /* 0x100fe2000801081f */
[--C-:B------:R-:W-:Y:S01]  /*dcb0*/  FFMA.FTZ R54, R24, UR10, -R31.reuse ;  /* 0x0000000a18367c23 */ /* 0x100fe2000801081f */
[----:B------:R-:W-:Y:S01]  /*dcc0*/  FSEL R24, R37, -INF , !P3 ;  /* 0xff80000025187808 */ /* 0x000fe20005800000 */
[--C-:B------:R-:W-:Y:S01]  /*dcd0*/  FFMA.FTZ R87, R28, UR10, -R31.reuse ;  /* 0x0000000a1c577c23 */ /* 0x100fe2000801081f */
[----:B------:R-:W-:Y:S01]  /*dce0*/  ISETP.GT.AND P3, PT, R142, 0x21, P2 ;  /* 0x000000218e00780c */ /* 0x000fe20001764270 */
[----:B------:R0:W-:Y:S01]  /*dcf0*/  MUFU.EX2 R37, R54 ;  /* 0x0000003600257308 */ /* 0x0001e20000000800 */
[----:B------:R-:W-:Y:S01]  /*dd00*/  FSEL R28, R43, -INF , !P4 ;  /* 0xff8000002b1c7808 */ /* 0x000fe20006000000 */
[--C-:B------:R-:W-:Y:S01]  /*dd10*/  FFMA.FTZ R42, R42, UR10, -R31.reuse ;  /* 0x0000000a2a2a7c23 */ /* 0x100fe2000801081f */
[----:B------:R-:W-:Y:S01]  /*dd20*/  ISETP.LT.OR P3, PT, R143, 0x22, P3 ;  /* 0x000000228f00780c */ /* 0x000fe20001f61670 */
[--C-:B------:R-:W-:Y:S01]  /*dd30*/  FFMA.FTZ R149, R138, UR10, -R31.reuse ;  /* 0x0000000a8a957c23 */ /* 0x100fe2000801081f */
[----:B------:R-:W-:Y:S01]  /*dd40*/  ISETP.GT.AND P4, PT, R142, 0x29, P2 ;  /* 0x000000298e00780c */ /* 0x000fe20001784270 */
[--C-:B------:R-:W-:Y:S01]  /*dd50*/  FFMA.FTZ R141, R44, UR10, -R31.reuse ;  /* 0x0000000a2c8d7c23 */ /* 0x100fe2000801081f */
[----:B------:R-:W-:Y:S01]  /*dd60*/  FSEL R41, R41, -INF , !P3 ;  /* 0xff80000029297808 */ /* 0x000fe20005800000 */
[----:B------:R1:W-:Y:S01]  /*dd70*/  MUFU.EX2 R43, R87 ;  /* 0x00000057002b7308 */ /* 0x0003e20000000800 */
[----:B------:R-:W-:Y:S01]  /*dd80*/  ISETP.GT.AND P3, PT, R142, RZ, P2 ;  /* 0x000000ff8e00720c */ /* 0x000fe20001764270 */
[--C-:B0-----:R-:W-:Y:S01]  /*dd90*/  FFMA.FTZ R54, R55, UR10, -R31.reuse ;  /* 0x0000000a37367c23 */ /* 0x101fe2000801081f */
[C---:B------:R-:W-:Y:S01]  /*dda0*/  ISETP.LT.OR P4, PT, R143.reuse, 0x2a, P4 ;  /* 0x0000002a8f00780c */ /* 0x040fe20002781670 */
[--C-:B------:R-:W-:Y:S01]  /*ddb0*/  FFMA.FTZ R44, R56, UR10, -R31.reuse ;  /* 0x0000000a382c7c23 */ /* 0x100fe2000801081f */
[----:B------:R-:W-:Y:S01]  /*ddc0*/  ISETP.LT.OR P3, PT, R143, 0x1, P3 ;  /* 0x000000018f00780c */ /* 0x000fe20001f61670 */
[--C-:B------:R-:W-:Y:S01]  /*ddd0*/  FFMA.FTZ R147, R52, UR10, -R31.reuse ;  /* 0x0000000a34937c23 */ /* 0x100fe2000801081f */
[----:B------:R-:W-:Y:S01]  /*dde0*/  FSEL R45, R45, -INF , !P4 ;  /* 0xff8000002d2d7808 */ /* 0x000fe20006000000 */
[--C-:B------:R-:W-:Y:S01]  /*ddf0*/  FFMA.FTZ R52, R71, UR10, -R31.reuse ;  /* 0x0000000a47347c23 */ /* 0x100fe2000801081f */
[----:B------:R-:W-:Y:S01]  /*de00*/  FSEL R85, R21, -INF , !P3 ;  /* 0xff80000015557808 */ /* 0x000fe20005800000 */
[--C-:B-1----:R-:W-:Y:S01]  /*de10*/  FFMA.FTZ R87, R144, UR10, -R31.reuse ;  /* 0x0000000a90577c23 */ /* 0x102fe2000801081f */
[----:B------:R-:W-:Y:S01]  /*de20*/  ISETP.GT.AND P3, PT, R142, 0x30, P2 ;  /* 0x000000308e00780c */ /* 0x000fe20001764270 */
[--C-:B------:R-:W-:Y:S01]  /*de30*/  FFMA.FTZ R46, R46, UR10, -R31.reuse ;  /* 0x0000000a2e2e7c23 */ /* 0x100fe2000801081f */
[----:B------:R-:W-:Y:S01]  /*de40*/  FMNMX.FTZ R86, R85, R20, !PT ;  /* 0x0000001455567209 */ /* 0x000fe20007810000 */
[--C-:B------:R-:W-:Y:S01]  /*de50*/  FFMA.FTZ R145, R48, UR10, -R31.reuse ;  /* 0x0000000a30917c23 */ /* 0x100fe2000801081f */
[----:B------:R-:W-:Y:S01]  /*de60*/  ISETP.LT.OR P3, PT, R143, 0x31, P3 ;  /* 0x000000318f00780c */ /* 0x000fe20001f61670 */
[--C-:B------:R-:W-:Y:S01]  /*de70*/  FFMA.FTZ R48, R63, UR10, -R31.reuse ;  /* 0x0000000a3f307c23 */ /* 0x100fe2000801081f */
[----:B------:R-:W-:Y:S01]  /*de80*/  FMNMX.FTZ R86, R25, R86, !PT ;  /* 0x0000005619567209 */ /* 0x000fe20007810000 */
[--C-:B------:R-:W-:Y:S01]  /*de90*/  FFMA.FTZ R26, R26, UR10, -R31.reuse ;  /* 0x0000000a1a1a7c23 */ /* 0x100fe2000801081f */
[----:B------:R-:W-:Y:S01]  /*dea0*/  FSEL R55, R47, -INF , !P3 ;  /* 0xff8000002f377808 */ /* 0x000fe20005800000 */
[--C-:B------:R-:W-:Y:S01]  /*deb0*/  FFMA.FTZ R34, R34, UR10, -R31.reuse ;  /* 0x0000000a22227c23 */ /* 0x100fe2000801081f */
[----:B------:R-:W-:Y:S01]  /*dec0*/  FMNMX.FTZ R86, R27, R86, !PT ;  /* 0x000000561b567209 */ /* 0x000fe20007810000 */
[----:B------:R0:W-:Y:S01]  /*ded0*/  MUFU.EX2 R47, R87 ;  /* 0x00000057002f7308 */ /* 0x0001e20000000800 */
[----:B------:R-:W-:Y:S01]  /*dee0*/  ISETP.GT.AND P3, PT, R142, 0x38, P2 ;  /* 0x000000388e00780c */ /* 0x000fe20001764270 */
[--C-:B------:R-:W-:Y:S01]  /*def0*/  FFMA.FTZ R63, R73, UR10, -R31.reuse ;  /* 0x0000000a493f7c23 */ /* 0x100fe2000801081f */
[----:B------:R-:W-:Y:S01]  /*df00*/  FMNMX.FTZ R21, R29, R86, !PT ;  /* 0x000000561d157209 */ /* 0x000fe20007810000 */
[----:B------:R-:W-:Y:S01]  /*df10*/  FFMA.FTZ R140, R140, UR10, -R31 ;  /* 0x0000000a8c8c7c23 */ /* 0x000fe2000801081f */
[----:B------:R-:W-:Y:S01]  /*df20*/  ISETP.LT.OR P3, PT, R143, 0x39, P3 ;  /* 0x000000398f00780c */ /* 0x000fe20001f61670 */
[----:B------:R-:W-:Y:S01]  /*df30*/  FMUL.FTZ R15, R146, UR10 ;  /* 0x0000000a920f7c20 */ /* 0x000fe20008410000 */
[----:B------:R-:W-:Y:S01]  /*df40*/  FMNMX.FTZ R144, R32, R21, !PT ;  /* 0x0000001520907209 */ /* 0x000fe20007810000 */
[----:B------:R-:W-:Y:S01]  /*df50*/  MUFU.EX2 R30, R30 ;  /* 0x0000001e001e7308 */ /* 0x000fe20000000800 */
[----:B------:R-:W-:-:S02]  /*df60*/  ISETP.GT.AND P4, PT, R142, 0x31, P2 ;  /* 0x000000318e00780c */ /* 0x000fc40001784270 */
[----:B------:R-:W-:Y:S02]  /*df70*/  FMNMX.FTZ R144, R33, R144, !PT ;  /* 0x0000009021907209 */ /* 0x000fe40007810000 */
[----:B------:R-:W-:Y:S01]  /*df80*/  FSEL R86, R51, -INF , !P3 ;  /* 0xff80000033567808 */ /* 0x000fe20005800000 */
[--C-:B------:R-:W-:Y:S01]  /*df90*/  FFMA.FTZ R51, R36, UR10, -R31.reuse ;  /* 0x0000000a24337c23 */ /* 0x100fe2000801081f */
[----:B------:R-:W-:Y:S01]  /*dfa0*/  FMNMX.FTZ R21, R35, R144, !PT ;  /* 0x0000009023157209 */ /* 0x000fe20007810000 */
[----:B------:R-:W-:Y:S01]  /*dfb0*/  FFMA.FTZ R36, R38, UR10, -R31 ;  /* 0x0000000a26247c23 */ /* 0x000fe2000801081f */
[----:B------:R-:W-:Y:S01]  /*dfc0*/  ISETP.LT.OR P4, PT, R143, 0x32, P4 ;  /* 0x000000328f00780c */ /* 0x000fe20002781670 */
[----:B------:R-:W1:Y:S01]  /*dfd0*/  MUFU.EX2 R15, R15 ;  /* 0x0000000f000f7308 */ /* 0x000e620000000800 */
[----:B------:R-:W-:Y:S02]  /*dfe0*/  FMNMX.FTZ R38, R24, R21, !PT ;  /* 0x0000001518267209 */ /* 0x000fe40007810000 */
[----:B------:R-:W-:-:S02]  /*dff0*/  FSEL R49, R49, -INF , !P4 ;  /* 0xff80000031317808 */ /* 0x000fc40006000000 */
[----:B------:R-:W-:Y:S02]  /*e000*/  FMNMX.FTZ R38, R39, R38, !PT ;  /* 0x0000002627267209 */ /* 0x000fe40007810000 */
[----:B------:R-:W-:Y:S01]  /*e010*/  ISETP.GT.AND P4, PT, R142, 0x39, P2 ;  /* 0x000000398e00780c */ /* 0x000fe20001784270 */
[----:B------:R-:W-:Y:S01]  /*e020*/  MUFU.EX2 R26, R26 ;  /* 0x0000001a001a7308 */ /* 0x000fe20000000800 */
[----:B------:R-:W-:Y:S02]  /*e030*/  FMNMX.FTZ R21, R41, R38, !PT ;  /* 0x0000002629157209 */ /* 0x000fe40007810000 */
[----:B------:R-:W-:Y:S02]  /*e040*/  ISETP.LT.OR P4, PT, R143, 0x3a, P4 ;  /* 0x0000003a8f00780c */ /* 0x000fe40002781670 */
[----:B------:R-:W-:Y:S02]  /*e050*/  FMNMX.FTZ R38, R28, R21, !PT ;  /* 0x000000151c267209 */ /* 0x000fe40007810000 */
[----:B0-----:R-:W-:Y:S01]  /*e060*/  FSEL R87, R53, -INF , !P4 ;  /* 0xff80000035577808 */ /* 0x001fe20006000000 */
[--C-:B------:R-:W-:Y:S01]  /*e070*/  FFMA.FTZ R53, R40, UR10, -R31.reuse ;  /* 0x0000000a28357c23 */ /* 0x100fe2000801081f */
[----:B------:R-:W-:Y:S01]  /*e080*/  FMNMX.FTZ R40, R45, R38, !PT ;  /* 0x000000262d287209 */ /* 0x000fe20007810000 */
[----:B------:R-:W-:Y:S01]  /*e090*/  MUFU.EX2 R54, R54 ;  /* 0x0000003600367308 */ /* 0x000fe20000000800 */
[----:B------:R-:W-:Y:S01]  /*e0a0*/  ISETP.GT.AND P3, PT, R142, 0x40, P2 ;  /* 0x000000408e00780c */ /* 0x000fe20001764270 */
[-C--:B-1----:R-:W-:Y:S01]  /*e0b0*/  FMUL.FTZ R88, R88, R15.reuse ;  /* 0x0000000f58587220 */ /* 0x082fe20000410000 */
[----:B------:R-:W-:Y:S01]  /*e0c0*/  FMNMX.FTZ R40, R55, R40, !PT ;  /* 0x0000002837287209 */ /* 0x000fe20007810000 */
[-C--:B------:R-:W-:Y:S01]  /*e0d0*/  FMUL.FTZ R89, R89, R15.reuse ;  /* 0x0000000f59597220 */ /* 0x080fe20000410000 */
[----:B------:R-:W-:Y:S01]  /*e0e0*/  ISETP.LT.OR P3, PT, R143, 0x41, P3 ;  /* 0x000000418f00780c */ /* 0x000fe20001f61670 */
[-C--:B------:R-:W-:Y:S01]  /*e0f0*/  FMUL.FTZ R92, R92, R15.reuse ;  /* 0x0000000f5c5c7220 */ /* 0x080fe20000410000 */
[----:B------:R-:W-:Y:S01]  /*e100*/  ISETP.GT.AND P4, PT, R142, 0x41, P2 ;  /* 0x000000418e00780c */ /* 0x000fe20001784270 */
[----:B------:R0:W-:Y:S01]  /*e110*/  MUFU.EX2 R38, R42 ;  /* 0x0000002a00267308 */ /* 0x0001e20000000800 */
[----:B------:R-:W-:Y:S01]  /*e120*/  FMNMX.FTZ R21, R49, R40, !PT ;  /* 0x0000002831157209 */ /* 0x000fe20007810000 */
[-C--:B------:R-:W-:Y:S01]  /*e130*/  FMUL.FTZ R93, R93, R15.reuse ;  /* 0x0000000f5d5d7220 */ /* 0x080fe20000410000 */
[----:B------:R-:W-:Y:S01]  /*e140*/  FSEL R57, R57, -INF , !P3 ;  /* 0xff80000039397808 */ /* 0x000fe20005800000 */
[-C--:B------:R-:W-:Y:S01]  /*e150*/  FMUL.FTZ R96, R96, R15.reuse ;  /* 0x0000000f60607220 */ /* 0x080fe20000410000 */
[----:B------:R-:W-:Y:S01]  /*e160*/  ISETP.GT.AND P3, PT, R142, 0x48, P2 ;  /* 0x000000488e00780c */ /* 0x000fe20001764270 */
[----:B------:R-:W-:Y:S01]  /*e170*/  FMUL.FTZ R97, R97, R15 ;  /* 0x0000000f61617220 */ /* 0x000fe20000410000 */
[C---:B------:R-:W-:Y:S01]  /*e180*/  ISETP.LT.OR P4, PT, R143.reuse, 0x42, P4 ;  /* 0x000000428f00780c */ /* 0x040fe20002781670 */
[----:B------:R-:W-:Y:S01]  /*e190*/  MUFU.EX2 R34, R34 ;  /* 0x0000002200227308 */ /* 0x000fe20000000800 */
[----:B------:R-:W-:Y:S01]  /*e1a0*/  FMNMX.FTZ R40, R86, R21, !PT ;  /* 0x0000001556287209 */ /* 0x000fe20007810000 */
[-C--:B------:R-:W-:Y:S01]  /*e1b0*/  FMUL.FTZ R100, R100, R15.reuse ;  /* 0x0000000f64647220 */ /* 0x080fe20000410000 */
[----:B------:R-:W-:Y:S01]  /*e1c0*/  ISETP.LT.OR P3, PT, R143, 0x49, P3 ;  /* 0x000000498f00780c */ /* 0x000fe20001f61670 */
[-C--:B------:R-:W-:Y:S01]  /*e1d0*/  FMUL.FTZ R101, R101, R15.reuse ;  /* 0x0000000f65657220 */ /* 0x080fe20000410000 */
[----:B------:R-:W-:Y:S01]  /*e1e0*/  FSEL R58, R58, -INF , !P4 ;  /* 0xff8000003a3a7808 */ /* 0x000fe20006000000 */
[-C--:B------:R-:W-:Y:S01]  /*e1f0*/  FMUL.FTZ R104, R104, R15.reuse ;  /* 0x0000000f68687220 */ /* 0x080fe20000410000 */
[----:B------:R-:W-:Y:S01]  /*e200*/  ISETP.GT.AND P4, PT, R142, 0x49, P2 ;  /* 0x000000498e00780c */ /* 0x000fe20001784270 */
[----:B------:R-:W-:Y:S01]  /*e210*/  MUFU.EX2 R51, R51 ;  /* 0x0000003300337308 */ /* 0x000fe20000000800 */
[----:B0-----:R-:W-:Y:S01]  /*e220*/  FMNMX.FTZ R42, R87, R40, !PT ;  /* 0x00000028572a7209 */ /* 0x001fe20007810000 */
[-C--:B------:R-:W-:Y:S01]  /*e230*/  FMUL.FTZ R105, R105, R15.reuse ;  /* 0x0000000f69697220 */ /* 0x080fe20000410000 */
[----:B------:R-:W-:Y:S01]  /*e240*/  FSEL R60, R60, -INF , !P3 ;  /* 0xff8000003c3c7808 */ /* 0x000fe20005800000 */
[-C--:B------:R-:W-:Y:S01]  /*e250*/  FMUL.FTZ R108, R108, R15.reuse ;  /* 0x0000000f6c6c7220 */ /* 0x080fe20000410000 */
[----:B------:R-:W-:Y:S01]  /*e260*/  ISETP.GT.AND P3, PT, R142, 0x50, P2 ;  /* 0x000000508e00780c */ /* 0x000fe20001764270 */
[----:B------:R-:W-:Y:S01]  /*e270*/  FMUL.FTZ R109, R109, R15 ;  /* 0x0000000f6d6d7220 */ /* 0x000fe20000410000 */
[----:B------:R-:W-:Y:S01]  /*e280*/  ISETP.LT.OR P4, PT, R143, 0x4a, P4 ;  /* 0x0000004a8f00780c */ /* 0x000fe20002781670 */
[----:B------:R0:W-:Y:S01]  /*e290*/  MUFU.EX2 R40, R46 ;  /* 0x0000002e00287308 */ /* 0x0001e20000000800 */
[----:B------:R-:W-:Y:S01]  /*e2a0*/  FMNMX.FTZ R21, R57, R42, !PT ;  /* 0x0000002a39157209 */ /* 0x000fe20007810000 */
[--C-:B------:R-:W-:Y:S01]  /*e2b0*/  FFMA.FTZ R42, R50, UR10, -R31.reuse ;  /* 0x0000000a322a7c23 */ /* 0x100fe2000801081f */
[----:B------:R-:W-:Y:S01]  /*e2c0*/  ISETP.LT.OR P3, PT, R143, 0x51, P3 ;  /* 0x000000518f00780c */ /* 0x000fe20001f61670 */
[--C-:B------:R-:W-:Y:S01]  /*e2d0*/  FFMA.FTZ R50, R67, UR10, -R31.reuse ;  /* 0x0000000a43327c23 */ /* 0x100fe2000801081f */
[----:B------:R-:W-:Y:S01]  /*e2e0*/  FSEL R62, R62, -INF , !P4 ;  /* 0xff8000003e3e7808 */ /* 0x000fe20006000000 */
[--C-:B------:R-:W-:Y:S01]  /*e2f0*/  FFMA.FTZ R67, R139, UR10, -R31.reuse ;  /* 0x0000000a8b437c23 */ /* 0x100fe2000801081f */
[----:B------:R-:W-:Y:S01]  /*e300*/  ISETP.GT.AND P4, PT, R142, 0x51, P2 ;  /* 0x000000518e00780c */ /* 0x000fe20001784270 */
[----:B------:R-:W-:Y:S01]  /*e310*/  MUFU.EX2 R36, R36 ;  /* 0x0000002400247308 */ /* 0x000fe20000000800 */
[----:B------:R-:W-:Y:S01]  /*e320*/  FMNMX.FTZ R21, R58, R21, !PT ;  /* 0x000000153a157209 */ /* 0x000fe20007810000 */
[--C-:B0-----:R-:W-:Y:S01]  /*e330*/  FFMA.FTZ R46, R59, UR10, -R31.reuse ;  /* 0x0000000a3b2e7c23 */ /* 0x101fe2000801081f */
[----:B------:R-:W-:Y:S01]  /*e340*/  FSEL R64, R64, -INF , !P3 ;  /* 0xff80000040407808 */ /* 0x000fe20005800000 */
[--C-:B------:R-:W-:Y:S01]  /*e350*/  FFMA.FTZ R59, R65, UR10, -R31.reuse ;  /* 0x0000000a413b7c23 */ /* 0x100fe2000801081f */
[----:B------:R-:W-:Y:S01]  /*e360*/  ISETP.GT.AND P3, PT, R142, 0x58, P2 ;  /* 0x000000588e00780c */ /* 0x000fe20001764270 */
[----:B------:R-:W-:Y:S01]  /*e370*/  FFMA.FTZ R65, R77, UR10, -R31 ;  /* 0x0000000a4d417c23 */ /* 0x000fe2000801081f */
[C---:B------:R-:W-:Y:S01]  /*e380*/  ISETP.LT.OR P4, PT, R143.reuse, 0x52, P4 ;  /* 0x000000528f00780c */ /* 0x040fe20002781670 */
[----:B------:R-:W-:Y:S01]  /*e390*/  MUFU.EX2 R53, R53 ;  /* 0x0000003500357308 */ /* 0x000fe20000000800 */
[----:B------:R-:W-:Y:S01]  /*e3a0*/  FMNMX.FTZ R21, R60, R21, !PT ;  /* 0x000000153c157209 */ /* 0x000fe20007810000 */
[-C--:B------:R-:W-:Y:S01]  /*e3b0*/  FMUL.FTZ R112, R112, R15.reuse ;  /* 0x0000000f70707220 */ /* 0x080fe20000410000 */
[----:B------:R-:W-:Y:S01]  /*e3c0*/  ISETP.LT.OR P3, PT, R143, 0x59, P3 ;  /* 0x000000598f00780c */ /* 0x000fe20001f61670 */
[-C--:B------:R-:W-:Y:S01]  /*e3d0*/  FMUL.FTZ R113, R113, R15.reuse ;  /* 0x0000000f71717220 */ /* 0x080fe20000410000 */
[----:B------:R-:W-:Y:S01]  /*e3e0*/  FSEL R66, R66, -INF , !P4 ;  /* 0xff80000042427808 */ /* 0x000fe20006000000 */
[----:B------:R-:W-:Y:S01]  /*e3f0*/  FMUL.FTZ R116, R116, R15 ;  /* 0x0000000f74747220 */ /* 0x000fe20000410000 */
[----:B------:R-:W-:Y:S01]  /*e400*/  FMNMX.FTZ R21, R62, R21, !PT ;  /* 0x000000153e157209 */ /* 0x000fe20007810000 */
[----:B------:R-:W-:Y:S01]  /*e410*/  MUFU.EX2 R141, R141 ;  /* 0x0000008d008d7308 */ /* 0x000fe20000000800 */
[----:B------:R-:W-:Y:S01]  /*e420*/  ISETP.GT.AND P4, PT, R142, 0x59, P2 ;  /* 0x000000598e00780c */ /* 0x000fe20001784270 */
[-C--:B------:R-:W-:Y:S01]  /*e430*/  FMUL.FTZ R117, R117, R15.reuse ;  /* 0x0000000f75757220 */ /* 0x080fe20000410000 */
[----:B------:R-:W-:Y:S01]  /*e440*/  FSEL R68, R68, -INF , !P3 ;  /* 0xff80000044447808 */ /* 0x000fe20005800000 */
[----:B------:R-:W-:Y:S01]  /*e450*/  FMUL.FTZ R120, R120, R15 ;  /* 0x0000000f78787220 */ /* 0x000fe20000410000 */
[----:B------:R-:W-:Y:S01]  /*e460*/  FMNMX.FTZ R21, R64, R21, !PT ;  /* 0x0000001540157209 */ /* 0x000fe20007810000 */
[-C--:B------:R-:W-:Y:S01]  /*e470*/  FMUL.FTZ R121, R121, R15.reuse ;  /* 0x0000000f79797220 */ /* 0x080fe20000410000 */
[----:B------:R-:W-:Y:S01]  /*e480*/  ISETP.GT.AND P3, PT, R142, 0x60, P2 ;  /* 0x000000608e00780c */ /* 0x000fe20001764270 */
[----:B------:R-:W-:Y:S01]  /*e490*/  MUFU.EX2 R145, R145 ;  /* 0x0000009100917308 */ /* 0x000fe20000000800 */
[----:B------:R-:W-:Y:S01]  /*e4a0*/  ISETP.LT.OR P4, PT, R143, 0x5a, P4 ;  /* 0x0000005a8f00780c */ /* 0x000fe20002781670 */
[----:B------:R-:W-:Y:S01]  /*e4b0*/  FMUL.FTZ R124, R124, R15 ;  /* 0x0000000f7c7c7220 */ /* 0x000fe20000410000 */
[----:B------:R-:W-:Y:S01]  /*e4c0*/  FMNMX.FTZ R21, R66, R21, !PT ;  /* 0x0000001542157209 */ /* 0x000fe20007810000 */
[-C--:B------:R-:W-:Y:S01]  /*e4d0*/  FMUL.FTZ R125, R125, R15.reuse ;  /* 0x0000000f7d7d7220 */ /* 0x080fe20000410000 */
[----:B------:R-:W-:Y:S01]  /*e4e0*/  ISETP.LT.OR P3, PT, R143, 0x61, P3 ;  /* 0x000000618f00780c */ /* 0x000fe20001f61670 */
[-C--:B------:R-:W-:Y:S01]  /*e4f0*/  FMUL.FTZ R128, R128, R15.reuse ;  /* 0x0000000f80807220 */ /* 0x080fe20000410000 */
[----:B------:R-:W-:Y:S01]  /*e500*/  FSEL R70, R70, -INF , !P4 ;  /* 0xff80000046467808 */ /* 0x000fe20006000000 */
[----:B------:R-:W-:Y:S01]  /*e510*/  MUFU.EX2 R42, R42 ;  /* 0x0000002a002a7308 */ /* 0x000fe20000000800 */
[----:B------:R-:W-:Y:S01]  /*e520*/  ISETP.GT.AND P4, PT, R142, 0x61, P2 ;  /* 0x000000618e00780c */ /* 0x000fe20001784270 */
[----:B------:R-:W-:Y:S01]  /*e530*/  FMUL.FTZ R129, R129, R15 ;  /* 0x0000000f81817220 */ /* 0x000fe20000410000 */
[----:B------:R-:W-:Y:S01]  /*e540*/  FMNMX.FTZ R21, R68, R21, !PT ;  /* 0x0000001544157209 */ /* 0x000fe20007810000 */
[-C--:B------:R-:W-:Y:S01]  /*e550*/  FMUL.FTZ R132, R132, R15.reuse ;  /* 0x0000000f84847220 */ /* 0x080fe20000410000 */
[----:B------:R-:W-:Y:S01]  /*e560*/  FSEL R72, R72, -INF , !P3 ;  /* 0xff80000048487808 */ /* 0x000fe20005800000 */
[----:B------:R-:W-:Y:S01]  /*e570*/  FMUL.FTZ R133, R133, R15 ;  /* 0x0000000f85857220 */ /* 0x000fe20000410000 */
[----:B------:R-:W-:Y:S01]  /*e580*/  ISETP.GT.AND P3, PT, R142, 0x68, P2 ;  /* 0x000000688e00780c */ /* 0x000fe20001764270 */
[----:B------:R-:W-:Y:S01]  /*e590*/  MUFU.EX2 R147, R147 ;  /* 0x0000009300937308 */ /* 0x000fe20000000800 */
[----:B------:R-:W-:-:S02]  /*e5a0*/  ISETP.LT.OR P4, PT, R143, 0x62, P4 ;  /* 0x000000628f00780c */ /* 0x000fc40002781670 */
[----:B------:R-:W-:Y:S02]  /*e5b0*/  FMNMX.FTZ R21, R70, R21, !PT ;  /* 0x0000001546157209 */ /* 0x000fe40007810000 */
[----:B------:R-:W-:Y:S02]  /*e5c0*/  ISETP.LT.OR P3, PT, R143, 0x69, P3 ;  /* 0x000000698f00780c */ /* 0x000fe40001f61670 */
[----:B------:R-:W-:Y:S01]  /*e5d0*/  FSEL R74, R74, -INF , !P4 ;  /* 0xff8000004a4a7808 */ /* 0x000fe20006000000 */
[----:B------:R-:W-:Y:S01]  /*e5e0*/  MUFU.EX2 R44, R44 ;  /* 0x0000002c002c7308 */ /* 0x000fe20000000800 */
[----:B------:R-:W-:Y:S02]  /*e5f0*/  ISETP.GT.AND P4, PT, R142, 0x69, P2 ;  /* 0x000000698e00780c */ /* 0x000fe40001784270 */
[----:B------:R-:W-:Y:S02]  /*e600*/  FMNMX.FTZ R21, R72, R21, !PT ;  /* 0x0000001548157209 */ /* 0x000fe40007810000 */
[----:B------:R-:W-:-:S02]  /*e610*/  FSEL R76, R76, -INF , !P3 ;  /* 0xff8000004c4c7808 */ /* 0x000fc40005800000 */
[----:B------:R-:W-:Y:S01]  /*e620*/  ISETP.GT.AND P3, PT, R142, 0x70, P2 ;  /* 0x000000708e00780c */ /* 0x000fe20001764270 */
[----:B------:R-:W-:Y:S01]  /*e630*/  MUFU.EX2 R149, R149 ;  /* 0x0000009500957308 */ /* 0x000fe20000000800 */
[C---:B------:R-:W-:Y:S02]  /*e640*/  ISETP.LT.OR P4, PT, R143.reuse, 0x6a, P4 ;  /* 0x0000006a8f00780c */ /* 0x040fe40002781670 */
[----:B------:R-:W-:Y:S02]  /*e650*/  FMNMX.FTZ R21, R74, R21, !PT ;  /* 0x000000154a157209 */ /* 0x000fe40007810000 */
[----:B------:R-:W-:Y:S02]  /*e660*/  ISETP.LT.OR P3, PT, R143, 0x71, P3 ;  /* 0x000000718f00780c */ /* 0x000fe40001f61670 */
[----:B------:R-:W-:Y:S01]  /*e670*/  FSEL R144, R78, -INF , !P4 ;  /* 0xff8000004e907808 */ /* 0x000fe20006000000 */
[----:B------:R-:W-:Y:S01]  /*e680*/  MUFU.EX2 R46, R46 ;  /* 0x0000002e002e7308 */ /* 0x000fe20000000800 */
[----:B------:R-:W-:-:S02]  /*e690*/  ISETP.GT.AND P4, PT, R142, 0x71, P2 ;  /* 0x000000718e00780c */ /* 0x000fc40001784270 */
[----:B------:R-:W-:Y:S02]  /*e6a0*/  FMNMX.FTZ R21, R76, R21, !PT ;  /* 0x000000154c157209 */ /* 0x000fe40007810000 */
[----:B------:R-:W-:Y:S01]  /*e6b0*/  FSEL R138, R80, -INF , !P3 ;  /* 0xff800000508a7808 */ /* 0x000fe20005800000 */
[----:B------:R-:W-:Y:S01]  /*e6c0*/  FFMA.FTZ R80, R81, UR10, -R31 ;  /* 0x0000000a51507c23 */ /* 0x000fe2000801081f */
[----:B------:R-:W-:Y:S01]  /*e6d0*/  ISETP.GT.AND P3, PT, R142, 0x78, P2 ;  /* 0x000000788e00780c */ /* 0x000fe20001764270 */
[----:B------:R-:W-:Y:S01]  /*e6e0*/  MUFU.EX2 R48, R48 ;  /* 0x0000003000307308 */ /* 0x000fe20000000800 */
[----:B------:R-:W-:Y:S02]  /*e6f0*/  ISETP.LT.OR P4, PT, R143, 0x72, P4 ;  /* 0x000000728f00780c */ /* 0x000fe40002781670 */
[----:B------:R-:W-:Y:S02]  /*e700*/  FMNMX.FTZ R21, R144, R21, !PT ;  /* 0x0000001590157209 */ /* 0x000fe40007810000 */
[----:B------:R-:W-:-:S02]  /*e710*/  ISETP.GT.AND P2, PT, R142, 0x79, P2 ;  /* 0x000000798e00780c */ /* 0x000fc40001744270 */
[C---:B------:R-:W-:Y:S01]  /*e720*/  ISETP.LT.OR P3, PT, R143.reuse, 0x79, P3 ;  /* 0x000000798f00780c */ /* 0x040fe20001f61670 */
[----:B------:R-:W-:Y:S01]  /*e730*/  MUFU.EX2 R59, R59 ;  /* 0x0000003b003b7308 */ /* 0x000fe20000000800 */
[----:B------:R-:W-:Y:S02]  /*e740*/  FSEL R82, R82, -INF , !P4 ;  /* 0xff80000052527808 */ /* 0x000fe40006000000 */
[----:B------:R-:W-:Y:S02]  /*e750*/  FMNMX.FTZ R21, R138, R21, !PT ;  /* 0x000000158a157209 */ /* 0x000fe40007810000 */
[----:B------:R-:W-:Y:S02]  /*e760*/  ISETP.LT.OR P2, PT, R143, 0x7a, P2 ;  /* 0x0000007a8f00780c */ /* 0x000fe40001741670 */
[----:B------:R-:W-:Y:S01]  /*e770*/  FSEL R142, R83, -INF , !P3 ;  /* 0xff800000538e7808 */ /* 0x000fe20005800000 */
[--C-:B------:R-:W-:Y:S01]  /*e780*/  FFMA.FTZ R83, R61, UR10, -R31.reuse ;  /* 0x0000000a3d537c23 */ /* 0x100fe2000801081f */
[----:B------:R-:W-:Y:S01]  /*e790*/  FMNMX.FTZ R21, R82, R21, !PT ;  /* 0x0000001552157209 */ /* 0x000fe20007810000 */
[--C-:B------:R-:W-:Y:S01]  /*e7a0*/  FFMA.FTZ R61, R69, UR10, -R31.reuse ;  /* 0x0000000a453d7c23 */ /* 0x100fe2000801081f */
[----:B------:R-:W-:Y:S01]  /*e7b0*/  FSEL R84, R84, -INF , !P2 ;  /* 0xff80000054547808 */ /* 0x000fe20005000000 */
[----:B------:R-:W-:Y:S01]  /*e7c0*/  FFMA.FTZ R69, R79, UR10, -R31 ;  /* 0x0000000a4f457c23 */ /* 0x000fe2000801081f */
[----:B------:R-:W-:Y:S01]  /*e7d0*/  FMNMX.FTZ R21, R142, R21, !PT ;  /* 0x000000158e157209 */ /* 0x000fe20007810000 */
[----:B------:R-:W-:Y:S03]  /*e7e0*/  MUFU.EX2 R83, R83 ;  /* 0x0000005300537308 */ /* 0x000fe60000000800 */
[----:B------:R-:W-:-:S05]  /*e7f0*/  FMNMX.FTZ R21, R84, R21, !PT ;  /* 0x0000001554157209 */ /* 0x000fca0007810000 */
[----:B------:R-:W0:Y:S01]  /*e800*/  SHFL.BFLY PT, R56, R21, 0x2, 0x1f ;  /* 0x0c401f0015387f89 */ /* 0x000e2200000e0000 */
[----:B------:R-:W-:Y:S08]  /*e810*/  MUFU.EX2 R50, R50 ;  /* 0x0000003200327308 */ /* 0x000ff00000000800 */
[----:B------:R-:W-:Y:S08]  /*e820*/  MUFU.EX2 R61, R61 ;  /* 0x0000003d003d7308 */ /* 0x000ff00000000800 */
[----:B------:R-:W-:Y:S01]  /*e830*/  MUFU.EX2 R52, R52 ;  /* 0x0000003400347308 */ /* 0x000fe20000000800 */
[----:B0-----:R-:W-:Y:S01]  /*e840*/  FMNMX.FTZ R71, R21, R56, !PT ;  /* 0x0000003815477209 */ /* 0x001fe20007810000 */
[----:B------:R-:W-:-:S06]  /*e850*/  FFMA.FTZ R56, R75, UR10, -R31 ;  /* 0x0000000a4b387c23 */ /* 0x000fcc000801081f */
[----:B------:R-:W-:Y:S01]  /*e860*/  MUFU.EX2 R63, R63 ;  /* 0x0000003f003f7308 */ /* 0x000fe20000000800 */
[----:B------:R-:W0:Y:S07]  /*e870*/  SHFL.BFLY PT, R78, R71, 0x1, 0x1f ;  /* 0x0c201f00474e7f89 */ /* 0x000e2e00000e0000 */
[----:B------:R-:W-:Y:S08]  /*e880*/  MUFU.EX2 R56, R56 ;  /* 0x0000003800387308 */ /* 0x000ff00000000800 */
[----:B------:R-:W-:Y:S08]  /*e890*/  MUFU.EX2 R65, R65 ;  /* 0x0000004100417308 */ /* 0x000ff00000000800 */
[----:B------:R-:W-:Y:S01]  /*e8a0*/  MUFU.EX2 R69, R69 ;  /* 0x0000004500457308 */ /* 0x000fe20000000800 */
[----:B0-----:R-:W-:-:S04]  /*e8b0*/  FMNMX.FTZ R21, R71, R78, !PT ;  /* 0x0000004e47157209 */ /* 0x001fc80007810000 */
[C---:B------:R-:W-:Y:S01]  /*e8c0*/  FSETP.NEU.FTZ.AND P2, PT, R21.reuse, -INF , PT ;  /* 0xff8000001500780b */ /* 0x040fe20003f5d000 */
[----:B------:R-:W-:Y:S02]  /*e8d0*/  FMUL.FTZ R31, R21, UR10 ;  /* 0x0000000a151f7c20 */ /* 0x000fe40008410000 */
[----:B------:R0:W-:Y:S03]  /*e8e0*/  MUFU.EX2 R78, R140 ;  /* 0x0000008c004e7308 */ /* 0x0001e60000000800 */
[----:B------:R-:W-:-:S05]  /*e8f0*/  FSEL R31, R31, RZ, P2 ;  /* 0x000000ff1f1f7208 */ /* 0x000fca0001000000 */
[----:B------:R-:W-:Y:S01]  /*e900*/  MUFU.EX2 R80, R80 ;  /* 0x0000005000507308 */ /* 0x000fe20000000800 */
[--C-:B------:R-:W-:Y:S01]  /*e910*/  FFMA.FTZ R154, R29, UR10, -R31.reuse ;  /* 0x0000000a1d9a7c23 */ /* 0x100fe2000801081f */
[----:B------:R-:W-:Y:S01]  /*e920*/  FSEL R29, R21, RZ, P2 ;  /* 0x000000ff151d7208 */ /* 0x000fe20001000000 */
[--C-:B------:R-:W-:Y:S01]  /*e930*/  FFMA.FTZ R148, R85, UR10, -R31.reuse ;  /* 0x0000000a55947c23 */ /* 0x100fe2000801081f */
[--C-:B------:R-:W-:Y:S01]  /*e940*/  FFMA.FTZ R25, R25, UR10, -R31.reuse ;  /* 0x0000000a19197c23 */ /* 0x100fe2000801081f */
[--C-:B------:R-:W-:Y:S01]  /*e950*/  FFMA.FTZ R71, R32, UR10, -R31.reuse ;  /* 0x0000000a20477c23 */ /* 0x100fe2000801081f */
[----:B------:R-:W-:Y:S02]  /*e960*/  IMAD.U32 R32, RZ, RZ, UR7 ;  /* 0x00000007ff207e24 */ /* 0x000fe4000f8e00ff */
[----:B------:R-:W-:Y:S01]  /*e970*/  FADD.FTZ R29, -R29, R20 ;  /* 0x000000141d1d7221 */ /* 0x000fe20000010100 */
[--C-:B------:R-:W-:Y:S01]  /*e980*/  FFMA.FTZ R27, R27, UR10, -R31.reuse ;  /* 0x0000000a1b1b7c23 */ /* 0x100fe2000801081f */
[----:B------:R-:W-:Y:S01]  /*e990*/  MUFU.EX2 R148, R148 ;  /* 0x0000009400947308 */ /* 0x000fe20000000800 */
[--C-:B------:R-:W-:Y:S01]  /*e9a0*/  FFMA.FTZ R146, R24, UR10, -R31.reuse ;  /* 0x0000000a18927c23 */ /* 0x100fe2000801081f */
[----:B------:R-:W-:Y:S01]  /*e9b0*/  FMUL.FTZ R29, R29, UR10 ;  /* 0x0000000a1d1d7c20 */ /* 0x000fe20008410000 */
[----:B------:R-:W-:Y:S01]  /*e9c0*/  @!P1 LEA R32, R32, UR36, 0x3 ;  /* 0x0000002420209c11 */ /* 0x000fe2000f8e18ff */
[----:B------:R-:W-:Y:S01]  /*e9d0*/  FFMA.FTZ R24, R15, R5, R30 ;  /* 0x000000050f187223 */ /* 0x000fe2000001001e */
[--C-:B0-----:R-:W-:Y:S01]  /*e9e0*/  FFMA.FTZ R140, R33, UR10, -R31.reuse ;  /* 0x0000000a218c7c23 */ /* 0x101fe2000801081f */
[--C-:B------:R-:W-:Y:S01]  /*e9f0*/  FFMA.FTZ R35, R35, UR10, -R31.reuse ;  /* 0x0000000a23237c23 */ /* 0x100fe2000801081f */
[----:B------:R-:W-:Y:S01]  /*ea00*/  FFMA.FTZ R39, R39, UR10, -R31 ;  /* 0x0000000a27277c23 */ /* 0x000fe2000801081f */
[----:B------:R-:W0:Y:S01]  /*ea10*/  MUFU.EX2 R29, R29 ;  /* 0x0000001d001d7308 */ /* 0x000e220000000800 */
[----:B------:R-:W-:-:S02]  /*ea20*/  @!P1 VIADD R32, R32, 0x2d860 ;  /* 0x0002d86020209836 */ /* 0x000fc40000000000 */
[C---:B------:R-:W-:Y:S01]  /*ea30*/  FADD.FTZ R33, R37.reuse, R24 ;  /* 0x0000001825217221 */ /* 0x040fe20000010000 */
[----:B------:R-:W-:Y:S01]  /*ea40*/  F2FP.BF16.F32.PACK_AB R24, R37, R30 ;  /* 0x0000001e2518723e */ /* 0x000fe200000010ff */
[--C-:B------:R-:W-:Y:S01]  /*ea50*/  FFMA.FTZ R5, R60, UR10, -R31.reuse ;  /* 0x0000000a3c057c23 */ /* 0x100fe2000801081f */
[--C-:B------:R-:W-:Y:S01]  /*ea60*/  FFMA.FTZ R150, R41, UR10, -R31.reuse ;  /* 0x0000000a29967c23 */ /* 0x100fe2000801081f */
[----:B------:R-:W-:Y:S01]  /*ea70*/  @!P1 PRMT R32, RZ, 0x654, R32 ;  /* 0x00000654ff209816 */ /* 0x000fe20000000020 */
[--C-:B------:R-:W-:Y:S01]  /*ea80*/  FFMA.FTZ R73, R28, UR10, -R31.reuse ;  /* 0x0000000a1c497c23 */ /* 0x100fe2000801081f */
[----:B------:R-:W1:Y:S01]  /*ea90*/  MUFU.EX2 R25, R25 ;  /* 0x0000001900197308 */ /* 0x000e620000000800 */
[--C-:B------:R-:W-:Y:S01]  /*eaa0*/  FFMA.FTZ R30, R62, UR10, -R31.reuse ;  /* 0x0000000a3e1e7c23 */ /* 0x100fe2000801081f */
[----:B------:R2:W-:Y:S01]  /*eab0*/  @!P1 SYNCS.ARRIVE.TRANS64.RED.A1T0 RZ, [R32+URZ], RZ ;  /* 0x000000ff20ff99a7 */ /* 0x0005e2000810043f */
[--C-:B------:R-:W-:Y:S01]  /*eac0*/  FFMA.FTZ R152, R45, UR10, -R31.reuse ;  /* 0x0000000a2d987c23 */ /* 0x100fe2000801081f */
[--C-:B------:R-:W-:Y:S01]  /*ead0*/  FFMA.FTZ R41, R55, UR10, -R31.reuse ;  /* 0x0000000a37297c23 */ /* 0x100fe2000801081f */
[--C-:B------:R-:W-:Y:S01]  /*eae0*/  FFMA.FTZ R28, R49, UR10, -R31.reuse ;  /* 0x0000000a311c7c23 */ /* 0x100fe2000801081f */
[--C-:B------:R-:W-:Y:S01]  /*eaf0*/  FFMA.FTZ R45, R86, UR10, -R31.reuse ;  /* 0x0000000a562d7c23 */ /* 0x100fe2000801081f */
[----:B------:R-:W-:Y:S01]  /*eb00*/  FFMA.FTZ R87, R87, UR10, -R31 ;  /* 0x0000000a57577c23 */ /* 0x000fe2000801081f */
[----:B------:R-:W3:Y:S01]  /*eb10*/  MUFU.EX2 R27, R27 ;  /* 0x0000001b001b7308 */ /* 0x000ee20000000800 */
[----:B0-----:R-:W-:Y:S01]  /*eb20*/  FFMA.FTZ R4, R29, R4, R148 ;  /* 0x000000041d047223 */ /* 0x001fe20000010094 */
[----:B--2---:R-:W-:Y:S01]  /*eb30*/  FADD.FTZ R32, R26, R33 ;  /* 0x000000211a207221 */ /* 0x004fe20000010000 */
[--C-:B------:R-:W-:Y:S01]  /*eb40*/  FFMA.FTZ R49, R57, UR10, -R31.reuse ;  /* 0x0000000a39317c23 */ /* 0x100fe2000801081f */
[--C-:B------:R-:W-:Y:S01]  /*eb50*/  FFMA.FTZ R58, R58, UR10, -R31.reuse ;  /* 0x0000000a3a3a7c23 */ /* 0x100fe2000801081f */
[C---:B------:R-:W-:Y:S01]  /*eb60*/  F2FP.BF16.F32.PACK_AB R26, R43.reuse, R26 ;  /* 0x0000001a2b1a723e */ /* 0x040fe200000010ff */
[----:B------:R-:W-:Y:S01]  /*eb70*/  FADD.FTZ R37, R43, R32 ;  /* 0x000000202b257221 */ /* 0x000fe20000010000 */
[----:B------:R-:W-:Y:S01]  /*eb80*/  FFMA.FTZ R55, R66, UR10, -R31 ;  /* 0x0000000a42377c23 */ /* 0x000fe2000801081f */
[----:B------:R-:W0:Y:S01]  /*eb90*/  MUFU.EX2 R154, R154 ;  /* 0x0000009a009a7308 */ /* 0x000e220000000800 */
[C---:B-1----:R-:W-:Y:S01]  /*eba0*/  FADD.FTZ R4, R25.reuse, R4 ;  /* 0x0000000419047221 */ /* 0x042fe20000010000 */
[----:B------:R-:W-:Y:S01]  /*ebb0*/  FADD.FTZ R60, R54, R37 ;  /* 0x00000025363c7221 */ /* 0x000fe20000010000 */
[----:B------:R-:W-:Y:S01]  /*ebc0*/  F2FP.BF16.F32.PACK_AB R25, R25, R148 ;  /* 0x000000941919723e */ /* 0x000fe200000010ff */
[--C-:B------:R-:W-:Y:S01]  /*ebd0*/  FFMA.FTZ R57, R68, UR10, -R31.reuse ;  /* 0x0000000a44397c23 */ /* 0x100fe2000801081f */
[--C-:B------:R-:W-:Y:S01]  /*ebe0*/  FFMA.FTZ R74, R74, UR10, -R31.reuse ;  /* 0x0000000a4a4a7c23 */ /* 0x100fe2000801081f */
[----:B------:R-:W-:Y:S01]  /*ebf0*/  FADD.FTZ R37, R47, R60 ;  /* 0x0000003c2f257221 */ /* 0x000fe20000010000 */
[----:B------:R-:W-:Y:S01]  /*ec00*/  FFMA.FTZ R60, R70, UR10, -R31 ;  /* 0x0000000a463c7c23 */ /* 0x000fe2000801081f */
[----:B------:R-:W1:Y:S01]  /*ec10*/  MUFU.EX2 R71, R71 ;  /* 0x0000004700477308 */ /* 0x000e620000000800 */
[----:B---3--:R-:W-:Y:S01]  /*ec20*/  FADD.FTZ R33, R27, R4 ;  /* 0x000000041b217221 */ /* 0x008fe20000010000 */
[----:B------:R-:W-:Y:S01]  /*ec30*/  FADD.FTZ R62, R34, R37 ;  /* 0x00000025223e7221 */ /* 0x000fe20000010000 */
[--C-:B------:R-:W-:Y:S01]  /*ec40*/  FFMA.FTZ R4, R64, UR10, -R31.reuse ;  /* 0x0000000a40047c23 */ /* 0x100fe2000801081f */
[--C-:B------:R-:W-:Y:S01]  /*ec50*/  FFMA.FTZ R76, R76, UR10, -R31.reuse ;  /* 0x0000000a4c4c7c23 */ /* 0x100fe2000801081f */
[C---:B------:R-:W-:Y:S01]  /*ec60*/  F2FP.BF16.F32.PACK_AB R34, R51.reuse, R34 ;  /* 0x000000223322723e */ /* 0x040fe200000010ff */
[----:B------:R-:W-:Y:S01]  /*ec70*/  FADD.FTZ R37, R51, R62 ;  /* 0x0000003e33257221 */ /* 0x000fe20000010000 */
[----:B------:R-:W-:Y:S01]  /*ec80*/  FFMA.FTZ R62, R72, UR10, -R31 ;  /* 0x0000000a483e7c23 */ /* 0x000fe2000801081f */
[----:B------:R-:W2:Y:S01]  /*ec90*/  MUFU.EX2 R140, R140 ;  /* 0x0000008c008c7308 */ /* 0x000ea20000000800 */
[----:B0-----:R-:W-:Y:S01]  /*eca0*/  FADD.FTZ R32, R154, R33 ;  /* 0x000000219a207221 */ /* 0x001fe20000010000 */
[----:B------:R-:W-:Y:S01]  /*ecb0*/  FADD.FTZ R64, R36, R37 ;  /* 0x0000002524407221 */ /* 0x000fe20000010000 */
[----:B------:R-:W-:Y:S01]  /*ecc0*/  F2FP.BF16.F32.PACK_AB R27, R154, R27 ;  /* 0x0000001b9a1b723e */ /* 0x000fe200000010ff */
[--C-:B------:R-:W-:Y:S01]  /*ecd0*/  FFMA.FTZ R144, R144, UR10, -R31.reuse ;  /* 0x0000000a90907c23 */ /* 0x100fe2000801081f */
[C---:B------:R-:W-:Y:S01]  /*ece0*/  F2FP.BF16.F32.PACK_AB R36, R53.reuse, R36 ;  /* 0x000000243524723e */ /* 0x040fe200000010ff */
[----:B------:R-:W-:Y:S01]  /*ecf0*/  FADD.FTZ R37, R53, R64 ;  /* 0x0000004035257221 */ /* 0x000fe20000010000 */
[----:B------:R-:W-:Y:S01]  /*ed00*/  FFMA.FTZ R138, R138, UR10, -R31 ;  /* 0x0000000a8a8a7c23 */ /* 0x000fe2000801081f */
[----:B------:R-:W0:Y:S01]  /*ed10*/  MUFU.EX2 R35, R35 ;  /* 0x0000002300237308 */ /* 0x000e220000000800 */
[----:B-1----:R-:W-:Y:S01]  /*ed20*/  FADD.FTZ R33, R71, R32 ;  /* 0x0000002047217221 */ /* 0x002fe20000010000 */
[----:B------:R-:W-:Y:S01]  /*ed30*/  FADD.FTZ R64, R38, R37 ;  /* 0x0000002526407221 */ /* 0x000fe20000010000 */
[----:B------:R1:W-:Y:S01]  /*ed40*/  STSM.16.M88.4 [R9+0x21800], R24 ;  /* 0x0218001809007844 */ /* 0x0003e20000000200 */
[--C-:B------:R-:W-:Y:S01]  /*ed50*/  FFMA.FTZ R82, R82, UR10, -R31.reuse ;  /* 0x0000000a52527c23 */ /* 0x100fe2000801081f */
[--C-:B------:R-:W-:Y:S01]  /*ed60*/  FFMA.FTZ R142, R142, UR10, -R31.reuse ;  /* 0x0000000a8e8e7c23 */ /* 0x100fe2000801081f */
[C---:B------:R-:W-:Y:S01]  /*ed70*/  FADD.FTZ R37, R141.reuse, R64 ;  /* 0x000000408d257221 */ /* 0x040fe20000010000 */
[----:B------:R-:W-:Y:S01]  /*ed80*/  FFMA.FTZ R31, R84, UR10, -R31 ;  /* 0x0000000a541f7c23 */ /* 0x000fe2000801081f */
[----:B------:R-:W3:Y:S01]  /*ed90*/  MUFU.EX2 R146, R146 ;  /* 0x0000009200927308 */ /* 0x000ee20000000800 */
[----:B--2---:R-:W-:Y:S01]  /*eda0*/  FADD.FTZ R32, R140, R33 ;  /* 0x000000218c207221 */ /* 0x004fe20000010000 */
[----:B------:R-:W-:Y:S01]  /*edb0*/  F2FP.BF16.F32.PACK_AB R38, R141, R38 ;  /* 0x000000268d26723e */ /* 0x000fe200000010ff */
[----:B------:R-:W-:Y:S01]  /*edc0*/  UMOV UR7, UR4 ;  /* 0x0000000400077c82 */ /* 0x000fe20008000000 */
[C---:B------:R-:W-:Y:S01]  /*edd0*/  ISETP.GT.AND P2, PT, R11.reuse, UR11, PT ;  /* 0x0000000b0b007c0c */ /* 0x040fe2000bf44270 */
[----:B------:R-:W-:-:S02]  /*ede0*/  VIADD R11, R11, 0xffffffff ;  /* 0xffffffff0b0b7836 */ /* 0x000fc40000000000 */
[-C--:B------:R-:W-:Y:S01]  /*edf0*/  FMUL.FTZ R90, R90, R29.reuse ;  /* 0x0000001d5a5a7220 */ /* 0x080fe20000410000 */
[-C--:B------:R-:W-:Y:S01]  /*ee00*/  FMUL.FTZ R91, R91, R29.reuse ;  /* 0x0000001d5b5b7220 */ /* 0x080fe20000410000 */
[----:B------:R-:W2:Y:S01]  /*ee10*/  MUFU.EX2 R39, R39 ;  /* 0x0000002700277308 */ /* 0x000ea20000000800 */
[----:B0-----:R-:W-:Y:S01]  /*ee20*/  FADD.FTZ R33, R35, R32 ;  /* 0x0000002023217221 */ /* 0x001fe20000010000 */
[-C--:B------:R-:W-:Y:S01]  /*ee30*/  FMUL.FTZ R94, R94, R29.reuse ;  /* 0x0000001d5e5e7220 */ /* 0x080fe20000410000 */
[-C--:B------:R-:W-:Y:S01]  /*ee40*/  FMUL.FTZ R95, R95, R29.reuse ;  /* 0x0000001d5f5f7220 */ /* 0x080fe20000410000 */
[-C--:B------:R-:W-:Y:S01]  /*ee50*/  FMUL.FTZ R98, R98, R29.reuse ;  /* 0x0000001d62627220 */ /* 0x080fe20000410000 */
[-C--:B------:R-:W-:Y:S01]  /*ee60*/  FMUL.FTZ R99, R99, R29.reuse ;  /* 0x0000001d63637220 */ /* 0x080fe20000410000 */
[-C--:B------:R-:W-:Y:S01]  /*ee70*/  FMUL.FTZ R102, R102, R29.reuse ;  /* 0x0000001d66667220 */ /* 0x080fe20000410000 */
[----:B------:R-:W-:Y:S01]  /*ee80*/  FMUL.FTZ R103, R103, R29 ;  /* 0x0000001d67677220 */ /* 0x000fe20000410000 */
[----:B------:R-:W0:Y:S01]  /*ee90*/  MUFU.EX2 R150, R150 ;  /* 0x0000009600967308 */ /* 0x000e220000000800 */
        /* <DEDUP_REMOVED lines=21> */
[----:B------:R-:W-:Y:S01]  /*eff0*/  FMUL.FTZ R135, R135, R29 ;  /* 0x0000001d87877220 */ /* 0x000fe20000410000 */
[----:B------:R-:W-:Y:S01]  /*f000*/  IMAD.MOV.U32 R15, RZ, RZ, R14 ;  /* 0x000000ffff0f7224 */ /* 0x000fe200078e000e */
[----:B------:R-:W0:Y:S01]  /*f010*/  MUFU.EX2 R41, R41 ;  /* 0x0000002900297308 */ /* 0x000e220000000800 */
[----:B---3--:R-:W-:Y:S01]  /*f020*/  FADD.FTZ R33, R73, R32 ;  /* 0x0000002049217221 */ /* 0x008fe20000010000 */
[----:B------:R-:W-:Y:S01]  /*f030*/  FADD.FTZ R32, R40, R37 ;  /* 0x0000002528207221 */ /* 0x000fe20000010000 */
[----:B------:R-:W-:-:S03]  /*f040*/  F2FP.BF16.F32.PACK_AB R40, R145, R40 ;  /* 0x000000289128723e */ /* 0x000fc600000010ff */
[----:B------:R-:W-:Y:S01]  /*f050*/  FADD.FTZ R37, R145, R32 ;  /* 0x0000002091257221 */ /* 0x000fe20000010000 */
[----:B------:R-:W-:Y:S01]  /*f060*/  F2FP.BF16.F32.PACK_AB R32, R47, R54 ;  /* 0x000000362f20723e */ /* 0x000fe200000010ff */
[----:B------:R-:W3:Y:S01]  /*f070*/  MUFU.EX2 R28, R28 ;  /* 0x0000001c001c7308 */ /* 0x000ee20000000800 */
[----:B--2---:R-:W-:-:S07]  /*f080*/  FADD.FTZ R64, R152, R33 ;  /* 0x0000002198407221 */ /* 0x004fce0000010000 */
[----:B------:R-:W2:Y:S01]  /*f090*/  MUFU.EX2 R45, R45 ;  /* 0x0000002d002d7308 */ /* 0x000ea20000000800 */
[----:B0-----:R-:W-:Y:S01]  /*f0a0*/  FADD.FTZ R33, R41, R64 ;  /* 0x0000004029217221 */ /* 0x001fe20000010000 */
[----:B------:R-:W-:Y:S01]  /*f0b0*/  FADD.FTZ R64, R42, R37 ;  /* 0x000000252a407221 */ /* 0x000fe20000010000 */
[----:B------:R-:W-:Y:S02]  /*f0c0*/  F2FP.BF16.F32.PACK_AB R37, R150, R39 ;  /* 0x000000279625723e */ /* 0x000fe400000010ff */
[----:B------:R-:W-:Y:S02]  /*f0d0*/  F2FP.BF16.F32.PACK_AB R39, R152, R73 ;  /* 0x000000499827723e */ /* 0x000fe400000010ff */
[C---:B------:R-:W-:Y:S01]  /*f0e0*/  F2FP.BF16.F32.PACK_AB R42, R147.reuse, R42 ;  /* 0x0000002a932a723e */ /* 0x040fe200000010ff */
[----:B------:R-:W0:Y:S01]  /*f0f0*/  MUFU.EX2 R20, R87 ;  /* 0x0000005700147308 */ /* 0x000e220000000800 */
[C---:B---3--:R-:W-:Y:S01]  /*f100*/  FADD.FTZ R54, R28.reuse, R33 ;  /* 0x000000211c367221 */ /* 0x048fe20000010000 */
[----:B------:R-:W-:Y:S01]  /*f110*/  FADD.FTZ R33, R147, R64 ;  /* 0x0000004093217221 */ /* 0x000fe20000010000 */
[----:B------:R-:W-:-:S03]  /*f120*/  F2FP.BF16.F32.PACK_AB R41, R28, R41 ;  /* 0x000000291c29723e */ /* 0x000fc600000010ff */
[----:B-1----:R-:W-:Y:S01]  /*f130*/  FADD.FTZ R26, R44, R33 ;  /* 0x000000212c1a7221 */ /* 0x002fe20000010000 */
[----:B------:R-:W-:Y:S01]  /*f140*/  F2FP.BF16.F32.PACK_AB R33, R140, R71 ;  /* 0x000000478c21723e */ /* 0x000fe200000010ff */
[----:B------:R-:W1:Y:S01]  /*f150*/  MUFU.EX2 R49, R49 ;  /* 0x0000003100317308 */ /* 0x000e620000000800 */
[----:B--2---:R-:W-:Y:S01]  /*f160*/  FADD.FTZ R25, R45, R54 ;  /* 0x000000362d197221 */ /* 0x004fe20000010000 */
[C---:B------:R-:W-:Y:S01]  /*f170*/  FADD.FTZ R27, R149.reuse, R26 ;  /* 0x0000001a951b7221 */ /* 0x040fe20000010000 */
[----:B------:R-:W-:Y:S01]  /*f180*/  F2FP.BF16.F32.PACK_AB R44, R149, R44 ;  /* 0x0000002c952c723e */ /* 0x000fe200000010ff */
[----:B------:R2:W-:Y:S01]  /*f190*/  STSM.16.M88.4 [R8], R32 ;  /* 0x0000002008007844 */ /* 0x0005e20000000200 */
[----:B------:R-:W-:Y:S01]  /*f1a0*/  F2FP.BF16.F32.PACK_AB R54, R65, R56 ;  /* 0x000000384136723e */ /* 0x000fe200000010ff */
[----:B------:R-:W-:Y:S01]  /*f1b0*/  FADD.FTZ R26, R46, R27 ;  /* 0x0000001b2e1a7221 */ /* 0x000fe20000010000 */
[C---:B------:R-:W-:Y:S01]  /*f1c0*/  F2FP.BF16.F32.PACK_AB R46, R83.reuse, R46 ;  /* 0x0000002e532e723e */ /* 0x040fe200000010ff */
[----:B------:R-:W3:Y:S01]  /*f1d0*/  MUFU.EX2 R58, R58 ;  /* 0x0000003a003a7308 */ /* 0x000ee20000000800 */
[----:B0-----:R-:W-:Y:S01]  /*f1e0*/  FADD.FTZ R24, R20, R25 ;  /* 0x0000001914187221 */ /* 0x001fe20000010000 */
[----:B------:R-:W-:Y:S01]  /*f1f0*/  FADD.FTZ R43, R83, R26 ;  /* 0x0000001a532b7221 */ /* 0x000fe20000010000 */
[----:B------:R0:W-:Y:S05]  /*f200*/  STSM.16.M88.4 [R7], R36 ;  /* 0x0000002407007844 */ /* 0x0001ea0000000200 */
[----:B------:R-:W4:Y:S01]  /*f210*/  MUFU.EX2 R5, R5 ;  /* 0x0000000500057308 */ /* 0x000f220000000800 */
[----:B-1----:R-:W-:-:S07]  /*f220*/  FADD.FTZ R25, R49, R24 ;  /* 0x0000001831197221 */ /* 0x002fce0000010000 */
[----:B------:R-:W1:Y:S01]  /*f230*/  MUFU.EX2 R30, R30 ;  /* 0x0000001e001e7308 */ /* 0x000e620000000800 */
[----:B---3--:R-:W-:-:S07]  /*f240*/  FADD.FTZ R24, R58, R25 ;  /* 0x000000193a187221 */ /* 0x008fce0000010000 */
[----:B------:R-:W3:Y:S01]  /*f250*/  MUFU.EX2 R4, R4 ;  /* 0x0000000400047308 */ /* 0x000ee20000000800 */
[----:B----4-:R-:W-:Y:S01]  /*f260*/  FADD.FTZ R27, R5, R24 ;  /* 0x00000018051b7221 */ /* 0x010fe20000010000 */
[----:B------:R-:W-:Y:S01]  /*f270*/  FADD.FTZ R24, R48, R43 ;  /* 0x0000002b30187221 */ /* 0x000fe20000010000 */
[----:B------:R-:W-:-:S03]  /*f280*/  F2FP.BF16.F32.PACK_AB R48, R59, R48 ;  /* 0x000000303b30723e */ /* 0x000fc600000010ff */
[----:B------:R-:W-:Y:S02]  /*f290*/  FADD.FTZ R43, R59, R24 ;  /* 0x000000183b2b7221 */ /* 0x000fe40000010000 */
[----:B------:R-:W4:Y:S01]  /*f2a0*/  MUFU.EX2 R55, R55 ;  /* 0x0000003700377308 */ /* 0x000f220000000800 */
[----:B-1----:R-:W-:Y:S01]  /*f2b0*/  FADD.FTZ R27, R30, R27 ;  /* 0x0000001b1e1b7221 */ /* 0x002fe20000010000 */
[----:B------:R-:W-:Y:S01]  /*f2c0*/  FADD.FTZ R26, R50, R43 ;  /* 0x0000002b321a7221 */ /* 0x000fe20000010000 */
[----:B------:R-:W-:Y:S02]  /*f2d0*/  F2FP.BF16.F32.PACK_AB R43, R20, R45 ;  /* 0x0000002d142b723e */ /* 0x000fe400000010ff */
[----:B------:R-:W-:Y:S01]  /*f2e0*/  F2FP.BF16.F32.PACK_AB R47, R30, R5 ;  /* 0x000000051e2f723e */ /* 0x000fe200000010ff */
[C---:B--2---:R-:W-:Y:S01]  /*f2f0*/  FADD.FTZ R33, R61.reuse, R26 ;  /* 0x0000001a3d217221 */ /* 0x044fe20000010000 */
[----:B------:R-:W-:Y:S01]  /*f300*/  F2FP.BF16.F32.PACK_AB R45, R58, R49 ;  /* 0x000000313a2d723e */ /* 0x000fe200000010ff */
[----:B------:R-:W1:Y:S01]  /*f310*/  MUFU.EX2 R57, R57 ;  /* 0x0000003900397308 */ /* 0x000e620000000800 */
[----:B---3--:R-:W-:Y:S01]  /*f320*/  FADD.FTZ R24, R4, R27 ;  /* 0x0000001b04187221 */ /* 0x008fe20000010000 */
[----:B------:R-:W-:Y:S01]  /*f330*/  FADD.FTZ R20, R52, R33 ;  /* 0x0000002134147221 */ /* 0x000fe20000010000 */
[----:B------:R-:W-:Y:S01]  /*f340*/  F2FP.BF16.F32.PACK_AB R50, R61, R50 ;  /* 0x000000323d32723e */ /* 0x000fe200000010ff */
[----:B------:R0:W-:Y:S01]  /*f350*/  STSM.16.M88.4 [R6], R40 ;  /* 0x0000002806007844 */ /* 0x0001e20000000200 */
[C---:B------:R-:W-:Y:S01]  /*f360*/  F2FP.BF16.F32.PACK_AB R52, R63.reuse, R52 ;  /* 0x000000343f34723e */ /* 0x040fe200000010ff */
[----:B------:R-:W-:-:S02]  /*f370*/  FADD.FTZ R5, R63, R20 ;  /* 0x000000143f057221 */ /* 0x000fc40000010000 */
[----:B------:R-:W2:Y:S01]  /*f380*/  MUFU.EX2 R60, R60 ;  /* 0x0000003c003c7308 */ /* 0x000ea20000000800 */
[C---:B----4-:R-:W-:Y:S01]  /*f390*/  FADD.FTZ R24, R55.reuse, R24 ;  /* 0x0000001837187221 */ /* 0x050fe20000010000 */
[----:B------:R-:W-:Y:S01]  /*f3a0*/  F2FP.BF16.F32.PACK_AB R49, R55, R4 ;  /* 0x000000043731723e */ /* 0x000fe200000010ff */
[----:B------:R0:W-:Y:S05]  /*f3b0*/  STSM.16.M88.4 [R9+0x27800], R44 ;  /* 0x0278002c09007844 */ /* 0x0001ea0000000200 */
[----:B------:R-:W3:Y:S01]  /*f3c0*/  MUFU.EX2 R62, R62 ;  /* 0x0000003e003e7308 */ /* 0x000ee20000000800 */
[----:B-1----:R-:W-:Y:S01]  /*f3d0*/  FADD.FTZ R27, R57, R24 ;  /* 0x00000018391b7221 */ /* 0x002fe20000010000 */
[----:B------:R-:W-:-:S04]  /*f3e0*/  FADD.FTZ R24, R56, R5 ;  /* 0x0000000538187221 */ /* 0x000fc80000010000 */
[----:B------:R-:W-:Y:S02]  /*f3f0*/  FADD.FTZ R24, R65, R24 ;  /* 0x0000001841187221 */ /* 0x000fe40000010000 */
[----:B------:R-:W1:Y:S01]  /*f400*/  MUFU.EX2 R53, R74 ;  /* 0x0000004a00357308 */ /* 0x000e620000000800 */
[C---:B--2---:R-:W-:Y:S01]  /*f410*/  FADD.FTZ R27, R60.reuse, R27 ;  /* 0x0000001b3c1b7221 */ /* 0x044fe20000010000 */
[----:B------:R-:W-:-:S05]  /*f420*/  F2FP.BF16.F32.PACK_AB R51, R60, R57 ;  /* 0x000000393c33723e */ /* 0x000fca00000010ff */
[----:B------:R0:W-:Y:S01]  /*f430*/  STSM.16.M88.4 [R8+0x6000], R48 ;  /* 0x0060003008007844 */ /* 0x0001e20000000200 */
[----:B------:R-:W2:Y:S01]  /*f440*/  MUFU.EX2 R76, R76 ;  /* 0x0000004c004c7308 */ /* 0x000ea20000000800 */
[----:B---3--:R-:W-:-:S07]  /*f450*/  FADD.FTZ R20, R62, R27 ;  /* 0x0000001b3e147221 */ /* 0x008fce0000010000 */
[----:B------:R-:W3:Y:S01]  /*f460*/  MUFU.EX2 R25, R144 ;  /* 0x0000009000197308 */ /* 0x000ee20000000800 */
[C---:B-1----:R-:W-:Y:S01]  /*f470*/  FADD.FTZ R5, R53.reuse, R20 ;  /* 0x0000001435057221 */ /* 0x042fe20000010000 */
[----:B------:R-:W-:-:S06]  /*f480*/  F2FP.BF16.F32.PACK_AB R53, R53, R62 ;  /* 0x0000003e3535723e */ /* 0x000fcc00000010ff */
[----:B------:R-:W1:Y:S01]  /*f490*/  MUFU.EX2 R81, R138 ;  /* 0x0000008a00517308 */ /* 0x000e620000000800 */
[----:B--2---:R-:W-:Y:S01]  /*f4a0*/  FADD.FTZ R20, R76, R5 ;  /* 0x000000054c147221 */ /* 0x004fe20000010000 */
[----:B------:R-:W-:-:S04]  /*f4b0*/  FADD.FTZ R5, R69, R24 ;  /* 0x0000001845057221 */ /* 0x000fc80000010000 */
[C---:B------:R-:W-:Y:S01]  /*f4c0*/  FADD.FTZ R24, R80.reuse, R5 ;  /* 0x0000000550187221 */ /* 0x040fe20000010000 */
[----:B------:R-:W-:Y:S01]  /*f4d0*/  F2FP.BF16.F32.PACK_AB R80, R80, R69 ;  /* 0x000000455050723e */ /* 0x000fe200000010ff */
[----:B------:R-:W2:Y:S01]  /*f4e0*/  MUFU.EX2 R82, R82 ;  /* 0x0000005200527308 */ /* 0x000ea20000000800 */
[C---:B---3--:R-:W-:Y:S01]  /*f4f0*/  FADD.FTZ R20, R25.reuse, R20 ;  /* 0x0000001419147221 */ /* 0x048fe20000010000 */
[----:B------:R-:W-:-:S05]  /*f500*/  F2FP.BF16.F32.PACK_AB R55, R25, R76 ;  /* 0x0000004c1937723e */ /* 0x000fca00000010ff */
[----:B------:R0:W-:Y:S01]  /*f510*/  STSM.16.M88.4 [R7+0x6000], R52 ;  /* 0x0060003407007844 */ /* 0x0001e20000000200 */
[----:B------:R-:W3:Y:S01]  /*f520*/  MUFU.EX2 R67, R67 ;  /* 0x0000004300437308 */ /* 0x000ee20000000800 */
[----:B-1----:R-:W-:-:S07]  /*f530*/  FADD.FTZ R20, R81, R20 ;  /* 0x0000001451147221 */ /* 0x002fce0000010000 */
[----:B------:R-:W1:Y:S01]  /*f540*/  MUFU.EX2 R33, R142 ;  /* 0x0000008e00217308 */ /* 0x000e620000000800 */
[C---:B--2---:R-:W-:Y:S01]  /*f550*/  FADD.FTZ R20, R82.reuse, R20 ;  /* 0x0000001452147221 */ /* 0x044fe20000010000 */
[----:B------:R-:W-:-:S06]  /*f560*/  F2FP.BF16.F32.PACK_AB R81, R82, R81 ;  /* 0x000000515251723e */ /* 0x000fcc00000010ff */
[----:B------:R-:W2:Y:S01]  /*f570*/  MUFU.EX2 R31, R31 ;  /* 0x0000001f001f7308 */ /* 0x000ea20000000800 */
[----:B---3--:R-:W-:Y:S01]  /*f580*/  F2FP.BF16.F32.PACK_AB R82, R78, R67 ;  /* 0x000000434e52723e */ /* 0x008fe200000010ff */
[----:B------:R-:W-:-:S04]  /*f590*/  FADD.FTZ R5, R67, R24 ;  /* 0x0000001843057221 */ /* 0x000fc80000010000 */
[----:B------:R-:W-:Y:S01]  /*f5a0*/  FADD.FTZ R5, R78, R5 ;  /* 0x000000054e057221 */ /* 0x000fe20000010000 */
[----:B-1----:R-:W-:Y:S01]  /*f5b0*/  FADD.FTZ R20, R33, R20 ;  /* 0x0000001421147221 */ /* 0x002fe20000010000 */
[----:B--2---:R-:W-:-:S03]  /*f5c0*/  F2FP.BF16.F32.PACK_AB R83, R31, R33 ;  /* 0x000000211f53723e */ /* 0x004fc600000010ff */
[----:B------:R-:W-:Y:S01]  /*f5d0*/  FADD.FTZ R4, R31, R20 ;  /* 0x000000141f047221 */ /* 0x000fe20000010000 */
[----:B------:R-:W-:Y:S01]  /*f5e0*/  IMAD.MOV.U32 R20, RZ, RZ, R21 ;  /* 0x000000ffff147224 */ /* 0x000fe200078e0015 */
[----:B------:R0:W-:Y:S01]  /*f5f0*/  STSM.16.M88.4 [R6+0x6000], R80 ;  /* 0x0060005006007844 */ /* 0x0001e20000000200 */
[----:B------:R1:W-:Y:S06]  /*f600*/  MEMBAR.ALL.CTA ;  /* 0x0000000000007992 */ /* 0x0003ec0000008000 */
[----:B-1----:R-:W1:Y:S02]  /*f610*/  FENCE.VIEW.ASYNC.S ;  /* 0x00000000000073c6 */ /* 0x002e640000000000 */
[----:B-1----:R-:W-:Y:S01]  /*f620*/  NOP ;  /* 0x0000000000007918 */ /* 0x002fe20000000000 */
[----:B------:R-:W-:Y:S05]  /*f630*/  @P2 BRA `(.L_x_921) ;  /* 0xffffffc400f42947 */ /* 0x000fea000383ffff */
.L_x_904:
[----:B------:R-:W-:Y:S06]  /*f640*/  BAR.ARV 0x8, 0x200 ;  /* 0x0208000000007b1d */ /* 0x000fec0000002000 */
[----:B------:R-:W-:Y:S05]  /*f650*/  @!P0 BRA `(.L_x_922) ;  /* 0x0000000000048947 */ /* 0x000fea0003800000 */
[----:B------:R-:W-:Y:S01]  /*f660*/  BPT.TRAP 0x1 ;  /* 0x000000040000795c */ /* 0x000fe20000300000 */
.L_x_922:
[----:B------:R-:W-:Y:S01]  /*f670*/  ULEA UR9, UR4, UR36, 0x3 ;  /* 0x0000002404097291 */ /* 0x000fe2000f8e183f */
[----:B------:R-:W-:-:S05]  /*f680*/  IMAD.U32 R0, RZ, RZ, UR5 ;  /* 0x00000005ff007e24 */ /* 0x000fca000f8e00ff */
[----:B------:R-:W-:-:S04]  /*f690*/  SHF.L.U32 R0, R0, 0x1f, RZ ;  /* 0x0000001f00007819 */ /* 0x000fc800000006ff */
[----:B------:R2:W0:Y:S01]  /*f6a0*/  SYNCS.PHASECHK.TRANS64.TRYWAIT P2, [UR9+0x2d850], R0 ;  /* 0x02d85000ff0075a7 */ /* 0x0004220008040149 */
[----:B------:R-:W-:Y:S05]  /*f6b0*/  @!P0 BRA `(.L_x_923) ;  /* 0x0000000000048947 */ /* 0x000fea0003800000 */
[----:B------:R-:W-:Y:S01]  /*f6c0*/  BPT.TRAP 0x1 ;  /* 0x000000040000795c */ /* 0x000fe20000300000 */
.L_x_923:
[----:B0-----:R-:W-:Y:S05]  /*f6d0*/  @P2 BRA `(.L_x_924) ;  /* 0x0000000000082947 */ /* 0x001fea0003800000 */
[----:B------:R-:W0:Y:S02]  /*f6e0*/  SYNCS.PHASECHK.TRANS64.TRYWAIT P0, [UR9+0x2d850], R0 ;  /* 0x02d85000ff0075a7 */ /* 0x000e240008000149 */
[----:B0-----:R-:W-:Y:S05]  /*f6f0*/  @!P0 BRA `(.L_x_925) ;  /* 0x0000006400c08947 */ /* 0x001fea0003800000 */
.L_x_924:
[----:B------:R-:W-:Y:S01]  /*f700*/  UIADD3 UR36, UR36, 0x400, URZ ;  /* 0x0000040024247890 */ /* 0x000fe2000fffe03f */
[----:B------:R-:W-:Y:S01]  /*f710*/  WARPGROUP.ARRIVE ;  /* 0x00000000000079c5 */ /* 0x000fe20000000000 */
[----:B------:R-:W-:Y:S01]  /*f720*/  ULOP3.LUT UR60, UR60, 0x10000, URZ, 0xfc, !UPT ;  /* 0x000100003c3c7892 */ /* 0x000fe2000f8efc3f */
[----:B--2---:R-:W0:Y:S01]  /*f730*/  SHFL.BFLY PT, R0, R5, 0x2, 0x1f ;  /* 0x0c401f0005007f89 */ /* 0x004e2200000e0000 */
[----:B------:R-:W-:Y:S01]  /*f740*/  USHF.R.U32.HI UR36, URZ, 0x4, UR36 ;  /* 0x000000043f247899 */ /* 0x000fe20008011624 */
[----:B-1----:R-:W-:Y:S01]  /*f750*/  IMAD.U32 R9, RZ, RZ, UR9 ;  /* 0x00000009ff097e24 */ /* 0x002fe2000f8e00ff */
[----:B------:R-:W-:Y:S01]  /*f760*/  UMOV UR5, 0x40000040 ;  /* 0x4000004000057882 */ /* 0x000fe20000000000 */
[----:B------:R-:W-:Y:S01]  /*f770*/  UMOV UR7, 0x80000020 ;  /* 0x8000002000077882 */ /* 0x000fe20000000000 */
[----:B------:R-:W-:Y:S01]  /*f780*/  ULOP3.LUT UR36, UR36, 0x3fff, URZ, 0xc0, !UPT ;  /* 0x00003fff24247892 */ /* 0x000fe2000f8ec03f */
[----:B------:R-:W3:Y:S01]  /*f790*/  SHFL.BFLY PT, R3, R4, 0x2, 0x1f ;  /* 0x0c401f0004037f89 */ /* 0x000ee200000e0000 */
[----:B------:R-:W-:-:S02]  /*f7a0*/  @!P1 VIADD R9, R9, 0x2d860 ;  /* 0x0002d86009099836 */ /* 0x000fc40000000000 */
[----:B------:R-:W-:Y:S01]  /*f7b0*/  ULOP3.LUT UR8, UR36, 0x2000000, URZ, 0xfc, !UPT ;  /* 0x0200000024087892 */ /* 0x000fe2000f8efc3f */
[----:B------:R-:W-:Y:S02]  /*f7c0*/  IMAD.U32 R13, RZ, RZ, UR10 ;  /* 0x0000000aff0d7e24 */ /* 0x000fe4000f8e00ff */
[----:B------:R-:W-:Y:S01]  /*f7d0*/  @!P1 PRMT R9, RZ, 0x654, R9 ;  /* 0x00000654ff099816 */ /* 0x000fe20000000009 */
[----:B------:R-:W-:-:S03]  /*f7e0*/  UIMAD UR8, UR4, 0x600, UR8 ;  /* 0x00000600040878a4 */ /* 0x000fc6000f8e0208 */
[----:B------:R-:W-:-:S04]  /*f7f0*/  UMOV UR4, UR60 ;  /* 0x0000003c00047c82 */ /* 0x000fc80008000000 */
[----:B------:R-:W-:Y:S02]  /*f800*/  UMOV UR6, UR8 ;  /* 0x0000000800067c82 */ /* 0x000fe40008000000 */
[----:B------:R-:W-:Y:S01]  /*f810*/  HGMMA.64x96x16.F32.BF16 R88, gdesc[UR4].tnspB, R88, gsb0 ;  /* 0x41600000045879f0 */ /* 0x000fe20008001858 */
[----:B------:R-:W-:Y:S01]  /*f820*/  UIADD3 UR4, UR60, 0x2, URZ ;  /* 0x000000023c047890 */ /* 0x000fe2000fffe03f */
[----:B0-----:R-:W-:Y:S01]  /*f830*/  FADD.FTZ R0, R0, R5 ;  /* 0x0000000500007221 */ /* 0x001fe20000010000 */
[----:B------:R-:W-:Y:S01]  /*f840*/  UIADD3 UR6, UR8, 0x40, URZ ;  /* 0x0000004008067890 */ /* 0x000fe2000fffe03f */
[----:B------:R-:W-:Y:S01]  /*f850*/  IMAD.U32 R5, RZ, RZ, UR10 ;  /* 0x0000000aff057e24 */ /* 0x000fe2000f8e00ff */
[----:B------:R-:W-:Y:S01]  /*f860*/  UMOV UR5, 0x40000040 ;  /* 0x4000004000057882 */ /* 0x000fe20000000000 */
[----:B------:R-:W-:Y:S01]  /*f870*/  UMOV UR7, 0x80000020 ;  /* 0x8000002000077882 */ /* 0x000fe20000000000 */
[----:B---34-:R-:W-:Y:S02]  /*f880*/  FADD.FTZ R6, R3, R4 ;  /* 0x0000000403067221 */ /* 0x018fe40000010000 */
[----:B------:R-:W0:Y:S04]  /*f890*/  SHFL.BFLY PT, R3, R0, 0x1, 0x1f ;  /* 0x0c201f0000037f89 */ /* 0x000e2800000e0000 */
[----:B------:R-:W1:Y:S01]  /*f8a0*/  SHFL.BFLY PT, R7, R6, 0x1, 0x1f ;  /* 0x0c201f0006077f89 */ /* 0x000e6200000e0000 */
[----:B0-----:R-:W-:Y:S01]  /*f8b0*/  FADD.FTZ R10, R0, R3 ;  /* 0x00000003000a7221 */ /* 0x001fe20000010000 */
[----:B------:R-:W-:-:S02]  /*f8c0*/  IMAD.MOV.U32 R0, RZ, RZ, -0x800000 ;  /* 0xff800000ff007424 */ /* 0x000fc400078e00ff */
[----:B------:R-:W-:Y:S02]  /*f8d0*/  IMAD.MOV.U32 R3, RZ, RZ, -0x800000 ;  /* 0xff800000ff037424 */ /* 0x000fe400078e00ff */
[----:B-1----:R-:W-:Y:S01]  /*f8e0*/  FADD.FTZ R11, R6, R7 ;  /* 0x00000007060b7221 */ /* 0x002fe20000010000 */
[----:B------:R-:W-:Y:S02]  /*f8f0*/  FSETP.NE.FTZ.AND P0, PT, R10, RZ, PT ;  /* 0x000000ff0a00720b */ /* 0x000fe40003f15000 */
[----:B------:R-:W-:Y:S02]  /*f900*/  CS2R R6, SRZ ;  /* 0x0000000000067805 */ /* 0x000fe4000001ff00 */
[----:B------:R-:W-:-:S09]  /*f910*/  FSETP.NE.FTZ.AND P2, PT, R11, RZ, PT ;  /* 0x000000ff0b00720b */ /* 0x000fd20003f55000 */
[----:B------:R-:W0:Y:S01]  /*f920*/  @P0 MUFU.LG2 R4, R10 ;  /* 0x0000000a00040308 */ /* 0x000e220000000c00 */
[----:B------:R-:W-:-:S03]  /*f930*/  @P0 FMUL.FTZ R5, R5, 0.69314718246459960938 ;  /* 0x3f31721805050820 */ /* 0x000fc60000410000 */
[----:B------:R-:W-:-:S04]  /*f940*/  @P2 FMUL.FTZ R13, R13, 0.69314718246459960938 ;  /* 0x3f3172180d0d2820 */ /* 0x000fc80000410000 */
[----:B------:R-:W1:Y:S08]  /*f950*/  @P2 MUFU.LG2 R8, R11 ;  /* 0x0000000b00082308 */ /* 0x000e700000000c00 */
[----:B------:R-:W2:Y:S01]  /*f960*/  @P0 MUFU.RCP R7, R10 ;  /* 0x0000000a00070308 */ /* 0x000ea20000001000 */
[----:B0-----:R-:W-:-:S04]  /*f970*/  @P0 FMUL.FTZ R4, R4, 0.69314718246459960938 ;  /* 0x3f31721804040820 */ /* 0x001fc80000410000 */
[----:B------:R-:W-:Y:S01]  /*f980*/  @P0 FFMA.FTZ R0, R5, R14, R4 ;  /* 0x0000000e05000223 */ /* 0x000fe20000010004 */
[----:B------:R-:W-:Y:S02]  /*f990*/  PLOP3.LUT P0, PT, PT, PT, PT, 0x8, 0x0 ;  /* 0x000000000000781c */ /* 0x000fe40003f0e170 */
[----:B------:R-:W0:Y:S01]  /*f9a0*/  @P2 MUFU.RCP R6, R11 ;  /* 0x0000000b00062308 */ /* 0x000e220000001000 */
        /* <DEDUP_REMOVED lines=48> */
[----:B------:R1:W-:Y:S01]  /*fcb0*/  @!P1 SYNCS.ARRIVE.TRANS64.RED.A1T0 RZ, [R9+URZ], RZ ;  /* 0x000000ff09ff99a7 */ /* 0x0003e2000810043f */
[-C--:B--2---:R-:W-:Y:S01]  /*fcc0*/  FMUL.FTZ R4, R88, R7.reuse ;  /* 0x0000000758047220 */ /* 0x084fe20000410000 */
        /* <DEDUP_REMOVED lines=47> */
.L_x_855:
[----:B------:R-:W-:Y:S05]  /*ffc0*/  @P0 BRA `(.L_x_926) ;  /* 0x00000010009c0947 */ /* 0x000fea0003800000 */
[----:B------:R-:W-:Y:S01]  /*ffd0*/  VIADD R6, R2, 0xffffff80 ;  /* 0xffffff8002067836 */ /* 0x000fe20000000000 */
[----:B------:R-:W-:Y:S01]  /*ffe0*/  R2UR UR13, R17 ;  /* 0x00000000110d72ca */ /* 0x000fe200000e0000 */
[----:B------:R-:W0:Y:S01]  /*fff0*/  S2UR UR12, SR_CTAID.Z ;  /* 0x00000000000c79c3 */ /* 0x000e220000002700 */
[----:B------:R-:W1:Y:S01]  /*10000*/  S2R R25, SR_CTAID.X ;  /* 0x0000000000197919 */ /* 0x000e620000002500 */
[----:B------:R-:W-:Y:S01]  /*10010*/  ULDC.64 UR8, c[0x0][0xbd0] ;  /* 0x0002f40000087ab9 */ /* 0x000fe20000000a00 */
[----:B------:R-:W-:Y:S01]  /*10020*/  SHF.R.S32.HI R7, RZ, 0x1f, R6 ;  /* 0x0000001fff077819 */ /* 0x000fe20000011406 */
[----:B------:R-:W-:Y:S01]  /*10030*/  ULDC.64 UR14, c[0x0][0x208] ;  /* 0x00008200000e7ab9 */ /* 0x000fe20000000a00 */
[----:B------:R-:W-:Y:S02]  /*10040*/  BSSY B0, `(.L_x_927) ;  /* 0x00000d1000007945 */ /* 0x000fe40003800000 */
[CC--:B------:R-:W-:Y:S01]  /*10050*/  LEA.HI R10, R7.reuse, R6.reuse, RZ, 0x7 ;  /* 0x00000006070a7211 */ /* 0x0c0fe200078f38ff */
[----:B------:R-:W2:Y:S01]  /*10060*/  S2UR UR11, SR_CTAID.Y ;  /* 0x00000000000b79c3 */ /* 0x000ea20000002600 */
[----:B------:R-:W-:-:S02]  /*10070*/  LEA.HI R14, R7, R6, RZ, 0x2 ;  /* 0x00000006070e7211 */ /* 0x000fc400078f10ff */
[----:B------:R-:W-:Y:S01]  /*10080*/  LOP3.LUT R9, R10, 0xffffff80, RZ, 0xc0, !PT ;  /* 0xffffff800a097812 */ /* 0x000fe200078ec0ff */
[----:B------:R-:W-:Y:S01]  /*10090*/  USHF.R.S32.HI UR7, URZ, 0x1f, UR13 ;  /* 0x0000001f3f077899 */ /* 0x000fe2000801140d */
[----:B------:R-:W-:Y:S01]  /*100a0*/  LOP3.LUT R19, R14, 0xfffffffc, RZ, 0xc0, !PT ;  /* 0xfffffffc0e137812 */ /* 0x000fe200078ec0ff */
[----:B------:R-:W-:Y:S01]  /*100b0*/  UIMAD.WIDE.U32 UR4, UR13, UR8, URZ ;  /* 0x000000080d0472a5 */ /* 0x000fe2000f8e003f */
[----:B------:R-:W-:Y:S01]  /*100c0*/  SHF.R.S32.HI R10, RZ, 0x7, R10 ;  /* 0x00000007ff0a7819 */ /* 0x000fe2000001140a */
[C---:B------:R-:W-:Y:S01]  /*100d0*/  IMAD.IADD R2, R6.reuse, 0x1, -R9 ;  /* 0x0000000106027824 */ /* 0x040fe200078e0a09 */
[----:B------:R-:W-:Y:S01]  /*100e0*/  UIMAD UR6, UR7, UR8, URZ ;  /* 0x00000008070672a4 */ /* 0x000fe2000f8e023f */
[----:B------:R-:W3:Y:S01]  /*100f0*/  LDC R9, c[0x0][0xbe8] ;  /* 0x0002fa00ff097b82 */ /* 0x000ee20000000800 */
[----:B------:R-:W-:Y:S02]  /*10100*/  IMAD.IADD R14, R6, 0x1, -R19 ;  /* 0x00000001060e7824 */ /* 0x000fe400078e0a13 */
[----:B------:R-:W-:Y:S01]  /*10110*/  SHF.R.S32.HI R13, RZ, 0x1f, R2 ;  /* 0x0000001fff0d7819 */ /* 0x000fe20000011402 */
[----:B------:R-:W-:Y:S01]  /*10120*/  IMAD.HI R7, R10, 0x55555556, RZ ;  /* 0x555555560a077827 */ /* 0x000fe200078e02ff */
[----:B------:R-:W-:-:S02]  /*10130*/  UIMAD UR6, UR13, UR9, UR6 ;  /* 0x000000090d0672a4 */ /* 0x000fc4000f8e0206 */
[-C--:B------:R-:W-:Y:S01]  /*10140*/  LEA.HI R8, R13, R2.reuse, RZ, 0x2 ;  /* 0x000000020d087211 */ /* 0x080fe200078f10ff */
[----:B------:R-:W4:Y:S01]  /*10150*/  LDC.64 R18, c[0x0][0xbd8] ;  /* 0x0002f600ff127b82 */ /* 0x000f220000000a00 */
[----:B------:R-:W-:Y:S01]  /*10160*/  LEA.HI R7, R7, R7, RZ, 0x1 ;  /* 0x0000000707077211 */ /* 0x000fe200078f08ff */
[----:B------:R-:W-:Y:S01]  /*10170*/  UIADD3 UR6, UR5, UR6, URZ ;  /* 0x0000000605067290 */ /* 0x000fe2000fffe03f */
[--C-:B------:R-:W-:Y:S01]  /*10180*/  SHF.R.S32.HI R12, RZ, 0x2, R8.reuse ;  /* 0x00000002ff0c7819 */ /* 0x100fe20000011408 */
[----:B0-----:R-:W-:Y:S01]  /*10190*/  USHF.R.S32.HI UR10, URZ, 0x1f, UR12 ;  /* 0x0000001f3f0a7899 */ /* 0x001fe2000801140c */
[----:B------:R-:W-:Y:S01]  /*101a0*/  SHF.R.S32.HI R11, RZ, 0x1f, R8 ;  /* 0x0000001fff0b7819 */ /* 0x000fe20000011408 */
[----:B------:R-:W-:Y:S01]  /*101b0*/  ULDC.64 UR8, c[0x0][0xb38] ;  /* 0x0002ce0000087ab9 */ /* 0x000fe20000000a00 */
[----:B------:R-:W-:Y:S01]  /*101c0*/  LEA.HI R13, R13, R2, RZ, 0x5 ;  /* 0x000000020d0d7211 */ /* 0x000fe200078f28ff */
[----:B------:R-:W2:Y:S01]  /*101d0*/  LDC R24, c[0x0][0xc50] ;  /* 0x00031400ff187b82 */ /* 0x000ea20000000800 */
[----:B------:R-:W-:Y:S01]  /*101e0*/  LEA.HI R11, R11, R12, RZ, 0x3 ;  /* 0x0000000c0b0b7211 */ /* 0x000fe200078f18ff */
[----:B------:R-:W-:Y:S01]  /*101f0*/  UIMAD UR7, UR7, UR8, URZ ;  /* 0x00000008070772a4 */ /* 0x000fe2000f8e023f */
[----:B------:R-:W-:-:S02]  /*10200*/  SHF.R.S32.HI R13, RZ, 0x5, R13 ;  /* 0x00000005ff0d7819 */ /* 0x000fc4000001140d */
[----:B------:R-:W-:Y:S01]  /*10210*/  LOP3.LUT R15, R11, 0xfffffff8, RZ, 0xc0, !PT ;  /* 0xfffffff80b0f7812 */ /* 0x000fe200078ec0ff */
[----:B------:R-:W-:Y:S01]  /*10220*/  IMAD R11, R7, -0x3, R10 ;  /* 0xfffffffd070b7824 */ /* 0x000fe200078e020a */
[----:B------:R-:W-:Y:S01]  /*10230*/  LEA.HI R7, R14, R14, RZ, 0x1 ;  /* 0x0000000e0e077211 */ /* 0x000fe200078f08ff */
[----:B------:R-:W0:Y:S08]  /*10240*/  LDC.64 R22, c[0x0][0xb40] ;  /* 0x0002d000ff167b82 */ /* 0x000e300000000a00 */
[----:B------:R-:W-:Y:S01]  /*10250*/  BAR.SYNC.DEFER_BLOCKING 0x1, 0x180 ;  /* 0x0046000000007b1d */ /* 0x000fe20000010000 */
[----:B---3--:R-:W-:Y:S01]  /*10260*/  ISETP.NE.AND P0, PT, R9, 0x1, PT ;  /* 0x000000010900780c */ /* 0x008fe20003f05270 */
[----:B------:R-:W-:Y:S01]  /*10270*/  IMAD.IADD R6, R12, 0x1, -R15 ;  /* 0x000000010c067824 */ /* 0x000fe200078e0a0f */
[----:B------:R-:W-:-:S03]  /*10280*/  LOP3.LUT R7, R7, 0x1ffffffe, RZ, 0xc0, !PT ;  /* 0x1ffffffe07077812 */ /* 0x000fc600078ec0ff */
[----:B------:R-:W-:Y:S02]  /*10290*/  IMAD R10, R13, 0x10, R6 ;  /* 0x000000100d0a7824 */ /* 0x000fe400078e0206 */
[----:B------:R-:W-:Y:S02]  /*102a0*/  IMAD.IADD R21, R14, 0x1, -R7 ;  /* 0x000000010e157824 */ /* 0x000fe400078e0a07 */
[----:B------:R-:W-:Y:S02]  /*102b0*/  IMAD R12, R11, 0x40, R10 ;  /* 0x000000400b0c7824 */ /* 0x000fe400078e020a */
[----:B------:R-:W-:Y:S02]  /*102c0*/  IMAD.U32 R7, RZ, RZ, UR5 ;  /* 0x00000005ff077e24 */ /* 0x000fe4000f8e00ff */
[----:B------:R-:W3:Y:S01]  /*102d0*/  @P0 LDC R15, c[0x0][0xbec] ;  /* 0x0002fb00ff0f0b82 */ /* 0x000ee20000000800 */
[----:B------:R-:W-:Y:S01]  /*102e0*/  IMAD.U32 R6, RZ, RZ, UR4 ;  /* 0x00000004ff067e24 */ /* 0x000fe2000f8e00ff */
[----:B------:R-:W-:Y:S01]  /*102f0*/  UIMAD.WIDE.U32 UR4, UR13, UR8, URZ ;  /* 0x000000080d0472a5 */ /* 0x000fe2000f8e003f */
[----:B------:R-:W-:Y:S01]  /*10300*/  IMAD.U32 R7, RZ, RZ, UR6 ;  /* 0x00000006ff077e24 */ /* 0x000fe2000f8e00ff */
[----:B------:R-:W-:Y:S01]  /*10310*/  UIMAD UR6, UR13, UR9, UR7 ;  /* 0x000000090d0672a4 */ /* 0x000fe2000f8e0207 */
[----:B----4-:R-:W-:-:S02]  /*10320*/  IMAD R14, R18, UR10, RZ ;  /* 0x0000000a120e7c24 */ /* 0x010fc4000f8e02ff */
[----:B------:R-:W-:Y:S01]  /*10330*/  IMAD R10, R21, 0x8, R12 ;  /* 0x00000008150a7824 */ /* 0x000fe200078e020c */
[----:B------:R-:W4:Y:S01]  /*10340*/  @P0 LDC R20, c[0x0][0xbf0] ;  /* 0x0002fc00ff140b82 */ /* 0x000f220000000800 */
[----:B------:R-:W-:Y:S01]  /*10350*/  IMAD R19, R19, UR12, R14 ;  /* 0x0000000c13137c24 */ /* 0x000fe2000f8e020e */
[----:B------:R-:W-:Y:S01]  /*10360*/  UIADD3 UR6, UR5, UR6, URZ ;  /* 0x0000000605067290 */ /* 0x000fe2000fffe03f */
[----:B-1----:R-:W-:Y:S01]  /*10370*/  IMAD R14, R25, 0xc0, R10 ;  /* 0x000000c0190e7824 */ /* 0x002fe200078e020a */
[----:B------:R-:W-:Y:S01]  /*10380*/  ULDC.64 UR8, c[0x0][0xb28] ;  /* 0x0002ca0000087ab9 */ /* 0x000fe20000000a00 */
[----:B------:R-:W-:Y:S02]  /*10390*/  IMAD R21, RZ, RZ, -UR13 ;  /* 0x8000000dff157e24 */ /* 0x000fe4000f8e02ff */
[----:B------:R-:W-:Y:S01]  /*103a0*/  IMAD.WIDE.U32 R6, R18, UR12, R6 ;  /* 0x0000000c12067c25 */ /* 0x000fe2000f8e0006 */
[----:B------:R-:W1:Y:S03]  /*103b0*/  @P0 LDC R29, c[0x0][0xbec] ;  /* 0x0002fb00ff1d0b82 */ /* 0x000e660000000800 */
[----:B------:R-:W-:-:S02]  /*103c0*/  IMAD.U32 R11, RZ, RZ, UR5 ;  /* 0x00000005ff0b7e24 */ /* 0x000fc4000f8e00ff */
[----:B--2---:R-:W-:Y:S02]  /*103d0*/  IMAD R27, R24, R21, UR11 ;  /* 0x0000000b181b7e24 */ /* 0x004fe4000f8e0215 */
[----:B------:R-:W-:Y:S01]  /*103e0*/  IMAD.U32 R10, RZ, RZ, UR4 ;  /* 0x00000004ff0a7e24 */ /* 0x000fe2000f8e00ff */
[----:B------:R-:W2:Y:S01]  /*103f0*/  @P0 LDC R26, c[0x0][0xbf0] ;  /* 0x0002fc00ff1a0b82 */ /* 0x000ea20000000800 */
[----:B---3--:R-:W-:Y:S01]  /*10400*/  @P0 IMAD.HI.U32 R15, R14, R15, RZ ;  /* 0x0000000f0e0f0227 */ /* 0x008fe200078e00ff */
[----:B------:R-:W-:-:S03]  /*10410*/  ULDC.64 UR4, c[0x0][0xbe0] ;  /* 0x0002f80000047ab9 */ /* 0x000fc60000000a00 */
[----:B------:R-:W-:Y:S01]  /*10420*/  IMAD.U32 R11, RZ, RZ, UR6 ;  /* 0x00000006ff0b7e24 */ /* 0x000fe2000f8e00ff */
[----:B------:R-:W-:Y:S01]  /*10430*/  ULDC.64 UR6, c[0x0][0xb48] ;  /* 0x0002d20000067ab9 */ /* 0x000fe20000000a00 */
[C---:B0-----:R-:W-:Y:S02]  /*10440*/  IMAD R18, R22.reuse, UR10, RZ ;  /* 0x0000000a16127c24 */ /* 0x041fe4000f8e02ff */
[----:B------:R-:W-:Y:S01]  /*10450*/  IMAD.MOV.U32 R13, RZ, RZ, R14 ;  /* 0x000000ffff0d7224 */ /* 0x000fe200078e000e */
[----:B----4-:R-:W-:Y:S01]  /*10460*/  @P0 SHF.R.U32.HI R13, RZ, R20, R15 ;  /* 0x00000014ff0d0219 */ /* 0x010fe2000001160f */
[----:B------:R-:W-:Y:S01]  /*10470*/  IMAD.IADD R7, R7, 0x1, R19 ;  /* 0x0000000107077824 */ /* 0x000fe200078e0213 */
[----:B------:R-:W-:Y:S01]  /*10480*/  SHF.R.S32.HI R20, RZ, 0x1f, R27 ;  /* 0x0000001fff147819 */ /* 0x000fe2000001141b */
[----:B------:R-:W-:Y:S02]  /*10490*/  IMAD R19, R23, UR12, R18 ;  /* 0x0000000c17137c24 */ /* 0x000fe4000f8e0212 */
[----:B------:R-:W-:-:S04]  /*104a0*/  IMAD.WIDE.U32 R10, R22, UR12, R10 ;  /* 0x0000000c160a7c25 */ /* 0x000fc8000f8e000a */
[----:B-1----:R-:W-:-:S04]  /*104b0*/  @P0 IMAD.HI.U32 R29, R14, R29, RZ ;  /* 0x0000001d0e1d0227 */ /* 0x002fc800078e00ff */
[----:B------:R-:W-:Y:S02]  /*104c0*/  IMAD.IADD R11, R11, 0x1, R19 ;  /* 0x000000010b0b7824 */ /* 0x000fe400078e0213 */
[----:B------:R-:W-:Y:S02]  /*104d0*/  IMAD R19, R20, UR6, RZ ;  /* 0x0000000614137c24 */ /* 0x000fe4000f8e02ff */
[----:B------:R-:W-:-:S04]  /*104e0*/  IMAD.WIDE.U32 R6, R27, UR4, R6 ;  /* 0x000000041b067c25 */ /* 0x000fc8000f8e0006 */
[----:B------:R-:W-:Y:S01]  /*104f0*/  IMAD.MOV.U32 R15, RZ, RZ, R14 ;  /* 0x000000ffff0f7224 */ /* 0x000fe200078e000e */
[----:B--2---:R-:W-:Y:S01]  /*10500*/  @P0 SHF.R.U32.HI R15, RZ, R26, R29 ;  /* 0x0000001aff0f0219 */ /* 0x004fe2000001161d */
[----:B------:R-:W-:Y:S01]  /*10510*/  IMAD R18, R20, UR4, RZ ;  /* 0x0000000414127c24 */ /* 0x000fe2000f8e02ff */
[----:B------:R-:W-:Y:S01]  /*10520*/  IADD3 R6, P0, R13, R6, RZ ;  /* 0x000000060d067210 */ /* 0x000fe20007f1e0ff */
[C---:B------:R-:W-:Y:S01]  /*10530*/  IMAD R21, R27.reuse, UR7, R19 ;  /* 0x000000071b157c24 */ /* 0x040fe2000f8e0213 */
[--C-:B------:R-:W-:Y:S01]  /*10540*/  SHF.R.S32.HI R19, RZ, 0x1f, R13.reuse ;  /* 0x0000001fff137819 */ /* 0x100fe2000001140d */
[----:B------:R-:W-:Y:S02]  /*10550*/  IMAD.MOV R13, RZ, RZ, -R13 ;  /* 0x000000ffff0d7224 */ /* 0x000fe400078e0a0d */
[C---:B------:R-:W-:Y:S01]  /*10560*/  IMAD R20, R27.reuse, UR5, R18 ;  /* 0x000000051b147c24 */ /* 0x040fe2000f8e0212 */
[----:B------:R-:W-:Y:S01]  /*10570*/  SHF.R.S32.HI R18, RZ, 0x1f, R15 ;  /* 0x0000001fff127819 */ /* 0x000fe2000001140f */
[----:B------:R-:W-:Y:S01]  /*10580*/  IMAD.WIDE.U32 R10, R27, UR6, R10 ;  /* 0x000000061b0a7c25 */ /* 0x000fe2000f8e000a */
[----:B------:R-:W-:Y:S01]  /*10590*/  ULDC.64 UR4, c[0x0][0xb30] ;  /* 0x0002cc0000047ab9 */ /* 0x000fe20000000a00 */
[----:B------:R-:W-:Y:S01]  /*105a0*/  ULDC.64 UR6, c[0x0][0xbc8] ;  /* 0x0002f20000067ab9 */ /* 0x000fe20000000a00 */
[----:B------:R-:W-:Y:S01]  /*105b0*/  IADD3.X R7, R19, R7, R20, P0, !PT ;  /* 0x0000000713077210 */ /* 0x000fe200007fe414 */
[----:B------:R-:W-:-:S02]  /*105c0*/  IMAD.MOV R22, RZ, RZ, -R15 ;  /* 0x000000ffff167224 */ /* 0x000fc400078e0a0f */
        /* <DEDUP_REMOVED lines=10> */
[----:B------:R-:W-:Y:S02]  /*10670*/  IMAD R14, R14, UR6, RZ ;  /* 0x000000060e0e7c24 */ /* 0x000fe4000f8e02ff */
[----:B------:R-:W-:Y:S02]  /*10680*/  IMAD R18, R15, UR8, RZ ;  /* 0x000000080f127c24 */ /* 0x000fe4000f8e02ff */
[----:B------:R-:W-:Y:S02]  /*10690*/  IMAD.IADD R11, R11, 0x1, R21 ;  /* 0x000000010b0b7824 */ /* 0x000fe400078e0215 */
[C---:B------:R-:W-:Y:S02]  /*106a0*/  IMAD R15, R13.reuse, UR7, R14 ;  /* 0x000000070d0f7c24 */ /* 0x040fe4000f8e020e */
[----:B------:R-:W-:Y:S01]  /*106b0*/  IMAD.WIDE.U32 R6, R13, UR6, R6 ;  /* 0x000000060d067c25 */ /* 0x000fe2000f8e0006 */
[----:B------:R-:W-:-:S03]  /*106c0*/  ULDC.64 UR6, c[0x0][0xba8] ;  /* 0x0002ea0000067ab9 */ /* 0x000fc60000000a00 */
[C---:B------:R-:W-:Y:S01]  /*106d0*/  IMAD R21, R19.reuse, UR9, R18 ;  /* 0x0000000913157c24 */ /* 0x040fe2000f8e0212 */
[----:B------:R-:W-:Y:S01]  /*106e0*/  LEA R18, P0, R6, UR6, 0x2 ;  /* 0x0000000606127c11 */ /* 0x000fe2000f8010ff */
[----:B------:R-:W-:Y:S01]  /*106f0*/  IMAD.WIDE.U32 R10, R19, UR8, R10 ;  /* 0x00000008130a7c25 */ /* 0x000fe2000f8e000a */
[----:B------:R-:W-:Y:S01]  /*10700*/  ULDC.64 UR8, c[0x0][0xb00] ;  /* 0x0002c00000087ab9 */ /* 0x000fe20000000a00 */
[----:B------:R-:W-:Y:S02]  /*10710*/  ULDC UR6, c[0x0][0xa88] ;  /* 0x0002a20000067ab9 */ /* 0x000fe40000000800 */
        /* <DEDUP_REMOVED lines=30> */
[C---:B------:R-:W-:Y:S01]  /*10900*/  VIADD R2, R9.reuse, 0x10 ;  /* 0x0000001009027836 */ /* 0x040fe20000000000 */
[C---:B------:R-:W-:Y:S01]  /*10910*/  ISETP.GE.AND P0, PT, R9.reuse, UR4, PT ;  /* 0x0000000409007c0c */ /* 0x040fe2000bf06270 */
[C---:B------:R-:W-:Y:S01]  /*10920*/  VIADD R3, R9.reuse, 0x18 ;  /* 0x0000001809037836 */ /* 0x040fe20000000000 */
[----:B------:R-:W-:Y:S01]  /*10930*/  ISETP.GE.AND P1, PT, R0, UR4, PT ;  /* 0x0000000400007c0c */ /* 0x000fe2000bf26270 */
[----:B------:R-:W-:Y:S01]  /*10940*/  VIADD R10, R9, 0x20 ;  /* 0x00000020090a7836 */ /* 0x000fe20000000000 */
[----:B------:R-:W-:Y:S01]  /*10950*/  ISETP.GE.AND P2, PT, R2, UR4, PT ;  /* 0x0000000402007c0c */ /* 0x000fe2000bf46270 */
[----:B------:R-:W-:Y:S01]  /*10960*/  ULDC.64 UR6, c[0x0][0x208] ;  /* 0x0000820000067ab9 */ /* 0x000fe20000000a00 */
[----:B------:R-:W-:Y:S01]  /*10970*/  ISETP.GE.AND P3, PT, R3, UR4, PT ;  /* 0x0000000403007c0c */ /* 0x000fe2000bf66270 */
[C---:B------:R-:W-:Y:S01]  /*10980*/  VIADD R22, R9.reuse, 0x38 ;  /* 0x0000003809167836 */ /* 0x040fe20000000000 */
[----:B------:R-:W-:Y:S01]  /*10990*/  ISETP.GE.AND P4, PT, R10, UR4, PT ;  /* 0x000000040a007c0c */ /* 0x000fe2000bf86270 */
[----:B------:R-:W-:-:S06]  /*109a0*/  VIADD R23, R9, 0x40 ;  /* 0x0000004009177836 */ /* 0x000fcc0000000000 */
        /* <DEDUP_REMOVED lines=19> */
[----:B------:R-:W-:Y:S01]  /*10ae0*/  ISETP.GE.AND P1, PT, R8, UR4, PT ;  /* 0x0000000408007c0c */ /* 0x000fe2000bf26270 */
[----:B------:R-:W-:Y:S01]  /*10af0*/  @!P4 IMAD.WIDE R18, R19, 0x4, R6 ;  /* 0x000000041312c825 */ /* 0x000fe200078e0206 */
[----:B------:R3:W-:Y:S01]  /*10b00*/  @!P3 ST.E.64 desc[UR6][R14.64], R100 ;  /* 0x000000640e00b985 */ /* 0x0007e2000c101b06 */
[----:B------:R-:W-:Y:S02]  /*10b10*/  ISETP.GE.AND P3, PT, R23, UR4, PT ;  /* 0x0000000417007c0c */ /* 0x000fe4000bf66270 */
[C---:B0-----:R-:W-:Y:S01]  /*10b20*/  VIADD R3, R9.reuse, 0x50 ;  /* 0x0000005009037836 */ /* 0x041fe20000000000 */
[----:B------:R0:W-:Y:S01]  /*10b30*/  @!P4 ST.E.64 desc[UR6][R18.64], R104 ;  /* 0x000000681200c985 */ /* 0x0001e2000c101b06 */
[C---:B------:R-:W-:Y:S01]  /*10b40*/  VIADD R2, R9.reuse, 0x48 ;  /* 0x0000004809027836 */ /* 0x040fe20000000000 */
[----:B------:R-:W-:Y:S01]  /*10b50*/  @!P0 LEA.HI R0, R0, R0, RZ, 0x1 ;  /* 0x0000000000008211 */ /* 0x000fe200078f08ff */
[----:B------:R-:W-:Y:S01]  /*10b60*/  VIADD R5, R9, 0x58 ;  /* 0x0000005809057836 */ /* 0x000fe20000000000 */
[----:B------:R-:W-:-:S02]  /*10b70*/  ISETP.GE.AND P5, PT, R3, UR4, PT ;  /* 0x0000000403007c0c */ /* 0x000fc4000bfa6270 */
[----:B------:R-:W-:Y:S02]  /*10b80*/  ISETP.GE.AND P4, PT, R2, UR4, PT ;  /* 0x0000000402007c0c */ /* 0x000fe4000bf86270 */
[----:B------:R-:W-:Y:S02]  /*10b90*/  ISETP.GE.AND P6, PT, R5, UR4, PT ;  /* 0x0000000405007c0c */ /* 0x000fe4000bfc6270 */
[----:B------:R-:W-:Y:S02]  /*10ba0*/  @!P1 LEA.HI R8, R8, R8, RZ, 0x1 ;  /* 0x0000000808089211 */ /* 0x000fe400078f08ff */
[----:B------:R-:W-:Y:S02]  /*10bb0*/  @!P2 LEA.HI R22, R22, R22, RZ, 0x1 ;  /* 0x000000161616a211 */ /* 0x000fe400078f08ff */
[----:B------:R-:W-:Y:S02]  /*10bc0*/  @!P3 LEA.HI R23, R23, R23, RZ, 0x1 ;  /* 0x000000171717b211 */ /* 0x000fe400078f08ff */
[----:B-1----:R-:W-:-:S02]  /*10bd0*/  @!P2 LOP3.LUT R11, R22, 0xfffffffe, RZ, 0xc0, !PT ;  /* 0xfffffffe160ba812 */ /* 0x002fc400078ec0ff */
[----:B------:R-:W-:Y:S02]  /*10be0*/  @!P5 LEA.HI R4, R3, R3, RZ, 0x1 ;  /* 0x000000030304d211 */ /* 0x000fe400078f08ff */
[----:B------:R-:W-:Y:S02]  /*10bf0*/  @!P4 LEA.HI R2, R2, R2, RZ, 0x1 ;  /* 0x000000020202c211 */ /* 0x000fe400078f08ff */
[----:B------:R-:W-:Y:S02]  /*10c00*/  @!P6 LEA.HI R10, R5, R5, RZ, 0x1 ;  /* 0x00000005050ae211 */ /* 0x000fe400078f08ff */
[----:B------:R-:W-:Y:S02]  /*10c10*/  @!P0 LOP3.LUT R3, R0, 0xfffffffe, RZ, 0xc0, !PT ;  /* 0xfffffffe00038812 */ /* 0x000fe400078ec0ff */
[----:B------:R-:W-:Y:S02]  /*10c20*/  @!P1 LOP3.LUT R5, R8, 0xfffffffe, RZ, 0xc0, !PT ;  /* 0xfffffffe08059812 */ /* 0x000fe400078ec0ff */
[----:B--2---:R-:W-:-:S02]  /*10c30*/  @!P3 LOP3.LUT R13, R23, 0xfffffffe, RZ, 0xc0, !PT ;  /* 0xfffffffe170db812 */ /* 0x004fc400078ec0ff */
[----:B---3--:R-:W-:Y:S01]  /*10c40*/  @!P4 LOP3.LUT R15, R2, 0xfffffffe, RZ, 0xc0, !PT ;  /* 0xfffffffe020fc812 */ /* 0x008fe200078ec0ff */
[--C-:B------:R-:W-:Y:S01]  /*10c50*/  @!P0 IMAD.WIDE R2, R3, 0x4, R6.reuse ;  /* 0x0000000403028825 */ /* 0x100fe200078e0206 */
[----:B0-----:R-:W-:Y:S02]  /*10c60*/  @!P5 LOP3.LUT R19, R4, 0xfffffffe, RZ, 0xc0, !PT ;  /* 0xfffffffe0413d812 */ /* 0x001fe400078ec0ff */
        /* <DEDUP_REMOVED lines=14> */
.L_x_928:
[----:B------:R-:W-:Y:S05]  /*10d50*/  BSYNC B0 ;  /* 0x0000000000007941 */ /* 0x000fea0003800000 */
.L_x_927:
[----:B------:R-:W-:Y:S01]  /*10d60*/  ISETP.GE.AND P0, PT, R20, R21, PT ;  /* 0x000000151400720c */ /* 0x000fe20003f06270 */
[----:B0-----:R0:W1:Y:S04]  /*10d70*/  SHFL.IDX PT, R15, R25, 0x1, 0x1c1f ;  /* 0x003c1f00190f7f89 */ /* 0x00106800000e0000 */
[----:B------:R0:W0:Y:S08]  /*10d80*/  SHFL.IDX PT, R14, R24, 0x1, 0x1c1f ;  /* 0x003c1f00180e7f89 */ /* 0x00003000000e0000 */
[----:B------:R-:W-:Y:S05]  /*10d90*/  @P0 BRA `(.L_x_847) ;  /* 0x0000004c00500947 */ /* 0x000fea0003800000 */
        /* <DEDUP_REMOVED lines=11> */
[----:B------:R-:W-:Y:S01]  /*10e50*/  ISETP.GE.AND P0, PT, R8, UR4, PT ;  /* 0x0000000408007c0c */ /* 0x000fe2000bf06270 */
[----:B------:R-:W-:Y:S01]  /*10e60*/  ULDC.64 UR6, c[0x0][0x208] ;  /* 0x0000820000067ab9 */ /* 0x000fe20000000a00 */
[----:B------:R-:W-:Y:S01]  /*10e70*/  ISETP.GE.AND P1, PT, R12, UR4, PT ;  /* 0x000000040c007c0c */ /* 0x000fe2000bf26270 */
[----:B------:R-:W-:-:S02]  /*10e80*/  VIADD R18, R9, 0x40 ;  /* 0x0000004009127836 */ /* 0x000fc40000000000 */
[C---:B------:R-:W-:Y:S02]  /*10e90*/  VIADD R19, R9.reuse, 0x48 ;  /* 0x0000004809137836 */ /* 0x040fe40000000000 */
[----:B------:R-:W-:Y:S01]  /*10ea0*/  @!P3 LEA.HI R0, R0, R0, RZ, 0x1 ;  /* 0x000000000000b211 */ /* 0x000fe200078f08ff */
[----:B------:R-:W-:Y:S01]  /*10eb0*/  VIADD R20, R9, 0x50 ;  /* 0x0000005009147836 */ /* 0x000fe20000000000 */
[----:B------:R-:W-:Y:S02]  /*10ec0*/  @!P4 LEA.HI R2, R2, R2, RZ, 0x1 ;  /* 0x000000020202c211 */ /* 0x000fe400078f08ff */
[----:B------:R-:W-:Y:S02]  /*10ed0*/  @!P5 LEA.HI R3, R3, R3, RZ, 0x1 ;  /* 0x000000030303d211 */ /* 0x000fe400078f08ff */
[----:B------:R-:W-:Y:S01]  /*10ee0*/  @!P3 LOP3.LUT R5, R0, 0xfffffffe, RZ, 0xc0, !PT ;  /* 0xfffffffe0005b812 */ /* 0x000fe200078ec0ff */
[----:B------:R-:W-:Y:S01]  /*10ef0*/  VIADD R0, R9, 0x30 ;  /* 0x0000003009007836 */ /* 0x000fe20000000000 */
[----:B----4-:R-:W-:-:S02]  /*10f00*/  @!P4 LOP3.LUT R7, R2, 0xfffffffe, RZ, 0xc0, !PT ;  /* 0xfffffffe0207c812 */ /* 0x010fc400078ec0ff */
[----:B------:R-:W-:Y:S01]  /*10f10*/  @!P5 LOP3.LUT R11, R3, 0xfffffffe, RZ, 0xc0, !PT ;  /* 0xfffffffe030bd812 */ /* 0x000fe200078ec0ff */
[--C-:B01----:R-:W-:Y:S01]  /*10f20*/  @!P2 IMAD.WIDE R2, R9, 0x4, R14.reuse ;  /* 0x000000040902a825 */ /* 0x103fe200078e020e */
[----:B------:R-:W-:Y:S02]  /*10f30*/  @!P0 LEA.HI R8, R8, R8, RZ, 0x1 ;  /* 0x0000000808088211 */ /* 0x000fe400078f08ff */
[----:B------:R-:W-:Y:S01]  /*10f40*/  ISETP.GE.AND P6, PT, R20, UR4, PT ;  /* 0x0000000414007c0c */ /* 0x000fe2000bfc6270 */
[--C-:B------:R-:W-:Y:S01]  /*10f50*/  @!P3 IMAD.WIDE R4, R5, 0x4, R14.reuse ;  /* 0x000000040504b825 */ /* 0x100fe200078e020e */
[----:B------:R0:W-:Y:S01]  /*10f60*/  @!P2 ST.E.64 desc[UR6][R2.64], R90 ;  /* 0x0000005a0200a985 */ /* 0x0001e2000c101b06 */
[----:B------:R-:W-:Y:S02]  /*10f70*/  ISETP.GE.AND P2, PT, R0, UR4, PT ;  /* 0x0000000400007c0c */ /* 0x000fe4000bf46270 */
[----:B---3--:R-:W-:Y:S01]  /*10f80*/  @!P4 IMAD.WIDE R6, R7, 0x4, R14 ;  /* 0x000000040706c825 */ /* 0x008fe200078e020e */
[----:B------:R1:W-:Y:S01]  /*10f90*/  @!P3 ST.E.64 desc[UR6][R4.64], R94 ;  /* 0x0000005e0400b985 */ /* 0x0003e2000c101b06 */
[----:B------:R-:W-:-:S02]  /*10fa0*/  ISETP.GE.AND P3, PT, R13, UR4, PT ;  /* 0x000000040d007c0c */ /* 0x000fc4000bf66270 */
[----:B------:R-:W-:Y:S01]  /*10fb0*/  @!P5 IMAD.WIDE R10, R11, 0x4, R14 ;  /* 0x000000040b0ad825 */ /* 0x000fe200078e020e */
[----:B------:R2:W-:Y:S01]  /*10fc0*/  @!P4 ST.E.64 desc[UR6][R6.64], R98 ;  /* 0x000000620600c985 */ /* 0x0005e2000c101b06 */
[----:B------:R-:W-:Y:S02]  /*10fd0*/  ISETP.GE.AND P4, PT, R18, UR4, PT ;  /* 0x0000000412007c0c */ /* 0x000fe4000bf86270 */
[----:B------:R-:W-:Y:S01]  /*10fe0*/  @!P1 LEA.HI R12, R12, R12, RZ, 0x1 ;  /* 0x0000000c0c0c9211 */ /* 0x000fe200078f08ff */
[----:B------:R3:W-:Y:S01]  /*10ff0*/  @!P5 ST.E.64 desc[UR6][R10.64], R102 ;  /* 0x000000660a00d985 */ /* 0x0007e2000c101b06 */
[----:B------:R-:W-:Y:S01]  /*11000*/  ISETP.GE.AND P5, PT, R19, UR4, PT ;  /* 0x0000000413007c0c */ /* 0x000fe2000bfa6270 */
[----:B------:R-:W-:Y:S01]  /*11010*/  VIADD R9, R9, 0x58 ;  /* 0x0000005809097836 */ /* 0x000fe20000000000 */
[----:B0-----:R-:W-:Y:S02]  /*11020*/  @!P0 LOP3.LUT R3, R8, 0xfffffffe, RZ, 0xc0, !PT ;  /* 0xfffffffe08038812 */ /* 0x001fe400078ec0ff */
[----:B------:R-:W-:-:S02]  /*11030*/  @!P2 LEA.HI R0, R0, R0, RZ, 0x1 ;  /* 0x000000000000a211 */ /* 0x000fc400078f08ff */
[----:B-1----:R-:W-:Y:S01]  /*11040*/  @!P1 LOP3.LUT R5, R12, 0xfffffffe, RZ, 0xc0, !PT ;  /* 0xfffffffe0c059812 */ /* 0x002fe200078ec0ff */
[--C-:B------:R-:W-:Y:S01]  /*11050*/  @!P0 IMAD.WIDE R2, R3, 0x4, R14.reuse ;  /* 0x0000000403028825 */ /* 0x100fe200078e020e */
[----:B------:R-:W-:Y:S02]  /*11060*/  @!P3 LEA.HI R13, R13, R13, RZ, 0x1 ;  /* 0x0000000d0d0db211 */ /* 0x000fe400078f08ff */
[----:B------:R-:W-:Y:S01]  /*11070*/  @!P4 LEA.HI R18, R18, R18, RZ, 0x1 ;  /* 0x000000121212c211 */ /* 0x000fe200078f08ff */
[----:B------:R-:W-:Y:S01]  /*11080*/  @!P1 IMAD.WIDE R4, R5, 0x4, R14 ;  /* 0x0000000405049825 */ /* 0x000fe200078e020e */
[----:B------:R-:W-:Y:S01]  /*11090*/  @!P6 LEA.HI R20, R20, R20, RZ, 0x1 ;  /* 0x000000141414e211 */ /* 0x000fe200078f08ff */
[----:B------:R0:W-:Y:S01]  /*110a0*/  @!P0 ST.E.64 desc[UR6][R2.64], R106 ;  /* 0x0000006a02008985 */ /* 0x0001e2000c101b06 */
[----:B------:R-:W-:Y:S02]  /*110b0*/  @!P5 LEA.HI R19, R19, R19, RZ, 0x1 ;  /* 0x000000131313d211 */ /* 0x000fe400078f08ff */
[----:B--2---:R-:W-:Y:S01]  /*110c0*/  @!P2 LOP3.LUT R7, R0, 0xfffffffe, RZ, 0xc0, !PT ;  /* 0xfffffffe0007a812 */ /* 0x004fe200078ec0ff */
[----:B------:R1:W-:Y:S01]  /*110d0*/  @!P1 ST.E.64 desc[UR6][R4.64], R110 ;  /* 0x0000006e04009985 */ /* 0x0003e2000c101b06 */
[----:B------:R-:W-:-:S02]  /*110e0*/  @!P3 LOP3.LUT R13, R13, 0xfffffffe, RZ, 0xc0, !PT ;  /* 0xfffffffe0d0db812 */ /* 0x000fc400078ec0ff */
[----:B---3--:R-:W-:Y:S02]  /*110f0*/  @!P4 LOP3.LUT R11, R18, 0xfffffffe, RZ, 0xc0, !PT ;  /* 0xfffffffe120bc812 */ /* 0x008fe400078ec0ff */
[----:B------:R-:W-:Y:S02]  /*11100*/  ISETP.GE.AND P0, PT, R9, UR4, PT ;  /* 0x0000000409007c0c */ /* 0x000fe4000bf06270 */
[----:B------:R-:W-:Y:S02]  /*11110*/  @!P5 LOP3.LUT R19, R19, 0xfffffffe, RZ, 0xc0, !PT ;  /* 0xfffffffe1313d812 */ /* 0x000fe400078ec0ff */
[----:B------:R-:W-:Y:S01]  /*11120*/  @!P6 LOP3.LUT R21, R20, 0xfffffffe, RZ, 0xc0, !PT ;  /* 0xfffffffe1415e812 */ /* 0x000fe200078ec0ff */
        /* <DEDUP_REMOVED lines=11> */
[----:B------:R-:W-:Y:S01]  /*111e0*/  LEA.HI R9, R9, R9, RZ, 0x1 ;  /* 0x0000000909097211 */ /* 0x000fe200078f08ff */
[----:B------:R-:W-:-:S03]  /*111f0*/  ULDC.64 UR4, c[0x0][0x208] ;  /* 0x0000820000047ab9 */ /* 0x000fc60000000a00 */
[----:B0-----:R-:W-:-:S05]  /*11200*/  LOP3.LUT R3, R9, 0xfffffffe, RZ, 0xc0, !PT ;  /* 0xfffffffe09037812 */ /* 0x001fca00078ec0ff */
[----:B------:R-:W-:-:S05]  /*11210*/  IMAD.WIDE R2, R3, 0x4, R14 ;  /* 0x0000000403027825 */ /* 0x000fca00078e020e */
[----:B------:R0:W-:Y:S01]  /*11220*/  ST.E.64 desc[UR4][R2.64], R134 ;  /* 0x0000008602007985 */ /* 0x0001e2000c101b04 */
[----:B------:R-:W-:Y:S05]  /*11230*/  BRA `(.L_x_847) ;  /* 0x0000004800287947 */ /* 0x000fea0003800000 */
.L_x_926:
[----:B------:R-:W-:-:S05]  /*11240*/  VIADD R0, R2, 0xffffff80 ;  /* 0xffffff8002007836 */ /* 0x000fca0000000000 */
[----:B------:R-:W-:-:S13]  /*11250*/  ISETP.GT.AND P0, PT, R0, 0xbf, PT ;  /* 0x000000bf0000780c */ /* 0x000fda0003f04270 */
[----:B------:R-:W-:Y:S05]  /*11260*/  @P0 BRA `(.L_x_847) ;  /* 0x00000048001c0947 */ /* 0x000fea0003800000 */
[----:B------:R-:W0:Y:S01]  /*11270*/  S2R R3, SR_CTAID.X ;  /* 0x0000000000037919 */ /* 0x000e220000002500 */
[----:B------:R-:W1:Y:S01]  /*11280*/  LDC R6, c[0x0][0xbe8] ;  /* 0x0002fa00ff067b82 */ /* 0x000e620000000800 */
[----:B------:R-:W-:Y:S01]  /*11290*/  ULDC UR4, c[0x0][0xa88] ;  /* 0x0002a20000047ab9 */ /* 0x000fe20000000800 */
[----:B0-----:R-:W-:Y:S02]  /*112a0*/  IMAD R2, R3, 0xc0, R2 ;  /* 0x000000c003027824 */ /* 0x001fe400078e0202 */
[----:B-1----:R-:W-:Y:S02]  /*112b0*/  IMAD R3, R6, UR4, RZ ;  /* 0x0000000406037c24 */ /* 0x002fe4000f8e02ff */
[----:B------:R-:W-:-:S05]  /*112c0*/  VIADD R0, R2, 0xffffff80 ;  /* 0xffffff8002007836 */ /* 0x000fca0000000000 */
[----:B------:R-:W-:-:S13]  /*112d0*/  ISETP.GE.AND P0, PT, R0, R3, PT ;  /* 0x000000030000720c */ /* 0x000fda0003f06270 */
[----:B------:R-:W-:Y:S05]  /*112e0*/  @P0 BRA `(.L_x_847) ;  /* 0x0000004400fc0947 */ /* 0x000fea0003800000 */
[----:B------:R-:W-:Y:S01]  /*112f0*/  ISETP.NE.AND P0, PT, R6, 0x1, PT ;  /* 0x000000010600780c */ /* 0x000fe20003f05270 */
[----:B------:R-:W0:Y:S01]  /*11300*/  S2UR UR7, SR_CTAID.Z ;  /* 0x00000000000779c3 */ /* 0x000e220000002700 */
[----:B------:R-:W-:Y:S01]  /*11310*/  R2UR UR11, R17 ;  /* 0x00000000110b72ca */ /* 0x000fe200000e0000 */
[----:B------:R-:W-:Y:S01]  /*11320*/  ULDC.64 UR8, c[0x0][0xbd0] ;  /* 0x0002f40000087ab9 */ /* 0x000fe20000000a00 */
[----:B------:R-:W-:Y:S01]  /*11330*/  IMAD.MOV.U32 R5, RZ, RZ, R0 ;  /* 0x000000ffff057224 */ /* 0x000fe200078e0000 */
[----:B------:R-:W-:-:S04]  /*11340*/  ULDC.64 UR12, c[0x0][0x208] ;  /* 0x00008200000c7ab9 */ /* 0x000fc80000000a00 */
[----:B------:R-:W1:Y:S06]  /*11350*/  LDC.64 R10, c[0x0][0xbd8] ;  /* 0x0002f600ff0a7b82 */ /* 0x000e6c0000000a00 */
[----:B------:R-:W-:Y:S02]  /*11360*/  USHF.R.S32.HI UR6, URZ, 0x1f, UR11 ;  /* 0x0000001f3f067899 */ /* 0x000fe4000801140b */
[----:B------:R-:W2:Y:S01]  /*11370*/  @P0 LDC R7, c[0x0][0xbec] ;  /* 0x0002fb00ff070b82 */ /* 0x000ea20000000800 */
[----:B------:R-:W-:Y:S02]  /*11380*/  UIMAD.WIDE.U32 UR4, UR11, UR8, URZ ;  /* 0x000000080b0472a5 */ /* 0x000fe4000f8e003f */
[----:B------:R-:W-:-:S04]  /*11390*/  UIMAD UR6, UR6, UR8, URZ ;  /* 0x00000008060672a4 */ /* 0x000fc8000f8e023f */
[----:B------:R-:W-:Y:S01]  /*113a0*/  UIMAD UR6, UR11, UR9, UR6 ;  /* 0x000000090b0672a4 */ /* 0x000fe2000f8e0206 */
[----:B------:R-:W3:Y:S01]  /*113b0*/  @P0 LDC R9, c[0x0][0xbf0] ;  /* 0x0002fc00ff090b82 */ /* 0x000ee20000000800 */
[----:B0-----:R-:W-:Y:S01]  /*113c0*/  USHF.R.S32.HI UR8, URZ, 0x1f, UR7 ;  /* 0x0000001f3f087899 */ /* 0x001fe20008011407 */
[----:B------:R-:W-:Y:S01]  /*113d0*/  IMAD.U32 R3, RZ, RZ, UR5 ;  /* 0x00000005ff037e24 */ /* 0x000fe2000f8e00ff */
[----:B------:R-:W-:Y:S01]  /*113e0*/  UIADD3 UR6, UR5, UR6, URZ ;  /* 0x0000000605067290 */ /* 0x000fe2000fffe03f */
[----:B------:R-:W-:Y:S02]  /*113f0*/  IMAD.U32 R2, RZ, RZ, UR4 ;  /* 0x00000004ff027e24 */ /* 0x000fe4000f8e00ff */
[----:B------:R-:W-:Y:S02]  /*11400*/  ULDC.64 UR4, c[0x0][0xbe0] ;  /* 0x0002f80000047ab9 */ /* 0x000fe40000000a00 */
[----:B------:R-:W0:Y:S01]  /*11410*/  S2UR UR10, SR_CTAID.Y ;  /* 0x00000000000a79c3 */ /* 0x000e220000002600 */
[----:B------:R-:W-:-:S02]  /*11420*/  IMAD.U32 R3, RZ, RZ, UR6 ;  /* 0x00000006ff037e24 */ /* 0x000fc4000f8e00ff */
[C---:B-1----:R-:W-:Y:S02]  /*11430*/  IMAD R12, R10.reuse, UR8, RZ ;  /* 0x000000080a0c7c24 */ /* 0x042fe4000f8e02ff */
[----:B------:R-:W-:-:S03]  /*11440*/  IMAD.WIDE.U32 R2, R10, UR7, R2 ;  /* 0x000000070a027c25 */ /* 0x000fc6000f8e0002 */
[----:B------:R-:W0:Y:S01]  /*11450*/  LDC R8, c[0x0][0xc50] ;  /* 0x00031400ff087b82 */ /* 0x000e220000000800 */
[----:B--2---:R-:W-:-:S04]  /*11460*/  @P0 IMAD.HI.U32 R4, R0, R7, RZ ;  /* 0x0000000700040227 */ /* 0x004fc800078e00ff */
[----:B------:R-:W-:Y:S02]  /*11470*/  IMAD R7, RZ, RZ, -UR11 ;  /* 0x8000000bff077e24 */ /* 0x000fe4000f8e02ff */
[----:B------:R-:W-:Y:S01]  /*11480*/  IMAD R11, R11, UR7, R12 ;  /* 0x000000070b0b7c24 */ /* 0x000fe2000f8e020c */
[----:B---3--:R-:W-:-:S03]  /*11490*/  @P0 SHF.R.U32.HI R5, RZ, R9, R4 ;  /* 0x00000009ff050219 */ /* 0x008fc60000011604 */
[----:B------:R-:W-:Y:S02]  /*114a0*/  IMAD.IADD R3, R11, 0x1, R3 ;  /* 0x000000010b037824 */ /* 0x000fe400078e0203 */
[----:B0-----:R-:W-:Y:S02]  /*114b0*/  IMAD R9, R8, R7, UR10 ;  /* 0x0000000a08097e24 */ /* 0x001fe4000f8e0207 */
[----:B------:R-:W-:Y:S02]  /*114c0*/  IMAD.MOV R7, RZ, RZ, -R5 ;  /* 0x000000ffff077224 */ /* 0x000fe400078e0a05 */
[----:B------:R-:W-:Y:S01]  /*114d0*/  IMAD.WIDE.U32 R2, R9, UR4, R2 ;  /* 0x0000000409027c25 */ /* 0x000fe2000f8e0002 */
[----:B------:R-:W-:-:S03]  /*114e0*/  SHF.R.S32.HI R4, RZ, 0x1f, R9 ;  /* 0x0000001fff047819 */ /* 0x000fc60000011409 */
[----:B------:R-:W-:Y:S01]  /*114f0*/  IMAD R7, R6, R7, R0 ;  /* 0x0000000706077224 */ /* 0x000fe200078e0200 */
[----:B------:R-:W-:Y:S01]  /*11500*/  IADD3 R2, P0, R5, R2, RZ ;  /* 0x0000000205027210 */ /* 0x000fe20007f1e0ff */
[----:B------:R-:W-:-:S03]  /*11510*/  IMAD R4, R4, UR4, RZ ;  /* 0x0000000404047c24 */ /* 0x000fc6000f8e02ff */
[----:B------:R-:W-:Y:S01]  /*11520*/  SHF.R.S32.HI R0, RZ, 0x1f, R7 ;  /* 0x0000001fff007819 */ /* 0x000fe20000011407 */
[----:B------:R-:W-:Y:S01]  /*11530*/  IMAD R4, R9, UR5, R4 ;  /* 0x0000000509047c24 */ /* 0x000fe2000f8e0204 */
[----:B------:R-:W-:Y:S01]  /*11540*/  SHF.R.S32.HI R9, RZ, 0x1f, R5 ;  /* 0x0000001fff097819 */ /* 0x000fe20000011405 */
[----:B------:R-:W-:Y:S02]  /*11550*/  ULDC.64 UR4, c[0x0][0xbc8] ;  /* 0x0002f20000047ab9 */ /* 0x000fe40000000a00 */
[----:B------:R-:W-:Y:S01]  /*11560*/  IMAD R0, R0, UR4, RZ ;  /* 0x0000000400007c24 */ /* 0x000fe2000f8e02ff */
[----:B------:R-:W-:-:S03]  /*11570*/  IADD3.X R3, R9, R3, R4, P0, !PT ;  /* 0x0000000309037210 */ /* 0x000fc600007fe404 */
[C---:B------:R-:W-:Y:S02]  /*11580*/  IMAD R5, R7.reuse, UR5, R0 ;  /* 0x0000000507057c24 */ /* 0x040fe4000f8e0200 */
[----:B------:R-:W-:Y:S01]  /*11590*/  IMAD.WIDE.U32 R2, R7, UR4, R2 ;  /* 0x0000000407027c25 */ /* 0x000fe2000f8e0002 */
[----:B------:R-:W-:-:S03]  /*115a0*/  ULDC.64 UR4, c[0x0][0xba8] ;  /* 0x0002ea0000047ab9 */ /* 0x000fc60000000a00 */
[----:B------:R-:W-:Y:S01]  /*115b0*/  IMAD.IADD R3, R3, 0x1, R5 ;  /* 0x0000000103037824 */ /* 0x000fe200078e0205 */
[----:B------:R-:W-:-:S04]  /*115c0*/  LEA R4, P0, R2, UR4, 0x2 ;  /* 0x0000000402047c11 */ /* 0x000fc8000f8010ff */
[----:B------:R-:W-:Y:S01]  /*115d0*/  LEA.HI.X R5, R2, UR5, R3, 0x2, P0 ;  /* 0x0000000502057c11 */ /* 0x000fe200080f1403 */
[----:B------:R-:W-:-:S05]  /*115e0*/  IMAD.MOV.U32 R3, RZ, RZ, -0x800000 ;  /* 0xff800000ff037424 */ /* 0x000fca00078e00ff */
[----:B------:R0:W-:Y:S01]  /*115f0*/  STG.E desc[UR12][R4.64], R3 ;  /* 0x0000000304007986 */ /* 0x0001e2000c10190c */
[----:B------:R-:W-:Y:S05]  /*11600*/  BRA `(.L_x_847) ;  /* 0x0000004400347947 */ /* 0x000fea0003800000 */
.L_x_845:
        /* <DEDUP_REMOVED lines=18> */
.L_x_929:
[----:B------:R-:W-:Y:S01]  /*11730*/  ULDC UR7, c[0x0][0xc50] ;  /* 0x0003140000077ab9 */ /* 0x000fe20000000800 */
[----:B------:R-:W-:Y:S01]  /*11740*/  UMOV UR36, UR6 ;  /* 0x0000000600247c82 */ /* 0x000fe20008000000 */
[----:B------:R-:W-:-:S11]  /*11750*/  UISETP.NE.AND UP0, UPT, UR7, 0x1, UPT ;  /* 0x000000010700788c */ /* 0x000fd6000bf05270 */
[----:B------:R-:W-:Y:S01]  /*11760*/  @UP0 ULDC UR4, c[0x0][0xc54] ;  /* 0x0003150000040ab9 */ /* 0x000fe20000000800 */
[----:B------:R-:W-:Y:S01]  /*11770*/  @UP0 ULDC UR8, c[0x0][0xc58] ;  /* 0x0003160000080ab9 */ /* 0x000fe20000000800 */
[----:B------:R-:W-:-:S04]  /*11780*/  UIMAD.WIDE.U32 UR4, UR6, UR4, URZ ;  /* 0x00000004060472a5 */ /* 0x000fc8000f8e003f */
[----:B------:R-:W-:-:S12]  /*11790*/  @UP0 USHF.R.U32.HI UR36, URZ, UR8, UR5 ;  /* 0x000000083f240299 */ /* 0x000fd80008011605 */
.L_x_930:
[----:B------:R-:W-:Y:S01]  /*117a0*/  ISETP.GE.AND P0, PT, R19, RZ, PT ;  /* 0x000000ff1300720c */ /* 0x000fe20003f06270 */
[----:B------:R-:W-:Y:S01]  /*117b0*/  UIADD3 UR47, -UR36, URZ, URZ ;  /* 0x0000003f242f7290 */ /* 0x000fe2000fffe13f */
[----:B------:R-:W-:Y:S02]  /*117c0*/  IMAD.MOV.U32 R3, RZ, RZ, 0x1 ;  /* 0x00000001ff037424 */ /* 0x000fe400078e00ff */
[----:B------:R-:W-:Y:S01]  /*117d0*/  IMAD.MOV.U32 R0, RZ, RZ, RZ ;  /* 0x000000ffff007224 */ /* 0x000fe200078e00ff */
[----:B------:R-:W-:Y:S01]  /*117e0*/  UIMAD UR47, UR7, UR47, UR6 ;  /* 0x0000002f072f72a4 */ /* 0x000fe2000f8e0206 */
[----:B------:R-:W-:-:S07]  /*117f0*/  IMAD.MOV.U32 R4, RZ, RZ, 0x1 ;  /* 0x00000001ff047424 */ /* 0x000fce00078e00ff */
[----:B------:R-:W-:Y:S05]  /*11800*/  @!P0 BRA `(.L_x_931) ;  /* 0x0000003c00fc8947 */ /* 0x000fea0003800000 */
[----:B------:R-:W0:Y:S01]  /*11810*/  S2UR UR48, SR_CTAID.X ;  /* 0x00000000003079c3 */ /* 0x000e220000002500 */
[----:B------:R-:W-:Y:S01]  /*11820*/  ULDC.64 UR4, c[0x0][0x418] ;  /* 0x0001060000047ab9 */ /* 0x000fe20000000a00 */
[----:B------:R-:W-:Y:S01]  /*11830*/  ULDC UR6, c[0x0][0x448] ;  /* 0x0001120000067ab9 */ /* 0x000fe20000000800 */
[----:B------:R-:W-:Y:S02]  /*11840*/  UISETP.NE.U32.AND UP0, UPT, UR4, URZ, UPT ;  /* 0x0000003f0400728c */ /* 0x000fe4000bf05070 */
[----:B------:R-:W-:Y:S02]  /*11850*/  UISETP.NE.AND UP1, UPT, UR6, 0x1, UPT ;  /* 0x000000010600788c */ /* 0x000fe4000bf25270 */
[----:B------:R-:W-:Y:S01]  /*11860*/  UISETP.NE.AND.EX UP0, UPT, UR5, URZ, UPT, UP0 ;  /* 0x0000003f0500728c */ /* 0x000fe2000bf05300 */
[----:B------:R-:W-:Y:S02]  /*11870*/  ULDC UR6, c[0x0][0x424] ;  /* 0x0001090000067ab9 */ /* 0x000fe40000000800 */
[----:B------:R-:W-:Y:S01]  /*11880*/  ULDC.64 UR4, c[0x0][0x9e0] ;  /* 0x0002780000047ab9 */ /* 0x000fe20000000a00 */
[----:B------:R-:W-:-:S02]  /*11890*/  USEL UR9, UR6, 0x1, UP0 ;  /* 0x0000000106097887 */ /* 0x000fc40008000000 */
[----:B------:R-:W-:Y:S01]  /*118a0*/  UISETP.GE.AND UP0, UPT, UR5, 0x1, UPT ;  /* 0x000000010500788c */ /* 0x000fe2000bf06270 */
[----:B------:R-:W-:Y:S02]  /*118b0*/  ULDC UR10, c[0x0][0x288] ;  /* 0x0000a200000a7ab9 */ /* 0x000fe40000000800 */
[----:B------:R-:W-:Y:S01]  /*118c0*/  @UP1 ULDC UR7, c[0x0][0x44c] ;  /* 0x0001130000071ab9 */ /* 0x000fe20000000800 */
[----:B------:R-:W-:Y:S01]  /*118d0*/  ULDC UR12, c[0x0][0x2f0] ;  /* 0x0000bc00000c7ab9 */ /* 0x000fe20000000800 */
[----:B------:R-:W-:Y:S01]  /*118e0*/  UIADD3 UR11, -UR10, 0x1, URZ ;  /* 0x000000010a0b7890 */ /* 0x000fe2000fffe13f */
[----:B------:R-:W-:Y:S01]  /*118f0*/  PLOP3.LUT P1, PT, PT, PT, UP0, 0x80, 0x0 ;  /* 0x000000000000781c */ /* 0x000fe20003f2f008 */
[----:B------:R-:W-:Y:S01]  /*11900*/  UIMAD UR13, UR9, UR12, 0x7f ;  /* 0x0000007f090d74a4 */ /* 0x000fe2000f8e020c */
[----:B------:R-:W-:Y:S01]  /*11910*/  @UP1 ULDC UR14, c[0x0][0x450] ;  /* 0x00011400000e1ab9 */ /* 0x000fe20000000800 */
[----:B------:R-:W-:Y:S02]  /*11920*/  UIMAD UR11, UR9, UR12, UR11 ;  /* 0x0000000c090b72a4 */ /* 0x000fe4000f8e020b */
[----:B0-----:R-:W-:-:S04]  /*11930*/  UIMAD UR48, UR48, 0xc0, URZ ;  /* 0x000000c0303078a4 */ /* 0x001fc8000f8e023f */
[----:B------:R-:W-:-:S04]  /*11940*/  UIADD3 UR8, UR48, 0xbf, URZ ;  /* 0x000000bf30087890 */ /* 0x000fc8000fffe03f */
[----:B------:R-:W-:-:S04]  /*11950*/  UIMAD.WIDE.U32 UR6, UR8, UR7, URZ ;  /* 0x00000007080672a5 */ /* 0x000fc8000f8e003f */
[----:B------:R-:W-:Y:S02]  /*11960*/  @UP1 USHF.R.U32.HI UR8, URZ, UR14, UR7 ;  /* 0x0000000e3f081299 */ /* 0x000fe40008011607 */
[----:B------:R-:W-:Y:S02]  /*11970*/  USHF.R.S32.HI UR7, URZ, 0x1f, UR13 ;  /* 0x0000001f3f077899 */ /* 0x000fe4000801140d */
[----:B------:R-:W-:Y:S02]  /*11980*/  UIADD3 UR6, UR11, UR8, URZ ;  /* 0x000000080b067290 */ /* 0x000fe4000fffe03f */
[----:B------:R-:W-:Y:S02]  /*11990*/  ULEA.HI UR7, UR7, UR13, URZ, 0x7 ;  /* 0x0000000d07077291 */ /* 0x000fe4000f8f383f */
[----:B------:R-:W-:Y:S02]  /*119a0*/  UIADD3 UR4, UR6, UR4, URZ ;  /* 0x0000000406047290 */ /* 0x000fe4000fffe03f */
[----:B------:R-:W-:Y:S01]  /*119b0*/  USHF.R.S32.HI UR46, URZ, 0x7, UR7 ;  /* 0x000000073f2e7899 */ /* 0x000fe20008011407 */
[----:B------:R-:W-:Y:S11]  /*119c0*/  @!P1 BRA `(.L_x_932) ;  /* 0x0000000000449947 */ /* 0x000ff60003800000 */
        /* <DEDUP_REMOVED lines=10> */
.L_x_933:
[----:B------:R-:W-:-:S11]  /*11a70*/  UISETP.NE.AND UP0, UPT, UR5, 0x1, UPT ;  /* 0x000000010500788c */ /* 0x000fd6000bf05270 */
[----:B------:R-:W-:Y:S02]  /*11a80*/  @UP0 ULDC.64 UR14, c[0x0][0x9e8] ;  /* 0x00027a00000e0ab9 */ /* 0x000fe40000000a00 */
[----:B------:R-:W-:-:S04]  /*11a90*/  UIMAD.WIDE.U32 UR6, UR8, UR14, URZ ;  /* 0x0000000e080672a5 */ /* 0x000fc8000f8e003f */
[----:B------:R-:W-:-:S12]  /*11aa0*/  @UP0 USHF.R.U32.HI UR8, URZ, UR15, UR7 ;  /* 0x0000000f3f080299 */ /* 0x000fd80008011607 */
.L_x_934:
[----:B------:R-:W-:-:S04]  /*11ab0*/  UIMAD UR8, UR8, UR5, UR5 ;  /* 0x00000005080872a4 */ /* 0x000fc8000f8e0205 */
[----:B------:R-:W-:-:S04]  /*11ac0*/  UISETP.LT.AND UP0, UPT, UR4, UR8, UPT ;  /* 0x000000080400728c */ /* 0x000fc8000bf01270 */
[----:B------:R-:W-:-:S12]  /*11ad0*/  USEL UR4, UR4, UR8, UP0 ;  /* 0x0000000804047287 */ /* 0x000fd80008000000 */
.L_x_932:
[----:B------:R-:W-:Y:S01]  /*11ae0*/  UIADD3 UR4, UR4, 0x7f, URZ ;  /* 0x0000007f04047890 */ /* 0x000fe2000fffe03f */
[----:B------:R-:W-:Y:S01]  /*11af0*/  @UP1 ULDC UR6, c[0x0][0x44c] ;  /* 0x0001130000061ab9 */ /* 0x000fe20000000800 */
[----:B------:R-:W-:Y:S02]  /*11b00*/  @UP1 ULDC UR11, c[0x0][0x450] ;  /* 0x00011400000b1ab9 */ /* 0x000fe40000000800 */
[----:B------:R-:W-:Y:S02]  /*11b10*/  USHF.R.S32.HI UR8, URZ, 0x1f, UR4 ;  /* 0x0000001f3f087899 */ /* 0x000fe40008011404 */
[----:B------:R-:W-:Y:S02]  /*11b20*/  UIMAD.WIDE.U32 UR6, UR48, UR6, URZ ;  /* 0x00000006300672a5 */ /* 0x000fe4000f8e003f */
[----:B------:R-:W-:Y:S02]  /*11b30*/  ULEA.HI UR8, UR8, UR4, URZ, 0x7 ;  /* 0x0000000408087291 */ /* 0x000fe4000f8f383f */
[----:B------:R-:W-:Y:S01]  /*11b40*/  UIMAD UR9, UR9, UR12, -UR10 ;  /* 0x0000000c090972a4 */ /* 0x000fe2000f8e0a0a */
[----:B------:R-:W-:Y:S01]  /*11b50*/  UMOV UR4, UR48 ;  /* 0x0000003000047c82 */ /* 0x000fe20008000000 */
[----:B------:R-:W-:-:S02]  /*11b60*/  USHF.R.S32.HI UR44, URZ, 0x7, UR8 ;  /* 0x000000073f2c7899 */ /* 0x000fc40008011408 */
[----:B------:R-:W-:Y:S02]  /*11b70*/  @UP1 USHF.R.U32.HI UR4, URZ, UR11, UR7 ;  /* 0x0000000b3f041299 */ /* 0x000fe40008011607 */
[----:B------:R-:W-:Y:S02]  /*11b80*/  UISETP.LT.AND UP0, UPT, UR46, UR44, UPT ;  /* 0x0000002c2e00728c */ /* 0x000fe4000bf01270 */
[----:B------:R-:W-:Y:S01]  /*11b90*/  UIADD3 UR4, UR9, UR4, URZ ;  /* 0x0000000409047290 */ /* 0x000fe2000fffe03f */
[----:B------:R-:W-:Y:S01]  /*11ba0*/  ULDC UR8, c[0x0][0x9dc] ;  /* 0x0002770000087ab9 */ /* 0x000fe20000000800 */
[----:B------:R-:W-:Y:S02]  /*11bb0*/  USEL UR12, UR46, UR44, UP0 ;  /* 0x0000002c2e0c7287 */ /* 0x000fe40008000000 */
        /* <DEDUP_REMOVED lines=12> */
.L_x_936:
[----:B------:R-:W-:-:S11]  /*11c80*/  UISETP.NE.AND UP0, UPT, UR5, 0x1, UPT ;  /* 0x000000010500788c */ /* 0x000fd6000bf05270 */
[----:B------:R-:W-:Y:S02]  /*11c90*/  @UP0 ULDC.64 UR10, c[0x0][0x9e8] ;  /* 0x00027a00000a0ab9 */ /* 0x000fe40000000a00 */
[----:B------:R-:W-:-:S04]  /*11ca0*/  UIMAD.WIDE.U32 UR6, UR4, UR10, URZ ;  /* 0x0000000a040672a5 */ /* 0x000fc8000f8e003f */
[----:B------:R-:W-:-:S12]  /*11cb0*/  @UP0 USHF.R.U32.HI UR4, URZ, UR11, UR7 ;  /* 0x0000000b3f040299 */ /* 0x000fd80008011607 */
.L_x_937:
[----:B------:R-:W-:-:S04]  /*11cc0*/  UIMAD UR4, UR4, UR5, URZ ;  /* 0x00000005040472a4 */ /* 0x000fc8000f8e023f */
[----:B------:R-:W-:-:S04]  /*11cd0*/  UISETP.LT.AND UP0, UPT, UR8, UR4, UPT ;  /* 0x000000040800728c */ /* 0x000fc8000bf01270 */
[----:B------:R-:W-:-:S12]  /*11ce0*/  USEL UR8, UR8, UR4, !UP0 ;  /* 0x0000000408087287 */ /* 0x000fd8000c000000 */
.L_x_935:
[----:B------:R-:W-:Y:S02]  /*11cf0*/  USHF.R.S32.HI UR4, URZ, 0x1f, UR8 ;  /* 0x0000001f3f047899 */ /* 0x000fe40008011408 */
[----:B------:R-:W-:Y:S02]  /*11d00*/  USHF.R.U32.HI UR9, URZ, 0x10, UR47 ;  /* 0x000000103f097899 */ /* 0x000fe4000801162f */
[----:B------:R-:W-:Y:S02]  /*11d10*/  ULEA.HI UR4, UR4, UR8, URZ, 0x7 ;  /* 0x0000000804047291 */ /* 0x000fe4000f8f383f */
[----:B------:R-:W-:Y:S02]  /*11d20*/  ULOP3.LUT UR47, UR47, 0xffff, URZ, 0xc0, !UPT ;  /* 0x0000ffff2f2f7892 */ /* 0x000fe4000f8ec03f */
[----:B------:R-:W-:Y:S01]  /*11d30*/  USHF.R.S32.HI UR4, URZ, 0x7, UR4 ;  /* 0x000000073f047899 */ /* 0x000fe20008011404 */
[----:B------:R-:W-:-:S03]  /*11d40*/  UMOV UR43, URZ ;  /* 0x0000003f002b7c82 */ /* 0x000fc60008000000 */
[----:B------:R-:W-:-:S04]  /*11d50*/  UISETP.LT.AND UP0, UPT, URZ, UR4, UPT ;  /* 0x000000043f00728c */ /* 0x000fc8000bf01270 */
[----:B------:R-:W-:Y:S02]  /*11d60*/  USEL UR42, URZ, UR4, !UP0 ;  /* 0x000000043f2a7287 */ /* 0x000fe4000c000000 */
[----:B------:R-:W-:Y:S02]  /*11d70*/  UISETP.NE.AND UP0, UPT, UR9, URZ, UPT ;  /* 0x0000003f0900728c */ /* 0x000fe4000bf05270 */
[----:B------:R-:W-:-:S06]  /*11d80*/  UISETP.GT.AND UP1, UPT, UR12, UR42, UPT ;  /* 0x0000002a0c00728c */ /* 0x000fcc000bf24270 */
[----:B------:R-:W-:-:S03]  /*11d90*/  PLOP3.LUT P0, PT, PT, PT, UP1, 0x80, 0x0 ;  /* 0x000000000000781c */ /* 0x000fc60003f0f018 */
[----:B------:R-:W-:-:S10]  /*11da0*/  @!UP0 ULDC UR9, c[0x0][0x9f0] ;  /* 0x00027c0000098ab9 */ /* 0x000fd40000000800 */
[----:B------:R-:W-:Y:S05]  /*11db0*/  @!P0 BRA `(.L_x_938) ;  /* 0x0000000000848947 */ /* 0x000fea0003800000 */
[----:B------:R-:W-:Y:S01]  /*11dc0*/  IMAD.U32 R4, RZ, RZ, UR9 ;  /* 0x00000009ff047e24 */ /* 0x000fe2000f8e00ff */
[----:B------:R-:W-:-:S04]  /*11dd0*/  UIADD3 UR4, UR9, -0x1, UR12 ;  /* 0xffffffff09047890 */ /* 0x000fc8000fffe00c */
[-C--:B------:R-:W-:Y:S01]  /*11de0*/  IABS R0, R4.reuse ;  /* 0x0000000400007213 */ /* 0x080fe20000000000 */
[----:B------:R-:W-:Y:S01]  /*11df0*/  UIADD3 UR6, -UR42, UR4, URZ ;  /* 0x000000042a067290 */ /* 0x000fe2000fffe13f */
[----:B------:R-:W-:Y:S02]  /*11e00*/  IABS R6, R4 ;  /* 0x0000000400067213 */ /* 0x000fe40000000000 */
[----:B------:R-:W-:Y:S01]  /*11e10*/  R2UR UR10, R0 ;  /* 0x00000000000a72ca */ /* 0x000fe200000e0000 */
[----:B------:R-:W-:Y:S02]  /*11e20*/  UMOV UR4, URZ ;  /* 0x0000003f00047c82 */ /* 0x000fe40008000000 */
[----:B------:R-:W-:Y:S01]  /*11e30*/  IABS R5, UR6 ;  /* 0x0000000600057c13 */ /* 0x000fe20008000000 */
[----:B------:R-:W-:-:S04]  /*11e40*/  ULOP3.LUT UR6, UR6, UR9, URZ, 0x3c, !UPT ;  /* 0x0000000906067292 */ /* 0x000fc8000f8e3c3f */
[----:B------:R-:W-:-:S05]  /*11e50*/  IMAD.MOV.U32 R4, RZ, RZ, R5 ;  /* 0x000000ffff047224 */ /* 0x000fca00078e0005 */
[----:B------:R-:W0:Y:S01]  /*11e60*/  I2F.RP R0, UR10 ;  /* 0x0000000a00007d06 */ /* 0x000e220008209400 */
[----:B------:R-:W-:-:S07]  /*11e70*/  R2UR UR8, R4 ;  /* 0x00000000040872ca */ /* 0x000fce00000e0000 */
[----:B0-----:R-:W0:Y:S02]  /*11e80*/  MUFU.RCP R0, R0 ;  /* 0x0000000000007308 */ /* 0x001e240000001000 */
[----:B0-----:R-:W-:Y:S02]  /*11e90*/  VIADD R3, R0, 0xffffffe ;  /* 0x0ffffffe00037836 */ /* 0x001fe40000000000 */
        /* <DEDUP_REMOVED lines=15> */
[----:B------:R-:W-:Y:S02]  /*11f90*/  UISETP.NE.AND UP0, UPT, UR9, URZ, UPT ;  /* 0x0000003f0900728c */ /* 0x000fe4000bf05270 */
[----:B------:R-:W-:-:S09]  /*11fa0*/  @!UP1 UIADD3 UR5, -UR5, URZ, URZ ;  /* 0x0000003f05059290 */ /* 0x000fd2000fffe13f */
[----:B------:R-:W-:-:S07]  /*11fb0*/  @!UP0 ULOP3.LUT UR5, URZ, UR9, URZ, 0x33, !UPT ;  /* 0x000000093f058292 */ /* 0x000fce000f8e333f */
[----:B------:R-:W-:-:S05]  /*11fc0*/  UMOV UR43, UR5 ;  /* 0x00000005002b7c82 */ /* 0x000fca0008000000 */
.L_x_938:
[----:B------:R-:W-:Y:S01]  /*11fd0*/  UIMAD UR39, UR47, UR43, UR42 ;  /* 0x0000002b2f2772a4 */ /* 0x000fe2000f8e022a */
[----:B------:R-:W-:Y:S02]  /*11fe0*/  IMAD.U32 R18, RZ, RZ, UR12 ;  /* 0x0000000cff127e24 */ /* 0x000fe4000f8e00ff */
[----:B------:R-:W-:Y:S02]  /*11ff0*/  IMAD.MOV.U32 R0, RZ, RZ, RZ ;  /* 0x000000ffff007224 */ /* 0x000fe400078e00ff */
[----:B------:R-:W-:Y:S02]  /*12000*/  IMAD.MOV.U32 R4, RZ, RZ, 0x1 ;  /* 0x00000001ff047424 */ /* 0x000fe400078e00ff */
[----:B------:R-:W-:-:S05]  /*12010*/  IMAD.U32 R3, RZ, RZ, UR39 ;  /* 0x00000027ff037e24 */ /* 0x000fca000f8e00ff */
[----:B------:R-:W-:Y:S01]  /*12020*/  VIADDMNMX R18, R3, UR43, R18, PT ;  /* 0x0000002b03127c46 */ /* 0x000fe2000b800112 */
[----:B------:R-:W-:-:S03]  /*12030*/  IMAD.MOV.U32 R3, RZ, RZ, 0x1 ;  /* 0x00000001ff037424 */ /* 0x000fc600078e00ff */
[----:B------:R-:W-:-:S13]  /*12040*/  ISETP.GT.AND P0, PT, R18, UR39, PT ;  /* 0x0000002712007c0c */ /* 0x000fda000bf04270 */
        /* <DEDUP_REMOVED lines=11> */
[----:B------:R-:W-:Y:S02]  /*12100*/  IMAD.U32 R4, RZ, RZ, UR4 ;  /* 0x00000004ff047e24 */ /* 0x000fe4000f8e00ff */
[----:B------:R-:W-:Y:S01]  /*12110*/  IMAD.U32 R5, RZ, RZ, UR5 ;  /* 0x00000005ff057e24 */ /* 0x000fe2000f8e00ff */
[----:B------:R-:W0:Y:S01]  /*12120*/  LDC.64 R14, c[0x4][R14] ;  /* 0x010000000e0e7b82 */ /* 0x000e220000000a00 */
[----:B------:R-:W-:Y:S01]  /*12130*/  ULDC.64 UR4, c[0x4][0x30] ;  /* 0x01000c0000047ab9 */ /* 0x000fe20000000a00 */
        /* <DEDUP_REMOVED lines=9> */
.L_x_939:
        /* <DEDUP_REMOVED lines=20> */
.L_x_941:
[----:B------:R0:W1:Y:S01]  /*12310*/  LDC.64 R14, c[0x4][R17] ;  /* 0x01000000110e7b82 */ /* 0x0000620000000a00 */
[----:B------:R-:W-:Y:S01]  /*12320*/  ULDC.64 UR4, c[0x4][0xa8] ;  /* 0x01002a0000047ab9 */ /* 0x000fe20000000a00 */
[----:B------:R-:W-:Y:S01]  /*12330*/  ULDC.64 UR6, c[0x4][0xb0] ;  /* 0x01002c0000067ab9 */ /* 0x000fe20000000a00 */
[----:B------:R-:W-:Y:S02]  /*12340*/  IMAD.U32 R4, RZ, RZ, UR4 ;  /* 0x00000004ff047e24 */ /* 0x000fe4000f8e00ff */
        /* <DEDUP_REMOVED lines=11> */
.L_x_940:
[----:B------:R-:W0:Y:S01]  /*12400*/  LDC.64 R4, c[0x0][0x9f8] ;  /* 0x00027e00ff047b82 */ /* 0x000e220000000a00 */
[----:B------:R-:W-:Y:S01]  /*12410*/  IMAD.MOV.U32 R17, RZ, RZ, R19 ;  /* 0x000000ffff117224 */ /* 0x000fe200078e0013 */
[----:B------:R-:W-:Y:S01]  /*12420*/  ULDC.64 UR4, c[0x0][0x208] ;  /* 0x0000820000047ab9 */ /* 0x000fe20000000a00 */
[----:B0-----:R-:W-:-:S04]  /*12430*/  ISETP.NE.U32.AND P0, PT, R4, RZ, PT ;  /* 0x000000ff0400720c */ /* 0x001fc80003f05070 */
[----:B------:R-:W-:-:S13]  /*12440*/  ISETP.NE.AND.EX P0, PT, R5, RZ, PT, P0 ;  /* 0x000000ff0500720c */ /* 0x000fda0003f05300 */
[----:B------:R-:W0:Y:S02]  /*12450*/  @P0 LDC.64 R4, c[0x0][0x9f8] ;  /* 0x00027e00ff040b82 */ /* 0x000e240000000a00 */
[----:B0-----:R-:W-:-:S06]  /*12460*/  @P0 IMAD.WIDE R6, R19, 0x4, R4 ;  /* 0x0000000413060825 */ /* 0x001fcc00078e0204 */
[----:B------:R-:W0:Y:S01]  /*12470*/  LDC.64 R4, c[0x0][0x418] ;  /* 0x00010600ff047b82 */ /* 0x000e220000000a00 */
[----:B------:R-:W2:Y:S01]  /*12480*/  @P0 LDG.E R17, desc[UR4][R6.64] ;  /* 0x0000000406110981 */ /* 0x000ea2000c1e1900 */
[----:B------:R-:W-:Y:S01]  /*12490*/  UMOV UR4, 0xffffffff ;  /* 0xffffffff00047882 */ /* 0x000fe20000000000 */
[----:B------:R-:W-:Y:S01]  /*124a0*/  LOP3.LUT R23, R23, 0xfffffffe, RZ, 0xc0, !PT ;  /* 0xfffffffe17177812 */ /* 0x000fe200078ec0ff */
[----:B------:R-:W-:Y:S01]  /*124b0*/  VIADD R27, R18, 0xffffffff ;  /* 0xffffffff121b7836 */ /* 0x000fe20000000000 */
[----:B0-----:R-:W-:-:S04]  /*124c0*/  ISETP.NE.U32.AND P0, PT, R4, RZ, PT ;  /* 0x000000ff0400720c */ /* 0x001fc80003f05070 */
[----:B------:R-:W-:-:S13]  /*124d0*/  ISETP.NE.AND.EX P1, PT, R5, RZ, PT, P0 ;  /* 0x000000ff0500720c */ /* 0x000fda0003f25300 */
[----:B------:R-:W-:Y:S02]  /*124e0*/  @P1 LOP3.LUT R23, R23, 0x1, RZ, 0xfc, !PT ;  /* 0x0000000117171812 */ /* 0x000fe400078efcff */
[----:B--2---:R-:W-:Y:S02]  /*124f0*/  SHF.R.S32.HI R22, RZ, 0x1f, R17 ;  /* 0x0000001fff167819 */ /* 0x004fe40000011411 */
[----:B------:R-:W-:Y:S01]  /*12500*/  SEL R25, R17, RZ, !P1 ;  /* 0x000000ff11197207 */ /* 0x000fe20004800000 */
[----:B------:R-:W-:Y:S06]  /*12510*/  BRA.DIV UR4, `(.L_x_942) ;  /* 0x0000003a04507947 */ /* 0x000fec000b800000 */
[----:B------:R0:W1:Y:S02]  /*12520*/  SHFL.IDX PT, R14, R26, RZ, 0x1f ;  /* 0x00001fff1a0e7589 */ /* 0x00006400000e0000 */
.L_x_1026:
[----:B-1----:R-:W-:Y:S02]  /*12530*/  ISETP.NE.AND P0, PT, R14, RZ, PT ;  /* 0x000000ff0e00720c */ /* 0x002fe40003f05270 */
[----:B------:R-:W-:Y:S02]  /*12540*/  PLOP3.LUT P2, PT, PT, PT, PT, 0x8, 0x0 ;  /* 0x000000000000781c */ /* 0x000fe40003f4e170 */
[----:B------:R-:W-:-:S11]  /*12550*/  LOP3.LUT R23, R23, 0xfffffffd, RZ, 0xc0, !PT ;  /* 0xfffffffd17177812 */ /* 0x000fd600078ec0ff */
[----:B------:R-:W-:Y:S01]  /*12560*/  @P2 LOP3.LUT R23, R23, 0x2, RZ, 0xfc, !PT ;  /* 0x0000000217172812 */ /* 0x000fe200078efcff */
[----:B------:R-:W-:Y:S06]  /*12570*/  @P0 BRA `(.L_x_943) ;  /* 0x00000004000c0947 */ /* 0x000fec0003800000 */
[----:B------:R-:W-:-:S03]  /*12580*/  UMOV UR4, 0xffffffff ;  /* 0xffffffff00047882 */ /* 0x000fc60000000000 */
[----:B------:R-:W-:Y:S05]  /*12590*/  BRA.DIV UR4, `(.L_x_944) ;  /* 0x0000003a04507947 */ /* 0x000fea000b800000 */
[----:B------:R-:W-:-:S13]  /*125a0*/  ELECT P6, URZ, PT ;  /* 0x00000000003f782f */ /* 0x000fda00038c0000 */
.L_x_1029:
[----:B------:R-:W-:Y:S05]  /*125b0*/  @!P6 BRA `(.L_x_943) ;  /* 0x0000000000fce947 */ /* 0x000fea0003800000 */
[----:B------:R-:W-:Y:S02]  /*125c0*/  IMAD.MOV.U32 R0, RZ, RZ, 0x1 ;  /* 0x00000001ff007424 */ /* 0x000fe400078e00ff */
[----:B------:R-:W-:-:S03]  /*125d0*/  IMAD.MOV.U32 R25, RZ, RZ, R17 ;  /* 0x000000ffff197224 */ /* 0x000fc600078e0011 */
[----:B------:R-:W-:Y:S01]  /*125e0*/  SHF.L.U32 R0, R0, 0x1f, RZ ;  /* 0x0000001f00007819 */ /* 0x000fe200000006ff */
[----:B------:R-:W-:Y:S06]  /*125f0*/  @!P1 BRA `(.L_x_945) ;  /* 0x00000000004c9947 */ /* 0x000fec0003800000 */
[----:B------:R-:W1:Y:S01]  /*12600*/  LDC R10, c[0x0][0x43c] ;  /* 0x00010f00ff0a7b82 */ /* 0x000e620000000800 */
[----:B------:R-:W-:Y:S01]  /*12610*/  IMAD.MOV.U32 R3, RZ, RZ, R27 ;  /* 0x000000ffff037224 */ /* 0x000fe200078e001b */
[----:B------:R-:W-:Y:S01]  /*12620*/  ULDC.64 UR4, c[0x0][0x428] ;  /* 0x00010a0000047ab9 */ /* 0x000fe20000000a00 */
[----:B------:R-:W-:Y:S01]  /*12630*/  ULDC.64 UR6, c[0x0][0x208] ;  /* 0x0000820000067ab9 */ /* 0x000fe20000000a00 */
[----:B------:R-:W-:-:S04]  /*12640*/  IMAD R8, R22, UR4, RZ ;  /* 0x0000000416087c24 */ /* 0x000fc8000f8e02ff */
[----:B------:R-:W-:Y:S01]  /*12650*/  IMAD R9, R17, UR5, R8 ;  /* 0x0000000511097c24 */ /* 0x000fe2000f8e0208 */
[----:B-1----:R-:W-:-:S13]  /*12660*/  ISETP.NE.AND P0, PT, R10, 0x1, PT ;  /* 0x000000010a00780c */ /* 0x002fda0003f05270 */
[----:B------:R-:W1:Y:S02]  /*12670*/  @P0 LDC.64 R6, c[0x0][0x440] ;  /* 0x00011000ff060b82 */ /* 0x000e640000000a00 */
[----:B-1----:R-:W-:-:S05]  /*12680*/  @P0 IMAD.HI.U32 R6, R27, R6, RZ ;  /* 0x000000061b060227 */ /* 0x002fca00078e00ff */
        /* <DEDUP_REMOVED lines=8> */
[----:B------:R-:W-:-:S04]  /*12710*/  IMAD.MOV R3, RZ, RZ, -R3 ;  /* 0x000000ffff037224 */ /* 0x000fc800078e0a03 */
[----:B------:R-:W-:-:S07]  /*12720*/  IMAD R27, R10, R3, R27 ;  /* 0x000000030a1b7224 */ /* 0x000fce00078e021b */
.L_x_945:
[----:B------:R-:W2:Y:S01]  /*12730*/  SYNCS.PHASECHK.TRANS64.TRYWAIT P0, [UR38+0x2d840], R0 ;  /* 0x02d84000ff0075a7 */ /* 0x000ea20008000166 */
[----:B------:R-:W-:Y:S01]  /*12740*/  ISETP.NE.AND P1, PT, R24, RZ, PT ;  /* 0x000000ff1800720c */ /* 0x000fe20003f25270 */
[----:B--2---:R-:W-:-:S12]  /*12750*/  @!P0 BRA `(.L_x_946) ;  /* 0x0000003800008947 */ /* 0x004fd80003800000 */
.L_x_1030:
[----:B------:R-:W-:Y:S05]  /*12760*/  @P1 BRA `(.L_x_947) ;  /* 0x0000000000141947 */ /* 0x000fea0003800000 */
[----:B------:R-:W-:Y:S01]  /*12770*/  LOP3.LUT P0, RZ, R2, 0x1f, RZ, 0xc0, !PT ;  /* 0x0000001f02ff7812 */ /* 0x000fe2000780c0ff */
[----:B--2---:R-:W-:-:S04]  /*12780*/  IMAD.MOV.U32 R0, RZ, RZ, 0x6000 ;  /* 0x00006000ff007424 */ /* 0x004fc800078e00ff */
[----:B------:R3:W-:Y:S08]  /*12790*/  SYNCS.ARRIVE.TRANS64 RZ, [UR38+0x2d830], R0 ;  /* 0x02d83000ffff79a7 */ /* 0x0007f00008000026 */
[----:B---3--:R-:W-:Y:S05]  /*127a0*/  @!P0 BRA `(.L_x_947) ;  /* 0x0000000000048947 */ /* 0x008fea0003800000 */
[----:B------:R-:W-:Y:S01]  /*127b0*/  BPT.TRAP 0x1 ;  /* 0x000000040000795c */ /* 0x000fe20000300000 */
.L_x_947:
[----:B------:R-:W-:Y:S01]  /*127c0*/  R2UR UR11, R27 ;  /* 0x000000001b0b72ca */ /* 0x000fe200000e0000 */
[----:B------:R-:W-:Y:S01]  /*127d0*/  ULDC.64 UR4, c[0x0][0x198] ;  /* 0x0000660000047ab9 */ /* 0x000fe20000000a00 */
[----:B-----5:R-:W-:Y:S01]  /*127e0*/  R2UR UR13, R25 ;  /* 0x00000000190d72ca */ /* 0x020fe200000e0000 */
[----:B------:R-:W-:Y:S01]  /*127f0*/  UIADD3 UR4, UP0, UR4, 0x370, URZ ;  /* 0x0000037004047890 */ /* 0x000fe2000ff1e03f */
[----:B------:R-:W-:Y:S01]  /*12800*/  PLOP3.LUT P0, PT, PT, PT, PT, 0x80, 0x0 ;  /* 0x000000000000781c */ /* 0x000fe20003f0f070 */
[----:B------:R-:W-:Y:S01]  /*12810*/  UIADD3 UR8, UR38, 0x15400, URZ ;  /* 0x0001540026087890 */ /* 0x000fe2000fffe03f */
[----:B------:R-:W-:Y:S01]  /*12820*/  LOP3.LUT R23, R23, 0xfffffffd, RZ, 0xc0, !PT ;  /* 0xfffffffd17177812 */ /* 0x000fe200078ec0ff */
[----:B------:R-:W-:Y:S02]  /*12830*/  UIADD3 UR9, UR38, 0x2d830, URZ ;  /* 0x0002d83026097890 */ /* 0x000fe4000fffe03f */
[----:B------:R-:W-:Y:S02]  /*12840*/  UIADD3.X UR5, URZ, UR5, URZ, UP0, !UPT ;  /* 0x000000053f057290 */ /* 0x000fe400087fe43f */
[----:B------:R-:W-:-:S02]  /*12850*/  UIADD3 UR24, UR38, 0x17400, URZ ;  /* 0x0001740026187890 */ /* 0x000fc4000fffe03f */
[----:B------:R-:W-:Y:S02]  /*12860*/  USHF.L.U32 UR11, UR11, 0x7, URZ ;  /* 0x000000070b0b7899 */ /* 0x000fe4000800063f */
        /* <DEDUP_REMOVED lines=13> */
[----:B------:R-:W-:Y:S01]  /*12940*/  UMOV UR21, UR13 ;  /* 0x0000000d00157c82 */ /* 0x000fe20008000000 */
[----:B------:R3:W-:Y:S01]  /*12950*/  UTMALDG.4D [UR8], [UR4], desc[UR6] ;  /* 0x00000608040075b4 */ /* 0x0007e20008019000 */
[----:B------:R-:W-:Y:S01]  /*12960*/  UMOV UR19, UR11 ;  /* 0x0000000b00137c82 */ /* 0x000fe20008000000 */
[----:B------:R-:W-:Y:S01]  /*12970*/  @P0 LOP3.LUT R23, R23, 0x2, RZ, 0xfc, !PT ;  /* 0x0000000217170812 */ /* 0x000fe200078efcff */
[----:B------:R3:W-:Y:S01]  /*12980*/  UTMALDG.4D [UR24], [UR4], desc[UR6] ;  /* 0x00000618040075b4 */ /* 0x0007e20008019000 */
[----:B------:R3:W-:Y:S02]  /*12990*/  UTMALDG.4D [UR16], [UR4], desc[UR6] ;  /* 0x00000610040075b4 */ /* 0x0007e40008019000 */
[----:B---3--:R-:W-:-:S03]  /*129a0*/  NOP ;  /* 0x0000000000007918 */ /* 0x008fc60000000000 */
.L_x_943:
[----:B------:R-:W-:Y:S05]  /*129b0*/  WARPSYNC.ALL ;  /* 0x0000000000007948 */ /* 0x000fea0003800000 */
[----:B------:R-:W-:Y:S01]  /*129c0*/  UIADD3 UR5, UR38, 0xc400, URZ ;  /* 0x0000c40026057890 */ /* 0x000fe2000fffe03f */
[----:B------:R-:W-:Y:S01]  /*129d0*/  BAR.SYNC.DEFER_BLOCKING 0x8, 0x200 ;  /* 0x0208000000007b1d */ /* 0x000fe20000010000 */
[----:B------:R-:W-:Y:S01]  /*129e0*/  USHF.R.S32.HI UR4, URZ, 0x1f, UR36 ;  /* 0x0000001f3f047899 */ /* 0x000fe20008011424 */
[----:B------:R-:W-:Y:S01]  /*129f0*/  SHF.R.S32.HI R29, RZ, 0x1f, R19 ;  /* 0x0000001fff1d7819 */ /* 0x000fe20000011413 */
[----:B------:R-:W-:-:S03]  /*12a00*/  ULOP3.LUT UP0, URZ, UR5, 0x1bf, URZ, 0xc0, !UPT ;  /* 0x000001bf053f7892 */ /* 0x000fc6000f80c03f */
[----:B------:R-:W-:Y:S02]  /*12a10*/  ULDC.64 UR6, c[0x0][0x2d8] ;  /* 0x0000b60000067ab9 */ /* 0x000fe40000000a00 */
[----:B------:R-:W-:Y:S01]  /*12a20*/  UIMAD UR4, UR4, UR6, URZ ;  /* 0x00000006040472a4 */ /* 0x000fe2000f8e023f */
[----:B------:R-:W-:Y:S01]  /*12a30*/  PLOP3.LUT P0, PT, PT, PT, UP0, 0x80, 0x0 ;  /* 0x000000000000781c */ /* 0x000fe20003f0f008 */
[----:B------:R-:W-:Y:S02]  /*12a40*/  UIMAD.WIDE.U32 UR40, UR36, UR6, URZ ;  /* 0x00000006242872a5 */ /* 0x000fe4000f8e003f */
[----:B------:R-:W-:-:S04]  /*12a50*/  UIMAD UR4, UR36, UR7, UR4 ;  /* 0x00000007240472a4 */ /* 0x000fc8000f8e0204 */
[----:B------:R-:W-:-:S06]  /*12a60*/  UIADD3 UR45, UR41, UR4, URZ ;  /* 0x00000004292d7290 */ /* 0x000fcc000fffe03f */
[----:B------:R-:W-:Y:S06]  /*12a70*/  @!P0 BRA `(.L_x_948) ;  /* 0x0000000000408947 */ /* 0x000fec0003800000 */
[----:B------:R-:W-:Y:S01]  /*12a80*/  MOV R14, 0x0 ;  /* 0x00000000000e7802 */ /* 0x000fe20000000f00 */
[----:B------:R-:W-:Y:S01]  /*12a90*/  ULDC.64 UR4, c[0x4][0xa8] ;  /* 0x01002a0000047ab9 */ /* 0x000fe20000000a00 */
[----:B------:R-:W-:Y:S01]  /*12aa0*/  ULDC.64 UR6, c[0x4][0xb0] ;  /* 0x01002c0000067ab9 */ /* 0x000fe20000000a00 */
[----:B-1----:R-:W-:Y:S02]  /*12ab0*/  IMAD.U32 R4, RZ, RZ, UR4 ;  /* 0x00000004ff047e24 */ /* 0x002fe4000f8e00ff */
[----:B------:R-:W-:Y:S01]  /*12ac0*/  IMAD.U32 R5, RZ, RZ, UR5 ;  /* 0x00000005ff057e24 */ /* 0x000fe2000f8e00ff */
[----:B------:R-:W1:Y:S01]  /*12ad0*/  LDC.64 R14, c[0x4][R14] ;  /* 0x010000000e0e7b82 */ /* 0x000e620000000a00 */
        /* <DEDUP_REMOVED lines=9> */
[----:B012---:R-:W-:Y:S05]  /*12b70*/  CALL.ABS.NOINC R14 ;  /* 0x000000000e007343 */ /* 0x007fea0003c00000 */
.L_x_948:
[----:B--2---:R-:W2:Y:S01]  /*12b80*/  LDC R0, c[0x0][0x448] ;  /* 0x00011200ff007b82 */ /* 0x004ea20000000800 */
[----:B------:R-:W-:Y:S01]  /*12b90*/  IMAD.SHL.U32 R3, R2, 0x8, RZ ;  /* 0x0000000802037824 */ /* 0x000fe200078e00ff */
[----:B-1----:R-:W-:Y:S01]  /*12ba0*/  SHF.R.U32.HI R4, RZ, 0x3, R2 ;  /* 0x00000003ff047819 */ /* 0x002fe20000011602 */
[----:B------:R-:W-:Y:S01]  /*12bb0*/  IMAD.SHL.U32 R6, R24, 0x8, RZ ;  /* 0x0000000818067824 */ /* 0x000fe200078e00ff */
[----:B------:R-:W-:Y:S01]  /*12bc0*/  UMOV UR4, UR40 ;  /* 0x0000002800047c82 */ /* 0x000fe20008000000 */
[----:B------:R-:W-:Y:S01]  /*12bd0*/  IMAD.SHL.U32 R8, R2, 0x20, RZ ;  /* 0x0000002002087824 */ /* 0x000fe200078e00ff */
[C---:B------:R-:W-:Y:S01]  /*12be0*/  LOP3.LUT R7, R3.reuse, 0x18, RZ, 0xc0, !PT ;  /* 0x0000001803077812 */ /* 0x040fe200078ec0ff */
[----:B------:R-:W-:Y:S01]  /*12bf0*/  UMOV UR5, UR45 ;  /* 0x0000002d00057c82 */ /* 0x000fe20008000000 */
[----:B------:R-:W-:Y:S01]  /*12c00*/  LOP3.LUT R3, R3, 0x20, RZ, 0xc0, !PT ;  /* 0x0000002003037812 */ /* 0x000fe200078ec0ff */
[----:B------:R-:W-:Y:S01]  /*12c10*/  ULDC.64 UR6, c[0x0][0x2c8] ;  /* 0x0000b20000067ab9 */ /* 0x000fe20000000a00 */
[----:B------:R-:W-:Y:S01]  /*12c20*/  LOP3.LUT R4, R4, 0x3, RZ, 0xc0, !PT ;  /* 0x0000000304047812 */ /* 0x000fe200078ec0ff */
[----:B------:R-:W-:Y:S01]  /*12c30*/  ULDC.64 UR8, c[0x0][0x280] ;  /* 0x0000a00000087ab9 */ /* 0x000fe20000000a00 */
[----:B------:R-:W-:-:S03]  /*12c40*/  LOP3.LUT R6, R3, 0x300, R6, 0xf8, !PT ;  /* 0x0000030003067812 */ /* 0x000fc600078ef806 */
[C---:B------:R-:W-:Y:S02]  /*12c50*/  IMAD R3, R4.reuse, 0x40, R7 ;  /* 0x0000004004037824 */ /* 0x040fe400078e0207 */
[----:B------:R-:W-:-:S05]  /*12c60*/  IMAD.SHL.U32 R4, R4, 0x8, RZ ;  /* 0x0000000804047824 */ /* 0x000fca00078e00ff */
[----:B------:R-:W-:Y:S02]  /*12c70*/  LOP3.LUT R6, R6, R3, R4, 0xf6, !PT ;  /* 0x0000000306067212 */ /* 0x000fe400078ef604 */
[----:B--2---:R-:W-:Y:S01]  /*12c80*/  ISETP.NE.AND P0, PT, R0, 0x1, PT ;  /* 0x000000010000780c */ /* 0x004fe20003f05270 */
[----:B------:R-:W1:Y:S01]  /*12c90*/  LDC.64 R4, c[0x0][0x2e0] ;  /* 0x0000b800ff047b82 */ /* 0x000e620000000a00 */
[----:B------:R-:W-:-:S04]  /*12ca0*/  SHF.R.U32.HI R3, RZ, 0x2, R24 ;  /* 0x00000002ff037819 */ /* 0x000fc80000011618 */
[----:B------:R-:W-:-:S05]  /*12cb0*/  LOP3.LUT R8, R3, 0x60, R8, 0xf8, !PT ;  /* 0x0000006003087812 */ /* 0x000fca00078ef808 */
[----:B------:R-:W-:Y:S02]  /*12cc0*/  VIADD R11, R8, UR48 ;  /* 0x00000030080b7c36 */ /* 0x000fe40008000000 */
[----:B------:R-:W2:Y:S02]  /*12cd0*/  @P0 LDC R10, c[0x0][0x44c] ;  /* 0x00011300ff0a0b82 */ /* 0x000ea40000000800 */
[----:B------:R-:W-:-:S06]  /*12ce0*/  IMAD.MOV.U32 R9, RZ, RZ, R11 ;  /* 0x000000ffff097224 */ /* 0x000fcc00078e000b */
[----:B------:R-:W3:Y:S08]  /*12cf0*/  @P0 LDC R13, c[0x0][0x450] ;  /* 0x00011400ff0d0b82 */ /* 0x000ef00000000800 */
[----:B------:R-:W4:Y:S01]  /*12d00*/  @P0 LDC R12, c[0x0][0x44c] ;  /* 0x00011300ff0c0b82 */ /* 0x000f220000000800 */
[----:B--2---:R-:W-:-:S07]  /*12d10*/  @P0 IMAD.HI.U32 R8, R11, R10, RZ ;  /* 0x0000000a0b080227 */ /* 0x004fce00078e00ff */
[----:B------:R-:W2:Y:S01]  /*12d20*/  @P0 LDC R10, c[0x0][0x450] ;  /* 0x00011400ff0a0b82 */ /* 0x000ea20000000800 */
[----:B---3--:R-:W-:Y:S01]  /*12d30*/  @P0 SHF.R.U32.HI R9, RZ, R13, R8 ;  /* 0x0000000dff090219 */ /* 0x008fe20000011608 */
[----:B-1----:R-:W-:-:S04]  /*12d40*/  IMAD R8, R29, R4, RZ ;  /* 0x000000041d087224 */ /* 0x002fc800078e02ff */
[C---:B------:R-:W-:Y:S01]  /*12d50*/  IMAD R13, R19.reuse, R5, R8 ;  /* 0x00000005130d7224 */ /* 0x040fe200078e0208 */
[----:B------:R-:W-:Y:S01]  /*12d60*/  SHF.R.S32.HI R8, RZ, 0x1f, R9 ;  /* 0x0000001fff087819 */ /* 0x000fe20000011409 */
[----:B------:R-:W-:Y:S01]  /*12d70*/  IMAD.WIDE.U32 R4, R19, R4, UR4 ;  /* 0x0000000413047e25 */ /* 0x000fe2000f8e0004 */
[----:B------:R-:W-:-:S03]  /*12d80*/  ULDC.64 UR4, c[0x0][0x2d0] ;  /* 0x0000b40000047ab9 */ /* 0x000fc60000000a00 */
[----:B------:R-:W-:Y:S02]  /*12d90*/  IMAD R8, R8, UR4, RZ ;  /* 0x0000000408087c24 */ /* 0x000fe4000f8e02ff */
[----:B------:R-:W-:Y:S02]  /*12da0*/  IMAD.IADD R5, R5, 0x1, R13 ;  /* 0x0000000105057824 */ /* 0x000fe400078e020d */
[C---:B------:R-:W-:Y:S02]  /*12db0*/  IMAD R13, R9.reuse, UR5, R8 ;  /* 0x00000005090d7c24 */ /* 0x040fe4000f8e0208 */
[----:B------:R-:W-:Y:S02]  /*12dc0*/  IMAD.MOV R14, RZ, RZ, -R9 ;  /* 0x000000ffff0e7224 */ /* 0x000fe400078e0a09 */
[----:B------:R-:W-:-:S04]  /*12dd0*/  IMAD.WIDE.U32 R8, R9, UR4, R4 ;  /* 0x0000000409087c25 */ /* 0x000fc8000f8e0004 */
[----:B------:R-:W-:Y:S02]  /*12de0*/  IMAD.IADD R9, R9, 0x1, R13 ;  /* 0x0000000109097824 */ /* 0x000fe400078e020d */
[----:B------:R-:W-:Y:S02]  /*12df0*/  IMAD R13, R0, R14, R11 ;  /* 0x0000000e000d7224 */ /* 0x000fe400078e020b */
[----:B------:R-:W-:Y:S02]  /*12e00*/  VIADD R11, R11, 0x80 ;  /* 0x000000800b0b7836 */ /* 0x000fe40000000000 */
[----:B------:R-:W-:Y:S01]  /*12e10*/  IMAD.WIDE.U32 R8, R13, UR6, R8 ;  /* 0x000000060d087c25 */ /* 0x000fe2000f8e0008 */
[----:B------:R-:W-:-:S03]  /*12e20*/  SHF.R.S32.HI R14, RZ, 0x1f, R13 ;  /* 0x0000001fff0e7819 */ /* 0x000fc6000001140d */
[----:B----4-:R-:W-:-:S04]  /*12e30*/  @P0 IMAD.HI.U32 R15, R11, R12, RZ ;  /* 0x0000000c0b0f0227 */ /* 0x010fc800078e00ff */
[----:B------:R-:W-:-:S04]  /*12e40*/  IMAD R14, R14, UR6, RZ ;  /* 0x000000060e0e7c24 */ /* 0x000fc8000f8e02ff */
[----:B------:R-:W-:Y:S02]  /*12e50*/  IMAD R19, R13, UR7, R14 ;  /* 0x000000070d137c24 */ /* 0x000fe4000f8e020e */
[----:B------:R-:W-:Y:S01]  /*12e60*/  IMAD.MOV.U32 R13, RZ, RZ, R11 ;  /* 0x000000ffff0d7224 */ /* 0x000fe200078e000b */
[----:B--2---:R-:W-:Y:S01]  /*12e70*/  @P0 SHF.R.U32.HI R13, RZ, R10, R15 ;  /* 0x0000000aff0d0219 */ /* 0x004fe2000001160f */
[----:B------:R-:W-:Y:S01]  /*12e80*/  IMAD.IADD R19, R9, 0x1, R19 ;  /* 0x0000000109137824 */ /* 0x000fe200078e0213 */
[----:B------:R-:W-:-:S03]  /*12e90*/  LEA R10, P0, R8, UR8, 0x1 ;  /* 0x00000008080a7c11 */ /* 0x000fc6000f8008ff */
[----:B------:R-:W-:Y:S01]  /*12ea0*/  IMAD.MOV R9, RZ, RZ, -R13 ;  /* 0x000000ffff097224 */ /* 0x000fe200078e0a0d */
[----:B------:R-:W-:Y:S01]  /*12eb0*/  LEA.HI.X R19, R8, UR9, R19, 0x1, P0 ;  /* 0x0000000908137c11 */ /* 0x000fe200080f0c13 */
[----:B------:R-:W-:Y:S01]  /*12ec0*/  IMAD.WIDE.U32 R4, R13, UR4, R4 ;  /* 0x000000040d047c25 */ /* 0x000fe2000f8e0004 */
[----:B------:R-:W-:-:S03]  /*12ed0*/  SHF.R.S32.HI R8, RZ, 0x1f, R13 ;  /* 0x0000001fff087819 */ /* 0x000fc6000001140d */
[----:B------:R-:W-:Y:S02]  /*12ee0*/  IMAD R9, R0, R9, R11 ;  /* 0x0000000900097224 */ /* 0x000fe400078e020b */
[----:B------:R-:W-:Y:S01]  /*12ef0*/  IMAD R8, R8, UR4, RZ ;  /* 0x0000000408087c24 */ /* 0x000fe2000f8e02ff */
[----:B------:R-:W-:Y:S02]  /*12f00*/  ULDC UR4, c[0x0][0x2b8] ;  /* 0x0000ae0000047ab9 */ /* 0x000fe40000000800 */
[----:B------:R-:W-:Y:S01]  /*12f10*/  ISETP.GE.AND P2, PT, R7, UR4, PT ;  /* 0x0000000407007c0c */ /* 0x000fe2000bf46270 */
[----:B------:R-:W-:Y:S01]  /*12f20*/  IMAD R13, R13, UR5, R8 ;  /* 0x000000050d0d7c24 */ /* 0x000fe2000f8e0208 */
[----:B------:R-:W-:-:S03]  /*12f30*/  SHF.R.S32.HI R8, RZ, 0x1f, R9 ;  /* 0x0000001fff087819 */ /* 0x000fc60000011409 */
[----:B------:R-:W-:Y:S02]  /*12f40*/  IMAD.IADD R5, R5, 0x1, R13 ;  /* 0x0000000105057824 */ /* 0x000fe400078e020d */
[----:B------:R-:W-:Y:S02]  /*12f50*/  IMAD R8, R8, UR6, RZ ;  /* 0x0000000608087c24 */ /* 0x000fe4000f8e02ff */
[----:B------:R-:W-:-:S04]  /*12f60*/  IMAD.WIDE.U32 R4, R9, UR6, R4 ;  /* 0x0000000609047c25 */ /* 0x000fc8000f8e0004 */
[----:B------:R-:W-:Y:S01]  /*12f70*/  IMAD R11, R9, UR7, R8 ;  /* 0x00000007090b7c24 */ /* 0x000fe2000f8e0208 */
[----:B------:R-:W-:-:S03]  /*12f80*/  LOP3.LUT R8, R7, 0x20, RZ, 0xfc, !PT ;  /* 0x0000002007087812 */ /* 0x000fc600078efcff */
[----:B------:R-:W-:Y:S01]  /*12f90*/  IMAD.IADD R9, R5, 0x1, R11 ;  /* 0x0000000105097824 */ /* 0x000fe200078e020b */
[----:B------:R-:W-:Y:S02]  /*12fa0*/  ISETP.GE.AND P0, PT, R8, UR4, PT ;  /* 0x0000000408007c0c */ /* 0x000fe4000bf06270 */
[----:B------:R-:W-:-:S04]  /*12fb0*/  LOP3.LUT R8, R7, 0x40, RZ, 0xfc, !PT ;  /* 0x0000004007087812 */ /* 0x000fc800078efcff */
[----:B------:R-:W-:Y:S01]  /*12fc0*/  ISETP.GE.AND P1, PT, R8, UR4, PT ;  /* 0x0000000408007c0c */ /* 0x000fe2000bf26270 */
[----:B------:R-:W-:Y:S01]  /*12fd0*/  UMOV UR4, 0xffffffff ;  /* 0xffffffff00047882 */ /* 0x000fe20000000000 */
[----:B------:R-:W-:-:S04]  /*12fe0*/  LEA R8, P3, R4, UR8, 0x1 ;  /* 0x0000000804087c11 */ /* 0x000fc8000f8608ff */
[----:B------:R-:W-:Y:S01]  /*12ff0*/  LEA.HI.X R9, R4, UR9, R9, 0x1, P3 ;  /* 0x0000000904097c11 */ /* 0x000fe200098f0c09 */
[----:B------:R-:W-:Y:S08]  /*13000*/  BRA.DIV UR4, `(.L_x_949) ;  /* 0x0000002e04ec7947 */ /* 0x000ff0000b800000 */
[----:B------:R-:W-:Y:S01]  /*13010*/  SHFL.IDX PT, R5, R19, RZ, 0x1c1f ;  /* 0x001c1fff13057589 */ /* 0x000fe200000e0000 */
[----:B------:R-:W-:Y:S01]  /*13020*/  ULDC UR4, c[0x0][0x288] ;  /* 0x0000a20000047ab9 */ /* 0x000fe20000000800 */
[----:B------:R-:W-:Y:S01]  /*13030*/  VIADD R3, R3, UR48 ;  /* 0x0000003003037c36 */ /* 0x000fe20008000000 */
[----:B------:R-:W-:Y:S01]  /*13040*/  ULDC.64 UR6, c[0x0][0x208] ;  /* 0x0000820000067ab9 */ /* 0x000fe20000000a00 */
[----:B------:R-:W1:Y:S01]  /*13050*/  SHFL.IDX PT, R4, R10, RZ, 0x1c1f ;  /* 0x001c1fff0a047589 */ /* 0x000e6200000e0000 */
[----:B------:R-:W-:Y:S02]  /*13060*/  IMAD R0, R0, UR4, RZ ;  /* 0x0000000400007c24 */ /* 0x000fe4000f8e02ff */
[C---:B------:R-:W-:Y:S01]  /*13070*/  VIADD R11, R3.reuse, 0x20 ;  /* 0x00000020030b7836 */ /* 0x040fe20000000000 */
[----:B------:R-:W-:Y:S01]  /*13080*/  SHFL.IDX PT, R20, R19, 0x1, 0x1c1f ;  /* 0x003c1f0013147f89 */ /* 0x000fe200000e0000 */
[C---:B------:R-:W-:Y:S01]  /*13090*/  VIADD R13, R3.reuse, 0x40 ;  /* 0x00000040030d7836 */ /* 0x040fe20000000000 */
[----:B------:R-:W-:-:S02]  /*130a0*/  ISETP.GE.AND P3, PT, R3, R0, PT ;  /* 0x000000000300720c */ /* 0x000fc40003f66270 */
[----:B------:R-:W2:Y:S02]  /*130b0*/  SHFL.IDX PT, R14, R10, 0x1, 0x1c1f ;  /* 0x003c1f000a0e7f89 */ /* 0x000ea400000e0000 */
[----:B------:R-:W-:Y:S02]  /*130c0*/  ISETP.GE.AND P4, PT, R13, R0, PT ;  /* 0x000000000d00720c */ /* 0x000fe40003f86270 */
[----:B------:R-:W3:Y:S04]  /*130d0*/  SHFL.IDX PT, R28, R19, 0x2, 0x1c1f ;  /* 0x005c1f00131c7f89 */ /* 0x000ee800000e0000 */
[----:B------:R-:W-:Y:S03]  /*130e0*/  SHFL.IDX PT, R19, R19, 0x3, 0x1c1f ;  /* 0x007c1f0013137f89 */ /* 0x000fe600000e0000 */
[----:B------:R-:W-:Y:S01]  /*130f0*/  @!P3 LEA R29, R6, UR38, 0x1 ;  /* 0x00000026061dbc11 */ /* 0x000fe2000f8e08ff */
[----:B-1----:R-:W-:-:S05]  /*13100*/  @!P3 IMAD.WIDE.U32 R4, R7, 0x2, R4 ;  /* 0x000000020704b825 */ /* 0x002fca00078e0004 */
[----:B------:R-:W-:Y:S04]  /*13110*/  @!P3 LDGSTS.E.BYPASS.LTC128B.128 [R29+0xc400], desc[UR6][R4.64], !P2 ;  /* 0x0c400000041dbfae */ /* 0x000fe8000d101d46 */
[----:B------:R-:W-:Y:S04]  /*13120*/  @!P3 LDGSTS.E.BYPASS.LTC128B.128 [R29+0xf400], desc[UR6][R4.64+0x40], !P0 ;  /* 0x0f400040041dbfae */ /* 0x000fe8000c101d46 */
[----:B------:R2:W-:Y:S01]  /*13130*/  @!P3 LDGSTS.E.BYPASS.LTC128B.128 [R29+0x12400], desc[UR6][R4.64+0x80], !P1 ;  /* 0x12400080041dbfae */ /* 0x0005e2000c901d46 */
[----:B------:R-:W-:-:S03]  /*13140*/  ISETP.GE.AND P3, PT, R11, R0, PT ;  /* 0x000000000b00720c */ /* 0x000fc60003f66270 */
[----:B------:R-:W1:Y:S01]  /*13150*/  SHFL.IDX PT, R11, R10, 0x2, 0x1c1f ;  /* 0x005c1f000a0b7f89 */ /* 0x000e6200000e0000 */
[----:B--2---:R-:W-:Y:S02]  /*13160*/  IMAD.MOV.U32 R4, RZ, RZ, R14 ;  /* 0x000000ffff047224 */ /* 0x004fe400078e000e */
[----:B------:R-:W-:-:S07]  /*13170*/  IMAD.MOV.U32 R5, RZ, RZ, R20 ;  /* 0x000000ffff057224 */ /* 0x000fce00078e0014 */
[----:B------:R-:W-:Y:S01]  /*13180*/  @!P3 LEA R29, R6, UR38, 0x1 ;  /* 0x00000026061dbc11 */ /* 0x000fe2000f8e08ff */
[----:B------:R2:W4:Y:S01]  /*13190*/  SHFL.IDX PT, R14, R10, 0x3, 0x1c1f ;  /* 0x007c1f000a0e7f89 */ /* 0x00052200000e0000 */
[----:B------:R-:W-:-:S04]  /*131a0*/  @!P3 IMAD.WIDE.U32 R20, R7, 0x2, R4 ;  /* 0x000000020714b825 */ /* 0x000fc800078e0004 */
[----:B---3--:R-:W-:Y:S01]  /*131b0*/  IMAD.MOV.U32 R5, RZ, RZ, R28 ;  /* 0x000000ffff057224 */ /* 0x008fe200078e001c */
[----:B------:R-:W-:Y:S04]  /*131c0*/  @!P3 LDGSTS.E.BYPASS.LTC128B.128 [R29+0xcc00], desc[UR6][R20.64], !P2 ;  /* 0x0cc00000141dbfae */ /* 0x000fe8000d101d46 */
[----:B------:R-:W-:Y:S01]  /*131d0*/  @!P3 LDGSTS.E.BYPASS.LTC128B.128 [R29+0xfc00], desc[UR6][R20.64+0x40], !P0 ;  /* 0x0fc00040141dbfae */ /* 0x000fe2000c101d46 */
[----:B-1----:R-:W-:Y:S02]  /*131e0*/  IMAD.MOV.U32 R4, RZ, RZ, R11 ;  /* 0x000000ffff047224 */ /* 0x002fe400078e000b */
[----:B------:R-:W-:Y:S01]  /*131f0*/  VIADD R11, R3, 0x60 ;  /* 0x00000060030b7836 */ /* 0x000fe20000000000 */
[----:B------:R1:W-:Y:S01]  /*13200*/  @!P3 LDGSTS.E.BYPASS.LTC128B.128 [R29+0x12c00], desc[UR6][R20.64+0x80], !P1 ;  /* 0x12c00080141dbfae */ /* 0x0003e2000c901d46 */
[----:B------:R-:W-:-:S03]  /*13210*/  @!P4 IMAD.WIDE.U32 R4, R7, 0x2, R4 ;  /* 0x000000020704c825 */ /* 0x000fc600078e0004 */
[----:B------:R-:W-:Y:S01]  /*13220*/  SHFL.IDX PT, R28, R9, RZ, 0x1c1f ;  /* 0x001c1fff091c7589 */ /* 0x000fe200000e0000 */
[----:B------:R-:W-:Y:S01]  /*13230*/  ISETP.GE.AND P3, PT, R11, R0, PT ;  /* 0x000000000b00720c */ /* 0x000fe20003f66270 */
[----:B------:R-:W-:Y:S02]  /*13240*/  VIADD R11, R3, 0x80 ;  /* 0x00000080030b7836 */ /* 0x000fe40000000000 */
[----:B------:R-:W-:Y:S04]  /*13250*/  SHFL.IDX PT, R9, R9, 0x1, 0x1c1f ;  /* 0x003c1f0009097f89 */ /* 0x000fe800000e0000 */
[----:B-1----:R-:W1:Y:S01]  /*13260*/  SHFL.IDX PT, R29, R8, RZ, 0x1c1f ;  /* 0x001c1fff081d7589 */ /* 0x002e6200000e0000 */
[----:B------:R-:W-:-:S05]  /*13270*/  @!P4 LEA R21, R6, UR38, 0x1 ;  /* 0x000000260615cc11 */ /* 0x000fca000f8e08ff */
[----:B------:R-:W-:Y:S01]  /*13280*/  @!P4 LDGSTS.E.BYPASS.LTC128B.128 [R21+0xd400], desc[UR6][R4.64], !P2 ;  /* 0x0d4000000415cfae */ /* 0x000fe2000d101d46 */
[----:B--2---:R-:W-:-:S03]  /*13290*/  @!P3 LEA R10, R6, UR38, 0x1 ;  /* 0x00000026060abc11 */ /* 0x004fc6000f8e08ff */
[----:B------:R-:W-:Y:S04]  /*132a0*/  @!P4 LDGSTS.E.BYPASS.LTC128B.128 [R21+0x10400], desc[UR6][R4.64+0x40], !P0 ;  /* 0x104000400415cfae */ /* 0x000fe8000c101d46 */
[----:B------:R4:W-:Y:S01]  /*132b0*/  @!P4 LDGSTS.E.BYPASS.LTC128B.128 [R21+0x13400], desc[UR6][R4.64+0x80], !P1 ;  /* 0x134000800415cfae */ /* 0x0009e2000c901d46 */
[----:B------:R-:W-:Y:S01]  /*132c0*/  ISETP.GE.AND P4, PT, R11, R0, PT ;  /* 0x000000000b00720c */ /* 0x000fe20003f86270 */
[----:B----4-:R-:W-:Y:S02]  /*132d0*/  IMAD.MOV.U32 R4, RZ, RZ, R14 ;  /* 0x000000ffff047224 */ /* 0x010fe400078e000e */
[----:B------:R-:W-:Y:S01]  /*132e0*/  IMAD.MOV.U32 R5, RZ, RZ, R19 ;  /* 0x000000ffff057224 */ /* 0x000fe200078e0013 */
[----:B------:R2:W3:Y:S01]  /*132f0*/  SHFL.IDX PT, R14, R8, 0x1, 0x1c1f ;  /* 0x003c1f00080e7f89 */ /* 0x0004e200000e0000 */
[----:B------:R-:W-:-:S02]  /*13300*/  IMAD.MOV.U32 R19, RZ, RZ, 0x1 ;  /* 0x00000001ff137424 */ /* 0x000fc400078e00ff */
[----:B------:R-:W-:-:S04]  /*13310*/  @!P3 IMAD.WIDE.U32 R20, R7, 0x2, R4 ;  /* 0x000000020714b825 */ /* 0x000fc800078e0004 */
[----:B-1----:R-:W-:Y:S02]  /*13320*/  IMAD.MOV.U32 R4, RZ, RZ, R29 ;  /* 0x000000ffff047224 */ /* 0x002fe400078e001d */
[----:B------:R-:W-:Y:S01]  /*13330*/  @!P4 LEA R29, R6, UR38, 0x1 ;  /* 0x00000026061dcc11 */ /* 0x000fe2000f8e08ff */
[----:B------:R-:W-:Y:S01]  /*13340*/  IMAD.MOV.U32 R5, RZ, RZ, R28 ;  /* 0x000000ffff057224 */ /* 0x000fe200078e001c */
[----:B------:R2:W-:Y:S01]  /*13350*/  @!P3 LDGSTS.E.BYPASS.LTC128B.128 [R10+0xdc00], desc[UR6][R20.64], !P2 ;  /* 0x0dc00000140abfae */ /* 0x0005e2000d101d46 */
[----:B------:R-:W-:-:S03]  /*13360*/  @!P4 IMAD.WIDE.U32 R4, R7, 0x2, R4 ;  /* 0x000000020704c825 */ /* 0x000fc600078e0004 */
[----:B------:R2:W-:Y:S04]  /*13370*/  @!P3 LDGSTS.E.BYPASS.LTC128B.128 [R10+0x10c00], desc[UR6][R20.64+0x40], !P0 ;  /* 0x10c00040140abfae */ /* 0x0005e8000c101d46 */
[----:B------:R2:W-:Y:S04]  /*13380*/  @!P3 LDGSTS.E.BYPASS.LTC128B.128 [R10+0x13c00], desc[UR6][R20.64+0x80], !P1 ;  /* 0x13c00080140abfae */ /* 0x0005e8000c901d46 */
[----:B------:R2:W-:Y:S04]  /*13390*/  @!P4 LDGSTS.E.BYPASS.LTC128B.128 [R29+0xe400], desc[UR6][R4.64], !P2 ;  /* 0x0e400000041dcfae */ /* 0x0005e8000d101d46 */
[----:B------:R2:W-:Y:S04]  /*133a0*/  @!P4 LDGSTS.E.BYPASS.LTC128B.128 [R29+0x11400], desc[UR6][R4.64+0x40], !P0 ;  /* 0x11400040041dcfae */ /* 0x0005e8000c101d46 */
[----:B---3--:R2:W-:Y:S02]  /*133b0*/  @!P4 LDGSTS.E.BYPASS.LTC128B.128 [R29+0x14400], desc[UR6][R4.64+0x80], !P1 ;  /* 0x14400080041dcfae */ /* 0x0085e4000c901d46 */
.L_x_1043:
[----:B------:R-:W-:Y:S01]  /*133c0*/  VIADD R3, R3, 0xa0 ;  /* 0x000000a003037836 */ /* 0x000fe20000000000 */
[----:B------:R-:W-:Y:S01]  /*133d0*/  BSSY B0, `(.L_x_950) ;  /* 0x0000010000007945 */ /* 0x000fe20003800000 */
[----:B--2---:R-:W-:Y:S02]  /*133e0*/  IMAD.MOV.U32 R4, RZ, RZ, R14 ;  /* 0x000000ffff047224 */ /* 0x004fe400078e000e */
[----:B------:R-:W-:Y:S01]  /*133f0*/  IMAD.MOV.U32 R5, RZ, RZ, R9 ;  /* 0x000000ffff057224 */ /* 0x000fe200078e0009 */
[----:B------:R-:W-:Y:S01]  /*13400*/  ISETP.GE.AND P3, PT, R3, R0, PT ;  /* 0x000000000300720c */ /* 0x000fe20003f66270 */
[----:B------:R-:W-:-:S05]  /*13410*/  IMAD.MOV.U32 R0, RZ, RZ, 0x1 ;  /* 0x00000001ff007424 */ /* 0x000fca00078e00ff */
[----:B------:R-:W-:-:S07]  /*13420*/  SHF.L.U32 R0, R0, 0x1f, RZ ;  /* 0x0000001f00007819 */ /* 0x000fce00000006ff */
[----:B------:R-:W-:Y:S05]  /*13430*/  @P3 BRA `(.L_x_951) ;  /* 0x0000000000243947 */ /* 0x000fea0003800000 */
[----:B------:R-:W-:Y:S01]  /*13440*/  IMAD.WIDE.U32 R4, R7, 0x2, R4 ;  /* 0x0000000207047825 */ /* 0x000fe200078e0004 */
[----:B------:R-:W-:Y:S01]  /*13450*/  LEA R3, R6, UR38, 0x1 ;  /* 0x0000002606037c11 */ /* 0x000fe2000f8e08ff */
[----:B------:R-:W-:-:S04]  /*13460*/  ULDC.64 UR4, c[0x0][0x208] ;  /* 0x0000820000047ab9 */ /* 0x000fc80000000a00 */
[----:B------:R-:W-:Y:S01]  /*13470*/  @!PT LDS RZ, [RZ] ;  /* 0x00000000fffff984 */ /* 0x000fe20000000800 */
[----:B------:R-:W-:Y:S01]  /*13480*/  @!PT LDS RZ, [RZ] ;  /* 0x00000000fffff984 */ /* 0x000fe20000000800 */
[----:B------:R-:W-:Y:S01]  /*13490*/  @!PT LDS RZ, [RZ] ;  /* 0x00000000fffff984 */ /* 0x000fe20000000800 */
[----:B------:R1:W-:Y:S04]  /*134a0*/  LDGSTS.E.BYPASS.LTC128B.128 [R3+0xec00], desc[UR4][R4.64], !P2 ;  /* 0x0ec0000004037fae */ /* 0x0003e8000d101d44 */
[----:B------:R1:W-:Y:S04]  /*134b0*/  LDGSTS.E.BYPASS.LTC128B.128 [R3+0x11c00], desc[UR4][R4.64+0x40], !P0 ;  /* 0x11c0004004037fae */ /* 0x0003e8000c101d44 */
[----:B------:R1:W-:Y:S02]  /*134c0*/  LDGSTS.E.BYPASS.LTC128B.128 [R3+0x14c00], desc[UR4][R4.64+0x80], !P1 ;  /* 0x14c0008004037fae */ /* 0x0003e4000c901d44 */
.L_x_951:
[----:B------:R-:W-:Y:S05]  /*134d0*/  BSYNC B0 ;  /* 0x0000000000007941 */ /* 0x000fea0003800000 */
.L_x_950:
[----:B------:R-:W-:Y:S01]  /*134e0*/  NOP ;  /* 0x0000000000007918 */ /* 0x000fe20000000000 */
[----:B------:R-:W-:Y:S01]  /*134f0*/  SYNCS.ARRIVE.TRANS64.RED.A0T1 RZ, [UR38+0x2d800], RZ ;  /* 0x02d800ffffff79a7 */ /* 0x000fe20008200426 */
[----:B------:R-:W-:Y:S01]  /*13500*/  ARRIVES.LDGSTSBAR.64.TRANSCNT [UR38+0x2d800] ;  /* 0x02d80000ff0079b0 */ /* 0x000fe20008000aa6 */
[----:B------:R-:W-:Y:S01]  /*13510*/  NOP ;  /* 0x0000000000007918 */ /* 0x000fe20000000000 */
[----:B------:R-:W-:Y:S01]  /*13520*/  SYNCS.ARRIVE.TRANS64.A1T0 RZ, [UR38+0x2d800], RZ ;  /* 0x02d800ffffff79a7 */ /* 0x000fe20008100026 */
[----:B-1----:R-:W-:-:S05]  /*13530*/  VIADD R3, R18, 0xfffffffe ;  /* 0xfffffffe12037836 */ /* 0x002fca0000000000 */
[----:B------:R-:W-:Y:S01]  /*13540*/  ISETP.GE.AND P1, PT, R3, UR39, PT ;  /* 0x0000002703007c0c */ /* 0x000fe2000bf26270 */
[----:B------:R-:W1:Y:S02]  /*13550*/  SYNCS.PHASECHK.TRANS64.TRYWAIT P0, [UR38+0x2d820], R0 ;  /* 0x02d82000ff0075a7 */ /* 0x000e640008000166 */
[----:B-1----:R-:W-:Y:S10]  /*13560*/  @!P0 BRA `(.L_x_952) ;  /* 0x0000003000ac8947 */ /* 0x002ff40003800000 */
.L_x_1044:
[----:B-1----:R-:W-:Y:S01]  /*13570*/  IMAD.MOV.U32 R0, RZ, RZ, RZ ;  /* 0x000000ffff007224 */ /* 0x002fe200078e00ff */
[----:B------:R-:W-:Y:S06]  /*13580*/  @!P1 BRA `(.L_x_953) ;  /* 0x0000001c007c9947 */ /* 0x000fec0003800000 */
[----:B------:R-:W-:Y:S01]  /*13590*/  UIADD3 UR4, UR47, 0x1, URZ ;  /* 0x000000012f047890 */ /* 0x000fe2000fffe03f */
[----:B------:R-:W-:Y:S01]  /*135a0*/  LOP3.LUT R8, R2, 0x1f, RZ, 0xc0, !PT ;  /* 0x0000001f02087812 */ /* 0x000fe200078ec0ff */
[----:B------:R-:W-:Y:S01]  /*135b0*/  ULOP3.LUT UR5, URZ, UR44, URZ, 0x33, !UPT ;  /* 0x0000002c3f057292 */ /* 0x000fe2000f8e333f */
[----:B------:R-:W-:Y:S01]  /*135c0*/  IMAD.MOV.U32 R19, RZ, RZ, 0x1 ;  /* 0x00000001ff137424 */ /* 0x000fe200078e00ff */
[----:B------:R-:W-:-:S04]  /*135d0*/  UIMAD UR4, UR4, UR43, URZ ;  /* 0x0000002b040472a4 */ /* 0x000fc8000f8e023f */
[----:B------:R-:W-:Y:S01]  /*135e0*/  IMAD.U32 R5, RZ, RZ, UR5 ;  /* 0x00000005ff057e24 */ /* 0x000fe2000f8e00ff */
[----:B------:R-:W-:Y:S01]  /*135f0*/  ULOP3.LUT UR5, URZ, UR39, URZ, 0x33, !UPT ;  /* 0x000000273f057292 */ /* 0x000fe2000f8e333f */
[----:B------:R-:W-:Y:S01]  /*13600*/  LOP3.LUT R4, RZ, UR4, RZ, 0x33, !PT ;  /* 0x00000004ff047c12 */ /* 0x000fe2000f8e33ff */
[----:B------:R-:W-:-:S03]  /*13610*/  ULOP3.LUT UR4, URZ, UR46, URZ, 0x33, !UPT ;  /* 0x0000002e3f047292 */ /* 0x000fc6000f8e333f */
[----:B------:R-:W-:Y:S01]  /*13620*/  VIADDMNMX R4, R4, -UR42, R5, !PT ;  /* 0x8000002a04047c46 */ /* 0x000fe2000f800105 */
[----:B------:R-:W-:-:S03]  /*13630*/  IMAD.MOV.U32 R5, RZ, RZ, 0x2 ;  /* 0x00000002ff057424 */ /* 0x000fc600078e00ff */
[----:B------:R-:W-:-:S04]  /*13640*/  VIMNMX R4, R4, UR4, !PT ;  /* 0x0000000404047c48 */ /* 0x000fc8000ffe0100 */
[----:B------:R-:W-:Y:S02]  /*13650*/  VIADDMNMX R5, R4, R5, UR5, !PT ;  /* 0x0000000504057e46 */ /* 0x000fe4000f800105 */
[----:B------:R-:W-:-:S03]  /*13660*/  LOP3.LUT R6, RZ, R4, RZ, 0x33, !PT ;  /* 0x00000004ff067212 */ /* 0x000fc600078e33ff */
[C---:B------:R-:W-:Y:S02]  /*13670*/  VIADD R7, R5.reuse, 0xfffffffe ;  /* 0xfffffffe05077836 */ /* 0x040fe40000000000 */
[----:B------:R-:W-:Y:S02]  /*13680*/  IMAD.IADD R10, R5, 0x1, R6 ;  /* 0x00000001050a7824 */ /* 0x000fe400078e0206 */
[----:B------:R-:W-:Y:S01]  /*13690*/  IMAD.MOV.U32 R6, RZ, RZ, R25 ;  /* 0x000000ffff067224 */ /* 0x000fe200078e0019 */
[----:B------:R-:W-:Y:S02]  /*136a0*/  ISETP.NE.AND P0, PT, R7, R4, PT ;  /* 0x000000040700720c */ /* 0x000fe40003f05270 */
[----:B------:R-:W-:-:S11]  /*136b0*/  LOP3.LUT R9, R10, 0x1, RZ, 0xc0, !PT ;  /* 0x000000010a097812 */ /* 0x000fd600078ec0ff */
[----:B------:R-:W-:Y:S05]  /*136c0*/  @!P0 BRA `(.L_x_954) ;  /* 0x0000001000d48947 */ /* 0x000fea0003800000 */
[----:B------:R-:W-:Y:S01]  /*136d0*/  BSSY B0, `(.L_x_954) ;  /* 0x0000134000007945 */ /* 0x000fe20003800000 */
[----:B------:R-:W-:Y:S02]  /*136e0*/  IMAD.IADD R10, R10, 0x1, -R9 ;  /* 0x000000010a0a7824 */ /* 0x000fe400078e0a09 */
[----:B------:R-:W-:Y:S02]  /*136f0*/  IMAD.MOV.U32 R11, RZ, RZ, 0x1 ;  /* 0x00000001ff0b7424 */ /* 0x000fe400078e00ff */
[----:B------:R-:W-:-:S07]  /*13700*/  IMAD.MOV.U32 R6, RZ, RZ, R25 ;  /* 0x000000ffff067224 */ /* 0x000fce00078e0019 */
.L_x_989:
[----:B------:R-:W-:Y:S01]  /*13710*/  LOP3.LUT P0, RZ, R23, 0x2, RZ, 0xc0, !PT ;  /* 0x0000000217ff7812 */ /* 0x000fe2000780c0ff */
[----:B------:R-:W-:Y:S01]  /*13720*/  VIADD R10, R10, 0xfffffffe ;  /* 0xfffffffe0a0a7836 */ /* 0x000fe20000000000 */
[----:B------:R-:W-:Y:S04]  /*13730*/  BSSY B1, `(.L_x_955) ;  /* 0x0000094000017945 */ /* 0x000fe80003800000 */
[----:B------:R-:W-:-:S07]  /*13740*/  ISETP.NE.AND P1, PT, R10, RZ, PT ;  /* 0x000000ff0a00720c */ /* 0x000fce0003f25270 */
[----:B------:R-:W-:Y:S06]  /*13750*/  @!P0 BRA `(.L_x_956) ;  /* 0x0000000800448947 */ /* 0x000fec0003800000 */
[----:B------:R-:W-:Y:S01]  /*13760*/  LOP3.LUT P0, RZ, R23, 0x1, RZ, 0xc0, !PT ;  /* 0x0000000117ff7812 */ /* 0x000fe2000780c0ff */
[----:B------:R-:W-:Y:S01]  /*13770*/  IMAD.MOV.U32 R14, RZ, RZ, R3 ;  /* 0x000000ffff0e7224 */ /* 0x000fe200078e0003 */
[----:B------:R-:W-:-:S11]  /*13780*/  SHF.L.U32 R12, R11, 0x1f, RZ ;  /* 0x0000001f0b0c7819 */ /* 0x000fd600000006ff */
[----:B------:R-:W-:Y:S05]  /*13790*/  @!P0 BRA `(.L_x_957) ;  /* 0x0000000000508947 */ /* 0x000fea0003800000 */
[----:B------:R-:W1:Y:S01]  /*137a0*/  LDC R14, c[0x0][0x43c] ;  /* 0x00010f00ff0e7b82 */ /* 0x000e620000000800 */
[----:B------:R-:W-:Y:S01]  /*137b0*/  IMAD.MOV.U32 R13, RZ, RZ, R3 ;  /* 0x000000ffff0d7224 */ /* 0x000fe200078e0003 */
[----:B------:R-:W-:Y:S01]  /*137c0*/  ULDC.64 UR4, c[0x0][0x428] ;  /* 0x00010a0000047ab9 */ /* 0x000fe20000000a00 */
[----:B------:R-:W-:Y:S01]  /*137d0*/  ULDC.64 UR6, c[0x0][0x208] ;  /* 0x0000820000067ab9 */ /* 0x000fe20000000a00 */
[----:B-1----:R-:W-:-:S13]  /*137e0*/  ISETP.NE.AND P0, PT, R14, 0x1, PT ;  /* 0x000000010e00780c */ /* 0x002fda0003f05270 */
[----:B------:R-:W1:Y:S02]  /*137f0*/  @P0 LDC.64 R4, c[0x0][0x440] ;  /* 0x00011000ff040b82 */ /* 0x000e640000000a00 */
[----:B-1----:R-:W-:-:S05]  /*13800*/  @P0 IMAD.HI.U32 R4, R3, R4, RZ ;  /* 0x0000000403040227 */ /* 0x002fca00078e00ff */
[----:B------:R-:W-:Y:S01]  /*13810*/  @P0 SHF.R.U32.HI R13, RZ, R5, R4 ;  /* 0x00000005ff0d0219 */ /* 0x000fe20000011604 */
[----:B------:R-:W-:-:S03]  /*13820*/  IMAD R4, R22, UR4, RZ ;  /* 0x0000000416047c24 */ /* 0x000fc6000f8e02ff */
[--C-:B------:R-:W-:Y:S01]  /*13830*/  SHF.R.S32.HI R5, RZ, 0x1f, R13.reuse ;  /* 0x0000001fff057819 */ /* 0x100fe2000001140d */
[----:B------:R-:W-:Y:S02]  /*13840*/  IMAD R15, R17, UR5, R4 ;  /* 0x00000005110f7c24 */ /* 0x000fe4000f8e0204 */
        /* <DEDUP_REMOVED lines=9> */
.L_x_957:
[----:B------:R-:W2:Y:S01]  /*138e0*/  SYNCS.PHASECHK.TRANS64.TRYWAIT P0, [UR38+0x2d848], R12 ;  /* 0x02d8480cff0075a7 */ /* 0x000ea20008000166 */
[----:B------:R-:W-:Y:S01]  /*138f0*/  BSSY B2, `(.L_x_958) ;  /* 0x0000003000027945 */ /* 0x000fe20003800000 */
[----:B------:R-:W-:-:S03]  /*13900*/  ISETP.NE.AND P2, PT, R24, RZ, PT ;  /* 0x000000ff1800720c */ /* 0x000fc60003f45270 */
[----:B--2---:R-:W-:Y:S10]  /*13910*/  @!P0 BRA `(.L_x_959) ;  /* 0x0000002c00d88947 */ /* 0x004ff40003800000 */
.L_x_1045:
[----:B------:R-:W-:Y:S05]  /*13920*/  BSYNC B2 ;  /* 0x0000000000027941 */ /* 0x000fea0003800000 */
.L_x_958:
[----:B------:R-:W-:Y:S04]  /*13930*/  BSSY B2, `(.L_x_960) ;  /* 0x0000007000027945 */ /* 0x000fe80003800000 */
[----:B------:R-:W-:Y:S05]  /*13940*/  @P2 BRA `(.L_x_961) ;  /* 0x0000000000142947 */ /* 0x000fea0003800000 */
[----:B------:R-:W-:Y:S01]  /*13950*/  ISETP.NE.AND P0, PT, R8, RZ, PT ;  /* 0x000000ff0800720c */ /* 0x000fe20003f05270 */
[----:B-1----:R-:W-:-:S04]  /*13960*/  IMAD.MOV.U32 R4, RZ, RZ, 0x6000 ;  /* 0x00006000ff047424 */ /* 0x002fc800078e00ff */
[----:B------:R2:W-:Y:S08]  /*13970*/  SYNCS.ARRIVE.TRANS64 RZ, [UR38+0x2d838], R4 ;  /* 0x02d83804ffff79a7 */ /* 0x0005f00008000026 */
[----:B--2---:R-:W-:Y:S05]  /*13980*/  @!P0 BRA `(.L_x_961) ;  /* 0x0000000000048947 */ /* 0x004fea0003800000 */
[----:B------:R-:W-:Y:S01]  /*13990*/  BPT.TRAP 0x1 ;  /* 0x000000040000795c */ /* 0x000fe20000300000 */
.L_x_961:
[----:B------:R-:W-:Y:S05]  /*139a0*/  BSYNC B2 ;  /* 0x0000000000027941 */ /* 0x000fea0003800000 */
.L_x_960:
[----:B------:R-:W-:Y:S01]  /*139b0*/  IMAD.MOV.U32 R7, RZ, RZ, RZ ;  /* 0x000000ffff077224 */ /* 0x000fe200078e00ff */
[----:B------:R-:W-:Y:S01]  /*139c0*/  ULDC.64 UR4, c[0x0][0x198] ;  /* 0x0000660000047ab9 */ /* 0x000fe20000000a00 */
[----:B------:R-:W-:Y:S01]  /*139d0*/  PLOP3.LUT P0, PT, PT, PT, PT, 0x80, 0x0 ;  /* 0x000000000000781c */ /* 0x000fe20003f0f070 */
[----:B------:R-:W-:Y:S01]  /*139e0*/  UIADD3 UR4, UP0, UR4, 0x370, URZ ;  /* 0x0000037004047890 */ /* 0x000fe2000ff1e03f */
[----:B-1----:R-:W-:Y:S01]  /*139f0*/  IMAD.SHL.U32 R4, R14, 0x80, RZ ;  /* 0x000000800e047824 */ /* 0x002fe200078e00ff */
[----:B------:R-:W-:Y:S01]  /*13a00*/  R2UR UR34, R7 ;  /* 0x00000000072272ca */ /* 0x000fe200000e0000 */
[----:B------:R-:W-:Y:S02]  /*13a10*/  UIADD3 UR32, UR38, 0x1b400, URZ ;  /* 0x0001b40026207890 */ /* 0x000fe4000fffe03f */
[----:B------:R-:W-:Y:S02]  /*13a20*/  UIADD3 UR33, UR38, 0x2d838, URZ ;  /* 0x0002d83826217890 */ /* 0x000fe4000fffe03f */
[----:B------:R-:W-:Y:S01]  /*13a30*/  UIADD3.X UR5, URZ, UR5, URZ, UP0, !UPT ;  /* 0x000000053f057290 */ /* 0x000fe200087fe43f */
[----:B------:R-:W-:Y:S01]  /*13a40*/  UMOV UR6, 0x0 ;  /* 0x0000000000067882 */ /* 0x000fe20000000000 */
[----:B------:R-:W-:-:S10]  /*13a50*/  UMOV UR7, 0x14f00000 ;  /* 0x14f0000000077882 */ /* 0x000fd40000000000 */
.L_x_962:
[----:B------:R-:W-:-:S13]  /*13a60*/  @P0 ELECT P3, URZ, PT ;  /* 0x00000000003f082f */ /* 0x000fda0003860000 */
[----:B-----5:R-:W-:Y:S02]  /*13a70*/  @P3 R2UR UR37, R6 ;  /* 0x00000000062532ca */ /* 0x020fe400000e0000 */
[----:B------:R-:W-:Y:S02]  /*13a80*/  @P3 R2UR UR35, R4 ;  /* 0x00000000042332ca */ /* 0x000fe400000e0000 */
[----:B------:R-:W-:Y:S02]  /*13a90*/  @P3 PLOP3.LUT P0, PT, P3, PT, PT, 0x8, 0x0 ;  /* 0x000000000000381c */ /* 0x000fe40001f0e170 */
[----:B------:R-:W-:-:S09]  /*13aa0*/  PLOP3.LUT P3, PT, PT, PT, PT, 0x8, 0x0 ;  /* 0x000000000000781c */ /* 0x000fd20003f6e170 */
[----:B------:R1:W-:Y:S02]  /*13ab0*/  UTMALDG.4D [UR32], [UR4], desc[UR6] ;  /* 0x00000620040075b4 */ /* 0x0003e40008019000 */
[----:B-1----:R-:W-:Y:S05]  /*13ac0*/  @P0 BRA.U.ANY `(.L_x_962) ;  /* 0xfffffffd00e40947 */ /* 0x002fea000393ffff */
[----:B------:R-:W-:Y:S01]  /*13ad0*/  IMAD.MOV.U32 R13, RZ, RZ, 0x20 ;  /* 0x00000020ff0d7424 */ /* 0x000fe200078e00ff */
[----:B------:R-:W-:Y:S01]  /*13ae0*/  PLOP3.LUT P0, PT, PT, PT, PT, 0x80, 0x0 ;  /* 0x000000000000781c */ /* 0x000fe20003f0f070 */
[----:B------:R-:W-:Y:S01]  /*13af0*/  UIADD3 UR8, UR38, 0x1d400, URZ ;  /* 0x0001d40026087890 */ /* 0x000fe2000fffe03f */
[----:B------:R-:W-:Y:S02]  /*13b00*/  UMOV UR6, 0x0 ;  /* 0x0000000000067882 */ /* 0x000fe40000000000 */
[----:B------:R-:W-:Y:S01]  /*13b10*/  R2UR UR10, R13 ;  /* 0x000000000d0a72ca */ /* 0x000fe200000e0000 */
[----:B------:R-:W-:-:S14]  /*13b20*/  UMOV UR7, 0x14f00000 ;  /* 0x14f0000000077882 */ /* 0x000fdc0000000000 */
.L_x_963:
        /* <DEDUP_REMOVED lines=15> */
.L_x_964:
        /* <DEDUP_REMOVED lines=9> */
[----:B------:R-:W1:Y:S01]  /*13cb0*/  SYNCS.PHASECHK.TRANS64.TRYWAIT P0, [UR38+0x2d860], R12 ;  /* 0x02d8600cff0075a7 */ /* 0x000e620008000166 */
[----:B------:R-:W-:Y:S04]  /*13cc0*/  BSSY B2, `(.L_x_965) ;  /* 0x0000002000027945 */ /* 0x000fe80003800000 */
[----:B-1----:R-:W-:Y:S05]  /*13cd0*/  @!P0 BRA `(.L_x_966) ;  /* 0x0000002c00008947 */ /* 0x002fea0003800000 */
.L_x_1046:
[----:B------:R-:W-:Y:S05]  /*13ce0*/  BSYNC B2 ;  /* 0x0000000000027941 */ /* 0x000fea0003800000 */
.L_x_965:
[----:B------:R-:W-:Y:S01]  /*13cf0*/  BSSY B2, `(.L_x_967) ;  /* 0x0000009000027945 */ /* 0x000fe20003800000 */
[----:B------:R-:W-:Y:S02]  /*13d00*/  IMAD.MOV.U32 R4, RZ, RZ, 0x0 ;  /* 0x00000000ff047424 */ /* 0x000fe400078e00ff */
[----:B-1----:R-:W-:Y:S01]  /*13d10*/  IMAD.MOV.U32 R5, RZ, RZ, 0x14f00000 ;  /* 0x14f00000ff057424 */ /* 0x002fe200078e00ff */
[----:B------:R-:W-:Y:S06]  /*13d20*/  @P2 BRA `(.L_x_968) ;  /* 0x0000000000142947 */ /* 0x000fec0003800000 */
[----:B------:R-:W-:Y:S01]  /*13d30*/  ISETP.NE.AND P0, PT, R8, RZ, PT ;  /* 0x000000ff0800720c */ /* 0x000fe20003f05270 */
[----:B------:R-:W-:-:S04]  /*13d40*/  IMAD.MOV.U32 R12, RZ, RZ, 0x6000 ;  /* 0x00006000ff0c7424 */ /* 0x000fc800078e00ff */
[----:B------:R1:W-:Y:S08]  /*13d50*/  SYNCS.ARRIVE.TRANS64 RZ, [UR38+0x2d850], R12 ;  /* 0x02d8500cffff79a7 */ /* 0x0003f00008000026 */
[----:B-1----:R-:W-:Y:S05]  /*13d60*/  @!P0 BRA `(.L_x_968) ;  /* 0x0000000000048947 */ /* 0x002fea0003800000 */
[----:B------:R-:W-:Y:S01]  /*13d70*/  BPT.TRAP 0x1 ;  /* 0x000000040000795c */ /* 0x000fe20000300000 */
.L_x_968:
[----:B------:R-:W-:Y:S05]  /*13d80*/  BSYNC B2 ;  /* 0x0000000000027941 */ /* 0x000fea0003800000 */
.L_x_967:
[----:B------:R-:W-:Y:S01]  /*13d90*/  R2UR UR6, R4 ;  /* 0x00000000040672ca */ /* 0x000fe200000e0000 */
[----:B------:R-:W-:Y:S01]  /*13da0*/  ULDC.64 UR4, c[0x0][0x198] ;  /* 0x0000660000047ab9 */ /* 0x000fe20000000a00 */
[----:B------:R-:W-:Y:S01]  /*13db0*/  R2UR UR7, R5 ;  /* 0x00000000050772ca */ /* 0x000fe200000e0000 */
[----:B------:R-:W-:Y:S01]  /*13dc0*/  UIADD3 UR4, UP0, UR4, 0x470, URZ ;  /* 0x0000047004047890 */ /* 0x000fe2000ff1e03f */
[----:B------:R-:W-:Y:S01]  /*13dd0*/  R2UR UR10, R7 ;  /* 0x00000000070a72ca */ /* 0x000fe200000e0000 */
[----:B------:R-:W-:Y:S01]  /*13de0*/  IMAD.SHL.U32 R7, R27, 0x80, RZ ;  /* 0x000000801b077824 */ /* 0x000fe200078e00ff */
[----:B------:R-:W-:Y:S01]  /*13df0*/  PLOP3.LUT P0, PT, PT, PT, PT, 0x80, 0x0 ;  /* 0x000000000000781c */ /* 0x000fe20003f0f070 */
[----:B------:R-:W-:Y:S02]  /*13e00*/  UIADD3 UR8, UR38, 0x400, URZ ;  /* 0x0000040026087890 */ /* 0x000fe4000fffe03f */
[----:B------:R-:W-:Y:S02]  /*13e10*/  UIADD3 UR9, UR38, 0x2d850, URZ ;  /* 0x0002d85026097890 */ /* 0x000fe4000fffe03f */
[----:B------:R-:W-:-:S12]  /*13e20*/  UIADD3.X UR5, URZ, UR5, URZ, UP0, !UPT ;  /* 0x000000053f057290 */ /* 0x000fd800087fe43f */
.L_x_969:
        /* <DEDUP_REMOVED lines=8> */
[----:B------:R-:W-:Y:S01]  /*13eb0*/  R2UR UR10, R13 ;  /* 0x000000000d0a72ca */ /* 0x000fe200000e0000 */
[----:B------:R-:W-:Y:S01]  /*13ec0*/  UIADD3 UR8, UR38, 0x2400, URZ ;  /* 0x0000240026087890 */ /* 0x000fe2000fffe03f */
[----:B------:R-:W-:Y:S02]  /*13ed0*/  R2UR UR6, R4 ;  /* 0x00000000040672ca */ /* 0x000fe400000e0000 */
[----:B------:R-:W-:Y:S02]  /*13ee0*/  R2UR UR7, R5 ;  /* 0x00000000050772ca */ /* 0x000fe400000e0000 */
[----:B------:R-:W-:-:S13]  /*13ef0*/  PLOP3.LUT P0, PT, PT, PT, PT, 0x80, 0x0 ;  /* 0x000000000000781c */ /* 0x000fda0003f0f070 */
.L_x_970:
        /* <DEDUP_REMOVED lines=13> */
.L_x_971:
        /* <DEDUP_REMOVED lines=8> */
[----:B------:R-:W-:Y:S02]  /*14050*/  IMAD.MOV.U32 R27, RZ, RZ, R14 ;  /* 0x000000ffff1b7224 */ /* 0x000fe400078e000e */
[----:B------:R-:W-:-:S07]  /*14060*/  IMAD.MOV.U32 R25, RZ, RZ, R6 ;  /* 0x000000ffff197224 */ /* 0x000fce00078e0006 */
.L_x_956:
[----:B------:R-:W-:Y:S05]  /*14070*/  BSYNC B1 ;  /* 0x0000000000017941 */ /* 0x000fea0003800000 */
.L_x_955:
[----:B------:R-:W-:Y:S01]  /*14080*/  LOP3.LUT P0, RZ, R23, 0x2, RZ, 0xc0, !PT ;  /* 0x0000000217ff7812 */ /* 0x000fe2000780c0ff */
[----:B------:R-:W-:Y:S01]  /*14090*/  BSSY B1, `(.L_x_972) ;  /* 0x0000094000017945 */ /* 0x000fe20003800000 */
[----:B------:R-:W-:-:S11]  /*140a0*/  LOP3.LUT R19, R11, 0x1, RZ, 0x3c, !PT ;  /* 0x000000010b137812 */ /* 0x000fd600078e3cff */
[----:B------:R-:W-:Y:S05]  /*140b0*/  @!P0 BRA `(.L_x_973) ;  /* 0x0000000800448947 */ /* 0x000fea0003800000 */
[----:B------:R-:W-:Y:S01]  /*140c0*/  LOP3.LUT P0, RZ, R23, 0x1, RZ, 0xc0, !PT ;  /* 0x0000000117ff7812 */ /* 0x000fe2000780c0ff */
[----:B------:R-:W-:Y:S01]  /*140d0*/  VIADD R13, R3, 0xffffffff ;  /* 0xffffffff030d7836 */ /* 0x000fe20000000000 */
        /* <DEDUP_REMOVED lines=22> */
.L_x_974:
[----:B------:R-:W2:Y:S01]  /*14240*/  SYNCS.PHASECHK.TRANS64.TRYWAIT P0, [UR38+0x2d840], R12 ;  /* 0x02d8400cff0075a7 */ /* 0x000ea20008000166 */
[----:B------:R-:W-:Y:S01]  /*14250*/  BSSY B2, `(.L_x_975) ;  /* 0x0000003000027945 */ /* 0x000fe20003800000 */
[----:B------:R-:W-:-:S03]  /*14260*/  ISETP.NE.AND P2, PT, R24, RZ, PT ;  /* 0x000000ff1800720c */ /* 0x000fc60003f45270 */
[----:B--2---:R-:W-:Y:S10]  /*14270*/  @!P0 BRA `(.L_x_976) ;  /* 0x0000002400b08947 */ /* 0x004ff40003800000 */
.L_x_1047:
[----:B------:R-:W-:Y:S05]  /*14280*/  BSYNC B2 ;  /* 0x0000000000027941 */ /* 0x000fea0003800000 */
.L_x_975:
[----:B------:R-:W-:Y:S04]  /*14290*/  BSSY B2, `(.L_x_977) ;  /* 0x0000007000027945 */ /* 0x000fe80003800000 */
[----:B------:R-:W-:Y:S05]  /*142a0*/  @P2 BRA `(.L_x_978) ;  /* 0x0000000000142947 */ /* 0x000fea0003800000 */
[----:B------:R-:W-:Y:S01]  /*142b0*/  ISETP.NE.AND P0, PT, R8, RZ, PT ;  /* 0x000000ff0800720c */ /* 0x000fe20003f05270 */
[----:B-1----:R-:W-:-:S04]  /*142c0*/  IMAD.MOV.U32 R4, RZ, RZ, 0x6000 ;  /* 0x00006000ff047424 */ /* 0x002fc800078e00ff */
[----:B------:R2:W-:Y:S08]  /*142d0*/  SYNCS.ARRIVE.TRANS64 RZ, [UR38+0x2d830], R4 ;  /* 0x02d83004ffff79a7 */ /* 0x0005f00008000026 */
[----:B--2---:R-:W-:Y:S05]  /*142e0*/  @!P0 BRA `(.L_x_978) ;  /* 0x0000000000048947 */ /* 0x004fea0003800000 */
[----:B------:R-:W-:Y:S01]  /*142f0*/  BPT.TRAP 0x1 ;  /* 0x000000040000795c */ /* 0x000fe20000300000 */
.L_x_978:
[----:B------:R-:W-:Y:S05]  /*14300*/  BSYNC B2 ;  /* 0x0000000000027941 */ /* 0x000fea0003800000 */
.L_x_977:
        /* <DEDUP_REMOVED lines=11> */
.L_x_979:
[----:B------:R-:W-:-:S13]  /*143c0*/  @P0 ELECT P3, URZ, PT ;  /* 0x00000000003f082f */ /* 0x000fda0003860000 */
[----:B-----5:R-:W-:Y:S01]  /*143d0*/  @P3 R2UR UR13, R6 ;  /* 0x00000000060d32ca */ /* 0x020fe200000e0000 */
[----:B------:R-:W-:Y:S01]  /*143e0*/  UMOV UR12, UR36 ;  /* 0x00000024000c7c82 */ /* 0x000fe20008000000 */
        /* <DEDUP_REMOVED lines=11> */
.L_x_980:
        /* <DEDUP_REMOVED lines=14> */
.L_x_981:
        /* <DEDUP_REMOVED lines=8> */
[----:B------:R-:W-:Y:S01]  /*14600*/  SHF.L.U32 R4, R11, 0x1f, RZ ;  /* 0x0000001f0b047819 */ /* 0x000fe200000006ff */
[----:B------:R-:W-:Y:S03]  /*14610*/  BSSY B2, `(.L_x_982) ;  /* 0x0000003000027945 */ /* 0x000fe60003800000 */
[----:B------:R-:W1:Y:S02]  /*14620*/  SYNCS.PHASECHK.TRANS64.TRYWAIT P0, [UR38+0x2d868], R4 ;  /* 0x02d86804ff0075a7 */ /* 0x000e640008000166 */
[----:B-1----:R-:W-:Y:S05]  /*14630*/  @!P0 BRA `(.L_x_983) ;  /* 0x0000002000d88947 */ /* 0x002fea0003800000 */
.L_x_1048:
[----:B------:R-:W-:Y:S05]  /*14640*/  BSYNC B2 ;  /* 0x0000000000027941 */ /* 0x000fea0003800000 */
.L_x_982:
[----:B------:R-:W-:Y:S01]  /*14650*/  BSSY B2, `(.L_x_984) ;  /* 0x0000009000027945 */ /* 0x000fe20003800000 */
[----:B-1----:R-:W-:Y:S02]  /*14660*/  IMAD.MOV.U32 R4, RZ, RZ, 0x0 ;  /* 0x00000000ff047424 */ /* 0x002fe400078e00ff */
[----:B------:R-:W-:Y:S01]  /*14670*/  IMAD.MOV.U32 R5, RZ, RZ, 0x14f00000 ;  /* 0x14f00000ff057424 */ /* 0x000fe200078e00ff */
[----:B------:R-:W-:Y:S06]  /*14680*/  @P2 BRA `(.L_x_985) ;  /* 0x0000000000142947 */ /* 0x000fec0003800000 */
[----:B------:R-:W-:Y:S01]  /*14690*/  ISETP.NE.AND P0, PT, R8, RZ, PT ;  /* 0x000000ff0800720c */ /* 0x000fe20003f05270 */
[----:B------:R-:W-:-:S04]  /*146a0*/  IMAD.MOV.U32 R11, RZ, RZ, 0x6000 ;  /* 0x00006000ff0b7424 */ /* 0x000fc800078e00ff */
[----:B------:R1:W-:Y:S08]  /*146b0*/  SYNCS.ARRIVE.TRANS64 RZ, [UR38+0x2d858], R11 ;  /* 0x02d8580bffff79a7 */ /* 0x0003f00008000026 */
[----:B-1----:R-:W-:Y:S05]  /*146c0*/  @!P0 BRA `(.L_x_985) ;  /* 0x0000000000048947 */ /* 0x002fea0003800000 */
[----:B------:R-:W-:Y:S01]  /*146d0*/  BPT.TRAP 0x1 ;  /* 0x000000040000795c */ /* 0x000fe20000300000 */
.L_x_985:
[----:B------:R-:W-:Y:S05]  /*146e0*/  BSYNC B2 ;  /* 0x0000000000027941 */ /* 0x000fea0003800000 */
.L_x_984:
        /* <DEDUP_REMOVED lines=10> */
.L_x_986:
        /* <DEDUP_REMOVED lines=13> */
.L_x_987:
        /* <DEDUP_REMOVED lines=13> */
.L_x_988:
        /* <DEDUP_REMOVED lines=10> */
.L_x_973:
[----:B------:R-:W-:Y:S05]  /*149d0*/  BSYNC B1 ;  /* 0x0000000000017941 */ /* 0x000fea0003800000 */
.L_x_972:
[----:B------:R-:W-:Y:S02]  /*149e0*/  VIADD R3, R3, 0xfffffffe ;  /* 0xfffffffe03037836 */ /* 0x000fe40000000000 */
[----:B------:R-:W-:Y:S01]  /*149f0*/  IMAD.MOV.U32 R11, RZ, RZ, R19 ;  /* 0x000000ffff0b7224 */ /* 0x000fe200078e0013 */
[----:B------:R-:W-:Y:S06]  /*14a00*/  @P1 BRA `(.L_x_989) ;  /* 0xffffffec00401947 */ /* 0x000fec000383ffff */
[----:B------:R-:W-:Y:S05]  /*14a10*/  BSYNC B0 ;  /* 0x0000000000007941 */ /* 0x000fea0003800000 */
.L_x_954:
[----:B------:R-:W-:Y:S01]  /*14a20*/  ISETP.NE.AND P0, PT, R9, RZ, PT ;  /* 0x000000ff0900720c */ /* 0x000fe20003f05270 */
[----:B------:R-:W-:-:S12]  /*14a30*/  BSSY B0, `(.L_x_953) ;  /* 0x0000094000007945 */ /* 0x000fd80003800000 */
[----:B------:R-:W-:Y:S05]  /*14a40*/  @!P0 BRA `(.L_x_990) ;  /* 0x0000000800488947 */ /* 0x000fea0003800000 */
[----:B------:R-:W-:Y:S01]  /*14a50*/  LOP3.LUT P1, RZ, R23, 0x2, RZ, 0xc0, !PT ;  /* 0x0000000217ff7812 */ /* 0x000fe2000782c0ff */
[----:B------:R-:W-:-:S12]  /*14a60*/  IMAD.MOV.U32 R0, RZ, RZ, 0x1 ;  /* 0x00000001ff007424 */ /* 0x000fd800078e00ff */
[----:B------:R-:W-:Y:S05]  /*14a70*/  @!P1 BRA `(.L_x_990) ;  /* 0x00000008003c9947 */ /* 0x000fea0003800000 */
[----:B------:R-:W-:Y:S02]  /*14a80*/  LOP3.LUT P1, RZ, R23, 0x1, RZ, 0xc0, !PT ;  /* 0x0000000117ff7812 */ /* 0x000fe4000782c0ff */
[----:B------:R-:W-:-:S11]  /*14a90*/  SHF.L.U32 R9, R19, 0x1f, RZ ;  /* 0x0000001f13097819 */ /* 0x000fd600000006ff */
[----:B------:R-:W-:Y:S05]  /*14aa0*/  @!P1 BRA `(.L_x_991) ;  /* 0x0000000000509947 */ /* 0x000fea0003800000 */
        /* <DEDUP_REMOVED lines=20> */
.L_x_991:
[----:B------:R-:W2:Y:S01]  /*14bf0*/  SYNCS.PHASECHK.TRANS64.TRYWAIT P0, [UR38+0x2d848], R9 ;  /* 0x02d84809ff0075a7 */ /* 0x000ea20008000166 */
[----:B------:R-:W-:Y:S01]  /*14c00*/  BSSY B1, `(.L_x_992) ;  /* 0x0000003000017945 */ /* 0x000fe20003800000 */
[----:B------:R-:W-:-:S03]  /*14c10*/  ISETP.NE.AND P1, PT, R24, RZ, PT ;  /* 0x000000ff1800720c */ /* 0x000fc60003f25270 */
[----:B--2---:R-:W-:Y:S10]  /*14c20*/  @!P0 BRA `(.L_x_993) ;  /* 0x0000001c00748947 */ /* 0x004ff40003800000 */
.L_x_1049:
[----:B------:R-:W-:Y:S05]  /*14c30*/  BSYNC B1 ;  /* 0x0000000000017941 */ /* 0x000fea0003800000 */
.L_x_992:
[----:B------:R-:W-:Y:S04]  /*14c40*/  BSSY B1, `(.L_x_994) ;  /* 0x0000007000017945 */ /* 0x000fe80003800000 */
[----:B------:R-:W-:Y:S05]  /*14c50*/  @P1 BRA `(.L_x_995) ;  /* 0x0000000000141947 */ /* 0x000fea0003800000 */
[----:B------:R-:W-:Y:S01]  /*14c60*/  ISETP.NE.AND P0, PT, R8, RZ, PT ;  /* 0x000000ff0800720c */ /* 0x000fe20003f05270 */
[----:B-1----:R-:W-:-:S04]  /*14c70*/  IMAD.MOV.U32 R4, RZ, RZ, 0x6000 ;  /* 0x00006000ff047424 */ /* 0x002fc800078e00ff */
[----:B------:R2:W-:Y:S08]  /*14c80*/  SYNCS.ARRIVE.TRANS64 RZ, [UR38+0x2d838], R4 ;  /* 0x02d83804ffff79a7 */ /* 0x0005f00008000026 */
[----:B--2---:R-:W-:Y:S05]  /*14c90*/  @!P0 BRA `(.L_x_995) ;  /* 0x0000000000048947 */ /* 0x004fea0003800000 */
[----:B------:R-:W-:Y:S01]  /*14ca0*/  BPT.TRAP 0x1 ;  /* 0x000000040000795c */ /* 0x000fe20000300000 */
.L_x_995:
[----:B------:R-:W-:Y:S05]  /*14cb0*/  BSYNC B1 ;  /* 0x0000000000017941 */ /* 0x000fea0003800000 */
.L_x_994:
        /* <DEDUP_REMOVED lines=11> */
.L_x_996:
        /* <DEDUP_REMOVED lines=14> */
.L_x_997:
        /* <DEDUP_REMOVED lines=14> */
.L_x_998:
        /* <DEDUP_REMOVED lines=8> */
[----:B------:R-:W1:Y:S01]  /*14fb0*/  SYNCS.PHASECHK.TRANS64.TRYWAIT P0, [UR38+0x2d860], R9 ;  /* 0x02d86009ff0075a7 */ /* 0x000e620008000166 */
[----:B------:R-:W-:Y:S04]  /*14fc0*/  BSSY B1, `(.L_x_999) ;  /* 0x0000002000017945 */ /* 0x000fe80003800000 */
[----:B-1----:R-:W-:Y:S05]  /*14fd0*/  @!P0 BRA `(.L_x_1000) ;  /* 0x0000001800a08947 */ /* 0x002fea0003800000 */
.L_x_1050:
[----:B------:R-:W-:Y:S05]  /*14fe0*/  BSYNC B1 ;  /* 0x0000000000017941 */ /* 0x000fea0003800000 */
.L_x_999:
        /* <DEDUP_REMOVED lines=9> */
.L_x_1002:
[----:B------:R-:W-:Y:S05]  /*15080*/  BSYNC B1 ;  /* 0x0000000000017941 */ /* 0x000fea0003800000 */
.L_x_1001:
        /* <DEDUP_REMOVED lines=10> */
.L_x_1003:
        /* <DEDUP_REMOVED lines=13> */
.L_x_1004:
        /* <DEDUP_REMOVED lines=13> */
.L_x_1005:
        /* <DEDUP_REMOVED lines=10> */
.L_x_990:
[----:B------:R-:W-:Y:S05]  /*15370*/  BSYNC B0 ;  /* 0x0000000000007941 */ /* 0x000fea0003800000 */
.L_x_953:
[----:B------:R-:W-:Y:S01]  /*15380*/  LOP3.LUT P0, RZ, R23, 0x2, RZ, 0xc0, !PT ;  /* 0x0000000217ff7812 */ /* 0x000fe2000780c0ff */
[----:B------:R-:W-:-:S12]  /*15390*/  BSSY B0, `(.L_x_1006) ;  /* 0x0000040000007945 */ /* 0x000fd80003800000 */
[----:B------:R-:W-:Y:S05]  /*153a0*/  @!P0 BRA `(.L_x_1007) ;  /* 0x0000000000f88947 */ /* 0x000fea0003800000 */
[----:B------:R-:W-:Y:S01]  /*153b0*/  LEA R4, R0, UR38, 0x3 ;  /* 0x0000002600047c11 */ /* 0x000fe2000f8e18ff */
[----:B------:R-:W-:Y:S01]  /*153c0*/  BSSY B1, `(.L_x_1008) ;  /* 0x0000005000017945 */ /* 0x000fe20003800000 */
[----:B------:R-:W-:Y:S02]  /*153d0*/  SHF.L.U32 R3, R19, 0x1f, RZ ;  /* 0x0000001f13037819 */ /* 0x000fe400000006ff */
[----:B------:R-:W-:Y:S02]  /*153e0*/  ISETP.NE.AND P1, PT, R24, RZ, PT ;  /* 0x000000ff1800720c */ /* 0x000fe40003f25270 */
[----:B------:R-:W1:Y:S02]  /*153f0*/  SYNCS.PHASECHK.TRANS64.TRYWAIT P0, [R4+URZ+0x2d860], R3 ;  /* 0x02d86003040075a7 */ /* 0x000e64000800017f */
[----:B-1----:R-:W-:Y:S09]  /*15400*/  @!P0 BRA `(.L_x_1009) ;  /* 0x0000001400ac8947 */ /* 0x002ff20003800000 */
.L_x_1051:
[----:B------:R-:W-:Y:S05]  /*15410*/  BSYNC B1 ;  /* 0x0000000000017941 */ /* 0x000fea0003800000 */
.L_x_1008:
[----:B------:R-:W-:Y:S04]  /*15420*/  BSSY B1, `(.L_x_1010) ;  /* 0x0000007000017945 */ /* 0x000fe80003800000 */
[----:B------:R-:W-:Y:S05]  /*15430*/  @P1 BRA `(.L_x_1011) ;  /* 0x0000000000141947 */ /* 0x000fea0003800000 */
[----:B------:R-:W-:Y:S01]  /*15440*/  LOP3.LUT P0, RZ, R2, 0x1f, RZ, 0xc0, !PT ;  /* 0x0000001f02ff7812 */ /* 0x000fe2000780c0ff */
[----:B-1----:R-:W-:-:S04]  /*15450*/  IMAD.MOV.U32 R3, RZ, RZ, 0x6000 ;  /* 0x00006000ff037424 */ /* 0x002fc800078e00ff */
[----:B------:R2:W-:Y:S08]  /*15460*/  SYNCS.ARRIVE.TRANS64 RZ, [R4+URZ+0x2d850], R3 ;  /* 0x02d8500304ff79a7 */ /* 0x0005f0000800003f */
[----:B------:R-:W-:Y:S05]  /*15470*/  @!P0 BRA `(.L_x_1011) ;  /* 0x0000000000048947 */ /* 0x000fea0003800000 */
[----:B------:R-:W-:Y:S01]  /*15480*/  BPT.TRAP 0x1 ;  /* 0x000000040000795c */ /* 0x000fe20000300000 */
.L_x_1011:
[----:B------:R-:W-:Y:S05]  /*15490*/  BSYNC B1 ;  /* 0x0000000000017941 */ /* 0x000fea0003800000 */
.L_x_1010:
[----:B------:R-:W-:Y:S01]  /*154a0*/  R2UR UR4, R0 ;  /* 0x00000000000472ca */ /* 0x000fe200000e0000 */
[----:B------:R-:W-:Y:S01]  /*154b0*/  ULDC.64 UR6, c[0x0][0x198] ;  /* 0x0000660000067ab9 */ /* 0x000fe20000000a00 */
[----:B------:R-:W-:Y:S01]  /*154c0*/  R2UR UR9, R4 ;  /* 0x00000000040972ca */ /* 0x000fe200000e0000 */
[----:B------:R-:W-:Y:S01]  /*154d0*/  UIADD3 UR6, UP0, UR6, 0x470, URZ ;  /* 0x0000047006067890 */ /* 0x000fe2000ff1e03f */
[----:B------:R-:W-:Y:S01]  /*154e0*/  PLOP3.LUT P0, PT, PT, PT, PT, 0x80, 0x0 ;  /* 0x000000000000781c */ /* 0x000fe20003f0f070 */
[----:B------:R-:W-:Y:S01]  /*154f0*/  IMAD.SHL.U32 R27, R27, 0x80, RZ ;  /* 0x000000801b1b7824 */ /* 0x000fe200078e00ff */
[----:B------:R-:W-:Y:S01]  /*15500*/  UMOV UR14, 0x0 ;  /* 0x00000000000e7882 */ /* 0x000fe20000000000 */
[----:B------:R-:W-:Y:S01]  /*15510*/  UIADD3.X UR7, URZ, UR7, URZ, UP0, !UPT ;  /* 0x000000073f077290 */ /* 0x000fe200087fe43f */
[----:B------:R-:W-:Y:S01]  /*15520*/  UMOV UR15, 0x14f00000 ;  /* 0x14f00000000f7882 */ /* 0x000fe20000000000 */
[----:B------:R-:W-:-:S04]  /*15530*/  UMOV UR10, URZ ;  /* 0x0000003f000a7c82 */ /* 0x000fc80008000000 */
[----:B------:R-:W-:Y:S02]  /*15540*/  UIMAD UR4, UR4, 0x6000, UR38 ;  /* 0x00006000040478a4 */ /* 0x000fe4000f8e0226 */
[----:B------:R-:W-:Y:S02]  /*15550*/  UIADD3 UR9, UR9, 0x2d850, URZ ;  /* 0x0002d85009097890 */ /* 0x000fe4000fffe03f */
[----:B------:R-:W-:-:S12]  /*15560*/  UIADD3 UR8, UR4, 0x400, URZ ;  /* 0x0000040004087890 */ /* 0x000fd8000fffe03f */
.L_x_1012:
[----:B------:R-:W-:-:S13]  /*15570*/  @P0 ELECT P1, URZ, PT ;  /* 0x00000000003f082f */ /* 0x000fda0003820000 */
[----:B------:R-:W-:Y:S01]  /*15580*/  @P1 R2UR UR13, R25 ;  /* 0x00000000190d12ca */ /* 0x000fe200000e0000 */
[----:B------:R-:W-:Y:S01]  /*15590*/  UMOV UR12, UR36 ;  /* 0x00000024000c7c82 */ /* 0x000fe20008000000 */
[----:B------:R-:W-:Y:S02]  /*155a0*/  @P1 R2UR UR11, R27 ;  /* 0x000000001b0b12ca */ /* 0x000fe400000e0000 */
[----:B------:R-:W-:Y:S02]  /*155b0*/  @P1 PLOP3.LUT P0, PT, P1, PT, PT, 0x8, 0x0 ;  /* 0x000000000000181c */ /* 0x000fe40000f0e170 */
[----:B------:R-:W-:-:S09]  /*155c0*/  PLOP3.LUT P1, PT, PT, PT, PT, 0x8, 0x0 ;  /* 0x000000000000781c */ /* 0x000fd20003f2e170 */
[----:B------:R3:W-:Y:S02]  /*155d0*/  UTMALDG.4D [UR8], [UR6], desc[UR14] ;  /* 0x00000e08060075b4 */ /* 0x0007e40008019000 */
[----:B---3--:R-:W-:Y:S05]  /*155e0*/  @P0 BRA.U.ANY `(.L_x_1012) ;  /* 0xfffffffd00e00947 */ /* 0x008fea000393ffff */
[----:B------:R-:W-:Y:S01]  /*155f0*/  PLOP3.LUT P0, PT, PT, PT, PT, 0x80, 0x0 ;  /* 0x000000000000781c */ /* 0x000fe20003f0f070 */
[----:B------:R-:W-:Y:S01]  /*15600*/  UIADD3 UR8, UR4, 0x2400, URZ ;  /* 0x0000240004087890 */ /* 0x000fe2000fffe03f */
[----:B------:R-:W-:Y:S01]  /*15610*/  UMOV UR14, 0x0 ;  /* 0x00000000000e7882 */ /* 0x000fe20000000000 */
[----:B------:R-:W-:Y:S01]  /*15620*/  UMOV UR15, 0x14f00000 ;  /* 0x14f00000000f7882 */ /* 0x000fe20000000000 */
[----:B------:R-:W-:-:S09]  /*15630*/  UMOV UR10, 0x20 ;  /* 0x00000020000a7882 */ /* 0x000fd20000000000 */
.L_x_1013:
        /* <DEDUP_REMOVED lines=10> */
[----:B------:R-:W-:Y:S02]  /*156e0*/  UMOV UR5, 0x14f00000 ;  /* 0x14f0000000057882 */ /* 0x000fe40000000000 */
[----:B------:R-:W-:Y:S01]  /*156f0*/  UMOV UR4, 0x0 ;  /* 0x0000000000047882 */ /* 0x000fe20000000000 */
[----:B------:R-:W-:-:S08]  /*15700*/  UMOV UR10, 0x40 ;  /* 0x00000040000a7882 */ /* 0x000fd00000000000 */
.L_x_1014:
        /* <DEDUP_REMOVED lines=8> */
.L_x_1007:
[----:B------:R-:W-:Y:S05]  /*15790*/  BSYNC B0 ;  /* 0x0000000000007941 */ /* 0x000fea0003800000 */
.L_x_1006:
[----:B------:R-:W-:Y:S02]  /*157a0*/  VIADD R0, R0, 0x1 ;  /* 0x0000000100007836 */ /* 0x000fe40000000000 */
[----:B-12---:R-:W-:-:S03]  /*157b0*/  IMAD.MOV.U32 R4, RZ, RZ, RZ ;  /* 0x000000ffff047224 */ /* 0x006fc600078e00ff */
[----:B------:R-:W-:-:S04]  /*157c0*/  ISETP.NE.AND P0, PT, R0, 0x2, PT ;  /* 0x000000020000780c */ /* 0x000fc80003f05270 */
[----:B------:R-:W-:Y:S02]  /*157d0*/  SEL R2, RZ, 0x1, P0 ;  /* 0x00000001ff027807 */ /* 0x000fe40000000000 */
[----:B------:R-:W-:Y:S02]  /*157e0*/  SEL R0, R0, RZ, P0 ;  /* 0x000000ff00007207 */ /* 0x000fe40000000000 */
[----:B------:R-:W-:-:S07]  /*157f0*/  LOP3.LUT R3, R19, R2, RZ, 0x3c, !PT ;  /* 0x0000000213037212 */ /* 0x000fce00078e3cff */
.L_x_931:
[----:B------:R-:W1:Y:S01]  /*15800*/  S2R R5, SR_CgaCtaId ;  /* 0x0000000000057919 */ /* 0x000e620000008800 */
[----:B------:R-:W-:Y:S02]  /*15810*/  MOV R2, 0x400 ;  /* 0x0000040000027802 */ /* 0x000fe40000000f00 */
[----:B------:R-:W-:Y:S02]  /*15820*/  SHF.L.U32 R4, R4, 0x1f, RZ ;  /* 0x0000001f04047819 */ /* 0x000fe400000006ff */
[----:B-1----:R-:W-:-:S04]  /*15830*/  LEA R7, R5, R2, 0x18 ;  /* 0x0000000205077211 */ /* 0x002fc800078ec0ff */
[----:B------:R-:W1:Y:S02]  /*15840*/  SYNCS.PHASECHK.TRANS64.TRYWAIT P0, [R7+URZ+0x2d820], R4 ;  /* 0x02d82004070075a7 */ /* 0x000e64000800017f */
[----:B-1----:R-:W-:Y:S05]  /*15850*/  @!P0 BRA `(.L_x_1015) ;  /* 0x0000001000ac8947 */ /* 0x002fea0003800000 */
.L_x_1052:
[----:B------:R-:W-:-:S03]  /*15860*/  UMOV UR4, 0xffffffff ;  /* 0xffffffff00047882 */ /* 0x000fc60000000000 */
[----:B------:R-:W-:Y:S05]  /*15870*/  BRA.DIV UR4, `(.L_x_1016) ;  /* 0x0000001204b87947 */ /* 0x000fea000b800000 */
[----:B------:R2:W3:Y:S02]  /*15880*/  SHFL.IDX PT, R14, R26, RZ, 0x1f ;  /* 0x00001fff1a0e7589 */ /* 0x0004e400000e0000 */
.L_x_1055:
[----:B---3--:R-:W-:-:S13]  /*15890*/  ISETP.NE.AND P0, PT, R14, RZ, PT ;  /* 0x000000ff0e00720c */ /* 0x008fda0003f05270 */
[----:B------:R-:W-:Y:S05]  /*158a0*/  @P0 BRA `(.L_x_847) ;  /* 0x00000000008c0947 */ /* 0x000fea0003800000 */
[----:B------:R-:W-:-:S03]  /*158b0*/  UMOV UR4, 0xffffffff ;  /* 0xffffffff00047882 */ /* 0x000fc60000000000 */
[----:B------:R-:W-:Y:S05]  /*158c0*/  BRA.DIV UR4, `(.L_x_1017) ;  /* 0x0000001204cc7947 */ /* 0x000fea000b800000 */
[----:B------:R-:W-:-:S13]  /*158d0*/  ELECT P6, URZ, PT ;  /* 0x00000000003f782f */ /* 0x000fda00038c0000 */
.L_x_1058:
[----:B------:R-:W-:Y:S05]  /*158e0*/  @!P6 BRA `(.L_x_847) ;  /* 0x00000000007ce947 */ /* 0x000fea0003800000 */
[----:B------:R-:W-:-:S13]  /*158f0*/  R2UR UR4, R16 ;  /* 0x00000000100472ca */ /* 0x000fda00000e0000 */
[----:B------:R-:W-:-:S06]  /*15900*/  ULOP3.LUT UR4, UR4, 0x2, URZ, 0xfc, !UPT ;  /* 0x0000000204047892 */ /* 0x000fcc000f8efc3f */
[----:B------:R-:W-:-:S05]  /*15910*/  IMAD.U32 R2, RZ, RZ, UR4 ;  /* 0x00000004ff027e24 */ /* 0x000fca000f8e00ff */
[----:B------:R-:W-:-:S13]  /*15920*/  ISETP.NE.AND P2, PT, R2, 0x3, PT ;  /* 0x000000030200780c */ /* 0x000fda0003f45270 */
[----:B------:R-:W-:Y:S05]  /*15930*/  @!P2 BRA `(.L_x_1018) ;  /* 0x000000000004a947 */ /* 0x000fea0003800000 */
[----:B------:R-:W-:Y:S01]  /*15940*/  BPT.TRAP 0x1 ;  /* 0x000000040000795c */ /* 0x000fe20000300000 */
.L_x_1018:
[----:B------:R-:W-:Y:S01]  /*15950*/  VIADD R9, R7, 0x2d840 ;  /* 0x0002d84007097836 */ /* 0x000fe20000000000 */
[----:B------:R-:W-:Y:S01]  /*15960*/  SHF.L.U32 R5, R3, 0x1f, RZ ;  /* 0x0000001f03057819 */ /* 0x000fe200000006ff */
[C---:B------:R-:W-:Y:S02]  /*15970*/  VIADD R2, R0.reuse, 0x1 ;  /* 0x0000000100027836 */ /* 0x040fe40000000000 */
[----:B------:R-:W-:-:S03]  /*15980*/  IMAD R6, R0, 0x8, R9 ;  /* 0x0000000800067824 */ /* 0x000fc600078e0209 */
[C---:B------:R-:W-:Y:S01]  /*15990*/  ISETP.NE.AND P1, PT, R2.reuse, 0x2, PT ;  /* 0x000000020200780c */ /* 0x040fe20003f25270 */
[----:B------:R-:W3:Y:S03]  /*159a0*/  SYNCS.PHASECHK.TRANS64.TRYWAIT P0, [R6+URZ], R5 ;  /* 0x00000005060075a7 */ /* 0x000ee6000800017f */
[----:B-1----:R-:W-:Y:S02]  /*159b0*/  SEL R4, RZ, 0x1, P1 ;  /* 0x00000001ff047807 */ /* 0x002fe40000800000 */
[----:B------:R-:W-:Y:S02]  /*159c0*/  SEL R8, R2, RZ, P1 ;  /* 0x000000ff02087207 */ /* 0x000fe40000800000 */
[----:B------:R-:W-:-:S03]  /*159d0*/  LOP3.LUT R2, R3, R4, RZ, 0x3c, !PT ;  /* 0x0000000403027212 */ /* 0x000fc600078e3cff */
[----:B------:R-:W-:Y:S01]  /*159e0*/  IMAD R3, R8, 0x8, R9 ;  /* 0x0000000808037824 */ /* 0x000fe200078e0209 */
[----:B------:R-:W-:Y:S01]  /*159f0*/  SHF.L.U32 R2, R2, 0x1f, RZ ;  /* 0x0000001f02027819 */ /* 0x000fe200000006ff */
[----:B---3--:R-:W-:Y:S06]  /*15a00*/  @!P0 BRA `(.L_x_1019) ;  /* 0x00000010009c8947 */ /* 0x008fec0003800000 */
.L_x_1059:
[----:B------:R-:W3:Y:S02]  /*15a10*/  SYNCS.PHASECHK.TRANS64.TRYWAIT P0, [R3+URZ], R2 ;  /* 0x00000002030075a7 */ /* 0x000ee4000800017f */
[----:B---3--:R-:W-:Y:S05]  /*15a20*/  @!P0 BRA `(.L_x_1020) ;  /* 0x0000001000a88947 */ /* 0x008fea0003800000 */
.L_x_1060:
[----:B------:R-:W-:Y:S05]  /*15a30*/  @!P2 BRA `(.L_x_1021) ;  /* 0x000000000004a947 */ /* 0x000fea0003800000 */
[----:B------:R-:W-:Y:S01]  /*15a40*/  BPT.TRAP 0x1 ;  /* 0x000000040000795c */ /* 0x000fe20000300000 */
.L_x_1021:
[----:B---3--:R-:W-:-:S04]  /*15a50*/  VIADD R3, R7, 0x2d860 ;  /* 0x0002d86007037836 */ /* 0x008fc80000000000 */
[----:B------:R-:W-:-:S04]  /*15a60*/  IMAD R0, R0, 0x8, R3 ;  /* 0x0000000800007824 */ /* 0x000fc800078e0203 */
[----:B------:R-:W3:Y:S02]  /*15a70*/  SYNCS.PHASECHK.TRANS64.TRYWAIT P0, [R0+URZ], R5 ;  /* 0x00000005000075a7 */ /* 0x000ee4000800017f */
[----:B---3--:R-:W-:Y:S05]  /*15a80*/  @!P0 BRA `(.L_x_1022) ;  /* 0x0000001000a48947 */ /* 0x008fea0003800000 */
.L_x_1061:
[----:B------:R-:W-:-:S07]  /*15a90*/  IMAD R3, R8, 0x8, R3 ;  /* 0x0000000808037824 */ /* 0x000fce00078e0203 */
.L_x_1023:
[----:B----4-:R4:W0:Y:S02]  /*15aa0*/  SYNCS.PHASECHK.TRANS64.TRYWAIT P0, [R3+URZ], R2 ;  /* 0x00000002030075a7 */ /* 0x010824000800017f */
[----:B0-----:R-:W-:Y:S05]  /*15ab0*/  @!P0 NANOSLEEP.SYNCS 0x989680 ;  /* 0x009896800000895d */ /* 0x001fea0003900000 */
[----:B------:R-:W0:Y:S02]  /*15ac0*/  @!P0 SYNCS.PHASECHK.TRANS64 P0, [R3+URZ], R2 ;  /* 0x00000002030085a7 */ /* 0x000e24000800007f */
[----:B0-----:R-:W-:Y:S05]  /*15ad0*/  @!P0 BRA `(.L_x_1023) ;  /* 0xfffffffc00f08947 */ /* 0x001fea000383ffff */
.L_x_847:
[----:B------:R-:W-:Y:S05]  /*15ae0*/  BSYNC B6 ;  /* 0x0000000000067941 */ /* 0x000fea0003800000 */
.L_x_844:
[----:B------:R-:W-:Y:S05]  /*15af0*/  EXIT ;  /* 0x000000000000794d */ /* 0x000fea0003800000 */
.L_x_857:
[----:B0-----:R-:W-:-:S04]  /*15b00*/  IMAD.U32 R5, RZ, RZ, UR36 ;  /* 0x00000024ff057e24 */ /* 0x001fc8000f8e00ff */
[----:B------:R0:W1:Y:S03]  /*15b10*/  SYNCS.PHASECHK.TRANS64.TRYWAIT P0, [R5+URZ+0x2d800], R4 ;  /* 0x02d80004050075a7 */ /* 0x000066000800017f */
[----:B-1----:R-:W-:Y:S05]  /*15b20*/  @!P0 NANOSLEEP.SYNCS 0x989680 ;  /* 0x009896800000895d */ /* 0x002fea0003900000 */
[----:B------:R-:W1:Y:S02]  /*15b30*/  @!P0 SYNCS.PHASECHK.TRANS64 P0, [R5+URZ+0x2d800], R4 ;  /* 0x02d80004050085a7 */ /* 0x000e64000800007f */
[----:B-1----:R-:W-:Y:S05]  /*15b40*/  @!P0 BRA `(.L_x_857) ;  /* 0xfffffffc00ec8947 */ /* 0x002fea000383ffff */
[----:B------:R-:W-:Y:S05]  /*15b50*/  BRA `(.L_x_1024) ;  /* 0xfffffebc001c7947 */ /* 0x000fea000383ffff */
.L_x_861:
[----:B-1----:R-:W-:-:S04]  /*15b60*/  IMAD.U32 R5, RZ, RZ, UR36 ;  /* 0x00000024ff057e24 */ /* 0x002fc8000f8e00ff */
[----:B------:R1:W2:Y:S03]  /*15b70*/  SYNCS.PHASECHK.TRANS64.TRYWAIT P2, [R5+URZ+0x2d830], R4 ;  /* 0x02d83004050075a7 */ /* 0x0002a6000804017f */
[----:B--2---:R-:W-:Y:S05]  /*15b80*/  @!P2 NANOSLEEP.SYNCS 0x989680 ;  /* 0x009896800000a95d */ /* 0x004fea0003900000 */
[----:B------:R-:W2:Y:S02]  /*15b90*/  @!P2 SYNCS.PHASECHK.TRANS64 P2, [R5+URZ+0x2d830], R4 ;  /* 0x02d830040500a5a7 */ /* 0x000ea4000804007f */
[----:B--2---:R-:W-:Y:S05]  /*15ba0*/  @!P2 BRA `(.L_x_861) ;  /* 0xfffffffc00eca947 */ /* 0x004fea000383ffff */
[----:B------:R-:W-:Y:S05]  /*15bb0*/  BRA `(.L_x_860) ;  /* 0xfffffebc00547947 */ /* 0x000fea000383ffff */
.L_x_877:
[----:B--2---:R-:W-:-:S04]  /*15bc0*/  IMAD.U32 R20, RZ, RZ, UR10 ;  /* 0x0000000aff147e24 */ /* 0x004fc8000f8e00ff */
[----:B------:R2:W3:Y:S03]  /*15bd0*/  SYNCS.PHASECHK.TRANS64.TRYWAIT P2, [R20+URZ+0x2d830], R15 ;  /* 0x02d8300f140075a7 */ /* 0x0004e6000804017f */
[----:B---3--:R-:W-:Y:S05]  /*15be0*/  @!P2 NANOSLEEP.SYNCS 0x989680 ;  /* 0x009896800000a95d */ /* 0x008fea0003900000 */
[----:B------:R-:W3:Y:S02]  /*15bf0*/  @!P2 SYNCS.PHASECHK.TRANS64 P2, [R20+URZ+0x2d830], R15 ;  /* 0x02d8300f1400a5a7 */ /* 0x000ee4000804007f */
[----:B---3--:R-:W-:Y:S05]  /*15c00*/  @!P2 BRA `(.L_x_877) ;  /* 0xfffffffc00eca947 */ /* 0x008fea000383ffff */
[----:B------:R-:W-:Y:S05]  /*15c10*/  BRA `(.L_x_874) ;  /* 0xfffffefc002c7947 */ /* 0x000fea000383ffff */
.L_x_881:
[----:B-1----:R-:W-:-:S04]  /*15c20*/  IMAD.U32 R20, RZ, RZ, UR10 ;  /* 0x0000000aff147e24 */ /* 0x002fc8000f8e00ff */
[----:B------:R1:W2:Y:S03]  /*15c30*/  SYNCS.PHASECHK.TRANS64.TRYWAIT P2, [R20+URZ+0x2d850], R15 ;  /* 0x02d8500f140075a7 */ /* 0x0002a6000804017f */
[----:B--2---:R-:W-:Y:S05]  /*15c40*/  @!P2 NANOSLEEP.SYNCS 0x989680 ;  /* 0x009896800000a95d */ /* 0x004fea0003900000 */
[----:B------:R-:W2:Y:S02]  /*15c50*/  @!P2 SYNCS.PHASECHK.TRANS64 P2, [R20+URZ+0x2d850], R15 ;  /* 0x02d8500f1400a5a7 */ /* 0x000ea4000804007f */
[----:B--2---:R-:W-:Y:S05]  /*15c60*/  @!P2 BRA `(.L_x_881) ;  /* 0xfffffffc00eca947 */ /* 0x004fea000383ffff */
[----:B------:R-:W-:Y:S05]  /*15c70*/  BRA `(.L_x_878) ;  /* 0xfffffefc00cc7947 */ /* 0x000fea000383ffff */
.L_x_898:
[----:B--2---:R-:W-:-:S04]  /*15c80*/  IMAD.U32 R21, RZ, RZ, UR14 ;  /* 0x0000000eff157e24 */ /* 0x004fc8000f8e00ff */
[----:B------:R2:W4:Y:S03]  /*15c90*/  SYNCS.PHASECHK.TRANS64.TRYWAIT P2, [R21+URZ+0x2d830], R14 ;  /* 0x02d8300e150075a7 */ /* 0x000526000804017f */
[----:B----4-:R-:W-:Y:S05]  /*15ca0*/  @!P2 NANOSLEEP.SYNCS 0x989680 ;  /* 0x009896800000a95d */ /* 0x010fea0003900000 */
[----:B------:R-:W4:Y:S02]  /*15cb0*/  @!P2 SYNCS.PHASECHK.TRANS64 P2, [R21+URZ+0x2d830], R14 ;  /* 0x02d8300e1500a5a7 */ /* 0x000f24000804007f */
[----:B----4-:R-:W-:Y:S05]  /*15cc0*/  @!P2 BRA `(.L_x_898) ;  /* 0xfffffffc00eca947 */ /* 0x010fea000383ffff */
[----:B------:R-:W-:Y:S05]  /*15cd0*/  BRA `(.L_x_895) ;  /* 0xffffff3800087947 */ /* 0x000fea000383ffff */
.L_x_902:
[----:B-1----:R-:W-:-:S04]  /*15ce0*/  IMAD.U32 R21, RZ, RZ, UR14 ;  /* 0x0000000eff157e24 */ /* 0x002fc8000f8e00ff */
[----:B------:R1:W2:Y:S03]  /*15cf0*/  SYNCS.PHASECHK.TRANS64.TRYWAIT P2, [R21+URZ+0x2d850], R14 ;  /* 0x02d8500e150075a7 */ /* 0x0002a6000804017f */
[----:B--2---:R-:W-:Y:S05]  /*15d00*/  @!P2 NANOSLEEP.SYNCS 0x989680 ;  /* 0x009896800000a95d */ /* 0x004fea0003900000 */
[----:B------:R-:W2:Y:S02]  /*15d10*/  @!P2 SYNCS.PHASECHK.TRANS64 P2, [R21+URZ+0x2d850], R14 ;  /* 0x02d8500e1500a5a7 */ /* 0x000ea4000804007f */
[----:B--2---:R-:W-:Y:S05]  /*15d20*/  @!P2 BRA `(.L_x_902) ;  /* 0xfffffffc00eca947 */ /* 0x004fea000383ffff */
[----:B------:R-:W-:Y:S05]  /*15d30*/  BRA `(.L_x_899) ;  /* 0xffffff3800b47947 */ /* 0x000fea000383ffff */
.L_x_908:
[----:B--2---:R-:W-:-:S04]  /*15d40*/  IMAD.U32 R21, RZ, RZ, UR10 ;  /* 0x0000000aff157e24 */ /* 0x004fc8000f8e00ff */
[----:B------:R2:W0:Y:S03]  /*15d50*/  SYNCS.PHASECHK.TRANS64.TRYWAIT P2, [R21+URZ+0x2d830], R14 ;  /* 0x02d8300e150075a7 */ /* 0x000426000804017f */
[----:B0-----:R-:W-:Y:S05]  /*15d60*/  @!P2 NANOSLEEP.SYNCS 0x989680 ;  /* 0x009896800000a95d */ /* 0x001fea0003900000 */
[----:B------:R-:W0:Y:S02]  /*15d70*/  @!P2 SYNCS.PHASECHK.TRANS64 P2, [R21+URZ+0x2d830], R14 ;  /* 0x02d8300e1500a5a7 */ /* 0x000e24000804007f */
[----:B0-----:R-:W-:Y:S05]  /*15d80*/  @!P2 BRA `(.L_x_908) ;  /* 0xfffffffc00eca947 */ /* 0x001fea000383ffff */
[----:B------:R-:W-:Y:S05]  /*15d90*/  BRA `(.L_x_905) ;  /* 0xffffff6000647947 */ /* 0x000fea000383ffff */
.L_x_912:
[----:B-1----:R-:W-:-:S04]  /*15da0*/  IMAD.U32 R21, RZ, RZ, UR10 ;  /* 0x0000000aff157e24 */ /* 0x002fc8000f8e00ff */
[----:B------:R1:W2:Y:S03]  /*15db0*/  SYNCS.PHASECHK.TRANS64.TRYWAIT P2, [R21+URZ+0x2d850], R14 ;  /* 0x02d8500e150075a7 */ /* 0x0002a6000804017f */
[----:B--2---:R-:W-:Y:S05]  /*15dc0*/  @!P2 NANOSLEEP.SYNCS 0x989680 ;  /* 0x009896800000a95d */ /* 0x004fea0003900000 */
[----:B------:R-:W2:Y:S02]  /*15dd0*/  @!P2 SYNCS.PHASECHK.TRANS64 P2, [R21+URZ+0x2d850], R14 ;  /* 0x02d8500e1500a5a7 */ /* 0x000ea4000804007f */
[----:B--2---:R-:W-:Y:S05]  /*15de0*/  @!P2 BRA `(.L_x_912) ;  /* 0xfffffffc00eca947 */ /* 0x004fea000383ffff */
[----:B------:R-:W-:Y:S05]  /*15df0*/  BRA `(.L_x_909) ;  /* 0xffffff6400047947 */ /* 0x000fea000383ffff */
.L_x_925:
[----:B------:R-:W-:-:S04]  /*15e00*/  IMAD.U32 R3, RZ, RZ, UR9 ;  /* 0x00000009ff037e24 */ /* 0x000fc8000f8e00ff */
[----:B------:R0:W0:Y:S03]  /*15e10*/  SYNCS.PHASECHK.TRANS64.TRYWAIT P0, [R3+URZ+0x2d850], R0 ;  /* 0x02d85000030075a7 */ /* 0x000026000800017f */
[----:B0-----:R-:W-:Y:S05]  /*15e20*/  @!P0 NANOSLEEP.SYNCS 0x989680 ;  /* 0x009896800000895d */ /* 0x001fea0003900000 */
[----:B------:R-:W0:Y:S02]  /*15e30*/  @!P0 SYNCS.PHASECHK.TRANS64 P0, [R3+URZ+0x2d850], R0 ;  /* 0x02d85000030085a7 */ /* 0x000e24000800007f */
[----:B0-----:R-:W-:Y:S05]  /*15e40*/  @!P0 BRA `(.L_x_925) ;  /* 0xfffffffc00ec8947 */ /* 0x001fea000383ffff */
[----:B------:R-:W-:Y:S05]  /*15e50*/  BRA `(.L_x_924) ;  /* 0xffffff9800287947 */ /* 0x000fea000383ffff */
.L_x_942:
[----:B------:R-:W-:Y:S02]  /*15e60*/  IMAD.MOV.U32 R13, RZ, RZ, R26 ;  /* 0x000000ffff0d7224 */ /* 0x000fe400078e001a */
[----:B------:R-:W-:Y:S02]  /*15e70*/  IMAD.MOV.U32 R12, RZ, RZ, RZ ;  /* 0x000000ffff0c7224 */ /* 0x000fe400078e00ff */
[----:B------:R-:W-:Y:S02]  /*15e80*/  IMAD.MOV.U32 R11, RZ, RZ, 0x1f ;  /* 0x0000001fff0b7424 */ /* 0x000fe400078e00ff */
[----:B------:R-:W-:-:S07]  /*15e90*/  IMAD.MOV.U32 R15, RZ, RZ, -0x1 ;  /* 0xffffffffff0f7424 */ /* 0x000fce00078e00ff */
[----:B------:R-:W-:Y:S05]  /*15ea0*/  WARPSYNC.COLLECTIVE R15, `(.L_x_1025) ;  /* 0x000000000f087348 */ /* 0x000fea0003c00000 */
[----:B------:R0:W1:Y:S02]  /*15eb0*/  SHFL.IDX P6, R14, R13, R12, R11 ;  /* 0x0000000c0d0e7389 */ /* 0x00006400000c000b */
[----:B01----:R-:W-:Y:S01]  /*15ec0*/  ENDCOLLECTIVE ;  /* 0x000000000000791b */ /* 0x003fe20003800000 */
.L_x_1025:
[----:B------:R-:W-:Y:S05]  /*15ed0*/  BRA `(.L_x_1026) ;  /* 0xffffffc400947947 */ /* 0x000fea000383ffff */
.L_x_944:
[----:B------:R-:W-:Y:S01]  /*15ee0*/  BSSY B0, `(.L_x_1027) ;  /* 0x0000006000007945 */ /* 0x000fe20003800000 */
[----:B------:R-:W-:-:S07]  /*15ef0*/  IMAD.MOV.U32 R15, RZ, RZ, -0x1 ;  /* 0xffffffffff0f7424 */ /* 0x000fce00078e00ff */
[----:B0-----:R-:W-:Y:S05]  /*15f00*/  WARPSYNC.COLLECTIVE R15, `(.L_x_1028) ;  /* 0x000000000f0c7348 */ /* 0x001fea0003c00000 */
[----:B------:R-:W-:Y:S02]  /*15f10*/  ELECT P6, UR62, PT ;  /* 0x00000000003e782f */ /* 0x000fe400038c0000 */
[----:B------:R-:W-:Y:S01]  /*15f20*/  MOV R14, UR62 ;  /* 0x0000003e000e7c02 */ /* 0x000fe20008000f00 */
[----:B0-----:R-:W-:Y:S10]  /*15f30*/  ENDCOLLECTIVE ;  /* 0x000000000000791b */ /* 0x001ff40003800000 */
.L_x_1028:
[----:B------:R-:W-:Y:S05]  /*15f40*/  BSYNC B0 ;  /* 0x0000000000007941 */ /* 0x000fea0003800000 */
.L_x_1027:
[----:B------:R-:W-:Y:S05]  /*15f50*/  BRA `(.L_x_1029) ;  /* 0xffffffc400947947 */ /* 0x000fea000383ffff */
.L_x_946:
[----:B--2---:R-:W-:-:S04]  /*15f60*/  IMAD.U32 R3, RZ, RZ, UR38 ;  /* 0x00000026ff037e24 */ /* 0x004fc8000f8e00ff */
[----:B------:R2:W3:Y:S03]  /*15f70*/  SYNCS.PHASECHK.TRANS64.TRYWAIT P0, [R3+URZ+0x2d840], R0 ;  /* 0x02d84000030075a7 */ /* 0x0004e6000800017f */
[----:B---3--:R-:W-:Y:S05]  /*15f80*/  @!P0 NANOSLEEP.SYNCS 0x989680 ;  /* 0x009896800000895d */ /* 0x008fea0003900000 */
[----:B------:R-:W3:Y:S02]  /*15f90*/  @!P0 SYNCS.PHASECHK.TRANS64 P0, [R3+URZ+0x2d840], R0 ;  /* 0x02d84000030085a7 */ /* 0x000ee4000800007f */
[----:B---3--:R-:W-:Y:S05]  /*15fa0*/  @!P0 BRA `(.L_x_946) ;  /* 0xfffffffc00ec8947 */ /* 0x008fea000383ffff */
[----:B------:R-:W-:Y:S05]  /*15fb0*/  BRA `(.L_x_1030) ;  /* 0xffffffc400e87947 */ /* 0x000fea000383ffff */
.L_x_949:
[----:B------:R-:W-:Y:S02]  /*15fc0*/  IMAD.MOV.U32 R13, RZ, RZ, R19 ;  /* 0x000000ffff0d7224 */ /* 0x000fe400078e0013 */
[----:B------:R-:W-:Y:S02]  /*15fd0*/  IMAD.MOV.U32 R12, RZ, RZ, RZ ;  /* 0x000000ffff0c7224 */ /* 0x000fe400078e00ff */
[----:B------:R-:W-:Y:S02]  /*15fe0*/  IMAD.MOV.U32 R11, RZ, RZ, 0x1c1f ;  /* 0x00001c1fff0b7424 */ /* 0x000fe400078e00ff */
[----:B------:R-:W-:Y:S02]  /*15ff0*/  IMAD.MOV.U32 R15, RZ, RZ, -0x1 ;  /* 0xffffffffff0f7424 */ /* 0x000fe400078e00ff */
[----:B------:R-:W-:-:S07]  /*16000*/  VIADD R3, R3, UR48 ;  /* 0x0000003003037c36 */ /* 0x000fce0008000000 */
[----:B0-----:R-:W-:Y:S05]  /*16010*/  WARPSYNC.COLLECTIVE R15, `(.L_x_1031) ;  /* 0x000000000f087348 */ /* 0x001fea0003c00000 */
[----:B------:R1:W2:Y:S02]  /*16020*/  SHFL.IDX P6, R14, R13, R12, R11 ;  /* 0x0000000c0d0e7389 */ /* 0x0002a400000c000b */
[----:B012---:R-:W-:Y:S01]  /*16030*/  ENDCOLLECTIVE ;  /* 0x000000000000791b */ /* 0x007fe20003800000 */
.L_x_1031:
[----:B------:R-:W-:Y:S02]  /*16040*/  IMAD.MOV.U32 R13, RZ, RZ, R10 ;  /* 0x000000ffff0d7224 */ /* 0x000fe400078e000a */
[----:B------:R-:W-:-:S07]  /*16050*/  IMAD.MOV.U32 R5, RZ, RZ, R14 ;  /* 0x000000ffff057224 */ /* 0x000fce00078e000e */
[----:B------:R-:W-:Y:S05]  /*16060*/  WARPSYNC.COLLECTIVE R15, `(.L_x_1032) ;  /* 0x000000000f087348 */ /* 0x000fea0003c00000 */
[----:B------:R0:W1:Y:S02]  /*16070*/  SHFL.IDX P6, R14, R13, R12, R11 ;  /* 0x0000000c0d0e7389 */ /* 0x00006400000c000b */
[----:B01----:R-:W-:Y:S01]  /*16080*/  ENDCOLLECTIVE ;  /* 0x000000000000791b */ /* 0x003fe20003800000 */
.L_x_1032:
[----:B------:R-:W-:Y:S01]  /*16090*/  ULDC UR4, c[0x0][0x288] ;  /* 0x0000a20000047ab9 */ /* 0x000fe20000000800 */
[----:B------:R-:W-:Y:S01]  /*160a0*/  ULDC.64 UR6, c[0x0][0x208] ;  /* 0x0000820000067ab9 */ /* 0x000fe20000000a00 */
[----:B------:R-:W-:-:S05]  /*160b0*/  IMAD R0, R0, UR4, RZ ;  /* 0x0000000400007c24 */ /* 0x000fca000f8e02ff */
[C---:B------:R-:W-:Y:S01]  /*160c0*/  ISETP.GE.AND P3, PT, R3.reuse, R0, PT ;  /* 0x000000000300720c */ /* 0x040fe20003f66270 */
[----:B------:R-:W-:Y:S02]  /*160d0*/  VIADD R11, R3, 0x20 ;  /* 0x00000020030b7836 */ /* 0x000fe40000000000 */
[----:B------:R-:W-:Y:S02]  /*160e0*/  IMAD.MOV.U32 R13, RZ, RZ, R19 ;  /* 0x000000ffff0d7224 */ /* 0x000fe400078e0013 */
[----:B------:R-:W-:-:S08]  /*160f0*/  IMAD.MOV.U32 R12, RZ, RZ, 0x1 ;  /* 0x00000001ff0c7424 */ /* 0x000fd000078e00ff */
[----:B------:R-:W-:Y:S01]  /*16100*/  @!P3 LEA R29, R6, UR38, 0x1 ;  /* 0x00000026061dbc11 */ /* 0x000fe2000f8e08ff */
[----:B------:R-:W-:-:S04]  /*16110*/  IMAD.MOV.U32 R4, RZ, RZ, R14 ;  /* 0x000000ffff047224 */ /* 0x000fc800078e000e */
[----:B------:R-:W-:-:S05]  /*16120*/  @!P3 IMAD.WIDE.U32 R4, R7, 0x2, R4 ;  /* 0x000000020704b825 */ /* 0x000fca00078e0004 */
[----:B------:R-:W-:Y:S01]  /*16130*/  @!PT LDS RZ, [RZ] ;  /* 0x00000000fffff984 */ /* 0x000fe20000000800 */
[----:B------:R-:W-:Y:S01]  /*16140*/  @!PT LDS RZ, [RZ] ;  /* 0x00000000fffff984 */ /* 0x000fe20000000800 */
[----:B------:R-:W-:Y:S01]  /*16150*/  @!PT LDS RZ, [RZ] ;  /* 0x00000000fffff984 */ /* 0x000fe20000000800 */
[----:B------:R0:W-:Y:S04]  /*16160*/  @!P3 LDGSTS.E.BYPASS.LTC128B.128 [R29+0xc400], desc[UR6][R4.64], !P2 ;  /* 0x0c400000041dbfae */ /* 0x0001e8000d101d46 */
[----:B------:R0:W-:Y:S04]  /*16170*/  @!P3 LDGSTS.E.BYPASS.LTC128B.128 [R29+0xf400], desc[UR6][R4.64+0x40], !P0 ;  /* 0x0f400040041dbfae */ /* 0x0001e8000c101d46 */
[----:B------:R0:W-:Y:S01]  /*16180*/  @!P3 LDGSTS.E.BYPASS.LTC128B.128 [R29+0x12400], desc[UR6][R4.64+0x80], !P1 ;  /* 0x12400080041dbfae */ /* 0x0001e2000c901d46 */
[----:B------:R-:W-:Y:S01]  /*16190*/  ISETP.GE.AND P3, PT, R11, R0, PT ;  /* 0x000000000b00720c */ /* 0x000fe20003f66270 */
[----:B------:R-:W-:-:S12]  /*161a0*/  IMAD.MOV.U32 R11, RZ, RZ, 0x1c1f ;  /* 0x00001c1fff0b7424 */ /* 0x000fd800078e00ff */
[----:B0-----:R-:W-:Y:S05]  /*161b0*/  WARPSYNC.COLLECTIVE R15, `(.L_x_1033) ;  /* 0x000000000f087348 */ /* 0x001fea0003c00000 */
[----:B------:R1:W2:Y:S02]  /*161c0*/  SHFL.IDX P6, R14, R13, R12, R11 ;  /* 0x0000000c0d0e7389 */ /* 0x0002a400000c000b */
[----:B012---:R-:W-:Y:S01]  /*161d0*/  ENDCOLLECTIVE ;  /* 0x000000000000791b */ /* 0x007fe20003800000 */
.L_x_1033:
[----:B------:R-:W-:Y:S01]  /*161e0*/  @!P3 LEA R29, R6, UR38, 0x1 ;  /* 0x00000026061dbc11 */ /* 0x000fe2000f8e08ff */
[----:B------:R-:W-:Y:S02]  /*161f0*/  IMAD.MOV.U32 R13, RZ, RZ, R10 ;  /* 0x000000ffff0d7224 */ /* 0x000fe400078e000a */
[----:B------:R-:W-:-:S07]  /*16200*/  IMAD.MOV.U32 R20, RZ, RZ, R14 ;  /* 0x000000ffff147224 */ /* 0x000fce00078e000e */
[----:B------:R-:W-:Y:S05]  /*16210*/  WARPSYNC.COLLECTIVE R15, `(.L_x_1034) ;  /* 0x000000000f087348 */ /* 0x000fea0003c00000 */
[----:B------:R0:W1:Y:S02]  /*16220*/  SHFL.IDX P6, R14, R13, R12, R11 ;  /* 0x0000000c0d0e7389 */ /* 0x00006400000c000b */
[----:B01----:R-:W-:Y:S01]  /*16230*/  ENDCOLLECTIVE ;  /* 0x000000000000791b */ /* 0x003fe20003800000 */
.L_x_1034:
[----:B------:R-:W-:Y:S01]  /*16240*/  ULDC.64 UR4, c[0x0][0x208] ;  /* 0x0000820000047ab9 */ /* 0x000fe20000000a00 */
[----:B------:R-:W-:Y:S02]  /*16250*/  IMAD.MOV.U32 R5, RZ, RZ, R20 ;  /* 0x000000ffff057224 */ /* 0x000fe400078e0014 */
[----:B------:R-:W-:Y:S02]  /*16260*/  IMAD.MOV.U32 R13, RZ, RZ, R19 ;  /* 0x000000ffff0d7224 */ /* 0x000fe400078e0013 */
[----:B------:R-:W-:Y:S02]  /*16270*/  IMAD.MOV.U32 R12, RZ, RZ, 0x2 ;  /* 0x00000002ff0c7424 */ /* 0x000fe400078e00ff */
[----:B------:R-:W-:-:S04]  /*16280*/  IMAD.MOV.U32 R4, RZ, RZ, R14 ;  /* 0x000000ffff047224 */ /* 0x000fc800078e000e */
[----:B------:R-:W-:-:S04]  /*16290*/  @!P3 IMAD.WIDE.U32 R20, R7, 0x2, R4 ;  /* 0x000000020714b825 */ /* 0x000fc800078e0004 */
[----:B------:R-:W-:Y:S01]  /*162a0*/  VIADD R5, R3, 0x40 ;  /* 0x0000004003057836 */ /* 0x000fe20000000000 */
[----:B------:R-:W-:Y:S01]  /*162b0*/  @!PT LDS RZ, [RZ] ;  /* 0x00000000fffff984 */ /* 0x000fe20000000800 */
[----:B------:R-:W-:Y:S01]  /*162c0*/  @!PT LDS RZ, [RZ] ;  /* 0x00000000fffff984 */ /* 0x000fe20000000800 */
[----:B------:R-:W-:Y:S01]  /*162d0*/  @!PT LDS RZ, [RZ] ;  /* 0x00000000fffff984 */ /* 0x000fe20000000800 */
[----:B------:R0:W-:Y:S04]  /*162e0*/  @!P3 LDGSTS.E.BYPASS.LTC128B.128 [R29+0xcc00], desc[UR4][R20.64], !P2 ;  /* 0x0cc00000141dbfae */ /* 0x0001e8000d101d44 */
[----:B------:R0:W-:Y:S04]  /*162f0*/  @!P3 LDGSTS.E.BYPASS.LTC128B.128 [R29+0xfc00], desc[UR4][R20.64+0x40], !P0 ;  /* 0x0fc00040141dbfae */ /* 0x0001e8000c101d44 */
[----:B------:R0:W-:Y:S01]  /*16300*/  @!P3 LDGSTS.E.BYPASS.LTC128B.128 [R29+0x12c00], desc[UR4][R20.64+0x80], !P1 ;  /* 0x12c00080141dbfae */ /* 0x0001e2000c901d44 */
[----:B------:R-:W-:-:S13]  /*16310*/  ISETP.GE.AND P3, PT, R5, R0, PT ;  /* 0x000000000500720c */ /* 0x000fda0003f66270 */
[----:B0-----:R-:W-:Y:S05]  /*16320*/  WARPSYNC.COLLECTIVE R15, `(.L_x_1035) ;  /* 0x000000000f087348 */ /* 0x001fea0003c00000 */
[----:B------:R1:W2:Y:S02]  /*16330*/  SHFL.IDX P6, R14, R13, R12, R11 ;  /* 0x0000000c0d0e7389 */ /* 0x0002a400000c000b */
[----:B012---:R-:W-:Y:S01]  /*16340*/  ENDCOLLECTIVE ;  /* 0x000000000000791b */ /* 0x007fe20003800000 */
.L_x_1035:
[----:B------:R-:W-:Y:S01]  /*16350*/  @!P3 LEA R21, R6, UR38, 0x1 ;  /* 0x000000260615bc11 */ /* 0x000fe2000f8e08ff */
[----:B------:R-:W-:Y:S02]  /*16360*/  IMAD.MOV.U32 R13, RZ, RZ, R10 ;  /* 0x000000ffff0d7224 */ /* 0x000fe400078e000a */
[----:B------:R-:W-:-:S07]  /*16370*/  IMAD.MOV.U32 R28, RZ, RZ, R14 ;  /* 0x000000ffff1c7224 */ /* 0x000fce00078e000e */
[----:B------:R-:W-:Y:S05]  /*16380*/  WARPSYNC.COLLECTIVE R15, `(.L_x_1036) ;  /* 0x000000000f087348 */ /* 0x000fea0003c00000 */
[----:B------:R0:W1:Y:S02]  /*16390*/  SHFL.IDX P6, R14, R13, R12, R11 ;  /* 0x0000000c0d0e7389 */ /* 0x00006400000c000b */
[----:B01----:R-:W-:Y:S01]  /*163a0*/  ENDCOLLECTIVE ;  /* 0x000000000000791b */ /* 0x003fe20003800000 */
.L_x_1036:
[----:B------:R-:W-:Y:S01]  /*163b0*/  ULDC.64 UR4, c[0x0][0x208] ;  /* 0x0000820000047ab9 */ /* 0x000fe20000000a00 */
[----:B------:R-:W-:Y:S02]  /*163c0*/  IMAD.MOV.U32 R5, RZ, RZ, R28 ;  /* 0x000000ffff057224 */ /* 0x000fe400078e001c */
[----:B------:R-:W-:Y:S02]  /*163d0*/  IMAD.MOV.U32 R13, RZ, RZ, R19 ;  /* 0x000000ffff0d7224 */ /* 0x000fe400078e0013 */
[----:B------:R-:W-:Y:S02]  /*163e0*/  IMAD.MOV.U32 R12, RZ, RZ, 0x3 ;  /* 0x00000003ff0c7424 */ /* 0x000fe400078e00ff */
[----:B------:R-:W-:-:S04]  /*163f0*/  IMAD.MOV.U32 R11, RZ, RZ, R14 ;  /* 0x000000ffff0b7224 */ /* 0x000fc800078e000e */
[----:B------:R-:W-:Y:S02]  /*16400*/  IMAD.MOV.U32 R4, RZ, RZ, R11 ;  /* 0x000000ffff047224 */ /* 0x000fe400078e000b */
[----:B------:R-:W-:Y:S02]  /*16410*/  IMAD.MOV.U32 R11, RZ, RZ, 0x1c1f ;  /* 0x00001c1fff0b7424 */ /* 0x000fe400078e00ff */
[----:B------:R-:W-:-:S05]  /*16420*/  @!P3 IMAD.WIDE.U32 R4, R7, 0x2, R4 ;  /* 0x000000020704b825 */ /* 0x000fca00078e0004 */
        /* <DEDUP_REMOVED lines=9> */
.L_x_1037:
[----:B------:R-:W-:-:S05]  /*164c0*/  VIADD R5, R3, 0x60 ;  /* 0x0000006003057836 */ /* 0x000fca0000000000 */
[----:B------:R-:W-:Y:S01]  /*164d0*/  ISETP.GE.AND P3, PT, R5, R0, PT ;  /* 0x000000000500720c */ /* 0x000fe20003f66270 */
[----:B------:R-:W-:Y:S02]  /*164e0*/  IMAD.MOV.U32 R13, RZ, RZ, R10 ;  /* 0x000000ffff0d7224 */ /* 0x000fe400078e000a */
[----:B------:R-:W-:-:S10]  /*164f0*/  IMAD.MOV.U32 R19, RZ, RZ, R14 ;  /* 0x000000ffff137224 */ /* 0x000fd400078e000e */
[----:B------:R-:W-:Y:S05]  /*16500*/  WARPSYNC.COLLECTIVE R15, `(.L_x_1038) ;  /* 0x000000000f087348 */ /* 0x000fea0003c00000 */
[----:B------:R0:W1:Y:S02]  /*16510*/  SHFL.IDX P6, R14, R13, R12, R11 ;  /* 0x0000000c0d0e7389 */ /* 0x00006400000c000b */
[----:B01----:R-:W-:Y:S01]  /*16520*/  ENDCOLLECTIVE ;  /* 0x000000000000791b */ /* 0x003fe20003800000 */
.L_x_1038:
[----:B------:R-:W-:Y:S01]  /*16530*/  @!P3 LEA R10, R6, UR38, 0x1 ;  /* 0x00000026060abc11 */ /* 0x000fe2000f8e08ff */
[----:B------:R-:W-:Y:S01]  /*16540*/  IMAD.MOV.U32 R5, RZ, RZ, R19 ;  /* 0x000000ffff057224 */ /* 0x000fe200078e0013 */
[----:B------:R-:W-:Y:S01]  /*16550*/  ULDC.64 UR4, c[0x0][0x208] ;  /* 0x0000820000047ab9 */ /* 0x000fe20000000a00 */
[----:B------:R-:W-:Y:S02]  /*16560*/  IMAD.MOV.U32 R19, RZ, RZ, 0x1 ;  /* 0x00000001ff137424 */ /* 0x000fe400078e00ff */
[----:B------:R-:W-:Y:S02]  /*16570*/  IMAD.MOV.U32 R13, RZ, RZ, R9 ;  /* 0x000000ffff0d7224 */ /* 0x000fe400078e0009 */
[----:B------:R-:W-:Y:S02]  /*16580*/  IMAD.MOV.U32 R12, RZ, RZ, RZ ;  /* 0x000000ffff0c7224 */ /* 0x000fe400078e00ff */
        /* <DEDUP_REMOVED lines=13> */
.L_x_1039:
[----:B------:R-:W-:Y:S02]  /*16660*/  IMAD.MOV.U32 R13, RZ, RZ, R8 ;  /* 0x000000ffff0d7224 */ /* 0x000fe400078e0008 */
[----:B------:R-:W-:-:S07]  /*16670*/  IMAD.MOV.U32 R28, RZ, RZ, R14 ;  /* 0x000000ffff1c7224 */ /* 0x000fce00078e000e */
[----:B------:R-:W-:Y:S05]  /*16680*/  WARPSYNC.COLLECTIVE R15, `(.L_x_1040) ;  /* 0x000000000f087348 */ /* 0x000fea0003c00000 */
[----:B------:R0:W1:Y:S02]  /*16690*/  SHFL.IDX P6, R14, R13, R12, R11 ;  /* 0x0000000c0d0e7389 */ /* 0x00006400000c000b */
[----:B01----:R-:W-:Y:S01]  /*166a0*/  ENDCOLLECTIVE ;  /* 0x000000000000791b */ /* 0x003fe20003800000 */
.L_x_1040:
[----:B------:R-:W-:Y:S01]  /*166b0*/  ULDC.64 UR4, c[0x0][0x208] ;  /* 0x0000820000047ab9 */ /* 0x000fe20000000a00 */
[----:B------:R-:W-:Y:S02]  /*166c0*/  IMAD.MOV.U32 R5, RZ, RZ, R28 ;  /* 0x000000ffff057224 */ /* 0x000fe400078e001c */
[----:B------:R-:W-:Y:S02]  /*166d0*/  IMAD.MOV.U32 R13, RZ, RZ, R9 ;  /* 0x000000ffff0d7224 */ /* 0x000fe400078e0009 */
[----:B------:R-:W-:Y:S02]  /*166e0*/  IMAD.MOV.U32 R12, RZ, RZ, 0x1 ;  /* 0x00000001ff0c7424 */ /* 0x000fe400078e00ff */
[----:B------:R-:W-:-:S04]  /*166f0*/  IMAD.MOV.U32 R29, RZ, RZ, R14 ;  /* 0x000000ffff1d7224 */ /* 0x000fc800078e000e */
[----:B------:R-:W-:Y:S01]  /*16700*/  IMAD.MOV.U32 R4, RZ, RZ, R29 ;  /* 0x000000ffff047224 */ /* 0x000fe200078e001d */
[----:B------:R-:W-:-:S03]  /*16710*/  @!P3 LEA R29, R6, UR38, 0x1 ;  /* 0x00000026061dbc11 */ /* 0x000fc6000f8e08ff */
        /* <DEDUP_REMOVED lines=10> */
.L_x_1041:
[----:B------:R-:W-:Y:S02]  /*167c0*/  IMAD.MOV.U32 R13, RZ, RZ, R8 ;  /* 0x000000ffff0d7224 */ /* 0x000fe400078e0008 */
[----:B------:R-:W-:-:S07]  /*167d0*/  IMAD.MOV.U32 R9, RZ, RZ, R14 ;  /* 0x000000ffff097224 */ /* 0x000fce00078e000e */
[----:B------:R-:W-:Y:S05]  /*167e0*/  WARPSYNC.COLLECTIVE R15, `(.L_x_1042) ;  /* 0x000000000f087348 */ /* 0x000fea0003c00000 */
[----:B------:R0:W1:Y:S02]  /*167f0*/  SHFL.IDX P6, R14, R13, R12, R11 ;  /* 0x0000000c0d0e7389 */ /* 0x00006400000c000b */
[----:B01----:R-:W-:Y:S01]  /*16800*/  ENDCOLLECTIVE ;  /* 0x000000000000791b */ /* 0x003fe20003800000 */
.L_x_1042:
[----:B------:R-:W-:Y:S05]  /*16810*/  BRA `(.L_x_1043) ;  /* 0xffffffc800e87947 */ /* 0x000fea000383ffff */
.L_x_952:
[----:B-1----:R-:W-:-:S04]  /*16820*/  IMAD.U32 R5, RZ, RZ, UR38 ;  /* 0x00000026ff057e24 */ /* 0x002fc8000f8e00ff */
[----:B------:R1:W2:Y:S03]  /*16830*/  SYNCS.PHASECHK.TRANS64.TRYWAIT P0, [R5+URZ+0x2d820], R0 ;  /* 0x02d82000050075a7 */ /* 0x0002a6000800017f */
[----:B--2---:R-:W-:Y:S05]  /*16840*/  @!P0 NANOSLEEP.SYNCS 0x989680 ;  /* 0x009896800000895d */ /* 0x004fea0003900000 */
[----:B------:R-:W2:Y:S02]  /*16850*/  @!P0 SYNCS.PHASECHK.TRANS64 P0, [R5+URZ+0x2d820], R0 ;  /* 0x02d82000050085a7 */ /* 0x000ea4000800007f */
[----:B--2---:R-:W-:Y:S05]  /*16860*/  @!P0 BRA `(.L_x_952) ;  /* 0xfffffffc00ec8947 */ /* 0x004fea000383ffff */
[----:B------:R-:W-:Y:S05]  /*16870*/  BRA `(.L_x_1044) ;  /* 0xffffffcc003c7947 */ /* 0x000fea000383ffff */
.L_x_959:
[----:B-1----:R-:W-:-:S04]  /*16880*/  IMAD.U32 R5, RZ, RZ, UR38 ;  /* 0x00000026ff057e24 */ /* 0x002fc8000f8e00ff */
[----:B------:R1:W2:Y:S03]  /*16890*/  SYNCS.PHASECHK.TRANS64.TRYWAIT P0, [R5+URZ+0x2d848], R12 ;  /* 0x02d8480c050075a7 */ /* 0x0002a6000800017f */
[----:B--2---:R-:W-:Y:S05]  /*168a0*/  @!P0 NANOSLEEP.SYNCS 0x989680 ;  /* 0x009896800000895d */ /* 0x004fea0003900000 */
[----:B------:R-:W2:Y:S02]  /*168b0*/  @!P0 SYNCS.PHASECHK.TRANS64 P0, [R5+URZ+0x2d848], R12 ;  /* 0x02d8480c050085a7 */ /* 0x000ea4000800007f */
[----:B--2---:R-:W-:Y:S05]  /*168c0*/  @!P0 BRA `(.L_x_959) ;  /* 0xfffffffc00ec8947 */ /* 0x004fea000383ffff */
[----:B------:R-:W-:Y:S05]  /*168d0*/  BRA `(.L_x_1045) ;  /* 0xffffffd000107947 */ /* 0x000fea000383ffff */
.L_x_966:
[----:B-1----:R-:W-:-:S04]  /*168e0*/  IMAD.U32 R5, RZ, RZ, UR38 ;  /* 0x00000026ff057e24 */ /* 0x002fc8000f8e00ff */
[----:B------:R1:W2:Y:S03]  /*168f0*/  SYNCS.PHASECHK.TRANS64.TRYWAIT P0, [R5+URZ+0x2d860], R12 ;  /* 0x02d8600c050075a7 */ /* 0x0002a6000800017f */
[----:B--2---:R-:W-:Y:S05]  /*16900*/  @!P0 NANOSLEEP.SYNCS 0x989680 ;  /* 0x009896800000895d */ /* 0x004fea0003900000 */
[----:B------:R-:W2:Y:S02]  /*16910*/  @!P0 SYNCS.PHASECHK.TRANS64 P0, [R5+URZ+0x2d860], R12 ;  /* 0x02d8600c050085a7 */ /* 0x000ea4000800007f */
[----:B--2---:R-:W-:Y:S05]  /*16920*/  @!P0 BRA `(.L_x_966) ;  /* 0xfffffffc00ec8947 */ /* 0x004fea000383ffff */
[----:B------:R-:W-:Y:S05]  /*16930*/  BRA `(.L_x_1046) ;  /* 0xffffffd000e87947 */ /* 0x000fea000383ffff */
.L_x_976:
[----:B-1----:R-:W-:-:S04]  /*16940*/  IMAD.U32 R5, RZ, RZ, UR38 ;  /* 0x00000026ff057e24 */ /* 0x002fc8000f8e00ff */
[----:B------:R1:W2:Y:S03]  /*16950*/  SYNCS.PHASECHK.TRANS64.TRYWAIT P0, [R5+URZ+0x2d840], R12 ;  /* 0x02d8400c050075a7 */ /* 0x0002a6000800017f */
[----:B--2---:R-:W-:Y:S05]  /*16960*/  @!P0 NANOSLEEP.SYNCS 0x989680 ;  /* 0x009896800000895d */ /* 0x004fea0003900000 */
[----:B------:R-:W2:Y:S02]  /*16970*/  @!P0 SYNCS.PHASECHK.TRANS64 P0, [R5+URZ+0x2d840], R12 ;  /* 0x02d8400c050085a7 */ /* 0x000ea4000800007f */
[----:B--2---:R-:W-:Y:S05]  /*16980*/  @!P0 BRA `(.L_x_976) ;  /* 0xfffffffc00ec8947 */ /* 0x004fea000383ffff */
[----:B------:R-:W-:Y:S05]  /*16990*/  BRA `(.L_x_1047) ;  /* 0xffffffd800387947 */ /* 0x000fea000383ffff */
.L_x_983:
[----:B-1----:R-:W-:-:S04]  /*169a0*/  IMAD.U32 R5, RZ, RZ, UR38 ;  /* 0x00000026ff057e24 */ /* 0x002fc8000f8e00ff */
[----:B------:R1:W2:Y:S03]  /*169b0*/  SYNCS.PHASECHK.TRANS64.TRYWAIT P0, [R5+URZ+0x2d868], R4 ;  /* 0x02d86804050075a7 */ /* 0x0002a6000800017f */
[----:B--2---:R-:W-:Y:S05]  /*169c0*/  @!P0 NANOSLEEP.SYNCS 0x989680 ;  /* 0x009896800000895d */ /* 0x004fea0003900000 */
[----:B------:R-:W2:Y:S02]  /*169d0*/  @!P0 SYNCS.PHASECHK.TRANS64 P0, [R5+URZ+0x2d868], R4 ;  /* 0x02d86804050085a7 */ /* 0x000ea4000800007f */
[----:B--2---:R-:W-:Y:S05]  /*169e0*/  @!P0 BRA `(.L_x_983) ;  /* 0xfffffffc00ec8947 */ /* 0x004fea000383ffff */
[----:B------:R-:W-:Y:S05]  /*169f0*/  BRA `(.L_x_1048) ;  /* 0xffffffdc00107947 */ /* 0x000fea000383ffff */
.L_x_993:
[----:B-1----:R-:W-:-:S04]  /*16a00*/  IMAD.U32 R4, RZ, RZ, UR38 ;  /* 0x00000026ff047e24 */ /* 0x002fc8000f8e00ff */
[----:B------:R1:W2:Y:S03]  /*16a10*/  SYNCS.PHASECHK.TRANS64.TRYWAIT P0, [R4+URZ+0x2d848], R9 ;  /* 0x02d84809040075a7 */ /* 0x0002a6000800017f */
[----:B--2---:R-:W-:Y:S05]  /*16a20*/  @!P0 NANOSLEEP.SYNCS 0x989680 ;  /* 0x009896800000895d */ /* 0x004fea0003900000 */
[----:B------:R-:W2:Y:S02]  /*16a30*/  @!P0 SYNCS.PHASECHK.TRANS64 P0, [R4+URZ+0x2d848], R9 ;  /* 0x02d84809040085a7 */ /* 0x000ea4000800007f */
[----:B--2---:R-:W-:Y:S05]  /*16a40*/  @!P0 BRA `(.L_x_993) ;  /* 0xfffffffc00ec8947 */ /* 0x004fea000383ffff */
[----:B------:R-:W-:Y:S05]  /*16a50*/  BRA `(.L_x_1049) ;  /* 0xffffffe000747947 */ /* 0x000fea000383ffff */
.L_x_1000:
[----:B-1----:R-:W-:-:S04]  /*16a60*/  IMAD.U32 R4, RZ, RZ, UR38 ;  /* 0x00000026ff047e24 */ /* 0x002fc8000f8e00ff */
[----:B------:R1:W2:Y:S03]  /*16a70*/  SYNCS.PHASECHK.TRANS64.TRYWAIT P0, [R4+URZ+0x2d860], R9 ;  /* 0x02d86009040075a7 */ /* 0x0002a6000800017f */
[----:B--2---:R-:W-:Y:S05]  /*16a80*/  @!P0 NANOSLEEP.SYNCS 0x989680 ;  /* 0x009896800000895d */ /* 0x004fea0003900000 */
[----:B------:R-:W2:Y:S02]  /*16a90*/  @!P0 SYNCS.PHASECHK.TRANS64 P0, [R4+URZ+0x2d860], R9 ;  /* 0x02d86009040085a7 */ /* 0x000ea4000800007f */
[----:B--2---:R-:W-:Y:S05]  /*16aa0*/  @!P0 BRA `(.L_x_1000) ;  /* 0xfffffffc00ec8947 */ /* 0x004fea000383ffff */
[----:B------:R-:W-:Y:S05]  /*16ab0*/  BRA `(.L_x_1050) ;  /* 0xffffffe400487947 */ /* 0x000fea000383ffff */
.L_x_1009:
[----:B-1----:R1:W2:Y:S02]  /*16ac0*/  SYNCS.PHASECHK.TRANS64.TRYWAIT P0, [R4+URZ+0x2d860], R3 ;  /* 0x02d86003040075a7 */ /* 0x0022a4000800017f */
[----:B--2---:R-:W-:Y:S05]  /*16ad0*/  @!P0 NANOSLEEP.SYNCS 0x989680 ;  /* 0x009896800000895d */ /* 0x004fea0003900000 */
[----:B------:R-:W2:Y:S02]  /*16ae0*/  @!P0 SYNCS.PHASECHK.TRANS64 P0, [R4+URZ+0x2d860], R3 ;  /* 0x02d86003040085a7 */ /* 0x000ea4000800007f */
[----:B--2---:R-:W-:Y:S05]  /*16af0*/  @!P0 BRA `(.L_x_1009) ;  /* 0xfffffffc00f08947 */ /* 0x004fea000383ffff */
[----:B------:R-:W-:Y:S05]  /*16b00*/  BRA `(.L_x_1051) ;  /* 0xffffffe800407947 */ /* 0x000fea000383ffff */
.L_x_1015:
[----:B-1----:R1:W2:Y:S02]  /*16b10*/  SYNCS.PHASECHK.TRANS64.TRYWAIT P0, [R7+URZ+0x2d820], R4 ;  /* 0x02d82004070075a7 */ /* 0x0022a4000800017f */
[----:B--2---:R-:W-:Y:S05]  /*16b20*/  @!P0 NANOSLEEP.SYNCS 0x989680 ;  /* 0x009896800000895d */ /* 0x004fea0003900000 */
[----:B------:R-:W2:Y:S02]  /*16b30*/  @!P0 SYNCS.PHASECHK.TRANS64 P0, [R7+URZ+0x2d820], R4 ;  /* 0x02d82004070085a7 */ /* 0x000ea4000800007f */
[----:B--2---:R-:W-:Y:S05]  /*16b40*/  @!P0 BRA `(.L_x_1015) ;  /* 0xfffffffc00f08947 */ /* 0x004fea000383ffff */
[----:B------:R-:W-:Y:S05]  /*16b50*/  BRA `(.L_x_1052) ;  /* 0xffffffec00407947 */ /* 0x000fea000383ffff */
.L_x_1016:
[----:B------:R-:W-:Y:S01]  /*16b60*/  BSSY B0, `(.L_x_1053) ;  /* 0x0000008000007945 */ /* 0x000fe20003800000 */
[----:B------:R-:W-:Y:S02]  /*16b70*/  IMAD.MOV.U32 R13, RZ, RZ, R26 ;  /* 0x000000ffff0d7224 */ /* 0x000fe400078e001a */
[----:B------:R-:W-:Y:S02]  /*16b80*/  IMAD.MOV.U32 R12, RZ, RZ, RZ ;  /* 0x000000ffff0c7224 */ /* 0x000fe400078e00ff */
[----:B------:R-:W-:Y:S02]  /*16b90*/  IMAD.MOV.U32 R11, RZ, RZ, 0x1f ;  /* 0x0000001fff0b7424 */ /* 0x000fe400078e00ff */
[----:B------:R-:W-:-:S07]  /*16ba0*/  IMAD.MOV.U32 R15, RZ, RZ, -0x1 ;  /* 0xffffffffff0f7424 */ /* 0x000fce00078e00ff */
[----:B01----:R-:W-:Y:S05]  /*16bb0*/  WARPSYNC.COLLECTIVE R15, `(.L_x_1054) ;  /* 0x000000000f087348 */ /* 0x003fea0003c00000 */
[----:B------:R2:W3:Y:S02]  /*16bc0*/  SHFL.IDX P6, R14, R13, R12, R11 ;  /* 0x0000000c0d0e7389 */ /* 0x0004e400000c000b */
[----:B0123--:R-:W-:Y:S01]  /*16bd0*/  ENDCOLLECTIVE ;  /* 0x000000000000791b */ /* 0x00ffe20003800000 */
.L_x_1054:
[----:B------:R-:W-:Y:S05]  /*16be0*/  BSYNC B0 ;  /* 0x0000000000007941 */ /* 0x000fea0003800000 */
.L_x_1053:
[----:B------:R-:W-:Y:S05]  /*16bf0*/  BRA `(.L_x_1055) ;  /* 0xffffffec00247947 */ /* 0x000fea000383ffff */
.L_x_1017:
[----:B------:R-:W-:Y:S01]  /*16c00*/  BSSY B0, `(.L_x_1056) ;  /* 0x0000006000007945 */ /* 0x000fe20003800000 */
[----:B------:R-:W-:-:S07]  /*16c10*/  IMAD.MOV.U32 R15, RZ, RZ, -0x1 ;  /* 0xffffffffff0f7424 */ /* 0x000fce00078e00ff */
[----:B012---:R-:W-:Y:S05]  /*16c20*/  WARPSYNC.COLLECTIVE R15, `(.L_x_1057) ;  /* 0x000000000f0c7348 */ /* 0x007fea0003c00000 */
[----:B------:R-:W-:Y:S02]  /*16c30*/  ELECT P6, UR62, PT ;  /* 0x00000000003e782f */ /* 0x000fe400038c0000 */
[----:B------:R-:W-:Y:S01]  /*16c40*/  MOV R14, UR62 ;  /* 0x0000003e000e7c02 */ /* 0x000fe20008000f00 */
[----:B012---:R-:W-:Y:S10]  /*16c50*/  ENDCOLLECTIVE ;  /* 0x000000000000791b */ /* 0x007ff40003800000 */
.L_x_1057:
[----:B------:R-:W-:Y:S05]  /*16c60*/  BSYNC B0 ;  /* 0x0000000000007941 */ /* 0x000fea0003800000 */
.L_x_1056:
[----:B------:R-:W-:Y:S05]  /*16c70*/  BRA `(.L_x_1058) ;  /* 0xffffffec00187947 */ /* 0x000fea000383ffff */
.L_x_1019:
[----:B-1----:R1:W3:Y:S02]  /*16c80*/  SYNCS.PHASECHK.TRANS64.TRYWAIT P0, [R6+URZ], R5 ;  /* 0x00000005060075a7 */ /* 0x0022e4000800017f */
[----:B---3--:R-:W-:Y:S05]  /*16c90*/  @!P0 NANOSLEEP.SYNCS 0x989680 ;  /* 0x009896800000895d */ /* 0x008fea0003900000 */
[----:B------:R-:W3:Y:S02]  /*16ca0*/  @!P0 SYNCS.PHASECHK.TRANS64 P0, [R6+URZ], R5 ;  /* 0x00000005060085a7 */ /* 0x000ee4000800007f */
[----:B---3--:R-:W-:Y:S05]  /*16cb0*/  @!P0 BRA `(.L_x_1019) ;  /* 0xfffffffc00f08947 */ /* 0x008fea000383ffff */
[----:B------:R-:W-:Y:S05]  /*16cc0*/  BRA `(.L_x_1059) ;  /* 0xffffffec00507947 */ /* 0x000fea000383ffff */
.L_x_1020:
[----:B---3--:R3:W4:Y:S02]  /*16cd0*/  SYNCS.PHASECHK.TRANS64.TRYWAIT P0, [R3+URZ], R2 ;  /* 0x00000002030075a7 */ /* 0x008724000800017f */
[----:B----4-:R-:W-:Y:S05]  /*16ce0*/  @!P0 NANOSLEEP.SYNCS 0x989680 ;  /* 0x009896800000895d */ /* 0x010fea0003900000 */
[----:B------:R-:W4:Y:S02]  /*16cf0*/  @!P0 SYNCS.PHASECHK.TRANS64 P0, [R3+URZ], R2 ;  /* 0x00000002030085a7 */ /* 0x000f24000800007f */
[----:B----4-:R-:W-:Y:S05]  /*16d00*/  @!P0 BRA `(.L_x_1020) ;  /* 0xfffffffc00f08947 */ /* 0x010fea000383ffff */
[----:B------:R-:W-:Y:S05]  /*16d10*/  BRA `(.L_x_1060) ;  /* 0xffffffec00447947 */ /* 0x000fea000383ffff */
.L_x_1022:
[----:B---3--:R3:W4:Y:S02]  /*16d20*/  SYNCS.PHASECHK.TRANS64.TRYWAIT P0, [R0+URZ], R5 ;  /* 0x00000005000075a7 */ /* 0x008724000800017f */
[----:B----4-:R-:W-:Y:S05]  /*16d30*/  @!P0 NANOSLEEP.SYNCS 0x989680 ;  /* 0x009896800000895d */ /* 0x010fea0003900000 */
[----:B------:R-:W4:Y:S02]  /*16d40*/  @!P0 SYNCS.PHASECHK.TRANS64 P0, [R0+URZ], R5 ;  /* 0x00000005000085a7 */ /* 0x000f24000800007f */
[----:B----4-:R-:W-:Y:S05]  /*16d50*/  @!P0 BRA `(.L_x_1022) ;  /* 0xfffffffc00f08947 */ /* 0x010fea000383ffff */
[----:B------:R-:W-:Y:S05]  /*16d60*/  BRA `(.L_x_1061) ;  /* 0xffffffec00487947 */ /* 0x000fea000383ffff */
.L_x_1062:
        /* <DEDUP_REMOVED lines=9> */
.L_x_2779:


//--------------------- .text._ZN7cutlass13device_kernelIN5flash11enable_sm90INS1_16FlashAttnFwdSm90INS1_25CollectiveMainloopFwdSm90ILi2EN4cute5tupleIJNS5_1CILi1EEES8_S8_EEENS6_IJNS7_ILi192EEENS7_ILi128EEENS7_ILi96EEEEEELi96ENS_10bfloat16_tEfNS_4arch4Sm90ELb0ELb1ELb1ELb1ELb0ELb0ELb0ELb0ELb1ELb1ELb1ELb0EEENS1_21CollectiveEpilogueFwdINS6_IJSA_SC_SB_EEES9_SE_SG_Li384ELb1ELb1ELb1ELb0EEENS1_36VarlenDynamicPersistentTileSchedulerILi192ELi128ELi384ELi128ELb1ELb1ELb1ELb1ELb0ELb1EEEEEEEEEvNT_6ParamsE --------------------------
	.section	.text._ZN7cutlass13device_kernelIN5flash11enable_sm90INS1_16FlashAttnFwdSm90INS1_25CollectiveMainloopFwdSm90ILi2EN4cute5tupleIJNS5_1CILi1EEES8_S8_EEENS6_IJNS7_ILi192EEENS7_ILi128EEENS7_ILi96EEEEEELi96ENS_10bfloat16_tEfNS_4arch4Sm90ELb0ELb1ELb1ELb1ELb0ELb0ELb0ELb0ELb1ELb1ELb1ELb0EEENS1_21CollectiveEpilogueFwdINS6_IJSA_SC_SB_EEES9_SE_SG_Li384ELb1ELb1ELb1ELb0EEENS1_36VarlenDynamicPersistentTileSchedulerILi192ELi128ELi384ELi128ELb1ELb1ELb1ELb1ELb0ELb1EEEEEEEEEvNT_6ParamsE,"ax",@progbits
	.align	128
.text._ZN7cutlass13device_kernelIN5flash11enable_sm90INS1_16FlashAttnFwdSm90INS1_25CollectiveMainloopFwdSm90ILi2EN4cute5tupleIJNS5_1CILi1EEES8_S8_EEENS6_IJNS7_ILi192EEENS7_ILi128EEENS7_ILi96EEEEEELi96ENS_10bfloat16_tEfNS_4arch4Sm90ELb0ELb1ELb1ELb1ELb0ELb0ELb0ELb0ELb1ELb1ELb1ELb0EEENS1_21CollectiveEpilogueFwdINS6_IJSA_SC_SB_EEES9_SE_SG_Li384ELb1ELb1ELb1ELb0EEENS1_36VarlenDynamicPersistentTileSchedulerILi192ELi128ELi384ELi128ELb1ELb1ELb1ELb1ELb0ELb1EEEEEEEEEvNT_6ParamsE:
        .type           _ZN7cutlass13device_kernelIN5flash11enable_sm90INS1_16FlashAttnFwdSm90INS1_25CollectiveMainloopFwdSm90ILi2EN4cute5tupleIJNS5_1CILi1EEES8_S8_EEENS6_IJNS7_ILi192EEENS7_ILi128EEENS7_ILi96EEEEEELi96ENS_10bfloat16_tEfNS_4arch4Sm90ELb0ELb1ELb1ELb1ELb0ELb0ELb0ELb0ELb1ELb1ELb1ELb0EEENS1_21CollectiveEpilogueFwdINS6_IJSA_SC_SB_EEES9_SE_SG_Li384ELb1ELb1ELb1ELb0EEENS1_36VarlenDynamicPersistentTileSchedulerILi192ELi128ELi384ELi128ELb1ELb1ELb1ELb1ELb0ELb1EEEEEEEEEvNT_6ParamsE,@function
        .size           _ZN7cutlass13device_kernelIN5flash11enable_sm90INS1_16FlashAttnFwdSm90INS1_25CollectiveMainloopFwdSm90ILi2EN4cute5tupleIJNS5_1CILi1EEES8_S8_EEENS6_IJNS7_ILi192EEENS7_ILi128EEENS7_ILi96EEEEEELi96ENS_10bfloat16_tEfNS_4arch4Sm90ELb0ELb1ELb1ELb1ELb0ELb0ELb0ELb0ELb1ELb1ELb1ELb0EEENS1_21CollectiveEpilogueFwdINS6_IJSA_SC_SB_EEES9_SE_SG_Li384ELb1ELb1ELb1ELb0EEENS1_36VarlenDynamicPersistentTileSchedulerILi192ELi128ELi384ELi128ELb1ELb1ELb1ELb1ELb0ELb1EEEEEEEEEvNT_6ParamsE,(.L_x_2780 - _ZN7cutlass13device_kernelIN5flash11enable_sm90INS1_16FlashAttnFwdSm90INS1_25CollectiveMainloopFwdSm90ILi2EN4cute5tupleIJNS5_1CILi1EEES8_S8_EEENS6_IJNS7_ILi192EEENS7_ILi128EEENS7_ILi96EEEEEELi96ENS_10bfloat16_tEfNS_4arch4Sm90ELb0ELb1ELb1ELb1ELb0ELb0ELb0ELb0ELb1ELb1ELb1ELb0EEENS1_21CollectiveEpilogueFwdINS6_IJSA_SC_SB_EEES9_SE_SG_Li384ELb1ELb1ELb1ELb0EEENS1_36VarlenDynamicPersistentTileSchedulerILi192ELi128ELi384ELi128ELb1ELb1ELb1ELb1ELb0ELb1EEEEEEEEEvNT_6ParamsE)
        .other          _ZN7cutlass13device_kernelIN5flash11enable_sm90INS1_16FlashAttnFwdSm90INS1_25CollectiveMainloopFwdSm90ILi2EN4cute5tupleIJNS5_1CILi1EEES8_S8_EEENS6_IJNS7_ILi192EEENS7_ILi128EEENS7_ILi96EEEEEELi96ENS_10bfloat16_tEfNS_4arch4Sm90ELb0ELb1ELb1ELb1ELb0ELb0ELb0ELb0ELb1ELb1ELb1ELb0EEENS1_21CollectiveEpilogueFwdINS6_IJSA_SC_SB_EEES9_SE_SG_Li384ELb1ELb1ELb1ELb0EEENS1_36VarlenDynamicPersistentTileSchedulerILi192ELi128ELi384ELi128ELb1ELb1ELb1ELb1ELb0ELb1EEEEEEEEEvNT_6ParamsE,@"STO_CUDA_ENTRY STV_DEFAULT"
_ZN7cutlass13device_kernelIN5flash11enable_sm90INS1_16FlashAttnFwdSm90INS1_25CollectiveMainloopFwdSm90ILi2EN4cute5tupleIJNS5_1CILi1EEES8_S8_EEENS6_IJNS7_ILi192EEENS7_ILi128EEENS7_ILi96EEEEEELi96ENS_10bfloat16_tEfNS_4arch4Sm90ELb0ELb1ELb1ELb1ELb0ELb0ELb0ELb0ELb1ELb1ELb1ELb0EEENS1_21CollectiveEpilogueFwdINS6_IJSA_SC_SB_EEES9_SE_SG_Li384ELb1ELb1ELb1ELb0EEENS1_36VarlenDynamicPersistentTileSchedulerILi192ELi128ELi384ELi128ELb1ELb1ELb1ELb1ELb0ELb1EEEEEEEEEvNT_6ParamsE:
        /* <DEDUP_REMOVED lines=18> */
.L_x_1064:
[----:B------:R-:W-:Y:S05]  /*0120*/  BSYNC B0 ;  /* 0x0000000000007941 */ /* 0x000fea0003800000 */
.L_x_1063:
        /* <DEDUP_REMOVED lines=41> */
.L_x_1065:
        /* <DEDUP_REMOVED lines=22> */
.L_x_1066:
        /* <DEDUP_REMOVED lines=18> */
.L_x_1067:
        /* <DEDUP_REMOVED lines=22> */
.L_x_1068:
        /* <DEDUP_REMOVED lines=22> */
.L_x_1069:
[----:B------:R-:W-:Y:S01]  /*0900*/  PLOP3.LUT P0, PT, PT, PT, UP0, 0x80, 0x0 ;  /* 0x000000000000781c */ /* 0x000fe20003f0f008 */
[----:B------:R-:W-:Y:S01]  /*0910*/  UMOV UR36, 0x1 ;  /* 0x0000000100247882 */ /* 0x000fe20000000000 */
[----:B------:R-:W-:Y:S01]  /*0920*/  NOP ;  /* 0x0000000000007918 */ /* 0x000fe20000000000 */
[----:B------:R-:W-:Y:S01]  /*0930*/  USEL UR36, UR36, 0x2, !UP0 ;  /* 0x0000000224247887 */ /* 0x000fe2000c000000 */
[----:B------:R-:W-:Y:S01]  /*0940*/  ULDC.64 UR52, c[0x0][0x208] ;  /* 0x0000820000347ab9 */ /* 0x000fe20000000a00 */
[----:B012-4-:R-:W-:Y:S08]  /*0950*/  BAR.SYNC.DEFER_BLOCKING 0x0 ;  /* 0x0000000000007b1d */ /* 0x017ff00000010000 */
[----:B------:R-:W-:Y:S05]  /*0960*/  @!P0 BRA `(.L_x_1070) ;  /* 0x00000124000c8947 */ /* 0x000fea0003800000 */
.L_x_1071:
[----:B------:R-:W-:-:S08]  /*0970*/  NOP ;  /* 0x0000000000007918 */ /* 0x000fd00000000000 */
[----:B------:R-:W0:Y:S02]  /*0980*/  USETMAXREG.TRY_ALLOC.CTAPOOL UP0, 0xa0 ;  /* 0x000000a0000079c8 */ /* 0x000e240008000600 */
[----:B0-----:R-:W-:-:S13]  /*0990*/  PLOP3.LUT P0, PT, PT, PT, UP0, 0x80, 0x0 ;  /* 0x000000000000781c */ /* 0x001fda0003f0f008 */
[----:B------:R-:W-:Y:S05]  /*09a0*/  @!P0 BRA `(.L_x_1071) ;  /* 0xfffffffc00f08947 */ /* 0x000fea000383ffff */
[----:B------:R-:W0:Y:S01]  /*09b0*/  S2R R2, SR_TID.X ;  /* 0x0000000000027919 */ /* 0x000e220000002100 */
        /* <DEDUP_REMOVED lines=13> */
[----:B------:R-:W-:Y:S01]  /*0a90*/  VIADD R13, R2, 0xffffff80 ;  /* 0xffffff80020d7836 */ /* 0x000fe20000000000 */
[----:B------:R-:W-:Y:S01]  /*0aa0*/  R2UR UR5, R9 ;  /* 0x00000000090572ca */ /* 0x000fe200000e0000 */
[----:B------:R-:W-:Y:S01]  /*0ab0*/  IMAD.MOV.U32 R18, RZ, RZ, 0x40 ;  /* 0x00000040ff127424 */ /* 0x000fe200078e00ff */
[----:B------:R-:W-:Y:S01]  /*0ac0*/  R2UR UR7, R10 ;  /* 0x000000000a0772ca */ /* 0x000fe200000e0000 */
[----:B------:R-:W-:Y:S01]  /*0ad0*/  ULOP3.LUT UR50, UR36, 0x1, URZ, 0xfc, !UPT ;  /* 0x0000000124327892 */ /* 0x000fe2000f8efc3f */
[----:B------:R-:W-:Y:S01]  /*0ae0*/  SHF.R.S32.HI R0, RZ, 0x1f, R13 ;  /* 0x0000001fff007819 */ /* 0x000fe2000001140d */
[----:B------:R-:W-:Y:S01]  /*0af0*/  UMOV UR49, URZ ;  /* 0x0000003f00317c82 */ /* 0x000fe20008000000 */
[----:B------:R-:W-:Y:S01]  /*0b00*/  R2UR UR6, R11 ;  /* 0x000000000b0672ca */ /* 0x000fe200000e0000 */
[----:B------:R-:W-:Y:S01]  /*0b10*/  UMOV UR51, URZ ;  /* 0x0000003f00337c82 */ /* 0x000fe20008000000 */
[CC--:B------:R-:W-:Y:S01]  /*0b20*/  LEA.HI R3, R0.reuse, R13.reuse, RZ, 0x4 ;  /* 0x0000000d00037211 */ /* 0x0c0fe200078f20ff */
[----:B------:R-:W-:Y:S01]  /*0b30*/  UMOV UR48, URZ ;  /* 0x0000003f00307c82 */ /* 0x000fe20008000000 */
[----:B------:R-:W-:-:S02]  /*0b40*/  LEA.HI R2, R0, R13, RZ, 0x7 ;  /* 0x0000000d00027211 */ /* 0x000fc400078f38ff */
[----:B------:R-:W-:Y:S02]  /*0b50*/  LOP3.LUT R4, R3, 0xfffffff0, RZ, 0xc0, !PT ;  /* 0xfffffff003047812 */ /* 0x000fe400078ec0ff */
[----:B------:R-:W-:Y:S02]  /*0b60*/  SHF.R.S32.HI R6, RZ, 0x4, R3 ;  /* 0x00000004ff067819 */ /* 0x000fe40000011403 */
[----:B------:R-:W-:Y:S01]  /*0b70*/  LOP3.LUT R152, R2, 0xffffff80, RZ, 0xc0, !PT ;  /* 0xffffff8002987812 */ /* 0x000fe200078ec0ff */
[----:B------:R-:W-:Y:S01]  /*0b80*/  IMAD.IADD R4, R13, 0x1, -R4 ;  /* 0x000000010d047824 */ /* 0x000fe200078e0a04 */
[----:B------:R-:W-:Y:S02]  /*0b90*/  LEA.HI R3, R3, R6, RZ, 0x1 ;  /* 0x0000000603037211 */ /* 0x000fe400078f08ff */
[----:B------:R-:W-:Y:S01]  /*0ba0*/  LEA.HI R7, R0, R13, RZ, 0x5 ;  /* 0x0000000d00077211 */ /* 0x000fe200078f28ff */
[----:B------:R-:W-:Y:S01]  /*0bb0*/  IMAD.IADD R152, R13, 0x1, -R152 ;  /* 0x000000010d987824 */ /* 0x000fe200078e0a98 */
[----:B------:R-:W-:-:S02]  /*0bc0*/  LOP3.LUT R5, R3, 0x1ffffffe, RZ, 0xc0, !PT ;  /* 0x1ffffffe03057812 */ /* 0x000fc400078ec0ff */
[----:B------:R-:W-:Y:S02]  /*0bd0*/  SHF.R.S32.HI R3, RZ, 0x1f, R4 ;  /* 0x0000001fff037819 */ /* 0x000fe40000011404 */
[----:B------:R-:W-:Y:S01]  /*0be0*/  SHF.R.S32.HI R9, RZ, 0x1f, R152 ;  /* 0x0000001fff097819 */ /* 0x000fe20000011498 */
[----:B------:R-:W-:Y:S01]  /*0bf0*/  IMAD.IADD R5, R6, 0x1, -R5 ;  /* 0x0000000106057824 */ /* 0x000fe200078e0a05 */
[----:B------:R-:W-:Y:S02]  /*0c00*/  LEA.HI R3, R3, R4, RZ, 0x3 ;  /* 0x0000000403037211 */ /* 0x000fe400078f18ff */
[----:B------:R-:W-:Y:S01]  /*0c10*/  LEA.HI R8, R9, R152, RZ, 0x2 ;  /* 0x0000009809087211 */ /* 0x000fe200078f10ff */
[----:B------:R-:W-:Y:S01]  /*0c20*/  IMAD.SHL.U32 R5, R5, 0x8, RZ ;  /* 0x0000000805057824 */ /* 0x000fe200078e00ff */
[----:B------:R-:W-:Y:S01]  /*0c30*/  SHF.R.S32.HI R7, RZ, 0x5, R7 ;  /* 0x00000005ff077819 */ /* 0x000fe20000011407 */
[----:B------:R-:W-:Y:S01]  /*0c40*/  IMAD.SHL.U32 R6, R3, 0x40, RZ ;  /* 0x0000004003067824 */ /* 0x000fe200078e00ff */
[----:B------:R-:W-:-:S02]  /*0c50*/  SHF.R.S32.HI R10, RZ, 0x2, R8 ;  /* 0x00000002ff0a7819 */ /* 0x000fc40000011408 */
[----:B------:R-:W-:Y:S01]  /*0c60*/  SHF.R.S32.HI R11, RZ, 0x1f, R8 ;  /* 0x0000001fff0b7819 */ /* 0x000fe20000011408 */
[----:B------:R-:W-:Y:S01]  /*0c70*/  IMAD R12, R7, 0x10, R4 ;  /* 0x00000010070c7824 */ /* 0x000fe200078e0204 */
[----:B------:R-:W-:Y:S02]  /*0c80*/  LOP3.LUT R3, R3, 0xfffffff8, RZ, 0xc0, !PT ;  /* 0xfffffff803037812 */ /* 0x000fe400078ec0ff */
[----:B------:R-:W-:Y:S02]  /*0c90*/  SHF.R.S32.HI R14, RZ, 0x7, R2 ;  /* 0x00000007ff0e7819 */ /* 0x000fe40000011402 */
[----:B------:R-:W-:Y:S01]  /*0ca0*/  LEA.HI R11, R11, R10, RZ, 0x3 ;  /* 0x0000000a0b0b7211 */ /* 0x000fe200078f18ff */
[----:B------:R-:W-:Y:S01]  /*0cb0*/  IMAD.IADD R3, R4, 0x1, -R3 ;  /* 0x0000000104037824 */ /* 0x000fe200078e0a03 */
[----:B------:R-:W-:Y:S01]  /*0cc0*/  LEA.HI R9, R9, R152, RZ, 0x5 ;  /* 0x0000009809097211 */ /* 0x000fe200078f28ff */
[----:B------:R-:W-:Y:S01]  /*0cd0*/  IMAD.HI R4, R14, 0x55555556, RZ ;  /* 0x555555560e047827 */ /* 0x000fe200078e02ff */
[----:B------:R-:W-:-:S02]  /*0ce0*/  LOP3.LUT R11, R11, 0xfffffff8, RZ, 0xc0, !PT ;  /* 0xfffffff80b0b7812 */ /* 0x000fc400078ec0ff */
[----:B------:R-:W-:Y:S01]  /*0cf0*/  LOP3.LUT R6, R6, 0x7ffffe00, RZ, 0xc0, !PT ;  /* 0x7ffffe0006067812 */ /* 0x000fe200078ec0ff */
[----:B------:R-:W-:Y:S01]  /*0d00*/  IMAD.SHL.U32 R2, R3, 0x40, RZ ;  /* 0x0000004003027824 */ /* 0x000fe200078e00ff */
[----:B------:R-:W-:Y:S01]  /*0d10*/  LEA.HI R4, R4, R4, RZ, 0x1 ;  /* 0x0000000404047211 */ /* 0x000fe200078f08ff */
[----:B------:R-:W-:Y:S01]  /*0d20*/  IMAD.IADD R10, R10, 0x1, -R11 ;  /* 0x000000010a0a7824 */ /* 0x000fe200078e0a0b */
[----:B------:R-:W-:Y:S01]  /*0d30*/  SHF.R.S32.HI R9, RZ, 0x5, R9 ;  /* 0x00000005ff097819 */ /* 0x000fe20000011409 */
[----:B------:R-:W-:Y:S01]  /*0d40*/  IMAD R6, R7, 0x400, R6 ;  /* 0x0000040007067824 */ /* 0x000fe200078e0206 */
[----:B------:R-:W-:Y:S01]  /*0d50*/  LOP3.LUT R2, R2, 0x1c0, RZ, 0xc0, !PT ;  /* 0x000001c002027812 */ /* 0x000fe200078ec0ff */
[--C-:B------:R-:W-:Y:S01]  /*0d60*/  IMAD.U32 R7, R12, 0x20, R5.reuse ;  /* 0x000000200c077824 */ /* 0x100fe200078e0005 */
[----:B------:R-:W-:Y:S01]  /*0d70*/  LEA.HI R0, R0, R13, RZ, 0x2 ;  /* 0x0000000d00007211 */ /* 0x000fe200078f10ff */
[----:B------:R-:W-:Y:S01]  /*0d80*/  IMAD R4, R4, -0x3, R14 ;  /* 0xfffffffd04047824 */ /* 0x000fe200078e020e */
[----:B------:R-:W-:Y:S01]  /*0d90*/  LOP3.LUT R5, R2, 0x8, R5, 0xf8, !PT ;  /* 0x0000000802057812 */ /* 0x000fe200078ef805 */
[----:B------:R-:W-:Y:S01]  /*0da0*/  IMAD R9, R9, 0x10, R10 ;  /* 0x0000001009097824 */ /* 0x000fe200078e020a */
[----:B------:R-:W-:Y:S01]  /*0db0*/  SHF.R.U32.HI R2, RZ, 0x3, R2 ;  /* 0x00000003ff027819 */ /* 0x000fe20000011602 */
[----:B------:R0:W-:Y:S01]  /*0dc0*/  STL [R1+0x20], R7 ;  /* 0x0000200701007387 */ /* 0x0001e20000100800 */
[----:B------:R-:W-:Y:S01]  /*0dd0*/  LOP3.LUT R150, R0, 0xfffffffc, RZ, 0xc0, !PT ;  /* 0xfffffffc00967812 */ /* 0x000fe200078ec0ff */
[----:B------:R-:W-:Y:S01]  /*0de0*/  IMAD R11, R4, 0x40, R9 ;  /* 0x00000040040b7824 */ /* 0x000fe200078e0209 */
[----:B------:R-:W-:-:S02]  /*0df0*/  LOP3.LUT R5, R5, R2, RZ, 0x3c, !PT ;  /* 0x0000000205057212 */ /* 0x000fc400078e3cff */
[----:B------:R-:W-:Y:S01]  /*0e00*/  R2P PR, R3, 0x6 ;  /* 0x0000000603007804 */ /* 0x000fe20000000000 */
[----:B------:R-:W-:Y:S01]  /*0e10*/  IMAD.IADD R150, R13, 0x1, -R150 ;  /* 0x000000010d967824 */ /* 0x000fe200078e0a96 */
[----:B------:R1:W-:Y:S01]  /*0e20*/  STL [R1+0x1c], R11 ;  /* 0x00001c0b01007387 */ /* 0x0003e20000100800 */
[----:B------:R-:W-:Y:S01]  /*0e30*/  IMAD.IADD R5, R6, 0x1, R5 ;  /* 0x0000000106057824 */ /* 0x000fe200078e0205 */
[----:B------:R-:W-:Y:S01]  /*0e40*/  SHF.R.S32.HI R151, RZ, 0x2, R0 ;  /* 0x00000002ff977819 */ /* 0x000fe20000011400 */
[----:B------:R-:W-:Y:S01]  /*0e50*/  IMAD.SHL.U32 R137, R150, 0x8, RZ ;  /* 0x0000000896897824 */ /* 0x000fe200078e00ff */
[----:B0-----:R-:W-:Y:S02]  /*0e60*/  LOP3.LUT R7, R8, 0x7ffffffc, RZ, 0xc0, !PT ;  /* 0x7ffffffc08077812 */ /* 0x001fe400078ec0ff */
[----:B------:R-:W-:Y:S01]  /*0e70*/  LEA.HI R2, R150, R150, RZ, 0x1 ;  /* 0x0000009696027211 */ /* 0x000fe200078f08ff */
[----:B------:R-:W-:Y:S01]  /*0e80*/  VIADD R140, R137, 0x40 ;  /* 0x00000040898c7836 */ /* 0x000fe20000000000 */
[----:B------:R-:W-:Y:S01]  /*0e90*/  LEA R17, R5, UR42, 0x1 ;  /* 0x0000002a05117c11 */ /* 0x000fe2000f8e08ff */
[----:B------:R-:W-:Y:S01]  /*0ea0*/  IMAD.IADD R7, R152, 0x1, -R7 ;  /* 0x0000000198077824 */ /* 0x000fe200078e0a07 */
[----:B------:R-:W-:Y:S01]  /*0eb0*/  LOP3.LUT R3, R2, 0x1ffffffe, RZ, 0xc0, !PT ;  /* 0x1ffffffe02037812 */ /* 0x000fe200078ec0ff */
[----:B------:R-:W-:Y:S01]  /*0ec0*/  VIADD R138, R137, 0x20 ;  /* 0x00000020898a7836 */ /* 0x000fe20000000000 */
[----:B------:R-:W-:Y:S01]  /*0ed0*/  SEL R18, R18, 0xffffffc0, !P2 ;  /* 0xffffffc012127807 */ /* 0x000fe20005000000 */
[----:B------:R-:W-:Y:S01]  /*0ee0*/  IMAD.SHL.U32 R16, R7, 0x2, RZ ;  /* 0x0000000207107824 */ /* 0x000fe200078e00ff */
[----:B------:R-:W-:Y:S01]  /*0ef0*/  SHF.R.S32.HI R0, RZ, 0x1f, R140 ;  /* 0x0000001fff007819 */ /* 0x000fe2000001148c */
[----:B------:R-:W-:Y:S01]  /*0f00*/  VIADD R19, R17, 0x21800 ;  /* 0x0002180011137836 */ /* 0x000fe20000000000 */
[----:B------:R-:W-:Y:S01]  /*0f10*/  SHF.R.S32.HI R2, RZ, 0x1f, R138 ;  /* 0x0000001fff027819 */ /* 0x000fe2000001148a */
[----:B------:R-:W-:-:S02]  /*0f20*/  VIADD R148, R16, 0x20 ;  /* 0x0000002010947836 */ /* 0x000fc40000000000 */
[C---:B------:R-:W-:Y:S02]  /*0f30*/  VIADD R147, R16.reuse, 0x28 ;  /* 0x0000002810937836 */ /* 0x040fe40000000000 */
[C---:B------:R-:W-:Y:S01]  /*0f40*/  VIADD R146, R16.reuse, 0x30 ;  /* 0x0000003010927836 */ /* 0x040fe20000000000 */
[----:B------:R-:W-:Y:S01]  /*0f50*/  SHF.R.S32.HI R0, RZ, 0x1f, R148 ;  /* 0x0000001fff007819 */ /* 0x000fe20000011494 */
        /* <DEDUP_REMOVED lines=8> */
[----:B------:R-:W-:Y:S01]  /*0fe0*/  VIADD R141, R16, 0x58 ;  /* 0x00000058108d7836 */ /* 0x000fe20000000000 */
[----:B------:R-:W-:Y:S01]  /*0ff0*/  SHF.R.S32.HI R155, RZ, 0x1f, R143 ;  /* 0x0000001fff9b7819 */ /* 0x000fe2000001148f */
[----:B------:R-:W-:Y:S01]  /*1000*/  VIADD R22, R17, 0x21820 ;  /* 0x0002182011167836 */ /* 0x000fe20000000000 */
[----:B------:R-:W-:Y:S01]  /*1010*/  SHF.R.S32.HI R154, RZ, 0x1f, R142 ;  /* 0x0000001fff9a7819 */ /* 0x000fe2000001148e */
[----:B------:R-:W-:Y:S01]  /*1020*/  IMAD.IADD R3, R150, 0x1, -R3 ;  /* 0x0000000196037824 */ /* 0x000fe200078e0a03 */
[----:B------:R-:W-:Y:S01]  /*1030*/  SHF.R.S32.HI R153, RZ, 0x1f, R141 ;  /* 0x0000001fff997819 */ /* 0x000fe2000001148d */
[----:B------:R-:W-:-:S02]  /*1040*/  @P1 VIADD R22, R19, 0xffffffe0 ;  /* 0xffffffe013161836 */ /* 0x000fc40000000000 */
[----:B------:R-:W-:Y:S02]  /*1050*/  IMAD.IADD R19, R19, 0x1, R18 ;  /* 0x0000000113137824 */ /* 0x000fe400078e0212 */
[----:B------:R-:W-:Y:S02]  /*1060*/  VIADD R139, R16, 0x18 ;  /* 0x00000018108b7836 */ /* 0x000fe40000000000 */
[----:B------:R-:W-:Y:S02]  /*1070*/  IMAD R136, R3, 0x8, R11 ;  /* 0x0000000803887824 */ /* 0x000fe400078e020b */
[----:B------:R-:W-:Y:S02]  /*1080*/  IMAD.IADD R18, R18, 0x1, R22 ;  /* 0x0000000112127824 */ /* 0x000fe400078e0216 */
[----:B-1----:R-:W-:-:S07]  /*1090*/  VIADD R23, R22, 0x6000 ;  /* 0x0000600016177836 */ /* 0x002fce0000000000 */
.L_x_1167:
[----:B------:R-:W-:Y:S02]  /*10a0*/  ULDC.64 UR8, c[0x0][0xa28] ;  /* 0x00028a0000087ab9 */ /* 0x000fe40000000a00 */
[----:B------:R-:W-:-:S04]  /*10b0*/  UISETP.NE.U32.AND UP0, UPT, UR8, URZ, UPT ;  /* 0x0000003f0800728c */ /* 0x000fc8000bf05070 */
[----:B------:R-:W-:-:S03]  /*10c0*/  UISETP.NE.AND.EX UP0, UPT, UR9, URZ, UPT, UP0 ;  /* 0x0000003f0900728c */ /* 0x000fc6000bf05300 */
[----:B------:R-:W-:Y:S02]  /*10d0*/  ULDC.64 UR8, c[0x0][0xa18] ;  /* 0x0002860000087ab9 */ /* 0x000fe40000000a00 */
[----:B------:R-:W-:Y:S01]  /*10e0*/  UISETP.NE.U32.AND UP1, UPT, UR8, URZ, UPT ;  /* 0x0000003f0800728c */ /* 0x000fe2000bf25070 */
[----:B------:R-:W-:-:S03]  /*10f0*/  PLOP3.LUT P0, PT, PT, PT, UP0, 0x80, 0x0 ;  /* 0x000000000000781c */ /* 0x000fc60003f0f008 */
[----:B------:R-:W-:-:S03]  /*1100*/  UISETP.NE.AND.EX UP1, UPT, UR9, URZ, UPT, UP1 ;  /* 0x0000003f0900728c */ /* 0x000fc6000bf25310 */
[----:B------:R-:W-:Y:S02]  /*1110*/  @UP0 ULDC.64 UR8, c[0x0][0xa28] ;  /* 0x00028a0000080ab9 */ /* 0x000fe40000000a00 */
[----:B------:R-:W-:Y:S01]  /*1120*/  @UP0 UIMAD.WIDE UR8, UR6, 0x4, UR8 ;  /* 0x00000004060808a5 */ /* 0x000fe2000f8e0208 */
[----:B------:R-:W-:-:S05]  /*1130*/  PLOP3.LUT P2, PT, PT, PT, UP1, 0x80, 0x0 ;  /* 0x000000000000781c */ /* 0x000fca0003f4f018 */
[----:B------:R-:W-:Y:S01]  /*1140*/  @UP1 ULDC.64 UR10, c[0x0][0xa18] ;  /* 0x00028600000a1ab9 */ /* 0x000fe20000000a00 */
[----:B012---:R-:W-:Y:S02]  /*1150*/  IMAD.U32 R2, RZ, RZ, UR8 ;  /* 0x00000008ff027e24 */ /* 0x007fe4000f8e00ff */
[----:B----4-:R-:W-:Y:S01]  /*1160*/  IMAD.U32 R3, RZ, RZ, UR9 ;  /* 0x00000009ff037e24 */ /* 0x010fe2000f8e00ff */
[----:B------:R-:W-:Y:S02]  /*1170*/  @UP1 UIMAD.WIDE UR8, UR6, 0x4, UR10 ;  /* 0x00000004060818a5 */ /* 0x000fe4000f8e020a */
[----:B------:R-:W-:Y:S02]  /*1180*/  ULOP3.LUT UR4, UR7, 0xff000000, URZ, 0xc0, !UPT ;  /* 0xff00000007047892 */ /* 0x000fe4000f8ec03f */
[----:B------:R-:W2:Y:S01]  /*1190*/  @P0 LDG.E R2, desc[UR52][R2.64] ;  /* 0x0000003402020981 */ /* 0x000ea2000c1e1900 */
[----:B------:R-:W-:Y:S01]  /*11a0*/  ULDC.64 UR10, c[0x0][0xa20] ;  /* 0x00028800000a7ab9 */ /* 0x000fe20000000a00 */
[----:B------:R-:W-:-:S02]  /*11b0*/  IMAD.U32 R4, RZ, RZ, UR8 ;  /* 0x00000008ff047e24 */ /* 0x000fc4000f8e00ff */
[----:B------:R-:W-:Y:S01]  /*11c0*/  IMAD.U32 R5, RZ, RZ, UR9 ;  /* 0x00000009ff057e24 */ /* 0x000fe2000f8e00ff */
[----:B------:R-:W-:-:S04]  /*11d0*/  ULDC.64 UR8, c[0x0][0x418] ;  /* 0x0001060000087ab9 */ /* 0x000fc80000000a00 */
[----:B---3--:R-:W3:Y:S01]  /*11e0*/  @P2 LDG.E R4, desc[UR52][R4.64] ;  /* 0x0000003404042981 */ /* 0x008ee2000c1e1900 */
[----:B------:R-:W-:Y:S01]  /*11f0*/  UISETP.NE.U32.AND UP0, UPT, UR8, URZ, UPT ;  /* 0x0000003f0800728c */ /* 0x000fe2000bf05070 */
[----:B------:R-:W-:Y:S01]  /*1200*/  ISETP.NE.U32.AND P1, PT, RZ, UR10, PT ;  /* 0x0000000aff007c0c */ /* 0x000fe2000bf25070 */
[----:B------:R-:W-:Y:S02]  /*1210*/  ULOP3.LUT UR46, UR7, 0xff0000, URZ, 0xc0, !UPT ;  /* 0x00ff0000072e7892 */ /* 0x000fe4000f8ec03f */
[----:B------:R-:W-:Y:S01]  /*1220*/  UISETP.NE.AND.EX UP0, UPT, UR9, URZ, UPT, UP0 ;  /* 0x0000003f0900728c */ /* 0x000fe2000bf05300 */
[----:B------:R-:W-:Y:S01]  /*1230*/  ISETP.NE.AND.EX P1, PT, RZ, UR11, PT, P1 ;  /* 0x0000000bff007c0c */ /* 0x000fe2000bf25310 */
[----:B------:R-:W-:Y:S01]  /*1240*/  ULDC UR8, c[0x0][0x424] ;  /* 0x0001090000087ab9 */ /* 0x000fe20000000800 */
[----:B------:R-:W-:Y:S02]  /*1250*/  USHF.R.U32.HI UR4, URZ, 0x8, UR4 ;  /* 0x000000083f047899 */ /* 0x000fe40008011604 */
[----:B------:R-:W-:Y:S01]  /*1260*/  USEL UR8, UR8, 0x1, UP0 ;  /* 0x0000000108087887 */ /* 0x000fe20008000000 */
[----:B------:R-:W-:Y:S01]  /*1270*/  ULDC UR9, c[0x0][0x2f0] ;  /* 0x0000bc0000097ab9 */ /* 0x000fe20000000800 */
[----:B------:R-:W-:Y:S01]  /*1280*/  UMOV UR39, URZ ;  /* 0x0000003f00277c82 */ /* 0x000fe20008000000 */
[----:B------:R-:W-:Y:S01]  /*1290*/  ULEA.HI UR46, UR46, UR4, URZ, 0x10 ;  /* 0x000000042e2e7291 */ /* 0x000fe2000f8f803f */
[----:B------:R-:W-:Y:S01]  /*12a0*/  ULDC UR47, c[0x0][0x288] ;  /* 0x0000a200002f7ab9 */ /* 0x000fe20000000800 */
[----:B------:R-:W-:-:S02]  /*12b0*/  UIMAD UR4, UR8, UR9, URZ ;  /* 0x00000009080472a4 */ /* 0x000fc4000f8e023f */
[----:B------:R-:W-:Y:S01]  /*12c0*/  ULOP3.LUT UR41, UR7, 0xffff, URZ, 0xc0, !UPT ;  /* 0x0000ffff07297892 */ /* 0x000fe2000f8ec03f */
[----:B--2---:R-:W-:Y:S02]  /*12d0*/  @P0 R2UR UR39, R2 ;  /* 0x00000000022702ca */ /* 0x004fe400000e0000 */
[----:B---3--:R-:W-:Y:S01]  /*12e0*/  @P2 R2UR UR47, R4 ;  /* 0x00000000042f22ca */ /* 0x008fe200000e0000 */
[----:B-----5:R-:W-:-:S14]  /*12f0*/  @P2 BRA `(.L_x_1072) ;  /* 0x0000000000342947 */ /* 0x020fdc0003800000 */
[----:B------:R-:W-:Y:S02]  /*1300*/  ULDC.64 UR8, c[0x0][0xa00] ;  /* 0x0002800000087ab9 */ /* 0x000fe40000000a00 */
[----:B------:R-:W-:-:S04]  /*1310*/  ISETP.NE.U32.AND P0, PT, RZ, UR8, PT ;  /* 0x00000008ff007c0c */ /* 0x000fc8000bf05070 */
[----:B------:R-:W-:-:S13]  /*1320*/  ISETP.NE.AND.EX P0, PT, RZ, UR9, PT, P0 ;  /* 0x00000009ff007c0c */ /* 0x000fda000bf05300 */
[----:B------:R-:W-:Y:S05]  /*1330*/  @!P0 BRA `(.L_x_1072) ;  /* 0x0000000000248947 */ /* 0x000fea0003800000 */
[----:B------:R-:W-:Y:S02]  /*1340*/  ULDC.64 UR8, c[0x0][0xa00] ;  /* 0x0002800000087ab9 */ /* 0x000fe40000000a00 */
        /* <DEDUP_REMOVED lines=8> */
.L_x_1072:
[----:B------:R-:W-:Y:S01]  /*13d0*/  UMOV UR43, UR6 ;  /* 0x00000006002b7c82 */ /* 0x000fe20008000000 */
[----:B------:R-:W-:Y:S05]  /*13e0*/  @!P1 BRA `(.L_x_1073) ;  /* 0x00000000001c9947 */ /* 0x000fea0003800000 */
[----:B------:R-:W-:Y:S02]  /*13f0*/  ULDC.64 UR8, c[0x0][0xa20] ;  /* 0x0002880000087ab9 */ /* 0x000fe40000000a00 */
[----:B------:R-:W-:-:S06]  /*1400*/  UIMAD.WIDE UR6, UR6, 0x4, UR8 ;  /* 0x00000004060678a5 */ /* 0x000fcc000f8e0208 */
[----:B------:R-:W-:Y:S02]  /*1410*/  IMAD.U32 R2, RZ, RZ, UR6 ;  /* 0x00000006ff027e24 */ /* 0x000fe4000f8e00ff */
[----:B------:R-:W-:-:S05]  /*1420*/  IMAD.U32 R3, RZ, RZ, UR7 ;  /* 0x00000007ff037e24 */ /* 0x000fca000f8e00ff */
[----:B------:R-:W2:Y:S02]  /*1430*/  LDG.E R2, desc[UR52][R2.64] ;  /* 0x0000003402027981 */ /* 0x000ea4000c1e1900 */
[----:B--2---:R-:W-:Y:S01]  /*1440*/  R2UR UR4, R2 ;  /* 0x00000000020472ca */ /* 0x004fe200000e0000 */
[----:B------:R-:W-:-:S14]  /*1450*/  BRA `(.L_x_1074) ;  /* 0x0000000000347947 */ /* 0x000fdc0003800000 */
.L_x_1073:
        /* <DEDUP_REMOVED lines=13> */
.L_x_1074:
[----:B------:R-:W-:Y:S01]  /*1530*/  ULDC UR6, c[0x0][0x448] ;  /* 0x0001120000067ab9 */ /* 0x000fe20000000800 */
[----:B------:R-:W-:Y:S02]  /*1540*/  UIMAD UR40, UR5, 0xc0, URZ ;  /* 0x000000c0052878a4 */ /* 0x000fe4000f8e023f */
[----:B------:R-:W-:Y:S02]  /*1550*/  UISETP.NE.AND UP0, UPT, UR6, 0x1, UPT ;  /* 0x000000010600788c */ /* 0x000fe4000bf05270 */
[----:B------:R-:W-:Y:S02]  /*1560*/  UIADD3 UR39, -UR39, UR4, URZ ;  /* 0x0000000427277290 */ /* 0x000fe4000fffe13f */
[----:B------:R-:W-:Y:S01]  /*1570*/  UIADD3 UR8, UR40, 0xbf, URZ ;  /* 0x000000bf28087890 */ /* 0x000fe2000fffe03f */
[----:B------:R-:W-:Y:S01]  /*1580*/  ULDC.64 UR4, c[0x0][0x9e0] ;  /* 0x0002780000047ab9 */ /* 0x000fe20000000a00 */
[----:B------:R-:W-:Y:S02]  /*1590*/  UIADD3 UR9, UR39, 0x1, -UR47 ;  /* 0x0000000127097890 */ /* 0x000fe4000fffe82f */
[----:B------:R-:W-:-:S03]  /*15a0*/  UISETP.GE.AND UP1, UPT, UR5, 0x1, UPT ;  /* 0x000000010500788c */ /* 0x000fc6000bf26270 */
[----:B------:R-:W-:Y:S01]  /*15b0*/  @UP0 ULDC UR6, c[0x0][0x44c] ;  /* 0x0001130000060ab9 */ /* 0x000fe20000000800 */
[----:B------:R-:W-:Y:S01]  /*15c0*/  @UP0 ULDC UR10, c[0x0][0x450] ;  /* 0x00011400000a0ab9 */ /* 0x000fe20000000800 */
[----:B------:R-:W-:Y:S01]  /*15d0*/  UIMAD.WIDE.U32 UR6, UR8, UR6, URZ ;  /* 0x00000006080672a5 */ /* 0x000fe2000f8e003f */
[----:B------:R-:W-:-:S03]  /*15e0*/  PLOP3.LUT P1, PT, PT, PT, UP1, 0x80, 0x0 ;  /* 0x000000000000781c */ /* 0x000fc60003f2f018 */
[----:B------:R-:W-:-:S04]  /*15f0*/  @UP0 USHF.R.U32.HI UR8, URZ, UR10, UR7 ;  /* 0x0000000a3f080299 */ /* 0x000fc80008011607 */
[----:B------:R-:W-:-:S04]  /*1600*/  UIADD3 UR9, UR9, UR8, URZ ;  /* 0x0000000809097290 */ /* 0x000fc8000fffe03f */
[----:B------:R-:W-:Y:S02]  /*1610*/  UIADD3 UR4, UR9, UR4, URZ ;  /* 0x0000000409047290 */ /* 0x000fe4000fffe03f */
[----:B------:R-:W-:Y:S10]  /*1620*/  @!P1 BRA `(.L_x_1075) ;  /* 0x0000000000449947 */ /* 0x000ff40003800000 */
        /* <DEDUP_REMOVED lines=10> */
.L_x_1076:
[----:B------:R-:W-:-:S11]  /*16d0*/  UISETP.NE.AND UP1, UPT, UR5, 0x1, UPT ;  /* 0x000000010500788c */ /* 0x000fd6000bf25270 */
[----:B------:R-:W-:Y:S02]  /*16e0*/  @UP1 ULDC.64 UR10, c[0x0][0x9e8] ;  /* 0x00027a00000a1ab9 */ /* 0x000fe40000000a00 */
[----:B------:R-:W-:-:S04]  /*16f0*/  UIMAD.WIDE.U32 UR6, UR8, UR10, URZ ;  /* 0x0000000a080672a5 */ /* 0x000fc8000f8e003f */
[----:B------:R-:W-:-:S12]  /*1700*/  @UP1 USHF.R.U32.HI UR8, URZ, UR11, UR7 ;  /* 0x0000000b3f081299 */ /* 0x000fd80008011607 */
.L_x_1077:
[----:B------:R-:W-:-:S04]  /*1710*/  UIMAD UR8, UR8, UR5, UR5 ;  /* 0x00000005080872a4 */ /* 0x000fc8000f8e0205 */
[----:B------:R-:W-:-:S04]  /*1720*/  UISETP.LT.AND UP1, UPT, UR4, UR8, UPT ;  /* 0x000000080400728c */ /* 0x000fc8000bf21270 */
[----:B------:R-:W-:-:S12]  /*1730*/  USEL UR4, UR4, UR8, UP1 ;  /* 0x0000000804047287 */ /* 0x000fd80008800000 */
.L_x_1075:
[----:B------:R-:W-:Y:S02]  /*1740*/  UIADD3 UR8, UR39, 0x7f, URZ ;  /* 0x0000007f27087890 */ /* 0x000fe4000fffe03f */
[----:B------:R-:W-:Y:S02]  /*1750*/  UIADD3 UR9, UR4, 0x7f, URZ ;  /* 0x0000007f04097890 */ /* 0x000fe4000fffe03f */
[----:B------:R-:W-:Y:S02]  /*1760*/  USHF.R.S32.HI UR4, URZ, 0x1f, UR8 ;  /* 0x0000001f3f047899 */ /* 0x000fe40008011408 */
[----:B------:R-:W-:Y:S01]  /*1770*/  USHF.R.S32.HI UR10, URZ, 0x1f, UR9 ;  /* 0x0000001f3f0a7899 */ /* 0x000fe20008011409 */
[----:B------:R-:W-:Y:S01]  /*1780*/  @UP0 ULDC UR6, c[0x0][0x44c] ;  /* 0x0001130000060ab9 */ /* 0x000fe20000000800 */
[----:B------:R-:W-:Y:S02]  /*1790*/  ULEA.HI UR4, UR4, UR8, URZ, 0x7 ;  /* 0x0000000804047291 */ /* 0x000fe4000f8f383f */
[----:B------:R-:W-:-:S02]  /*17a0*/  ULEA.HI UR10, UR10, UR9, URZ, 0x7 ;  /* 0x000000090a0a7291 */ /* 0x000fc4000f8f383f */
[----:B------:R-:W-:Y:S01]  /*17b0*/  UIMAD.WIDE.U32 UR6, UR40, UR6, URZ ;  /* 0x00000006280672a5 */ /* 0x000fe2000f8e003f */
[----:B------:R-:W-:Y:S01]  /*17c0*/  @UP0 ULDC UR12, c[0x0][0x450] ;  /* 0x00011400000c0ab9 */ /* 0x000fe20000000800 */
[----:B------:R-:W-:Y:S01]  /*17d0*/  UMOV UR11, UR40 ;  /* 0x00000028000b7c82 */ /* 0x000fe20008000000 */
[----:B------:R-:W-:Y:S02]  /*17e0*/  USHF.R.S32.HI UR4, URZ, 0x7, UR4 ;  /* 0x000000073f047899 */ /* 0x000fe40008011404 */
[----:B------:R-:W-:Y:S02]  /*17f0*/  USHF.R.S32.HI UR10, URZ, 0x7, UR10 ;  /* 0x000000073f0a7899 */ /* 0x000fe4000801140a */
[----:B------:R-:W-:Y:S02]  /*1800*/  UIADD3 UR55, UR39, -UR47, URZ ;  /* 0x8000002f27377290 */ /* 0x000fe4000fffe03f */
[----:B------:R-:W-:Y:S02]  /*1810*/  @UP0 USHF.R.U32.HI UR11, URZ, UR12, UR7 ;  /* 0x0000000c3f0b0299 */ /* 0x000fe40008011607 */
[----:B------:R-:W-:-:S02]  /*1820*/  UISETP.LT.AND UP0, UPT, UR4, UR10, UPT ;  /* 0x0000000a0400728c */ /* 0x000fc4000bf01270 */
        /* <DEDUP_REMOVED lines=15> */
.L_x_1079:
[----:B------:R-:W-:-:S11]  /*1920*/  UISETP.NE.AND UP0, UPT, UR5, 0x1, UPT ;  /* 0x000000010500788c */ /* 0x000fd6000bf05270 */
[----:B------:R-:W-:Y:S02]  /*1930*/  @UP0 ULDC.64 UR10, c[0x0][0x9e8] ;  /* 0x00027a00000a0ab9 */ /* 0x000fe40000000a00 */
[----:B------:R-:W-:-:S04]  /*1940*/  UIMAD.WIDE.U32 UR8, UR7, UR10, URZ ;  /* 0x0000000a070872a5 */ /* 0x000fc8000f8e003f */
[----:B------:R-:W-:-:S12]  /*1950*/  @UP0 USHF.R.U32.HI UR7, URZ, UR11, UR9 ;  /* 0x0000000b3f070299 */ /* 0x000fd80008011609 */
.L_x_1080:
[----:B------:R-:W-:-:S04]  /*1960*/  UIMAD UR5, UR7, UR5, URZ ;  /* 0x00000005070572a4 */ /* 0x000fc8000f8e023f */
[----:B------:R-:W-:-:S04]  /*1970*/  UISETP.LT.AND UP0, UPT, UR4, UR5, UPT ;  /* 0x000000050400728c */ /* 0x000fc8000bf01270 */
[----:B------:R-:W-:-:S12]  /*1980*/  USEL UR4, UR4, UR5, !UP0 ;  /* 0x0000000504047287 */ /* 0x000fd8000c000000 */
.L_x_1078:
[----:B------:R-:W-:Y:S02]  /*1990*/  USHF.R.S32.HI UR5, URZ, 0x1f, UR4 ;  /* 0x0000001f3f057899 */ /* 0x000fe40008011404 */
[----:B------:R-:W-:Y:S02]  /*19a0*/  ULOP3.LUT UR38, UR46, 0xff, URZ, 0xc0, !UPT ;  /* 0x000000ff2e267892 */ /* 0x000fe4000f8ec03f */
[----:B------:R-:W-:Y:S02]  /*19b0*/  ULEA.HI UR5, UR5, UR4, URZ, 0x7 ;  /* 0x0000000405057291 */ /* 0x000fe4000f8f383f */
[----:B------:R-:W-:Y:S02]  /*19c0*/  USHF.R.U32.HI UR46, URZ, 0x10, UR46 ;  /* 0x000000103f2e7899 */ /* 0x000fe4000801162e */
[----:B------:R-:W-:Y:S01]  /*19d0*/  USHF.R.S32.HI UR5, URZ, 0x7, UR5 ;  /* 0x000000073f057899 */ /* 0x000fe20008011405 */
[----:B------:R-:W-:-:S03]  /*19e0*/  UMOV UR4, URZ ;  /* 0x0000003f00047c82 */ /* 0x000fc60008000000 */
[----:B------:R-:W-:-:S04]  /*19f0*/  UISETP.LT.AND UP0, UPT, URZ, UR5, UPT ;  /* 0x000000053f00728c */ /* 0x000fc8000bf01270 */
[----:B------:R-:W-:-:S04]  /*1a00*/  USEL UR37, URZ, UR5, !UP0 ;  /* 0x000000053f257287 */ /* 0x000fc8000c000000 */
[----:B------:R-:W-:-:S06]  /*1a10*/  UISETP.GT.AND UP0, UPT, UR6, UR37, UPT ;  /* 0x000000250600728c */ /* 0x000fcc000bf04270 */
[----:B------:R-:W-:-:S13]  /*1a20*/  PLOP3.LUT P0, PT, PT, PT, UP0, 0x80, 0x0 ;  /* 0x000000000000781c */ /* 0x000fda0003f0f008 */
[----:B------:R-:W-:Y:S05]  /*1a30*/  @!P0 BRA `(.L_x_1081) ;  /* 0x0000000000948947 */ /* 0x000fea0003800000 */
[----:B------:R-:W-:Y:S01]  /*1a40*/  UISETP.NE.AND UP0, UPT, UR46, URZ, UPT ;  /* 0x0000003f2e00728c */ /* 0x000fe2000bf05270 */
[----:B------:R-:W-:-:S03]  /*1a50*/  ULDC UR4, c[0x0][0x9f0] ;  /* 0x00027c0000047ab9 */ /* 0x000fc60000000800 */
[----:B------:R-:W-:-:S04]  /*1a60*/  USEL UR10, UR46, UR4, UP0 ;  /* 0x000000042e0a7287 */ /* 0x000fc80008000000 */
[----:B------:R-:W-:Y:S02]  /*1a70*/  UIADD3 UR4, UR10, -0x1, UR6 ;  /* 0xffffffff0a047890 */ /* 0x000fe4000fffe006 */
[----:B------:R-:W-:Y:S02]  /*1a80*/  IMAD.U32 R3, RZ, RZ, UR10 ;  /* 0x0000000aff037e24 */ /* 0x000fe4000f8e00ff */
[----:B------:R-:W-:-:S03]  /*1a90*/  UIADD3 UR7, -UR37, UR4, URZ ;  /* 0x0000000425077290 */ /* 0x000fc6000fffe13f */
[-C--:B------:R-:W-:Y:S01]  /*1aa0*/  IABS R0, R3.reuse ;  /* 0x0000000300007213 */ /* 0x080fe20000000000 */
[----:B------:R-:W-:Y:S01]  /*1ab0*/  UMOV UR4, URZ ;  /* 0x0000003f00047c82 */ /* 0x000fe20008000000 */
[----:B------:R-:W-:Y:S01]  /*1ac0*/  IABS R5, R3 ;  /* 0x0000000300057213 */ /* 0x000fe20000000000 */
[----:B------:R-:W-:Y:S01]  /*1ad0*/  IMAD.U32 R4, RZ, RZ, UR7 ;  /* 0x00000007ff047e24 */ /* 0x000fe2000f8e00ff */
[----:B------:R-:W-:Y:S01]  /*1ae0*/  R2UR UR11, R0 ;  /* 0x00000000000b72ca */ /* 0x000fe200000e0000 */
[----:B------:R-:W-:-:S03]  /*1af0*/  ULOP3.LUT UR7, UR7, UR10, URZ, 0x3c, !UPT ;  /* 0x0000000a07077292 */ /* 0x000fc6000f8e3c3f */
[----:B------:R-:W-:-:S05]  /*1b00*/  IABS R4, R4 ;  /* 0x0000000400047213 */ /* 0x000fca0000000000 */
[----:B------:R-:W-:-:S04]  /*1b10*/  IMAD.MOV.U32 R3, RZ, RZ, R4 ;  /* 0x000000ffff037224 */ /* 0x000fc800078e0004 */
        /* <DEDUP_REMOVED lines=23> */
.L_x_1081:
[----:B------:R-:W-:Y:S01]  /*1c90*/  UIMAD UR37, UR38, UR4, UR37 ;  /* 0x00000004262572a4 */ /* 0x000fe2000f8e0225 */
[----:B------:R-:W-:Y:S01]  /*1ca0*/  IMAD.U32 R88, RZ, RZ, UR6 ;  /* 0x00000006ff587e24 */ /* 0x000fe2000f8e00ff */
[----:B------:R-:W-:Y:S01]  /*1cb0*/  PLOP3.LUT P0, PT, PT, PT, PT, 0x80, 0x0 ;  /* 0x000000000000781c */ /* 0x000fe20003f0f070 */
[----:B------:R-:W-:Y:S01]  /*1cc0*/  IMAD.U32 R3, RZ, RZ, UR4 ;  /* 0x00000004ff037e24 */ /* 0x000fe2000f8e00ff */
[----:B------:R-:W-:Y:S01]  /*1cd0*/  CS2R R134, SRZ ;  /* 0x0000000000867805 */ /* 0x000fe2000001ff00 */
[----:B------:R-:W-:Y:S01]  /*1ce0*/  IMAD.MOV.U32 R2, RZ, RZ, RZ ;  /* 0x000000ffff027224 */ /* 0x000fe200078e00ff */
[----:B------:R-:W-:Y:S01]  /*1cf0*/  CS2R R132, SRZ ;  /* 0x0000000000847805 */ /* 0x000fe2000001ff00 */
[----:B------:R-:W-:Y:S01]  /*1d00*/  IMAD.MOV.U32 R0, RZ, RZ, RZ ;  /* 0x000000ffff007224 */ /* 0x000fe200078e00ff */
[----:B------:R-:W-:Y:S02]  /*1d10*/  VIADDMNMX R88, R3, UR37, R88, PT ;  /* 0x0000002503587c46 */ /* 0x000fe4000b800158 */
[----:B------:R-:W-:-:S02]  /*1d20*/  CS2R R130, SRZ ;  /* 0x0000000000827805 */ /* 0x000fc4000001ff00 */
[----:B------:R-:W-:Y:S02]  /*1d30*/  CS2R R128, SRZ ;  /* 0x0000000000807805 */ /* 0x000fe4000001ff00 */
[----:B------:R-:W-:Y:S02]  /*1d40*/  CS2R R126, SRZ ;  /* 0x00000000007e7805 */ /* 0x000fe4000001ff00 */
[----:B------:R-:W-:Y:S02]  /*1d50*/  ISETP.GT.AND P1, PT, R88, UR37, PT ;  /* 0x0000002558007c0c */ /* 0x000fe4000bf24270 */
        /* <DEDUP_REMOVED lines=20> */
[----:B------:R-:W0:Y:S02]  /*1ea0*/  S2R R4, SR_TID.X ;  /* 0x0000000000047919 */ /* 0x000e240000002100 */
[----:B0-----:R-:W-:-:S05]  /*1eb0*/  VIADD R5, R4, 0xffffff80 ;  /* 0xffffff8004057836 */ /* 0x001fca0000000000 */
[----:B------:R-:W-:-:S04]  /*1ec0*/  SHF.R.S32.HI R4, RZ, 0x1f, R5 ;  /* 0x0000001fff047819 */ /* 0x000fc80000011405 */
[----:B------:R-:W-:-:S04]  /*1ed0*/  LEA.HI R4, R4, R5, RZ, 0x7 ;  /* 0x0000000504047211 */ /* 0x000fc800078f38ff */
[----:B------:R-:W-:-:S05]  /*1ee0*/  SHF.R.S32.HI R4, RZ, 0x7, R4 ;  /* 0x00000007ff047819 */ /* 0x000fca0000011404 */
[----:B------:R-:W0:Y:S02]  /*1ef0*/  SHFL.IDX PT, R0, R4, RZ, 0x1f ;  /* 0x00001fff04007589 */ /* 0x000e2400000e0000 */
[----:B0-----:R-:W-:-:S13]  /*1f00*/  R2UR UR45, R0 ;  /* 0x00000000002d72ca */ /* 0x001fda00000e0000 */
[----:B------:R-:W-:-:S04]  /*1f10*/  UIMAD.WIDE UR4, UR45, 0x55555556, URZ ;  /* 0x555555562d0478a5 */ /* 0x000fc8000f8e023f */
[----:B------:R-:W-:Y:S02]  /*1f20*/  ULEA.HI UR54, UR5, UR5, URZ, 0x1 ;  /* 0x0000000505367291 */ /* 0x000fe4000f8f083f */
[----:B------:R-:W-:Y:S02]  /*1f30*/  UIADD3 UR5, UR42, 0x21800, URZ ;  /* 0x000218002a057890 */ /* 0x000fe4000fffe03f */
[----:B------:R-:W-:Y:S02]  /*1f40*/  UIMAD UR54, UR54, -0x3, UR45 ;  /* 0xfffffffd363678a4 */ /* 0x000fe4000f8e022d */
[----:B------:R-:W-:Y:S02]  /*1f50*/  ULOP3.LUT UP0, URZ, UR5, 0x3ff, URZ, 0xc0, !UPT ;  /* 0x000003ff053f7892 */ /* 0x000fe4000f80c03f */
[----:B------:R-:W-:Y:S02]  /*1f60*/  ULEA UR4, UR54, UR42, 0xc ;  /* 0x0000002a36047291 */ /* 0x000fe4000f8e603f */
[----:B------:R-:W-:-:S02]  /*1f70*/  ULEA UR5, UR54, UR5, 0xd ;  /* 0x0000000536057291 */ /* 0x000fc4000f8e683f */
[----:B------:R-:W-:Y:S01]  /*1f80*/  PLOP3.LUT P0, PT, PT, PT, UP0, 0x80, 0x0 ;  /* 0x000000000000781c */ /* 0x000fe20003f0f008 */
[----:B------:R-:W-:Y:S02]  /*1f90*/  UIADD3 UR4, UR4, 0xc400, URZ ;  /* 0x0000c40004047890 */ /* 0x000fe4000fffe03f */
[----:B------:R-:W-:Y:S02]  /*1fa0*/  USHF.R.U32.HI UR5, URZ, 0x4, UR5 ;  /* 0x000000043f057899 */ /* 0x000fe40008011605 */
[----:B------:R-:W-:Y:S02]  /*1fb0*/  USHF.R.U32.HI UR4, URZ, 0x4, UR4 ;  /* 0x000000043f047899 */ /* 0x000fe40008011604 */
[----:B------:R-:W-:Y:S02]  /*1fc0*/  ULOP3.LUT UR44, UR5, 0x3fff, URZ, 0xc0, !UPT ;  /* 0x00003fff052c7892 */ /* 0x000fe4000f8ec03f */
[----:B------:R-:W-:-:S04]  /*1fd0*/  ULOP3.LUT UR56, UR4, 0x3fff, URZ, 0xc0, !UPT ;  /* 0x00003fff04387892 */ /* 0x000fc8000f8ec03f */
[----:B------:R-:W-:Y:S08]  /*1fe0*/  @!P0 BRA `(.L_x_1083) ;  /* 0x0000000000408947 */ /* 0x000ff00003800000 */
        /* <DEDUP_REMOVED lines=16> */
.L_x_1083:
[----:B------:R-:W-:Y:S01]  /*20f0*/  ULEA.HI UR4, UR49, UR49, URZ, 0x1 ;  /* 0x0000003131047291 */ /* 0x000fe2000f8f083f */
[----:B------:R-:W-:-:S03]  /*2100*/  IMAD.U32 R2, RZ, RZ, UR50 ;  /* 0x00000032ff027e24 */ /* 0x000fc6000f8e00ff */
[----:B------:R-:W-:Y:S02]  /*2110*/  ULOP3.LUT UR4, UR4, 0xfffffffe, URZ, 0xc0, !UPT ;  /* 0xfffffffe04047892 */ /* 0x000fe4000f8ec03f */
[----:B------:R-:W-:Y:S02]  /*2120*/  ISETP.NE.AND P0, PT, R2, 0x3, PT ;  /* 0x000000030200780c */ /* 0x000fe40003f05270 */
[----:B------:R-:W-:-:S06]  /*2130*/  UIADD3 UR4, UR49, -UR4, URZ ;  /* 0x8000000431047290 */ /* 0x000fcc000fffe03f */
[----:B------:R-:W-:-:S05]  /*2140*/  IMAD.U32 R0, RZ, RZ, UR4 ;  /* 0x00000004ff007e24 */ /* 0x000fca000f8e00ff */
[----:B------:R-:W-:-:S04]  /*2150*/  SHF.L.U32 R0, R0, 0x1f, RZ ;  /* 0x0000001f00007819 */ /* 0x000fc800000006ff */
[----:B------:R-:W0:Y:S02]  /*2160*/  SYNCS.PHASECHK.TRANS64.TRYWAIT P1, [UR42+0x2d800], R0 ;  /* 0x02d80000ff0075a7 */ /* 0x000e24000802016a */
[----:B0-----:R-:W-:Y:S05]  /*2170*/  @!P1 BRA `(.L_x_1084) ;  /* 0x0000017c00c09947 */ /* 0x001fea0003800000 */
.L_x_1304:
[----:B------:R-:W-:Y:S05]  /*2180*/  @!P0 BRA `(.L_x_1085) ;  /* 0x0000000000048947 */ /* 0x000fea0003800000 */
[----:B------:R-:W-:Y:S01]  /*2190*/  BPT.TRAP 0x1 ;  /* 0x000000040000795c */ /* 0x000fe20000300000 */
.L_x_1085:
[----:B------:R-:W-:Y:S02]  /*21a0*/  IMAD.U32 R90, RZ, RZ, UR48 ;  /* 0x00000030ff5a7e24 */ /* 0x000fe4000f8e00ff */
[----:B0-----:R-:W-:-:S03]  /*21b0*/  IMAD.U32 R3, RZ, RZ, UR51 ;  /* 0x00000033ff037e24 */ /* 0x001fc6000f8e00ff */
[----:B------:R-:W-:Y:S02]  /*21c0*/  LEA R90, R90, UR42, 0x3 ;  /* 0x0000002a5a5a7c11 */ /* 0x000fe4000f8e18ff */
[----:B------:R-:W-:-:S04]  /*21d0*/  SHF.L.U32 R3, R3, 0x1f, RZ ;  /* 0x0000001f03037819 */ /* 0x000fc800000006ff */
[----:B------:R0:W1:Y:S01]  /*21e0*/  SYNCS.PHASECHK.TRANS64.TRYWAIT P2, [R90+URZ+0x2d830], R3 ;  /* 0x02d830035a0075a7 */ /* 0x000062000804017f */
[----:B------:R-:W-:Y:S05]  /*21f0*/  @!P0 BRA `(.L_x_1086) ;  /* 0x0000000000048947 */ /* 0x000fea0003800000 */
[----:B------:R-:W-:Y:S01]  /*2200*/  BPT.TRAP 0x1 ;  /* 0x000000040000795c */ /* 0x000fe20000300000 */
.L_x_1086:
[----:B------:R-:W2:Y:S02]  /*2210*/  S2R R0, SR_TID.X ;  /* 0x0000000000007919 */ /* 0x000ea40000002100 */
[----:B--2---:R-:W-:Y:S01]  /*2220*/  LOP3.LUT P1, RZ, R0, 0x7f, RZ, 0xc0, !PT ;  /* 0x0000007f00ff7812 */ /* 0x004fe2000782c0ff */
[----:B-1----:R-:W-:-:S12]  /*2230*/  @P2 BRA `(.L_x_1087) ;  /* 0x0000000000082947 */ /* 0x002fd80003800000 */
[----:B------:R-:W1:Y:S02]  /*2240*/  SYNCS.PHASECHK.TRANS64.TRYWAIT P2, [R90+URZ+0x2d830], R3 ;  /* 0x02d830035a0075a7 */ /* 0x000e64000804017f */
[----:B-1----:R-:W-:Y:S05]  /*2250*/  @!P2 BRA `(.L_x_1088) ;  /* 0x0000017c00a0a947 */ /* 0x002fea0003800000 */
.L_x_1087:
[----:B------:R-:W-:Y:S05]  /*2260*/  WARPSYNC.ALL ;  /* 0x0000000000007948 */ /* 0x000fea0003800000 */
[----:B------:R-:W-:Y:S01]  /*2270*/  UIADD3 UR4, UR42, 0x15400, URZ ;  /* 0x000154002a047890 */ /* 0x000fe2000fffe03f */
[----:B------:R-:W-:Y:S01]  /*2280*/  WARPGROUP.ARRIVE ;  /* 0x00000000000079c5 */ /* 0x000fe20000000000 */
[----:B------:R-:W-:Y:S01]  /*2290*/  UMOV UR5, 0x80000020 ;  /* 0x8000002000057882 */ /* 0x000fe20000000000 */
[----:B------:R-:W-:Y:S01]  /*22a0*/  UMOV UR7, 0x80000020 ;  /* 0x8000002000077882 */ /* 0x000fe20000000000 */
[----:B------:R-:W-:Y:S01]  /*22b0*/  USHF.R.U32.HI UR4, URZ, 0x4, UR4 ;  /* 0x000000043f047899 */ /* 0x000fe20008011604 */
[----:B01----:R-:W-:Y:S01]  /*22c0*/  @!P1 VIADD R90, R90, 0x2d840 ;  /* 0x0002d8405a5a9836 */ /* 0x003fe20000000000 */
[----:B------:R-:W-:Y:S01]  /*22d0*/  UMOV UR9, 0x80000020 ;  /* 0x8000002000097882 */ /* 0x000fe20000000000 */
[----:B------:R-:W-:Y:S01]  /*22e0*/  UMOV UR11, 0x80000020 ;  /* 0x80000020000b7882 */ /* 0x000fe20000000000 */
[----:B------:R-:W-:Y:S01]  /*22f0*/  ULOP3.LUT UR4, UR4, 0x3fff, URZ, 0xc0, !UPT ;  /* 0x00003fff04047892 */ /* 0x000fe2000f8ec03f */
[----:B------:R-:W-:Y:S01]  /*2300*/  UMOV UR13, 0x80000020 ;  /* 0x80000020000d7882 */ /* 0x000fe20000000000 */
[----:B------:R-:W-:-:S02]  /*2310*/  UMOV UR15, 0x80000020 ;  /* 0x80000020000f7882 */ /* 0x000fc40000000000 */
[----:B------:R-:W-:Y:S01]  /*2320*/  ULOP3.LUT UR32, UR4, 0x10000, URZ, 0xfc, !UPT ;  /* 0x0001000004207892 */ /* 0x000fe2000f8efc3f */
[----:B------:R-:W-:Y:S01]  /*2330*/  @!P1 PRMT R90, RZ, 0x654, R90 ;  /* 0x00000654ff5a9816 */ /* 0x000fe2000000005a */
[----:B------:R-:W-:Y:S02]  /*2340*/  ULOP3.LUT UR4, UR56, 0x10000, URZ, 0xfc, !UPT ;  /* 0x0001000038047892 */ /* 0x000fe4000f8efc3f */
[----:B------:R-:W-:Y:S02]  /*2350*/  UIMAD UR6, UR48, 0x600, UR32 ;  /* 0x00000600300678a4 */ /* 0x000fe4000f8e0220 */
[----:B------:R-:W-:Y:S02]  /*2360*/  UIADD3 UR8, UR4, 0x2, URZ ;  /* 0x0000000204087890 */ /* 0x000fe4000fffe03f */
[----:B------:R-:W-:Y:S02]  /*2370*/  UIADD3 UR10, UR6, 0x2, URZ ;  /* 0x00000002060a7890 */ /* 0x000fe4000fffe03f */
[----:B------:R-:W-:-:S02]  /*2380*/  UIADD3 UR12, UR4, 0x300, URZ ;  /* 0x00000300040c7890 */ /* 0x000fc4000fffe03f */
[----:B------:R-:W-:Y:S02]  /*2390*/  UIADD3 UR14, UR6, 0x200, URZ ;  /* 0x00000200060e7890 */ /* 0x000fe4000fffe03f */
[----:B------:R-:W-:Y:S01]  /*23a0*/  HGMMA.64x128x16.F32.BF16 R24, gdesc[UR4], RZ, !UPT, gsb0 ;  /* 0x01e00000041879f0 */ /* 0x000fe2000c0018ff */
        /* <DEDUP_REMOVED lines=12> */
[----:B------:R-:W-:Y:S01]  /*2470*/  ULDC UR7, c[0x0][0x448] ;  /* 0x0001120000077ab9 */ /* 0x000fe20000000800 */
[----:B------:R-:W-:Y:S01]  /*2480*/  ULDC UR6, c[0x0][0x9d8] ;  /* 0x0002760000067ab9 */ /* 0x000fe20000000800 */
[----:B------:R-:W-:Y:S01]  /*2490*/  UISETP.NE.AND UP0, UPT, UR7, 0x1, UPT ;  /* 0x000000010700788c */ /* 0x000fe2000bf05270 */
[----:B------:R-:W-:Y:S02]  /*24a0*/  ULDC UR33, c[0x0][0x9dc] ;  /* 0x0002770000217ab9 */ /* 0x000fe40000000800 */
[----:B------:R-:W-:-:S03]  /*24b0*/  ULOP3.LUT UR33, URZ, UR33, URZ, 0x33, !UPT ;  /* 0x000000213f217292 */ /* 0x000fc6000f8e333f */
[----:B------:R-:W-:Y:S02]  /*24c0*/  PLOP3.LUT P2, PT, PT, PT, UP0, 0x80, 0x0 ;  /* 0x000000000000781c */ /* 0x000fe40003f4f008 */
[----:B------:R-:W-:-:S03]  /*24d0*/  PLOP3.LUT P3, PT, PT, PT, UP0, 0x80, 0x0 ;  /* 0x000000000000781c */ /* 0x000fc60003f6f008 */
[----:B------:R-:W-:Y:S01]  /*24e0*/  @UP0 ULDC UR7, c[0x0][0x44c] ;  /* 0x0001130000070ab9 */ /* 0x000fe20000000800 */
        /* <DEDUP_REMOVED lines=17> */
[----:B------:R-:W-:Y:S01]  /*2600*/  FMUL.FTZ R55, R65, UR6 ;  /* 0x0000000641377c20 */ /* 0x000fe20008410000 */
[----:B------:R-:W-:Y:S02]  /*2610*/  VIADD R65, R136, UR40 ;  /* 0x0000002888417c36 */ /* 0x000fe40008000000 */
[----:B------:R-:W-:Y:S01]  /*2620*/  FMUL.FTZ R91, R29, UR6 ;  /* 0x000000061d5b7c20 */ /* 0x000fe20008410000 */
[----:B------:R-:W-:Y:S01]  /*2630*/  FMUL.FTZ R12, R46, UR6 ;  /* 0x000000062e0c7c20 */ /* 0x000fe20008410000 */
[----:B------:R-:W-:Y:S01]  /*2640*/  FMUL.FTZ R13, R47, UR6 ;  /* 0x000000062f0d7c20 */ /* 0x000fe20008410000 */
[----:B------:R-:W-:Y:S01]  /*2650*/  @P2 IMAD.HI.U32 R29, R65, UR7, RZ ;  /* 0x00000007411d2c27 */ /* 0x000fe2000f8e00ff */
[----:B------:R-:W-:-:S03]  /*2660*/  @UP0 ULDC UR7, c[0x0][0x450] ;  /* 0x0001140000070ab9 */ /* 0x000fc60000000800 */
[----:B------:R-:W-:Y:S01]  /*2670*/  FMUL.FTZ R46, R48, UR6 ;  /* 0x00000006302e7c20 */ /* 0x000fe20008410000 */
[----:B------:R-:W-:Y:S01]  /*2680*/  FMUL.FTZ R47, R49, UR6 ;  /* 0x00000006312f7c20 */ /* 0x000fe20008410000 */
[----:B------:R-:W-:Y:S01]  /*2690*/  FMUL.FTZ R3, R27, UR6 ;  /* 0x000000061b037c20 */ /* 0x000fe20008410000 */
[----:B------:R-:W-:Y:S01]  /*26a0*/  @P3 SHF.R.U32.HI R65, RZ, UR7, R29 ;  /* 0x00000007ff413c19 */ /* 0x000fe2000801161d */
        /* <DEDUP_REMOVED lines=54> */
[----:B------:R-:W0:Y:S01]  /*2a10*/  SHFL.IDX PT, R43, R65, RZ, 0x1c1f ;  /* 0x001c1fff412b7589 */ /* 0x000e2200000e0000 */
[----:B------:R-:W-:Y:S01]  /*2a20*/  FMUL.FTZ R30, R86, UR6 ;  /* 0x00000006561e7c20 */ /* 0x000fe20008410000 */
[----:B------:R-:W-:Y:S01]  /*2a30*/  FMUL.FTZ R29, R87, UR6 ;  /* 0x00000006571d7c20 */ /* 0x000fe20008410000 */
[----:B------:R-:W-:Y:S01]  /*2a40*/  IMAD.MOV.U32 R41, RZ, RZ, -0x80 ;  /* 0xffffff80ff297424 */ /* 0x000fe200078e00ff */
[----:B------:R-:W-:Y:S01]  /*2a50*/  ULDC.64 UR6, c[0x0][0x9e0] ;  /* 0x0002780000067ab9 */ /* 0x000fe20000000a00 */
[----:B------:R-:W1:Y:S01]  /*2a60*/  MUFU.TANH R0, R0 ;  /* 0x0000000000007308 */ /* 0x000e620000002400 */
[----:B------:R-:W-:Y:S01]  /*2a70*/  UISETP.GE.AND UP1, UPT, UR7, 0x1, UPT ;  /* 0x000000010700788c */ /* 0x000fe2000bf26270 */
[C---:B------:R-:W-:Y:S01]  /*2a80*/  IMAD R71, R88.reuse, R41, 0x80 ;  /* 0x0000008058477424 */ /* 0x040fe200078e0229 */
[----:B------:R2:W-:Y:S01]  /*2a90*/  @!P1 SYNCS.ARRIVE.TRANS64.RED.A1T0 RZ, [R90+URZ], RZ ;  /* 0x000000ff5aff99a7 */ /* 0x0005e2000810043f */
[----:B------:R-:W-:Y:S01]  /*2aa0*/  IMAD.U32 R41, RZ, RZ, UR47 ;  /* 0x0000002fff297e24 */ /* 0x000fe2000f8e00ff */
[----:B------:R-:W-:-:S02]  /*2ab0*/  LEA R67, R88, 0xffffff80, 0x7 ;  /* 0xffffff8058437811 */ /* 0x000fc400078e38ff */
[----:B------:R-:W-:Y:S01]  /*2ac0*/  PLOP3.LUT P2, PT, PT, PT, UP1, 0x40, 0x0 ;  /* 0x000000000000781c */ /* 0x000fe20003f4e818 */
[----:B------:R-:W3:Y:S01]  /*2ad0*/  MUFU.TANH R89, R89 ;  /* 0x0000005900597308 */ /* 0x000ee20000002400 */
[C-C-:B------:R-:W-:Y:S02]  /*2ae0*/  IADD3 R40, -R16.reuse, 0x1, R71.reuse ;  /* 0x0000000110287810 */ /* 0x140fe40007ffe147 */
[----:B------:R-:W-:Y:S02]  /*2af0*/  IADD3 R76, -R16, UR39, R71 ;  /* 0x00000027104c7c10 */ /* 0x000fe4000fffe147 */
[----:B------:R-:W-:-:S03]  /*2b00*/  IADD3 R40, -R41, UR39, R40 ;  /* 0x0000002729287c10 */ /* 0x000fc6000fffe128 */
[----:B------:R-:W4:Y:S02]  /*2b10*/  MUFU.TANH R2, R2 ;  /* 0x0000000200027308 */ /* 0x000f240000002400 */
[C---:B------:R-:W-:Y:S02]  /*2b20*/  VIADD R73, R40.reuse, UR6 ;  /* 0x0000000628497c36 */ /* 0x040fe40008000000 */
[----:B------:R-:W-:-:S03]  /*2b30*/  VIADD R78, R40, UR33 ;  /* 0x00000021284e7c36 */ /* 0x000fc60008000000 */
[----:B0-----:R-:W-:Y:S01]  /*2b40*/  VIADDMNMX R69, R43, R73, R76, PT ;  /* 0x000000492b457246 */ /* 0x001fe2000380014c */
[----:B------:R-:W0:Y:S01]  /*2b50*/  MUFU.TANH R3, R3 ;  /* 0x0000000300037308 */ /* 0x000e220000002400 */
[----:B------:R-:W-:-:S07]  /*2b60*/  IMAD.IADD R70, R78, 0x1, R43 ;  /* 0x000000014e467824 */ /* 0x000fce00078e022b */
        /* <DEDUP_REMOVED lines=61> */
[----:B------:R-:W-:Y:S01]  /*2f40*/  IMAD.U32 R40, RZ, RZ, UR47 ;  /* 0x0000002fff287e24 */ /* 0x000fe2000f8e00ff */
[----:B------:R-:W-:Y:S04]  /*2f50*/  BSSY B0, `(.L_x_1090) ;  /* 0x0000011000007945 */ /* 0x000fe80003800000 */
[----:B------:R-:W-:-:S04]  /*2f60*/  IADD3 R40, -R40, UR39, R43 ;  /* 0x0000002728287c10 */ /* 0x000fc8000fffe12b */
        /* <DEDUP_REMOVED lines=10> */
.L_x_1091:
[----:B------:R-:W-:-:S06]  /*3010*/  UISETP.NE.AND UP2, UPT, UR7, 0x1, UPT ;  /* 0x000000010700788c */ /* 0x000fcc000bf45270 */
[----:B------:R-:W-:-:S05]  /*3020*/  PLOP3.LUT P2, PT, PT, PT, UP2, 0x80, 0x0 ;  /* 0x000000000000781c */ /* 0x000fca0003f4f028 */
[----:B------:R-:W-:-:S08]  /*3030*/  @UP2 ULDC.64 UR10, c[0x0][0x9e8] ;  /* 0x00027a00000a2ab9 */ /* 0x000fd00000000a00 */
[----:B------:R-:W-:-:S05]  /*3040*/  @P2 IMAD.HI.U32 R41, R40, UR10, RZ ;  /* 0x0000000a28292c27 */ /* 0x000fca000f8e00ff */
[----:B------:R-:W-:-:S07]  /*3050*/  @P2 SHF.R.U32.HI R40, RZ, UR11, R41 ;  /* 0x0000000bff282c19 */ /* 0x000fce0008011629 */
.L_x_1092:
[----:B------:R-:W-:Y:S05]  /*3060*/  BSYNC B0 ;  /* 0x0000000000007941 */ /* 0x000fea0003800000 */
.L_x_1090:
[----:B------:R-:W-:-:S04]  /*3070*/  IMAD R41, R40, UR7, -R67 ;  /* 0x0000000728297c24 */ /* 0x000fc8000f8e0a43 */
[----:B------:R-:W-:-:S05]  /*3080*/  IMAD.IADD R41, R41, 0x1, -R16 ;  /* 0x0000000129297824 */ /* 0x000fca00078e0a10 */
[----:B------:R-:W-:Y:S02]  /*3090*/  VIMNMX R70, R70, R41, !PT ;  /* 0x0000002946467248 */ /* 0x000fe40007fe0100 */
[----:B------:R-:W-:-:S07]  /*30a0*/  VIADDMNMX R69, R41, UR7, R69, PT ;  /* 0x0000000729457c46 */ /* 0x000fce000b800145 */
.L_x_1089:
[----:B------:R-:W2:Y:S01]  /*30b0*/  LDL.LU R72, [R1] ;  /* 0x0000000001487983 */ /* 0x000ea20000300800 */
[C---:B------:R-:W-:Y:S02]  /*30c0*/  ISETP.GE.AND P4, PT, R71.reuse, 0x9, PT ;  /* 0x000000094700780c */ /* 0x040fe40003f86270 */
[C---:B------:R-:W-:Y:S01]  /*30d0*/  ISETP.GE.AND P2, PT, R71.reuse, 0x2, PT ;  /* 0x000000024700780c */ /* 0x040fe20003f46270 */
[----:B------:R-:W1:Y:S01]  /*30e0*/  SHFL.IDX PT, R65, R65, 0x1, 0x1c1f ;  /* 0x003c1f0041417f89 */ /* 0x000e6200000e0000 */
[----:B------:R-:W-:Y:S02]  /*30f0*/  ISETP.GE.AND P5, PT, R71, 0xa, PT ;  /* 0x0000000a4700780c */ /* 0x000fe40003fa6270 */
[----:B------:R-:W-:-:S04]  /*3100*/  ISETP.GT.AND P3, PT, R70, 0x1, !P2 ;  /* 0x000000014600780c */ /* 0x000fc80005764270 */
[----:B------:R-:W-:-:S04]  /*3110*/  ISETP.LT.OR P3, PT, R69, 0x2, P3 ;  /* 0x000000024500780c */ /* 0x000fc80001f61670 */
[----:B------:R-:W-:Y:S02]  /*3120*/  FSEL R89, R89, -INF , !P3 ;  /* 0xff80000059597808 */ /* 0x000fe40005800000 */
[----:B------:R-:W-:-:S04]  /*3130*/  ISETP.GT.AND P3, PT, R70, 0x9, !P5 ;  /* 0x000000094600780c */ /* 0x000fc80006f64270 */
[----:B------:R-:W-:-:S04]  /*3140*/  ISETP.LT.OR P3, PT, R69, 0xa, P3 ;  /* 0x0000000a4500780c */ /* 0x000fc80001f61670 */
[----:B0-----:R-:W-:Y:S02]  /*3150*/  FSEL R91, R91, -INF , !P3 ;  /* 0xff8000005b5b7808 */ /* 0x001fe40005800000 */
[----:B-1----:R-:W-:Y:S01]  /*3160*/  VIADDMNMX R76, R65, R73, R76, PT ;  /* 0x00000049414c7246 */ /* 0x002fe2000380014c */
[----:B------:R-:W-:Y:S01]  /*3170*/  IMAD.IADD R78, R78, 0x1, R65 ;  /* 0x000000014e4e7824 */ /* 0x000fe200078e0241 */
[----:B--2---:R-:W-:-:S04]  /*3180*/  LOP3.LUT R72, R72, 0xfffffffd, RZ, 0xc0, !PT ;  /* 0xfffffffd48487812 */ /* 0x004fc800078ec0ff */
[----:B------:R-:W-:Y:S02]  /*3190*/  @P4 LOP3.LUT R72, R72, 0x2, RZ, 0xfc, !PT ;  /* 0x0000000248484812 */ /* 0x000fe400078efcff */
[----:B------:R-:W-:Y:S02]  /*31a0*/  ISETP.GT.AND P4, PT, R70, 0x8, !P4 ;  /* 0x000000084600780c */ /* 0x000fe40006784270 */
[----:B------:R-:W-:Y:S02]  /*31b0*/  LOP3.LUT R72, R72, 0xfffffffb, RZ, 0xc0, !PT ;  /* 0xfffffffb48487812 */ /* 0x000fe400078ec0ff */
[----:B------:R-:W-:Y:S02]  /*31c0*/  ISETP.LT.OR P4, PT, R69, 0x9, P4 ;  /* 0x000000094500780c */ /* 0x000fe40002781670 */
[----:B------:R-:W-:Y:S02]  /*31d0*/  @P5 LOP3.LUT R72, R72, 0x4, RZ, 0xfc, !PT ;  /* 0x0000000448485812 */ /* 0x000fe400078efcff */
[----:B------:R-:W-:-:S02]  /*31e0*/  ISETP.GE.AND P5, PT, R71, 0x11, PT ;  /* 0x000000114700780c */ /* 0x000fc40003fa6270 */
[----:B------:R-:W-:Y:S02]  /*31f0*/  FSEL R92, R92, -INF , !P4 ;  /* 0xff8000005c5c7808 */ /* 0x000fe40006000000 */
        /* <DEDUP_REMOVED lines=9> */
[----:B------:R-:W-:Y:S02]  /*3290*/  ISETP.GE.AND P4, PT, R71, 0x19, PT ;  /* 0x000000194700780c */ /* 0x000fe40003f86270 */
[----:B------:R-:W-:Y:S02]  /*32a0*/  ISETP.LT.OR P3, PT, R69, 0x12, P3 ;  /* 0x000000124500780c */ /* 0x000fe40001f61670 */
[----:B------:R-:W-:Y:S02]  /*32b0*/  LOP3.LUT R72, R72, 0xfeffffff, RZ, 0xc0, !PT ;  /* 0xfeffffff48487812 */ /* 0x000fe400078ec0ff */
        /* <DEDUP_REMOVED lines=152> */
[----:B------:R-:W-:-:S03]  /*3c40*/  ISETP.GT.AND P6, PT, R70, 0x79, !P6 ;  /* 0x000000794600780c */ /* 0x000fc600077c4270 */
[----:B------:R0:W-:Y:S01]  /*3c50*/  STL [R1], R72 ;  /* 0x0000004801007387 */ /* 0x0001e20000100800 */
[----:B------:R-:W-:-:S04]  /*3c60*/  ISETP.LT.OR P6, PT, R69, 0x7a, P6 ;  /* 0x0000007a4500780c */ /* 0x000fc800037c1670 */
[----:B------:R-:W-:Y:S02]  /*3c70*/  FSEL R0, R66, -INF , !P6 ;  /* 0xff80000042007808 */ /* 0x000fe40007000000 */
[----:B------:R-:W-:-:S13]  /*3c80*/  PLOP3.LUT P6, PT, PT, PT, UP1, 0x40, 0x0 ;  /* 0x000000000000781c */ /* 0x000fda0003fce818 */
[----:B0-----:R-:W-:Y:S05]  /*3c90*/  @P6 BRA `(.L_x_1093) ;  /* 0x0000000000646947 */ /* 0x001fea0003800000 */
        /* <DEDUP_REMOVED lines=14> */
.L_x_1095:
[----:B------:R-:W-:-:S06]  /*3d80*/  UISETP.NE.AND UP2, UPT, UR7, 0x1, UPT ;  /* 0x000000010700788c */ /* 0x000fcc000bf45270 */
[----:B------:R-:W-:-:S05]  /*3d90*/  PLOP3.LUT P6, PT, PT, PT, UP2, 0x80, 0x0 ;  /* 0x000000000000781c */ /* 0x000fca0003fcf028 */
[----:B------:R-:W-:-:S08]  /*3da0*/  @UP2 ULDC.64 UR10, c[0x0][0x9e8] ;  /* 0x00027a00000a2ab9 */ /* 0x000fd00000000a00 */
[----:B------:R-:W-:Y:S01]  /*3db0*/  @P6 IMAD.HI.U32 R65, R66, UR10, RZ ;  /* 0x0000000a42416c27 */ /* 0x000fe2000f8e00ff */
[----:B------:R-:W-:-:S13]  /*3dc0*/  PLOP3.LUT P6, PT, PT, PT, UP2, 0x80, 0x0 ;  /* 0x000000000000781c */ /* 0x000fda0003fcf028 */
[----:B------:R-:W-:-:S07]  /*3dd0*/  @P6 SHF.R.U32.HI R66, RZ, UR11, R65 ;  /* 0x0000000bff426c19 */ /* 0x000fce0008011641 */
.L_x_1096:
[----:B------:R-:W-:Y:S05]  /*3de0*/  BSYNC B0 ;  /* 0x0000000000007941 */ /* 0x000fea0003800000 */
.L_x_1094:
[----:B------:R-:W-:-:S04]  /*3df0*/  IMAD R67, R66, UR7, -R67 ;  /* 0x0000000742437c24 */ /* 0x000fc8000f8e0a43 */
[----:B------:R-:W-:-:S05]  /*3e00*/  IMAD.IADD R67, R67, 0x1, -R16 ;  /* 0x0000000143437824 */ /* 0x000fca00078e0a10 */
[----:B------:R-:W-:Y:S02]  /*3e10*/  VIMNMX R78, R78, R67, !PT ;  /* 0x000000434e4e7248 */ /* 0x000fe40007fe0100 */
[----:B------:R-:W-:-:S07]  /*3e20*/  VIADDMNMX R76, R67, UR7, R76, PT ;  /* 0x00000007434c7c46 */ /* 0x000fce000b80014c */
.L_x_1093:
        /* <DEDUP_REMOVED lines=9> */
[----:B------:R-:W-:Y:S01]  /*3ec0*/  UMOV UR14, UR40 ;  /* 0x00000028000e7c82 */ /* 0x000fe20008000000 */
[----:B------:R-:W-:Y:S01]  /*3ed0*/  LOP3.LUT P2, RZ, R72, 0x2, RZ, 0xc0, !PT ;  /* 0x0000000248ff7812 */ /* 0x000fe2000784c0ff */
[----:B------:R-:W-:Y:S01]  /*3ee0*/  @UP0 USHF.R.U32.HI UR14, URZ, UR15, UR11 ;  /* 0x0000000f3f0e0299 */ /* 0x000fe2000801160b */
[----:B------:R-:W-:-:S02]  /*3ef0*/  ISETP.GT.AND P4, PT, R78, 0x71, !P4 ;  /* 0x000000714e00780c */ /* 0x000fc40006784270 */
[C---:B------:R-:W-:Y:S01]  /*3f00*/  ISETP.GT.AND P2, PT, R78.reuse, 0x8, !P2 ;  /* 0x000000084e00780c */ /* 0x040fe20005744270 */
[----:B------:R-:W-:Y:S01]  /*3f10*/  UIADD3 UR55, UR55, UR14, URZ ;  /* 0x0000000e37377290 */ /* 0x000fe2000fffe03f */
[----:B------:R-:W-:Y:S02]  /*3f20*/  ISETP.GT.AND P5, PT, R78, 0x78, !P5 ;  /* 0x000000784e00780c */ /* 0x000fe40006fa4270 */
[C---:B------:R-:W-:Y:S01]  /*3f30*/  ISETP.LT.OR P2, PT, R76.reuse, 0x9, P2 ;  /* 0x000000094c00780c */ /* 0x040fe20001741670 */
[----:B------:R-:W-:Y:S01]  /*3f40*/  UIADD3 UR6, UR55, UR6, URZ ;  /* 0x0000000637067290 */ /* 0x000fe2000fffe03f */
[----:B------:R-:W-:Y:S02]  /*3f50*/  ISETP.LT.OR P3, PT, R76, 0x71, P3 ;  /* 0x000000714c00780c */ /* 0x000fe40001f61670 */
[----:B------:R-:W-:Y:S02]  /*3f60*/  FSEL R4, R4, -INF , !P2 ;  /* 0xff80000004047808 */ /* 0x000fe40005000000 */
[----:B------:R-:W-:-:S02]  /*3f70*/  LOP3.LUT P2, RZ, R72, 0x4, RZ, 0xc0, !PT ;  /* 0x0000000448ff7812 */ /* 0x000fc4000784c0ff */
[----:B------:R-:W-:Y:S02]  /*3f80*/  ISETP.LT.OR P4, PT, R76, 0x72, P4 ;  /* 0x000000724c00780c */ /* 0x000fe40002781670 */
[----:B------:R-:W-:Y:S02]  /*3f90*/  ISETP.GT.AND P2, PT, R78, 0x9, !P2 ;  /* 0x000000094e00780c */ /* 0x000fe40005744270 */
[----:B------:R-:W-:Y:S02]  /*3fa0*/  FSEL R81, R25, -INF , !P3 ;  /* 0xff80000019517808 */ /* 0x000fe40005800000 */
[C---:B------:R-:W-:Y:S02]  /*3fb0*/  ISETP.LT.OR P2, PT, R76.reuse, 0xa, P2 ;  /* 0x0000000a4c00780c */ /* 0x040fe40001741670 */
[----:B------:R-:W-:Y:S02]  /*3fc0*/  ISETP.LT.OR P5, PT, R76, 0x79, P5 ;  /* 0x000000794c00780c */ /* 0x000fe40002fa1670 */
[----:B------:R-:W-:-:S02]  /*3fd0*/  FSEL R5, R5, -INF , !P2 ;  /* 0xff80000005057808 */ /* 0x000fc40005000000 */
[----:B------:R-:W-:Y:S02]  /*3fe0*/  ISETP.GT.AND P2, PT, R78, 0x10, !P6 ;  /* 0x000000104e00780c */ /* 0x000fe40007744270 */
[----:B------:R-:W-:Y:S02]  /*3ff0*/  LOP3.LUT P6, RZ, R72, 0x8000, RZ, 0xc0, !PT ;  /* 0x0000800048ff7812 */ /* 0x000fe400078cc0ff */
[----:B------:R-:W-:Y:S02]  /*4000*/  ISETP.LT.OR P2, PT, R76, 0x11, P2 ;  /* 0x000000114c00780c */ /* 0x000fe40001741670 */
[----:B------:R-:W-:Y:S02]  /*4010*/  FSEL R82, R26, -INF , !P4 ;  /* 0xff8000001a527808 */ /* 0x000fe40006000000 */
        /* <DEDUP_REMOVED lines=86> */
[C---:B------:R-:W-:Y:S01]  /*4580*/  LOP3.LUT P6, RZ, R72.reuse, 0x10, RZ, 0xc0, !PT ;  /* 0x0000001048ff7812 */ /* 0x040fe200078cc0ff */
        /* <DEDUP_REMOVED lines=45> */
[--C-:B------:R-:W-:Y:S01]  /*4860*/  FFMA.FTZ R46, R46, UR34, -R79.reuse ;  /* 0x000000222e2e7c23 */ /* 0x100fe2000801084f */
[----:B------:R-:W-:Y:S01]  /*4870*/  ISETP.GT.AND P6, PT, R78, 0x79, !P6 ;  /* 0x000000794e00780c */ /* 0x000fe200077c4270 */
[--C-:B------:R-:W-:Y:S01]  /*4880*/  FFMA.FTZ R71, R89, UR34, -R79.reuse ;  /* 0x0000002259477c23 */ /* 0x100fe2000801084f */
[----:B------:R-:W-:Y:S01]  /*4890*/  FSEL R80, R2, -INF , !P2 ;  /* 0xff80000002507808 */ /* 0x000fe20005000000 */
[--C-:B------:R-:W-:Y:S01]  /*48a0*/  FFMA.FTZ R2, R68, UR34, -R79.reuse ;  /* 0x0000002244027c23 */ /* 0x100fe2000801084f */
[----:B------:R-:W-:Y:S01]  /*48b0*/  LOP3.LUT P2, RZ, R72, 0x4000000, RZ, 0xc0, !PT ;  /* 0x0400000048ff7812 */ /* 0x000fe2000784c0ff */
[--C-:B------:R-:W-:Y:S01]  /*48c0*/  FFMA.FTZ R68, R92, UR34, -R79.reuse ;  /* 0x000000225c447c23 */ /* 0x100fe2000801084f */
[----:B------:R-:W-:Y:S01]  /*48d0*/  FMNMX.FTZ R9, R80, R3, !PT ;  /* 0x0000000350097209 */ /* 0x000fe20007810000 */
[----:B------:R-:W-:Y:S01]  /*48e0*/  MUFU.EX2 R71, R71 ;  /* 0x0000004700477308 */ /* 0x000fe20000000800 */
[----:B------:R-:W-:Y:S01]  /*48f0*/  ISETP.GT.AND P2, PT, R78, 0x69, !P2 ;  /* 0x000000694e00780c */ /* 0x000fe20005744270 */
[--C-:B------:R-:W-:Y:S01]  /*4900*/  FFMA.FTZ R73, R91, UR34, -R79.reuse ;  /* 0x000000225b497c23 */ /* 0x100fe2000801084f */
[----:B------:R-:W-:Y:S01]  /*4910*/  FMNMX.FTZ R70, R4, R9, !PT ;  /* 0x0000000904467209 */ /* 0x000fe20007810000 */
[--C-:B------:R-:W-:Y:S01]  /*4920*/  FFMA.FTZ R25, R51, UR34, -R79.reuse ;  /* 0x0000002233197c23 */ /* 0x100fe2000801084f */
[----:B------:R-:W-:Y:S01]  /*4930*/  ISETP.LT.OR P2, PT, R76, 0x6a, P2 ;  /* 0x0000006a4c00780c */ /* 0x000fe20001741670 */
[--C-:B------:R-:W-:Y:S01]  /*4940*/  FFMA.FTZ R51, R53, UR34, -R79.reuse ;  /* 0x0000002235337c23 */ /* 0x100fe2000801084f */
[----:B------:R-:W-:Y:S01]  /*4950*/  FMNMX.FTZ R9, R5, R70, !PT ;  /* 0x0000004605097209 */ /* 0x000fe20007810000 */
[----:B------:R-:W0:Y:S01]  /*4960*/  MUFU.EX2 R2, R2 ;  /* 0x0000000200027308 */ /* 0x000e220000000800 */
[----:B------:R-:W-:Y:S01]  /*4970*/  FSEL R78, R24, -INF , !P2 ;  /* 0xff800000184e7808 */ /* 0x000fe20005000000 */
[--C-:B------:R-:W-:Y:S01]  /*4980*/  FFMA.FTZ R24, R50, UR34, -R79.reuse ;  /* 0x0000002232187c23 */ /* 0x100fe2000801084f */
[----:B------:R-:W-:Y:S01]  /*4990*/  FMNMX.FTZ R72, R6, R9, !PT ;  /* 0x0000000906487209 */ /* 0x000fe20007810000 */
[--C-:B------:R-:W-:Y:S01]  /*49a0*/  FFMA.FTZ R50, R54, UR34, -R79.reuse ;  /* 0x0000002236327c23 */ /* 0x100fe2000801084f */
[----:B------:R-:W-:Y:S01]  /*49b0*/  ISETP.LT.OR P6, PT, R76, 0x7a, P6 ;  /* 0x0000007a4c00780c */ /* 0x000fe200037c1670 */
[--C-:B------:R-:W-:Y:S01]  /*49c0*/  FFMA.FTZ R48, R48, UR34, -R79.reuse ;  /* 0x0000002230307c23 */ /* 0x100fe2000801084f */
[----:B------:R-:W-:Y:S01]  /*49d0*/  FMNMX.FTZ R72, R7, R72, !PT ;  /* 0x0000004807487209 */ /* 0x000fe20007810000 */
[----:B------:R-:W1:Y:S01]  /*49e0*/  MUFU.EX2 R68, R68 ;  /* 0x0000004400447308 */ /* 0x000e620000000800 */
        /* <DEDUP_REMOVED lines=8> */
[--C-:B------:R-:W-:Y:S01]  /*4a70*/  FFMA.FTZ R55, R58, UR34, -R79.reuse ;  /* 0x000000223a377c23 */ /* 0x100fe2000801084f */
[----:B------:R-:W-:Y:S01]  /*4a80*/  MUFU.EX2 R73, R73 ;  /* 0x0000004900497308 */ /* 0x000fe20000000800 */
[----:B------:R-:W-:Y:S01]  /*4a90*/  FMNMX.FTZ R40, R10, R9, !PT ;  /* 0x000000090a287209 */ /* 0x000fe20007810000 */
[--C-:B------:R-:W-:Y:S01]  /*4aa0*/  FFMA.FTZ R70, R93, UR34, -R79.reuse ;  /* 0x000000225d467c23 */ /* 0x100fe2000801084f */
[--C-:B------:R-:W-:Y:S01]  /*4ab0*/  FFMA.FTZ R77, R45, UR34, -R79.reuse ;  /* 0x000000222d4d7c23 */ /* 0x100fe2000801084f */
        /* <DEDUP_REMOVED lines=12> */
[----:B------:R-:W-:Y:S01]  /*4b80*/  FFMA.FTZ R0, R0, UR34, -R79 ;  /* 0x0000002200007c23 */ /* 0x000fe2000801084f */
        /* <DEDUP_REMOVED lines=16> */
[----:B------:R-:W-:Y:S03]  /*4c90*/  MUFU.EX2 R75, R75 ;  /* 0x0000004b004b7308 */ /* 0x000fe60000000800 */
[----:B--2---:R-:W-:-:S04]  /*4ca0*/  FMNMX.FTZ R46, R36, R9, !PT ;  /* 0x00000009242e7209 */ /* 0x004fc80007810000 */
[----:B------:R-:W-:Y:S01]  /*4cb0*/  FMNMX.FTZ R9, R37, R46, !PT ;  /* 0x0000002e25097209 */ /* 0x000fe20007810000 */
[----:B------:R2:W-:Y:S03]  /*4cc0*/  MUFU.EX2 R42, R48 ;  /* 0x00000030002a7308 */ /* 0x0005e60000000800 */
[----:B------:R-:W-:-:S04]  /*4cd0*/  FMNMX.FTZ R46, R38, R9, !PT ;  /* 0x00000009262e7209 */ /* 0x000fc80007810000 */
[----:B------:R-:W-:Y:S01]  /*4ce0*/  FMNMX.FTZ R9, R39, R46, !PT ;  /* 0x0000002e27097209 */ /* 0x000fe20007810000 */
[----:B------:R-:W-:Y:S01]  /*4cf0*/  MUFU.EX2 R44, R44 ;  /* 0x0000002c002c7308 */ /* 0x000fe20000000800 */
[----:B--2---:R-:W-:Y:S02]  /*4d00*/  FFMA.FTZ R48, R63, UR34, -R79 ;  /* 0x000000223f307c23 */ /* 0x004fe4000801084f */
[----:B------:R-:W-:-:S04]  /*4d10*/  FMNMX.FTZ R46, R78, R9, !PT ;  /* 0x000000094e2e7209 */ /* 0x000fc80007810000 */
[----:B------:R-:W-:Y:S01]  /*4d20*/  FMNMX.FTZ R9, R81, R46, !PT ;  /* 0x0000002e51097209 */ /* 0x000fe20007810000 */
[----:B------:R-:W-:Y:S01]  /*4d30*/  FFMA.FTZ R46, R61, UR34, -R79 ;  /* 0x000000223d2e7c23 */ /* 0x000fe2000801084f */
[----:B------:R-:W-:Y:S02]  /*4d40*/  MUFU.EX2 R77, R77 ;  /* 0x0000004d004d7308 */ /* 0x000fe40000000800 */
[----:B------:R-:W-:-:S04]  /*4d50*/  FMNMX.FTZ R9, R82, R9, !PT ;  /* 0x0000000952097209 */ /* 0x000fc80007810000 */
[----:B------:R-:W-:Y:S02]  /*4d60*/  FMNMX.FTZ R30, R76, R9, !PT ;  /* 0x000000094c1e7209 */ /* 0x000fe40007810000 */
[----:B------:R-:W-:Y:S02]  /*4d70*/  MUFU.EX2 R41, R41 ;  /* 0x0000002900297308 */ /* 0x000fe40000000800 */
[----:B------:R-:W-:-:S05]  /*4d80*/  FMNMX.FTZ R30, R83, R30, !PT ;  /* 0x0000001e531e7209 */ /* 0x000fca0007810000 */
[----:B------:R-:W2:Y:S01]  /*4d90*/  SHFL.BFLY PT, R9, R30, 0x2, 0x1f ;  /* 0x0c401f001e097f89 */ /* 0x000ea200000e0000 */
[----:B------:R-:W-:Y:S08]  /*4da0*/  MUFU.EX2 R45, R45 ;  /* 0x0000002d002d7308 */ /* 0x000ff00000000800 */
[----:B------:R-:W-:Y:S08]  /*4db0*/  MUFU.EX2 R24, R24 ;  /* 0x0000001800187308 */ /* 0x000ff00000000800 */
[----:B------:R-:W-:Y:S01]  /*4dc0*/  MUFU.EX2 R25, R25 ;  /* 0x0000001900197308 */ /* 0x000fe20000000800 */
[----:B--2---:R-:W-:Y:S01]  /*4dd0*/  FMNMX.FTZ R47, R30, R9, !PT ;  /* 0x000000091e2f7209 */ /* 0x004fe20007810000 */
[----:B------:R-:W-:-:S06]  /*4de0*/  FFMA.FTZ R30, R64, UR34, -R79 ;  /* 0x00000022401e7c23 */ /* 0x000fcc000801084f */
[----:B------:R-:W-:Y:S01]  /*4df0*/  MUFU.EX2 R26, R26 ;  /* 0x0000001a001a7308 */ /* 0x000fe20000000800 */
[----:B------:R-:W2:Y:S07]  /*4e00*/  SHFL.BFLY PT, R54, R47, 0x1, 0x1f ;  /* 0x0c201f002f367f89 */ /* 0x000eae00000e0000 */
[----:B------:R-:W-:Y:S08]  /*4e10*/  MUFU.EX2 R51, R51 ;  /* 0x0000003300337308 */ /* 0x000ff00000000800 */
[----:B------:R-:W-:Y:S08]  /*4e20*/  MUFU.EX2 R50, R50 ;  /* 0x0000003200327308 */ /* 0x000ff00000000800 */
[----:B------:R-:W-:Y:S01]  /*4e30*/  MUFU.EX2 R53, R53 ;  /* 0x0000003500357308 */ /* 0x000fe20000000800 */
[----:B--2---:R-:W-:Y:S01]  /*4e40*/  FMNMX.FTZ R9, R47, R54, !PT ;  /* 0x000000362f097209 */ /* 0x004fe20007810000 */
        /* <DEDUP_REMOVED lines=22> */
[----:B------:R2:W3:Y:S01]  /*4fb0*/  MUFU.EX2 R63, R58 ;  /* 0x0000003a003f7308 */ /* 0x0004e20000000800 */
[--C-:B------:R-:W-:Y:S01]  /*4fc0*/  FFMA.FTZ R21, R21, UR34, -R54.reuse ;  /* 0x0000002215157c23 */ /* 0x100fe20008010836 */
[--C-:B------:R-:W-:Y:S01]  /*4fd0*/  FFMA.FTZ R27, R27, UR34, -R54.reuse ;  /* 0x000000221b1b7c23 */ /* 0x100fe20008010836 */
[--C-:B------:R-:W-:Y:S01]  /*4fe0*/  FFMA.FTZ R28, R28, UR34, -R54.reuse ;  /* 0x000000221c1c7c23 */ /* 0x100fe20008010836 */
[--C-:B------:R-:W-:Y:S01]  /*4ff0*/  FFMA.FTZ R31, R31, UR34, -R54.reuse ;  /* 0x000000221f1f7c23 */ /* 0x100fe20008010836 */
[--C-:B------:R-:W-:Y:S01]  /*5000*/  FFMA.FTZ R32, R32, UR34, -R54.reuse ;  /* 0x0000002220207c23 */ /* 0x100fe20008010836 */
[--C-:B------:R-:W-:Y:S01]  /*5010*/  FFMA.FTZ R38, R38, UR34, -R54.reuse ;  /* 0x0000002226267c23 */ /* 0x100fe20008010836 */
[--C-:B------:R-:W-:Y:S01]  /*5020*/  FFMA.FTZ R39, R39, UR34, -R54.reuse ;  /* 0x0000002227277c23 */ /* 0x100fe20008010836 */
[----:B------:R0:W4:Y:S01]  /*5030*/  MUFU.EX2 R64, R4 ;  /* 0x0000000400407308 */ /* 0x0001220000000800 */
[--C-:B--2---:R-:W-:Y:S01]  /*5040*/  FFMA.FTZ R58, R66, UR34, -R54.reuse ;  /* 0x00000022423a7c23 */ /* 0x104fe20008010836 */
[--C-:B------:R-:W-:Y:S01]  /*5050*/  FFMA.FTZ R78, R78, UR34, -R54.reuse ;  /* 0x000000224e4e7c23 */ /* 0x100fe20008010836 */
[--C-:B------:R-:W-:Y:S01]  /*5060*/  FFMA.FTZ R81, R81, UR34, -R54.reuse ;  /* 0x0000002251517c23 */ /* 0x100fe20008010836 */
[--C-:B------:R-:W-:Y:S01]  /*5070*/  FFMA.FTZ R82, R82, UR34, -R54.reuse ;  /* 0x0000002252527c23 */ /* 0x100fe20008010836 */
[----:B------:R-:W-:-:S03]  /*5080*/  FFMA.FTZ R76, R76, UR34, -R54 ;  /* 0x000000224c4c7c23 */ /* 0x000fc60008010836 */
[----:B------:R2:W5:Y:S01]  /*5090*/  MUFU.EX2 R79, R5 ;  /* 0x00000005004f7308 */ /* 0x0005620000000800 */
[----:B0-----:R-:W-:-:S07]  /*50a0*/  F2FP.BF16.F32.PACK_AB R4, R71, R2 ;  /* 0x000000024704723e */ /* 0x001fce00000010ff */
[----:B------:R-:W0:Y:S01]  /*50b0*/  MUFU.EX2 R3, R3 ;  /* 0x0000000300037308 */ /* 0x000e220000000800 */
[----:B--2---:R-:W-:Y:S01]  /*50c0*/  FADD.FTZ R5, R2, R71 ;  /* 0x0000004702057221 */ /* 0x004fe20000010000 */
[--C-:B------:R-:W-:Y:S01]  /*50d0*/  FFMA.FTZ R2, R33, UR34, -R54.reuse ;  /* 0x0000002221027c23 */ /* 0x100fe20008010836 */
[--C-:B------:R-:W-:Y:S01]  /*50e0*/  FFMA.FTZ R33, R34, UR34, -R54.reuse ;  /* 0x0000002222217c23 */ /* 0x100fe20008010836 */
[--C-:B------:R-:W-:Y:S01]  /*50f0*/  FFMA.FTZ R34, R35, UR34, -R54.reuse ;  /* 0x0000002223227c23 */ /* 0x100fe20008010836 */
[----:B-1----:R-:W-:Y:S01]  /*5100*/  FADD.FTZ R6, R68, R5 ;  /* 0x0000000544067221 */ /* 0x002fe20000010000 */
[----:B---3--:R-:W-:Y:S01]  /*5110*/  FADD.FTZ R5, R80, R63 ;  /* 0x0000003f50057221 */ /* 0x008fe20000010000 */
[----:B------:R-:W-:Y:S01]  /*5120*/  FFMA.FTZ R35, R36, UR34, -R54 ;  /* 0x0000002224237c23 */ /* 0x000fe20008010836 */
[----:B------:R-:W1:Y:S01]  /*5130*/  MUFU.EX2 R56, R56 ;  /* 0x0000003800387308 */ /* 0x000e620000000800 */
[C---:B------:R-:W-:Y:S01]  /*5140*/  FADD.FTZ R12, R73.reuse, R6 ;  /* 0x00000006490c7221 */ /* 0x040fe20000010000 */
[----:B------:R-:W-:Y:S01]  /*5150*/  F2FP.BF16.F32.PACK_AB R6, R73, R68 ;  /* 0x000000444906723e */ /* 0x000fe200000010ff */
[--C-:B------:R-:W-:Y:S01]  /*5160*/  FFMA.FTZ R36, R37, UR34, -R54.reuse ;  /* 0x0000002225247c23 */ /* 0x100fe20008010836 */
[----:B------:R-:W-:Y:S01]  /*5170*/  FFMA.FTZ R54, R83, UR34, -R54 ;  /* 0x0000002253367c23 */ /* 0x000fe20008010836 */
[----:B------:R-:W-:Y:S01]  /*5180*/  FADD.FTZ R7, R67, R12 ;  /* 0x0000000c43077221 */ /* 0x000fe20000010000 */
[----:B----4-:R-:W-:Y:S01]  /*5190*/  FADD.FTZ R12, R64, R5 ;  /* 0x00000005400c7221 */ /* 0x010fe20000010000 */
[----:B------:R-:W-:Y:S01]  /*51a0*/  F2FP.BF16.F32.PACK_AB R5, R63, R80 ;  /* 0x000000503f05723e */ /* 0x000fe200000010ff */
[----:B------:R-:W2:Y:S01]  /*51b0*/  MUFU.EX2 R57, R57 ;  /* 0x0000003900397308 */ /* 0x000ea20000000800 */
[----:B------:R-:W-:Y:S01]  /*51c0*/  FADD.FTZ R14, R70, R7 ;  /* 0x00000007460e7221 */ /* 0x000fe20000010000 */
[C---:B-----5:R-:W-:Y:S01]  /*51d0*/  FADD.FTZ R12, R79.reuse, R12 ;  /* 0x0000000c4f0c7221 */ /* 0x060fe20000010000 */
[----:B------:R-:W-:-:S02]  /*51e0*/  F2FP.BF16.F32.PACK_AB R7, R79, R64 ;  /* 0x000000404f07723e */ /* 0x000fc400000010ff */
[----:B------:R-:W-:Y:S01]  /*51f0*/  FADD.FTZ R15, R69, R14 ;  /* 0x0000000e450f7221 */ /* 0x000fe20000010000 */
[----:B0-----:R-:W-:Y:S02]  /*5200*/  FADD.FTZ R13, R3, R12 ;  /* 0x0000000c030d7221 */ /* 0x001fe40000010000 */
[----:B------:R-:W0:Y:S01]  /*5210*/  MUFU.EX2 R58, R58 ;  /* 0x0000003a003a7308 */ /* 0x000e220000000800 */
[----:B------:R-:W-:Y:S01]  /*5220*/  FADD.FTZ R15, R72, R15 ;  /* 0x0000000f480f7221 */ /* 0x000fe20000010000 */
[----:B-1----:R-:W-:Y:S01]  /*5230*/  FADD.FTZ R12, R56, R13 ;  /* 0x0000000d380c7221 */ /* 0x002fe20000010000 */
[----:B------:R1:W-:Y:S02]  /*5240*/  STSM.16.M88.4 [R17+0x21800], R4 ;  /* 0x0218000411007844 */ /* 0x0003e40000000200 */
[----:B------:R-:W-:-:S03]  /*5250*/  FADD.FTZ R14, R74, R15 ;  /* 0x0000000f4a0e7221 */ /* 0x000fc60000010000 */
[----:B------:R-:W3:Y:S01]  /*5260*/  MUFU.EX2 R59, R59 ;  /* 0x0000003b003b7308 */ /* 0x000ee20000000800 */
[----:B--2---:R-:W-:Y:S01]  /*5270*/  FADD.FTZ R13, R57, R12 ;  /* 0x0000000c390d7221 */ /* 0x004fe20000010000 */
[----:B------:R-:W-:-:S04]  /*5280*/  FADD.FTZ R15, R75, R14 ;  /* 0x0000000e4b0f7221 */ /* 0x000fc80000010000 */
[----:B------:R-:W-:Y:S02]  /*5290*/  FADD.FTZ R14, R44, R15 ;  /* 0x0000000f2c0e7221 */ /* 0x000fe40000010000 */
[----:B------:R-:W2:Y:S01]  /*52a0*/  MUFU.EX2 R60, R60 ;  /* 0x0000003c003c7308 */ /* 0x000ea20000000800 */
[----:B0-----:R-:W-:Y:S01]  /*52b0*/  FADD.FTZ R12, R58, R13 ;  /* 0x0000000d3a0c7221 */ /* 0x001fe20000010000 */
[----:B------:R-:W-:Y:S01]  /*52c0*/  FADD.FTZ R15, R77, R14 ;  /* 0x0000000e4d0f7221 */ /* 0x000fe20000010000 */
[----:B-1----:R-:W-:Y:S02]  /*52d0*/  F2FP.BF16.F32.PACK_AB R5, R56, R3 ;  /* 0x000000033805723e */ /* 0x002fe400000010ff */
[----:B------:R-:W-:Y:S01]  /*52e0*/  F2FP.BF16.F32.PACK_AB R4, R70, R67 ;  /* 0x000000434604723e */ /* 0x000fe200000010ff */
[----:B------:R-:W-:Y:S01]  /*52f0*/  FADD.FTZ R14, R40, R15 ;  /* 0x0000000f280e7221 */ /* 0x000fe20000010000 */
[----:B------:R-:W-:Y:S01]  /*5300*/  F2FP.BF16.F32.PACK_AB R6, R72, R69 ;  /* 0x000000454806723e */ /* 0x000fe200000010ff */
[----:B------:R-:W0:Y:S01]  /*5310*/  MUFU.EX2 R61, R61 ;  /* 0x0000003d003d7308 */ /* 0x000e220000000800 */
[----:B---3--:R-:W-:Y:S01]  /*5320*/  FADD.FTZ R13, R59, R12 ;  /* 0x0000000c3b0d7221 */ /* 0x008fe20000010000 */
[----:B------:R-:W-:-:S04]  /*5330*/  FADD.FTZ R15, R41, R14 ;  /* 0x0000000e290f7221 */ /* 0x000fc80000010000 */
[----:B------:R-:W-:Y:S02]  /*5340*/  FADD.FTZ R14, R42, R15 ;  /* 0x0000000f2a0e7221 */ /* 0x000fe40000010000 */
[----:B------:R-:W1:Y:S01]  /*5350*/  MUFU.EX2 R62, R62 ;  /* 0x0000003e003e7308 */ /* 0x000e620000000800 */
[----:B--2---:R-:W-:-:S07]  /*5360*/  FADD.FTZ R12, R60, R13 ;  /* 0x0000000d3c0c7221 */ /* 0x004fce0000010000 */
[----:B------:R-:W2:Y:S01]  /*5370*/  MUFU.EX2 R10, R10 ;  /* 0x0000000a000a7308 */ /* 0x000ea20000000800 */
[----:B0-----:R-:W-:Y:S01]  /*5380*/  FADD.FTZ R13, R61, R12 ;  /* 0x0000000c3d0d7221 */ /* 0x001fe20000010000 */
[----:B------:R-:W-:-:S06]  /*5390*/  F2FP.BF16.F32.PACK_AB R12, R75, R74 ;  /* 0x0000004a4b0c723e */ /* 0x000fcc00000010ff */
[----:B------:R-:W0:Y:S01]  /*53a0*/  MUFU.EX2 R11, R11 ;  /* 0x0000000b000b7308 */ /* 0x000e220000000800 */
[C---:B-1----:R-:W-:Y:S01]  /*53b0*/  FADD.FTZ R13, R62.reuse, R13 ;  /* 0x0000000d3e0d7221 */ /* 0x042fe20000010000 */
[----:B------:R-:W-:-:S06]  /*53c0*/  F2FP.BF16.F32.PACK_AB R15, R62, R61 ;  /* 0x0000003d3e0f723e */ /* 0x000fcc00000010ff */
[----:B------:R-:W1:Y:S01]  /*53d0*/  MUFU.EX2 R20, R20 ;  /* 0x0000001400147308 */ /* 0x000e620000000800 */
[----:B--2---:R-:W-:Y:S01]  /*53e0*/  FADD.FTZ R64, R10, R13 ;  /* 0x0000000d0a407221 */ /* 0x004fe20000010000 */
[----:B------:R-:W-:Y:S01]  /*53f0*/  FADD.FTZ R13, R45, R14 ;  /* 0x0000000e2d0d7221 */ /* 0x000fe20000010000 */
[----:B------:R-:W-:-:S03]  /*5400*/  F2FP.BF16.F32.PACK_AB R14, R77, R44 ;  /* 0x0000002c4d0e723e */ /* 0x000fc600000010ff */
[----:B------:R-:W-:Y:S01]  /*5410*/  FADD.FTZ R56, R24, R13 ;  /* 0x0000000d18387221 */ /* 0x000fe20000010000 */
[----:B------:R-:W-:Y:S01]  /*5420*/  F2FP.BF16.F32.PACK_AB R13, R60, R59 ;  /* 0x0000003b3c0d723e */ /* 0x000fe200000010ff */
[----:B------:R-:W2:Y:S01]  /*5430*/  MUFU.EX2 R21, R21 ;  /* 0x0000001500157308 */ /* 0x000ea20000000800 */
[----:B0-----:R-:W-:Y:S01]  /*5440*/  FADD.FTZ R7, R11, R64 ;  /* 0x000000400b077221 */ /* 0x001fe20000010000 */
[----:B------:R-:W-:-:S06]  /*5450*/  FADD.FTZ R3, R25, R56 ;  /* 0x0000003819037221 */ /* 0x000fcc0000010000 */
[----:B------:R-:W-:Y:S01]  /*5460*/  MUFU.EX2 R27, R27 ;  /* 0x0000001b001b7308 */ /* 0x000fe20000000800 */
[----:B-1----:R-:W-:Y:S01]  /*5470*/  FADD.FTZ R44, R20, R7 ;  /* 0x00000007142c7221 */ /* 0x002fe20000010000 */
[----:B------:R-:W-:-:S05]  /*5480*/  F2FP.BF16.F32.PACK_AB R7, R58, R57 ;  /* 0x000000393a07723e */ /* 0x000fca00000010ff */
[----:B------:R0:W-:Y:S01]  /*5490*/  STSM.16.M88.4 [R22], R4 ;  /* 0x0000000416007844 */ /* 0x0001e20000000200 */
[----:B------:R-:W1:Y:S01]  /*54a0*/  MUFU.EX2 R28, R28 ;  /* 0x0000001c001c7308 */ /* 0x000e620000000800 */
[----:B--2---:R-:W-:Y:S02]  /*54b0*/  FADD.FTZ R44, R21, R44 ;  /* 0x0000002c152c7221 */ /* 0x004fe40000010000 */
[----:B------:R2:W-:Y:S05]  /*54c0*/  STSM.16.M88.4 [R19], R12 ;  /* 0x0000000c13007844 */ /* 0x0005ea0000000200 */
[----:B------:R-:W-:Y:S01]  /*54d0*/  MUFU.EX2 R31, R31 ;  /* 0x0000001f001f7308 */ /* 0x000fe20000000800 */
[----:B0-----:R-:W-:-:S07]  /*54e0*/  F2FP.BF16.F32.PACK_AB R4, R41, R40 ;  /* 0x000000282904723e */ /* 0x001fce00000010ff */
[----:B------:R-:W0:Y:S01]  /*54f0*/  MUFU.EX2 R32, R32 ;  /* 0x0000002000207308 */ /* 0x000e220000000800 */
[----:B------:R-:W-:Y:S02]  /*5500*/  F2FP.BF16.F32.PACK_AB R5, R11, R10 ;  /* 0x0000000a0b05723e */ /* 0x000fe400000010ff */
[----:B--2---:R-:W-:Y:S02]  /*5510*/  F2FP.BF16.F32.PACK_AB R14, R51, R26 ;  /* 0x0000001a330e723e */ /* 0x004fe400000010ff */
[----:B------:R-:W-:Y:S02]  /*5520*/  F2FP.BF16.F32.PACK_AB R7, R21, R20 ;  /* 0x000000141507723e */ /* 0x000fe400000010ff */
[----:B------:R-:W-:Y:S01]  /*5530*/  F2FP.BF16.F32.PACK_AB R6, R45, R42 ;  /* 0x0000002a2d06723e */ /* 0x000fe200000010ff */
[----:B------:R2:W-:Y:S01]  /*5540*/  MUFU.EX2 R37, R38 ;  /* 0x0000002600257308 */ /* 0x0005e20000000800 */
[----:B------:R-:W-:Y:S02]  /*5550*/  F2FP.BF16.F32.PACK_AB R12, R25, R24 ;  /* 0x00000018190c723e */ /* 0x000fe400000010ff */
[----:B-1----:R-:W-:Y:S01]  /*5560*/  F2FP.BF16.F32.PACK_AB R13, R28, R27 ;  /* 0x0000001b1c0d723e */ /* 0x002fe200000010ff */
[----:B------:R1:W-:Y:S01]  /*5570*/  STSM.16.M88.4 [R18], R4 ;  /* 0x0000000412007844 */ /* 0x0003e20000000200 */
[----:B------:R-:W-:-:S03]  /*5580*/  F2FP.BF16.F32.PACK_AB R24, R53, R50 ;  /* 0x000000323518723e */ /* 0x000fc600000010ff */
[----:B------:R-:W3:Y:S01]  /*5590*/  MUFU.EX2 R2, R2 ;  /* 0x0000000200027308 */ /* 0x000ee20000000800 */
[----:B--2---:R-:W-:Y:S01]  /*55a0*/  FADD.FTZ R38, R26, R3 ;  /* 0x000000031a267221 */ /* 0x004fe20000010000 */
[----:B------:R-:W-:Y:S01]  /*55b0*/  FADD.FTZ R3, R27, R44 ;  /* 0x0000002c1b037221 */ /* 0x000fe20000010000 */
[----:B0-----:R-:W-:Y:S02]  /*55c0*/  F2FP.BF16.F32.PACK_AB R15, R32, R31 ;  /* 0x0000001f200f723e */ /* 0x001fe400000010ff */
[----:B------:R-:W-:Y:S01]  /*55d0*/  FADD.FTZ R57, R51, R38 ;  /* 0x0000002633397221 */ /* 0x000fe20000010000 */
[----:B------:R-:W-:Y:S02]  /*55e0*/  FADD.FTZ R38, R28, R3 ;  /* 0x000000031c267221 */ /* 0x000fe40000010000 */
[----:B------:R-:W0:Y:S01]  /*55f0*/  MUFU.EX2 R33, R33 ;  /* 0x0000002100217308 */ /* 0x000e220000000800 */
[----:B------:R-:W-:Y:S01]  /*5600*/  FADD.FTZ R40, R50, R57 ;  /* 0x0000003932287221 */ /* 0x000fe20000010000 */
[----:B------:R-:W-:Y:S01]  /*5610*/  FADD.FTZ R3, R31, R38 ;  /* 0x000000261f037221 */ /* 0x000fe20000010000 */
[----:B------:R2:W-:Y:S02]  /*5620*/  STSM.16.M88.4 [R17+0x27800], R12 ;  /* 0x0278000c11007844 */ /* 0x0005e40000000200 */
[----:B------:R-:W-:Y:S01]  /*5630*/  FADD.FTZ R41, R53, R40 ;  /* 0x0000002835297221 */ /* 0x000fe20000010000 */
[----:B------:R-:W-:-:S02]  /*5640*/  FADD.FTZ R3, R32, R3 ;  /* 0x0000000320037221 */ /* 0x000fc40000010000 */
[----:B------:R-:W4:Y:S01]  /*5650*/  MUFU.EX2 R29, R29 ;  /* 0x0000001d001d7308 */ /* 0x000f220000000800 */
[----:B------:R-:W-:Y:S01]  /*5660*/  FADD.FTZ R26, R52, R41 ;  /* 0x00000029341a7221 */ /* 0x000fe20000010000 */
[----:B---3--:R-:W-:-:S03]  /*5670*/  FADD.FTZ R38, R2, R3 ;  /* 0x0000000302267221 */ /* 0x008fc60000010000 */
[C---:B------:R-:W-:Y:S01]  /*5680*/  FADD.FTZ R40, R55.reuse, R26 ;  /* 0x0000001a37287221 */ /* 0x040fe20000010000 */
[----:B------:R-:W-:Y:S02]  /*5690*/  F2FP.BF16.F32.PACK_AB R26, R55, R52 ;  /* 0x00000034371a723e */ /* 0x000fe400000010ff */
[----:B------:R-:W3:Y:S01]  /*56a0*/  MUFU.EX2 R34, R34 ;  /* 0x0000002200227308 */ /* 0x000ee20000000800 */
[C---:B0-----:R-:W-:Y:S01]  /*56b0*/  FADD.FTZ R3, R33.reuse, R38 ;  /* 0x0000002621037221 */ /* 0x041fe20000010000 */
[----:B------:R-:W-:-:S06]  /*56c0*/  F2FP.BF16.F32.PACK_AB R25, R33, R2 ;  /* 0x000000022119723e */ /* 0x000fcc00000010ff */
[----:B------:R-:W0:Y:S01]  /*56d0*/  MUFU.EX2 R48, R48 ;  /* 0x0000003000307308 */ /* 0x000e220000000800 */
[----:B----4-:R-:W-:-:S07]  /*56e0*/  FADD.FTZ R21, R29, R40 ;  /* 0x000000281d157221 */ /* 0x010fce0000010000 */
[----:B------:R-:W4:Y:S01]  /*56f0*/  MUFU.EX2 R35, R35 ;  /* 0x0000002300237308 */ /* 0x000f220000000800 */
[----:B---3--:R-:W-:-:S07]  /*5700*/  FADD.FTZ R10, R34, R3 ;  /* 0x00000003220a7221 */ /* 0x008fce0000010000 */
[----:B------:R-:W3:Y:S01]  /*5710*/  MUFU.EX2 R30, R30 ;  /* 0x0000001e001e7308 */ /* 0x000ee20000000800 */
[C---:B0-----:R-:W-:Y:S01]  /*5720*/  FADD.FTZ R21, R48.reuse, R21 ;  /* 0x0000001530157221 */ /* 0x041fe20000010000 */
[----:B------:R-:W-:-:S06]  /*5730*/  F2FP.BF16.F32.PACK_AB R28, R48, R29 ;  /* 0x0000001d301c723e */ /* 0x000fcc00000010ff */
[----:B------:R-:W0:Y:S01]  /*5740*/  MUFU.EX2 R49, R49 ;  /* 0x0000003100317308 */ /* 0x000e220000000800 */
[C---:B----4-:R-:W-:Y:S01]  /*5750*/  FADD.FTZ R3, R35.reuse, R10 ;  /* 0x0000000a23037221 */ /* 0x050fe20000010000 */
[----:B------:R-:W-:-:S05]  /*5760*/  F2FP.BF16.F32.PACK_AB R27, R35, R34 ;  /* 0x00000022231b723e */ /* 0x000fca00000010ff */
[----:B------:R2:W-:Y:S01]  /*5770*/  STSM.16.M88.4 [R23], R24 ;  /* 0x0000001817007844 */ /* 0x0005e20000000200 */
[----:B------:R-:W4:Y:S01]  /*5780*/  MUFU.EX2 R36, R36 ;  /* 0x0000002400247308 */ /* 0x000f220000000800 */
[----:B---3--:R-:W-:-:S07]  /*5790*/  FADD.FTZ R10, R30, R21 ;  /* 0x000000151e0a7221 */ /* 0x008fce0000010000 */
[----:B------:R-:W3:Y:S01]  /*57a0*/  MUFU.EX2 R39, R39 ;  /* 0x0000002700277308 */ /* 0x000ee20000000800 */
[C---:B0-----:R-:W-:Y:S01]  /*57b0*/  F2FP.BF16.F32.PACK_AB R30, R49.reuse, R30 ;  /* 0x0000001e311e723e */ /* 0x041fe200000010ff */
[----:B------:R-:W-:-:S06]  /*57c0*/  FADD.FTZ R10, R49, R10 ;  /* 0x0000000a310a7221 */ /* 0x000fcc0000010000 */
[----:B------:R-:W0:Y:S01]  /*57d0*/  MUFU.EX2 R78, R78 ;  /* 0x0000004e004e7308 */ /* 0x000e220000000800 */
[----:B----4-:R-:W-:Y:S01]  /*57e0*/  F2FP.BF16.F32.PACK_AB R29, R37, R36 ;  /* 0x00000024251d723e */ /* 0x010fe200000010ff */
[----:B------:R-:W-:-:S04]  /*57f0*/  FADD.FTZ R2, R36, R3 ;  /* 0x0000000324027221 */ /* 0x000fc80000010000 */
[----:B------:R-:W-:Y:S02]  /*5800*/  FADD.FTZ R2, R37, R2 ;  /* 0x0000000225027221 */ /* 0x000fe40000010000 */
[----:B------:R-:W-:Y:S02]  /*5810*/  MUFU.EX2 R43, R43 ;  /* 0x0000002b002b7308 */ /* 0x000fe40000000800 */
[----:B---3--:R-:W-:-:S06]  /*5820*/  FADD.FTZ R3, R39, R2 ;  /* 0x0000000227037221 */ /* 0x008fcc0000010000 */
[----:B------:R-:W1:Y:S01]  /*5830*/  MUFU.EX2 R46, R46 ;  /* 0x0000002e002e7308 */ /* 0x000e620000000800 */
[C---:B0-----:R-:W-:Y:S01]  /*5840*/  F2FP.BF16.F32.PACK_AB R31, R78.reuse, R39 ;  /* 0x000000274e1f723e */ /* 0x041fe200000010ff */
[----:B------:R-:W-:-:S04]  /*5850*/  FADD.FTZ R2, R78, R3 ;  /* 0x000000034e027221 */ /* 0x000fc80000010000 */
[----:B------:R2:W-:Y:S02]  /*5860*/  STSM.16.M88.4 [R19+0x6000], R28 ;  /* 0x0060001c13007844 */ /* 0x0005e40000000200 */
[----:B------:R-:W0:Y:S08]  /*5870*/  MUFU.EX2 R47, R47 ;  /* 0x0000002f002f7308 */ /* 0x000e300000000800 */
[----:B------:R-:W3:Y:S01]  /*5880*/  MUFU.EX2 R0, R0 ;  /* 0x0000000000007308 */ /* 0x000ee20000000800 */
[----:B-1----:R-:W-:Y:S01]  /*5890*/  F2FP.BF16.F32.PACK_AB R4, R46, R43 ;  /* 0x0000002b2e04723e */ /* 0x002fe200000010ff */
[----:B------:R-:W-:-:S04]  /*58a0*/  FADD.FTZ R43, R43, R10 ;  /* 0x0000000a2b2b7221 */ /* 0x000fc80000010000 */
[----:B------:R-:W-:Y:S02]  /*58b0*/  FADD.FTZ R46, R46, R43 ;  /* 0x0000002b2e2e7221 */ /* 0x000fe40000010000 */
[----:B------:R-:W-:Y:S02]  /*58c0*/  MUFU.EX2 R81, R81 ;  /* 0x0000005100517308 */ /* 0x000fe40000000800 */
[----:B0-----:R-:W-:-:S06]  /*58d0*/  FADD.FTZ R3, R47, R46 ;  /* 0x0000002e2f037221 */ /* 0x001fcc0000010000 */
[----:B------:R-:W0:Y:S01]  /*58e0*/  MUFU.EX2 R82, R82 ;  /* 0x0000005200527308 */ /* 0x000e220000000800 */
[C---:B---3--:R-:W-:Y:S01]  /*58f0*/  F2FP.BF16.F32.PACK_AB R6, R0.reuse, R47 ;  /* 0x0000002f0006723e */ /* 0x048fe200000010ff */
[----:B------:R-:W-:Y:S01]  /*5900*/  FADD.FTZ R3, R0, R3 ;  /* 0x0000000300037221 */ /* 0x000fe20000010000 */
[----:B------:R-:W-:-:S05]  /*5910*/  VIADD R0, R88, 0xfffffffe ;  /* 0xfffffffe58007836 */ /* 0x000fca0000000000 */
[----:B------:R-:W1:Y:S08]  /*5920*/  MUFU.EX2 R76, R76 ;  /* 0x0000004c004c7308 */ /* 0x000e700000000800 */
[----:B------:R-:W3:Y:S01]  /*5930*/  MUFU.EX2 R11, R54 ;  /* 0x00000036000b7308 */ /* 0x000ee20000000800 */
[----:B0-----:R-:W-:Y:S01]  /*5940*/  F2FP.BF16.F32.PACK_AB R5, R82, R81 ;  /* 0x000000515205723e */ /* 0x001fe200000010ff */
[----:B------:R-:W-:-:S04]  /*5950*/  FADD.FTZ R81, R81, R2 ;  /* 0x0000000251517221 */ /* 0x000fc80000010000 */
[----:B------:R-:W-:-:S04]  /*5960*/  FADD.FTZ R81, R82, R81 ;  /* 0x0000005152517221 */ /* 0x000fc80000010000 */
[----:B-1----:R-:W-:Y:S01]  /*5970*/  FADD.FTZ R2, R76, R81 ;  /* 0x000000514c027221 */ /* 0x002fe20000010000 */
        /* <DEDUP_REMOVED lines=17> */
.L_x_1098:
[----:B------:R-:W-:-:S11]  /*5a90*/  UISETP.NE.AND UP2, UPT, UR7, 0x1, UPT ;  /* 0x000000010700788c */ /* 0x000fd6000bf45270 */
[----:B------:R-:W-:Y:S02]  /*5aa0*/  @UP2 ULDC.64 UR10, c[0x0][0x9e8] ;  /* 0x00027a00000a2ab9 */ /* 0x000fe40000000a00 */
[----:B------:R-:W-:-:S04]  /*5ab0*/  UIMAD.WIDE.U32 UR14, UR18, UR10, URZ ;  /* 0x0000000a120e72a5 */ /* 0x000fc8000f8e003f */
[----:B------:R-:W-:-:S12]  /*5ac0*/  @UP2 USHF.R.U32.HI UR18, URZ, UR11, UR15 ;  /* 0x0000000b3f122299 */ /* 0x000fd8000801160f */
.L_x_1099:
[----:B------:R-:W-:-:S04]  /*5ad0*/  UIMAD UR7, UR18, UR7, UR7 ;  /* 0x00000007120772a4 */ /* 0x000fc8000f8e0207 */
[----:B------:R-:W-:-:S04]  /*5ae0*/  UISETP.LT.AND UP2, UPT, UR6, UR7, UPT ;  /* 0x000000070600728c */ /* 0x000fc8000bf41270 */
[----:B------:R-:W-:-:S12]  /*5af0*/  USEL UR6, UR6, UR7, UP2 ;  /* 0x0000000706067287 */ /* 0x000fd80009000000 */
.L_x_1097:
[----:B------:R-:W-:Y:S01]  /*5b00*/  USHF.R.S32.HI UR7, URZ, 0x1f, UR6 ;  /* 0x0000001f3f077899 */ /* 0x000fe20008011406 */
[----:B------:R-:W-:Y:S02]  /*5b10*/  CS2R R134, SRZ ;  /* 0x0000000000867805 */ /* 0x000fe4000001ff00 */
[----:B------:R-:W-:Y:S02]  /*5b20*/  CS2R R132, SRZ ;  /* 0x0000000000847805 */ /* 0x000fe4000001ff00 */
[----:B------:R-:W-:Y:S01]  /*5b30*/  CS2R R130, SRZ ;  /* 0x0000000000827805 */ /* 0x000fe2000001ff00 */
[----:B------:R-:W-:Y:S01]  /*5b40*/  ULEA.HI UR7, UR7, UR6, URZ, 0x7 ;  /* 0x0000000607077291 */ /* 0x000fe2000f8f383f */
[----:B------:R-:W-:Y:S02]  /*5b50*/  CS2R R128, SRZ ;  /* 0x0000000000807805 */ /* 0x000fe4000001ff00 */
[----:B------:R-:W-:Y:S02]  /*5b60*/  CS2R R126, SRZ ;  /* 0x00000000007e7805 */ /* 0x000fe4000001ff00 */
[----:B------:R-:W-:Y:S01]  /*5b70*/  CS2R R124, SRZ ;  /* 0x00000000007c7805 */ /* 0x000fe2000001ff00 */
        /* <DEDUP_REMOVED lines=10> */
[----:B------:R-:W-:Y:S02]  /*5c20*/  CS2R R108, SRZ ;  /* 0x00000000006c7805 */ /* 0x000fe4000001ff00 */
[----:B------:R-:W-:Y:S02]  /*5c30*/  CS2R R106, SRZ ;  /* 0x00000000006a7805 */ /* 0x000fe4000001ff00 */
[----:B------:R-:W-:Y:S02]  /*5c40*/  CS2R R104, SRZ ;  /* 0x0000000000687805 */ /* 0x000fe4000001ff00 */
[----:B------:R-:W-:Y:S02]  /*5c50*/  CS2R R102, SRZ ;  /* 0x0000000000667805 */ /* 0x000fe4000001ff00 */
[----:B------:R-:W-:Y:S02]  /*5c60*/  ISETP.GE.AND P2, PT, R0, UR59, PT ;  /* 0x0000003b00007c0c */ /* 0x000fe4000bf46270 */
[----:B------:R-:W-:-:S02]  /*5c70*/  CS2R R100, SRZ ;  /* 0x0000000000647805 */ /* 0x000fc4000001ff00 */
[----:B------:R-:W-:Y:S02]  /*5c80*/  CS2R R98, SRZ ;  /* 0x0000000000627805 */ /* 0x000fe4000001ff00 */
[----:B------:R-:W-:Y:S02]  /*5c90*/  CS2R R96, SRZ ;  /* 0x0000000000607805 */ /* 0x000fe4000001ff00 */
[----:B------:R-:W-:Y:S02]  /*5ca0*/  CS2R R94, SRZ ;  /* 0x00000000005e7805 */ /* 0x000fe4000001ff00 */
[----:B------:R-:W-:Y:S02]  /*5cb0*/  CS2R R92, SRZ ;  /* 0x00000000005c7805 */ /* 0x000fe4000001ff00 */
[----:B------:R-:W-:Y:S02]  /*5cc0*/  CS2R R90, SRZ ;  /* 0x00000000005a7805 */ /* 0x000fe4000001ff00 */
[----:B------:R-:W-:Y:S01]  /*5cd0*/  CS2R R88, SRZ ;  /* 0x0000000000587805 */ /* 0x000fe2000001ff00 */
[----:B------:R-:W-:Y:S06]  /*5ce0*/  @!P2 BRA `(.L_x_1100) ;  /* 0x000000380064a947 */ /* 0x000fec0003800000 */
[----:B------:R-:W-:Y:S01]  /*5cf0*/  IMAD.MOV.U32 R135, RZ, RZ, RZ ;  /* 0x000000ffff877224 */ /* 0x000fe200078e00ff */
[----:B------:R-:W-:Y:S01]  /*5d00*/  ULDC UR35, c[0x0][0x9e4] ;  /* 0x0002790000237ab9 */ /* 0x000fe20000000800 */
[----:B------:R-:W-:Y:S01]  /*5d10*/  ULDC UR56, c[0x0][0x9d8] ;  /* 0x0002760000387ab9 */ /* 0x000fe20000000800 */
[----:B------:R-:W-:Y:S01]  /*5d20*/  ULDC UR34, c[0x0][0x988] ;  /* 0x0002620000227ab9 */ /* 0x000fe20000000800 */
[----:B------:R-:W-:-:S05]  /*5d30*/  ULDC UR55, c[0x0][0x9e0] ;  /* 0x0002780000377ab9 */ /* 0x000fca0000000800 */
.L_x_1117:
        /* <DEDUP_REMOVED lines=9> */
.L_x_1102:
[----:B------:R-:W-:Y:S01]  /*5dd0*/  ULEA UR6, UR58, UR42, 0x3 ;  /* 0x0000002a3a067291 */ /* 0x000fe2000f8e183f */
[----:B--2---:R-:W-:-:S05]  /*5de0*/  IMAD.U32 R4, RZ, RZ, UR57 ;  /* 0x00000039ff047e24 */ /* 0x004fca000f8e00ff */
[----:B------:R-:W-:-:S04]  /*5df0*/  SHF.L.U32 R4, R4, 0x1f, RZ ;  /* 0x0000001f04047819 */ /* 0x000fc800000006ff */
[----:B------:R0:W1:Y:S01]  /*5e00*/  SYNCS.PHASECHK.TRANS64.TRYWAIT P2, [UR6+0x2d830], R4 ;  /* 0x02d83004ff0075a7 */ /* 0x0000620008040146 */
[----:B------:R-:W-:Y:S05]  /*5e10*/  @!P0 BRA `(.L_x_1103) ;  /* 0x0000000000048947 */ /* 0x000fea0003800000 */
[----:B------:R-:W-:Y:S01]  /*5e20*/  BPT.TRAP 0x1 ;  /* 0x000000040000795c */ /* 0x000fe20000300000 */
.L_x_1103:
[----:B-1----:R-:W-:Y:S05]  /*5e30*/  @P2 BRA `(.L_x_1101) ;  /* 0x0000000000082947 */ /* 0x002fea0003800000 */
[----:B------:R-:W1:Y:S02]  /*5e40*/  SYNCS.PHASECHK.TRANS64.TRYWAIT P2, [UR6+0x2d830], R4 ;  /* 0x02d83004ff0075a7 */ /* 0x000e640008040146 */
[----:B-1----:R-:W-:Y:S05]  /*5e50*/  @!P2 BRA `(.L_x_1104) ;  /* 0x0000014000b4a947 */ /* 0x002fea0003800000 */
.L_x_1101:
[----:B-12---:R-:W1:Y:S01]  /*5e60*/  S2R R5, SR_TID.X ;  /* 0x0000000000057919 */ /* 0x006e620000002100 */
[----:B------:R-:W-:Y:S01]  /*5e70*/  UIMAD UR6, UR58, 0x600, UR32 ;  /* 0x000006003a0678a4 */ /* 0x000fe2000f8e0220 */
[----:B------:R-:W-:Y:S01]  /*5e80*/  UMOV UR7, 0x80000020 ;  /* 0x8000002000077882 */ /* 0x000fe20000000000 */
[----:B------:R-:W-:Y:S02]  /*5e90*/  UMOV UR11, 0x80000020 ;  /* 0x80000020000b7882 */ /* 0x000fe40000000000 */
[----:B------:R-:W-:Y:S02]  /*5ea0*/  UIADD3 UR10, UR6, 0x2, URZ ;  /* 0x00000002060a7890 */ /* 0x000fe4000fffe03f */
        /* <DEDUP_REMOVED lines=8> */
[----:B-1----:R-:W-:-:S05]  /*5f30*/  SHF.R.U32.HI R5, RZ, 0x7, R5 ;  /* 0x00000007ff057819 */ /* 0x002fca0000011605 */
[----:B0-----:R-:W-:-:S05]  /*5f40*/  VIADD R4, R5, 0x8 ;  /* 0x0000000805047836 */ /* 0x001fca0000000000 */
[----:B------:R0:W-:Y:S06]  /*5f50*/  BAR.SYNC.DEFER_BLOCKING R4, 0x100 ;  /* 0x000400040000751d */ /* 0x0001ec0000010000 */
[----:B------:R-:W-:-:S06]  /*5f60*/  WARPGROUP.ARRIVE ;  /* 0x00000000000079c5 */ /* 0x000fcc0000000000 */
        /* <DEDUP_REMOVED lines=20> */
.L_x_1106:
[----:B------:R-:W-:Y:S01]  /*60b0*/  ULEA UR6, UR48, UR42, 0x3 ;  /* 0x0000002a30067291 */ /* 0x000fe2000f8e183f */
[----:B------:R-:W-:-:S05]  /*60c0*/  IMAD.U32 R4, RZ, RZ, UR51 ;  /* 0x00000033ff047e24 */ /* 0x000fca000f8e00ff */
[----:B------:R-:W-:-:S04]  /*60d0*/  SHF.L.U32 R4, R4, 0x1f, RZ ;  /* 0x0000001f04047819 */ /* 0x000fc800000006ff */
[----:B------:R0:W1:Y:S01]  /*60e0*/  SYNCS.PHASECHK.TRANS64.TRYWAIT P2, [UR6+0x2d850], R4 ;  /* 0x02d85004ff0075a7 */ /* 0x0000620008040146 */
[----:B------:R-:W-:Y:S05]  /*60f0*/  @!P0 BRA `(.L_x_1107) ;  /* 0x0000000000048947 */ /* 0x000fea0003800000 */
[----:B------:R-:W-:Y:S01]  /*6100*/  BPT.TRAP 0x1 ;  /* 0x000000040000795c */ /* 0x000fe20000300000 */
.L_x_1107:
[----:B-1----:R-:W-:Y:S05]  /*6110*/  @P2 BRA `(.L_x_1105) ;  /* 0x0000000000082947 */ /* 0x002fea0003800000 */
[----:B------:R-:W1:Y:S02]  /*6120*/  SYNCS.PHASECHK.TRANS64.TRYWAIT P2, [UR6+0x2d850], R4 ;  /* 0x02d85004ff0075a7 */ /* 0x000e640008040146 */
[----:B-1----:R-:W-:Y:S05]  /*6130*/  @!P2 BRA `(.L_x_1108) ;  /* 0x000001400014a947 */ /* 0x002fea0003800000 */
.L_x_1105:
[----:B------:R-:W-:Y:S01]  /*6140*/  UIADD3 UR6, UR42, 0x400, URZ ;  /* 0x000004002a067890 */ /* 0x000fe2000fffe03f */
[----:B------:R-:W-:Y:S01]  /*6150*/  WARPGROUP.ARRIVE ;  /* 0x00000000000079c5 */ /* 0x000fe20000000000 */
[----:B------:R-:W-:Y:S01]  /*6160*/  ULEA UR7, UR54, UR42, 0xd ;  /* 0x0000002a36077291 */ /* 0x000fe2000f8e683f */
[----:B------:R-:W-:Y:S01]  /*6170*/  FMUL.FTZ R6, R26, UR56 ;  /* 0x000000381a067c20 */ /* 0x000fe20008410000 */
[----:B------:R-:W-:Y:S01]  /*6180*/  USHF.R.U32.HI UR6, URZ, 0x4, UR6 ;  /* 0x000000043f067899 */ /* 0x000fe20008011606 */
[----:B------:R-:W-:Y:S01]  /*6190*/  FMUL.FTZ R26, R38, UR56 ;  /* 0x00000038261a7c20 */ /* 0x000fe20008410000 */
[----:B------:R-:W-:Y:S01]  /*61a0*/  UIADD3 UR7, UR7, 0x21800, URZ ;  /* 0x0002180007077890 */ /* 0x000fe2000fffe03f */
[----:B------:R-:W-:Y:S01]  /*61b0*/  FMUL.FTZ R38, R50, UR56 ;  /* 0x0000003832267c20 */ /* 0x000fe20008410000 */
[----:B------:R-:W-:Y:S01]  /*61c0*/  ULOP3.LUT UR6, UR6, 0x3fff, URZ, 0xc0, !UPT ;  /* 0x00003fff06067892 */ /* 0x000fe2000f8ec03f */
[----:B------:R-:W-:Y:S01]  /*61d0*/  FMUL.FTZ R50, R60, UR56 ;  /* 0x000000383c327c20 */ /* 0x000fe20008410000 */
[----:B------:R-:W-:Y:S01]  /*61e0*/  USHF.R.U32.HI UR7, URZ, 0x4, UR7 ;  /* 0x000000043f077899 */ /* 0x000fe20008011607 */
[----:B------:R-:W-:Y:S01]  /*61f0*/  FMUL.FTZ R60, R70, UR56 ;  /* 0x00000038463c7c20 */ /* 0x000fe20008410000 */
[----:B------:R-:W-:Y:S01]  /*6200*/  ULOP3.LUT UR10, UR6, 0x2000000, URZ, 0xfc, !UPT ;  /* 0x02000000060a7892 */ /* 0x000fe2000f8efc3f */
[----:B------:R-:W2:Y:S01]  /*6210*/  S2R R70, SR_TID.X ;  /* 0x0000000000467919 */ /* 0x000ea20000002100 */
[----:B------:R-:W-:Y:S01]  /*6220*/  ULOP3.LUT UR6, UR7, 0x3fff, URZ, 0xc0, !UPT ;  /* 0x00003fff07067892 */ /* 0x000fe2000f8ec03f */
[----:B------:R-:W-:Y:S01]  /*6230*/  PLOP3.LUT P2, PT, PT, PT, UP0, 0x80, 0x0 ;  /* 0x000000000000781c */ /* 0x000fe20003f4f008 */
[----:B------:R-:W-:Y:S01]  /*6240*/  UIMAD UR7, UR48, 0x600, UR10 ;  /* 0x00000600300778a4 */ /* 0x000fe2000f8e020a */
[----:B------:R-:W-:Y:S01]  /*6250*/  PLOP3.LUT P3, PT, PT, PT, UP0, 0x80, 0x0 ;  /* 0x000000000000781c */ /* 0x000fe20003f6f008 */
[----:B------:R-:W-:Y:S01]  /*6260*/  ULOP3.LUT UR6, UR6, 0x10000, URZ, 0xfc, !UPT ;  /* 0x0001000006067892 */ /* 0x000fe2000f8efc3f */
[----:B------:R-:W-:Y:S01]  /*6270*/  VIADD R149, R136, UR40 ;  /* 0x0000002888957c36 */ /* 0x000fe20008000000 */
[----:B------:R-:W-:Y:S01]  /*6280*/  UMOV UR31, 0x80000020 ;  /* 0x80000020001f7882 */ /* 0x000fe20000000000 */
[----:B------:R-:W-:Y:S01]  /*6290*/  UMOV UR29, 0x40000040 ;  /* 0x40000040001d7882 */ /* 0x000fe20000000000 */
        /* <DEDUP_REMOVED lines=17> */
[----:B01----:R-:W-:Y:S01]  /*63b0*/  FMUL.FTZ R4, R24, UR56 ;  /* 0x0000003818047c20 */ /* 0x003fe20008410000 */
[----:B------:R-:W-:Y:S01]  /*63c0*/  FMUL.FTZ R10, R28, UR56 ;  /* 0x000000381c0a7c20 */ /* 0x000fe20008410000 */
[----:B------:R-:W-:Y:S01]  /*63d0*/  FMUL.FTZ R5, R25, UR56 ;  /* 0x0000003819057c20 */ /* 0x000fe20008410000 */
[----:B------:R-:W-:Y:S01]  /*63e0*/  FMUL.FTZ R11, R29, UR56 ;  /* 0x000000381d0b7c20 */ /* 0x000fe20008410000 */
[----:B------:R-:W-:Y:S01]  /*63f0*/  FMUL.FTZ R14, R32, UR56 ;  /* 0x00000038200e7c20 */ /* 0x000fe20008410000 */
[----:B------:R-:W-:Y:S01]  /*6400*/  FMUL.FTZ R15, R33, UR56 ;  /* 0x00000038210f7c20 */ /* 0x000fe20008410000 */
[----:B--2---:R-:W-:Y:S01]  /*6410*/  SHF.R.U32.HI R43, RZ, 0x7, R70 ;  /* 0x00000007ff2b7819 */ /* 0x004fe20000011646 */
        /* <DEDUP_REMOVED lines=35> */
[----:B------:R-:W-:-:S02]  /*6650*/  IMAD.SHL.U32 R72, R0, 0x80, RZ ;  /* 0x0000008000487824 */ /* 0x000fc400078e00ff */
[----:B------:R-:W-:Y:S01]  /*6660*/  FMUL.FTZ R69, R79, UR56 ;  /* 0x000000384f457c20 */ /* 0x000fe20008410000 */
[----:B------:R-:W-:Y:S01]  /*6670*/  FMUL.FTZ R73, R80, UR56 ;  /* 0x0000003850497c20 */ /* 0x000fe20008410000 */
[----:B------:R-:W-:Y:S01]  /*6680*/  FMUL.FTZ R75, R81, UR56 ;  /* 0x00000038514b7c20 */ /* 0x000fe20008410000 */
[----:B------:R-:W-:Y:S01]  /*6690*/  FMUL.FTZ R77, R84, UR56 ;  /* 0x00000038544d7c20 */ /* 0x000fe20008410000 */
[----:B------:R-:W-:Y:S01]  /*66a0*/  FMUL.FTZ R78, R85, UR56 ;  /* 0x00000038554e7c20 */ /* 0x000fe20008410000 */
[----:B------:R-:W-:Y:S01]  /*66b0*/  FMUL.FTZ R74, R86, UR56 ;  /* 0x00000038564a7c20 */ /* 0x000fe20008410000 */
[----:B------:R-:W-:Y:S01]  /*66c0*/  FMUL.FTZ R76, R87, UR56 ;  /* 0x00000038574c7c20 */ /* 0x000fe20008410000 */
[----:B------:R-:W-:Y:S01]  /*66d0*/  IMAD.U32 R81, RZ, RZ, UR47 ;  /* 0x0000002fff517e24 */ /* 0x000fe2000f8e00ff */
[----:B------:R-:W0:Y:S08]  /*66e0*/  MUFU.TANH R4, R4 ;  /* 0x0000000400047308 */ /* 0x000e300000002400 */
[----:B------:R-:W1:Y:S08]  /*66f0*/  MUFU.TANH R5, R5 ;  /* 0x0000000500057308 */ /* 0x000e700000002400 */
[----:B------:R-:W2:Y:S08]  /*6700*/  MUFU.TANH R6, R6 ;  /* 0x0000000600067308 */ /* 0x000eb00000002400 */
[----:B------:R-:W3:Y:S08]  /*6710*/  MUFU.TANH R7, R7 ;  /* 0x0000000700077308 */ /* 0x000ef00000002400 */
[----:B------:R-:W4:Y:S01]  /*6720*/  MUFU.TANH R10, R10 ;  /* 0x0000000a000a7308 */ /* 0x000f220000002400 */
        /* <DEDUP_REMOVED lines=92> */
[----:B------:R-:W0:Y:S01]  /*6cf0*/  MUFU.TANH R76, R76 ;  /* 0x0000004c004c7308 */ /* 0x000e220000002400 */
[----:B------:R-:W-:Y:S02]  /*6d00*/  WARPGROUP.DEPBAR.LE gsb0, 0x0 ;  /* 0x00008000000079c5 */ /* 0x000fe40000010000 */
        /* <DEDUP_REMOVED lines=9> */
[----:B------:R-:W-:-:S02]  /*6da0*/  ISETP.GE.U32.AND P2, PT, R70, 0x180, PT ;  /* 0x000001804600780c */ /* 0x000fc40003f46070 */
[----:B------:R-:W-:Y:S01]  /*6db0*/  FMUL.FTZ R70, R82, UR56 ;  /* 0x0000003852467c20 */ /* 0x000fe20008410000 */
[----:B------:R-:W-:Y:S01]  /*6dc0*/  @P3 SHF.R.U32.HI R149, RZ, UR6, R42 ;  /* 0x00000006ff953c19 */ /* 0x000fe2000801162a */
[----:B------:R-:W-:-:S04]  /*6dd0*/  VIADD R42, R43, 0x9 ;  /* 0x000000092b2a7836 */ /* 0x000fc80000000000 */
[----:B------:R-:W0:Y:S01]  /*6de0*/  MUFU.TANH R70, R70 ;  /* 0x0000004600467308 */ /* 0x000e220000002400 */
[----:B------:R-:W5:Y:S01]  /*6df0*/  SHFL.IDX PT, R83, R149, RZ, 0x1c1f ;  /* 0x001c1fff95537589 */ /* 0x000f6200000e0000 */
[----:B------:R-:W-:Y:S02]  /*6e00*/  SEL R42, R42, 0x9, !P2 ;  /* 0x000000092a2a7807 */ /* 0x000fe40005000000 */
[----:B------:R-:W-:Y:S01]  /*6e10*/  PLOP3.LUT P2, PT, PT, PT, UP1, 0x40, 0x0 ;  /* 0x000000000000781c */ /* 0x000fe20003f4e818 */
[----:B------:R-:W-:Y:S02]  /*6e20*/  WARPGROUP.DEPBAR.LE gsb0, 0x0 ;  /* 0x00008000000079c5 */ /* 0x000fe40000010000 */
[----:B------:R-:W-:-:S06]  /*6e30*/  WARPGROUP.ARRIVE ;  /* 0x00000000000079c5 */ /* 0x000fcc0000000000 */
[----:B------:R-:W-:Y:S03]  /*6e40*/  HGMMA.64x96x16.F32.BF16 R88, gdesc[UR28].tnspB, R88, gsb0 ;  /* 0x416000001c5879f0 */ /* 0x000fe60008001858 */
[----:B------:R-:W-:Y:S02]  /*6e50*/  WARPGROUP.DEPBAR.LE gsb0, 0x0 ;  /* 0x00008000000079c5 */ /* 0x000fe40000010000 */
[----:B------:R1:W-:Y:S06]  /*6e60*/  BAR.ARV R42, 0x100 ;  /* 0x0004002a0000751d */ /* 0x0003ec0000002000 */
[----:B-1----:R-:W-:-:S05]  /*6e70*/  IMAD.U32 R42, RZ, RZ, UR58 ;  /* 0x0000003aff2a7e24 */ /* 0x002fca000f8e00ff */
[----:B------:R-:W-:-:S05]  /*6e80*/  @!P1 LEA R42, R42, UR42, 0x3 ;  /* 0x0000002a2a2a9c11 */ /* 0x000fca000f8e18ff */
[----:B------:R-:W-:-:S05]  /*6e90*/  @!P1 VIADD R42, R42, 0x2d840 ;  /* 0x0002d8402a2a9836 */ /* 0x000fca0000000000 */
[----:B------:R-:W-:-:S04]  /*6ea0*/  @!P1 PRMT R42, RZ, 0x654, R42 ;  /* 0x00000654ff2a9816 */ /* 0x000fc8000000002a */
[----:B------:R1:W-:Y:S02]  /*6eb0*/  @!P1 SYNCS.ARRIVE.TRANS64.RED.A1T0 RZ, [R42+URZ], RZ ;  /* 0x000000ff2aff99a7 */ /* 0x0003e4000810043f */
[----:B-1----:R-:W-:-:S04]  /*6ec0*/  IADD3 R42, -R16, 0x1, -R72 ;  /* 0x00000001102a7810 */ /* 0x002fc80007ffe948 */
[----:B------:R-:W-:-:S05]  /*6ed0*/  IADD3 R81, -R81, UR39, R42 ;  /* 0x0000002751517c10 */ /* 0x000fca000fffe12a */
[C---:B------:R-:W-:Y:S02]  /*6ee0*/  VIADD R82, R81.reuse, UR55 ;  /* 0x0000003751527c36 */ /* 0x040fe40008000000 */
[----:B------:R-:W-:Y:S02]  /*6ef0*/  VIADD R81, R81, UR33 ;  /* 0x0000002151517c36 */ /* 0x000fe40008000000 */
[C---:B-----5:R-:W-:Y:S02]  /*6f00*/  IMAD.IADD R80, R83.reuse, 0x1, R82 ;  /* 0x0000000153507824 */ /* 0x060fe400078e0252 */
[----:B------:R-:W-:Y:S01]  /*6f10*/  IMAD.IADD R79, R83, 0x1, R81 ;  /* 0x00000001534f7824 */ /* 0x000fe200078e0251 */
[----:B0-234-:R-:W-:Y:S06]  /*6f20*/  @P2 BRA `(.L_x_1109) ;  /* 0x00000000005c2947 */ /* 0x01dfec0003800000 */
[----:B------:R-:W-:Y:S01]  /*6f30*/  IMAD.U32 R42, RZ, RZ, UR47 ;  /* 0x0000002fff2a7e24 */ /* 0x000fe2000f8e00ff */
[----:B------:R-:W-:Y:S04]  /*6f40*/  BSSY B0, `(.L_x_1110) ;  /* 0x0000011000007945 */ /* 0x000fe80003800000 */
[----:B------:R-:W-:-:S04]  /*6f50*/  IADD3 R83, -R42, UR39, R83 ;  /* 0x000000272a537c10 */ /* 0x000fc8000fffe153 */
        /* <DEDUP_REMOVED lines=10> */
.L_x_1111:
[----:B------:R-:W-:-:S05]  /*7000*/  IMAD.U32 R84, RZ, RZ, UR35 ;  /* 0x00000023ff547e24 */ /* 0x000fca000f8e00ff */
[----:B------:R-:W-:-:S13]  /*7010*/  ISETP.NE.AND P2, PT, R84, 0x1, PT ;  /* 0x000000015400780c */ /* 0x000fda0003f45270 */
[----:B------:R-:W0:Y:S02]  /*7020*/  @P2 LDC.64 R42, c[0x0][0x9e8] ;  /* 0x00027a00ff2a2b82 */ /* 0x000e240000000a00 */
[----:B0-----:R-:W-:-:S05]  /*7030*/  @P2 IMAD.HI.U32 R42, R83, R42, RZ ;  /* 0x0000002a532a2227 */ /* 0x001fca00078e00ff */
[----:B------:R-:W-:-:S07]  /*7040*/  @P2 SHF.R.U32.HI R83, RZ, R43, R42 ;  /* 0x0000002bff532219 */ /* 0x000fce000001162a */
.L_x_1112:
[----:B------:R-:W-:Y:S05]  /*7050*/  BSYNC B0 ;  /* 0x0000000000007941 */ /* 0x000fea0003800000 */
.L_x_1110:
[----:B------:R-:W-:-:S04]  /*7060*/  IMAD R83, R83, R84, -R72 ;  /* 0x0000005453537224 */ /* 0x000fc800078e0a48 */
[----:B------:R-:W-:-:S05]  /*7070*/  IMAD.IADD R83, R83, 0x1, -R16 ;  /* 0x0000000153537824 */ /* 0x000fca00078e0a10 */
[----:B------:R-:W-:Y:S02]  /*7080*/  VIMNMX R79, R79, R83, !PT ;  /* 0x000000534f4f7248 */ /* 0x000fe40007fe0100 */
[----:B------:R-:W-:-:S07]  /*7090*/  VIADDMNMX R80, R83, R84, R80, PT ;  /* 0x0000005453507246 */ /* 0x000fce0003800150 */
.L_x_1109:
[----:B------:R-:W-:Y:S01]  /*70a0*/  ISETP.GT.AND P2, PT, R0, -0x1, PT ;  /* 0xffffffff0000780c */ /* 0x000fe20003f44270 */
[----:B------:R-:W0:Y:S03]  /*70b0*/  SHFL.IDX PT, R83, R149, 0x1, 0x1c1f ;  /* 0x003c1f0095537f89 */ /* 0x000e2600000e0000 */
        /* <DEDUP_REMOVED lines=21> */
[C---:B------:R-:W-:Y:S02]  /*7210*/  ISETP.GT.AND P3, PT, R79.reuse, 0x19, P2 ;  /* 0x000000194f00780c */ /* 0x040fe40001764270 */
        /* <DEDUP_REMOVED lines=91> */
.L_x_1115:
[----:B------:R-:W-:-:S05]  /*77d0*/  IMAD.U32 R79, RZ, RZ, UR35 ;  /* 0x00000023ff4f7e24 */ /* 0x000fca000f8e00ff */
[----:B------:R-:W-:-:S13]  /*77e0*/  ISETP.NE.AND P3, PT, R79, 0x1, PT ;  /* 0x000000014f00780c */ /* 0x000fda0003f65270 */
[----:B------:R-:W0:Y:S02]  /*77f0*/  @P3 LDC.64 R4, c[0x0][0x9e8] ;  /* 0x00027a00ff043b82 */ /* 0x000e240000000a00 */
[----:B0-----:R-:W-:-:S05]  /*7800*/  @P3 IMAD.HI.U32 R4, R83, R4, RZ ;  /* 0x0000000453043227 */ /* 0x001fca00078e00ff */
[----:B------:R-:W-:-:S07]  /*7810*/  @P3 SHF.R.U32.HI R83, RZ, R5, R4 ;  /* 0x00000005ff533219 */ /* 0x000fce0000011604 */
.L_x_1116:
[----:B------:R-:W-:Y:S05]  /*7820*/  BSYNC B0 ;  /* 0x0000000000007941 */ /* 0x000fea0003800000 */
.L_x_1114:
[----:B------:R-:W-:-:S04]  /*7830*/  IMAD R72, R83, R79, -R72 ;  /* 0x0000004f53487224 */ /* 0x000fc800078e0a48 */
[----:B------:R-:W-:-:S05]  /*7840*/  IMAD.IADD R72, R72, 0x1, -R16 ;  /* 0x0000000148487824 */ /* 0x000fca00078e0a10 */
[----:B------:R-:W-:Y:S02]  /*7850*/  VIMNMX R81, R81, R72, !PT ;  /* 0x0000004851517248 */ /* 0x000fe40007fe0100 */
[----:B------:R-:W-:-:S07]  /*7860*/  VIADDMNMX R82, R72, R79, R82, PT ;  /* 0x0000004f48527246 */ /* 0x000fce0003800152 */
.L_x_1113:
[----:B------:R-:W-:Y:S01]  /*7870*/  FMNMX.FTZ R4, R42, R8, !PT ;  /* 0x000000082a047209 */ /* 0x000fe20007810000 */
[----:B------:R-:W-:Y:S01]  /*7880*/  UMOV UR51, UR57 ;  /* 0x0000003900337c82 */ /* 0x000fe20008000000 */
        /* <DEDUP_REMOVED lines=38> */
[----:B------:R-:W-:Y:S02]  /*7af0*/  ISETP.LT.OR P4, PT, R82, 0x1, P4 ;  /* 0x000000015200780c */ /* 0x000fe40002781670 */
[----:B------:R-:W-:Y:S02]  /*7b00*/  FMNMX.FTZ R4, R54, R4, !PT ;  /* 0x0000000436047209 */ /* 0x000fe40007810000 */
[----:B------:R-:W-:-:S02]  /*7b10*/  ISETP.GT.AND P5, PT, R81, 0x8, P2 ;  /* 0x000000085100780c */ /* 0x000fc400017a4270 */
[----:B------:R-:W-:Y:S02]  /*7b20*/  FMNMX.FTZ R4, R55, R4, !PT ;  /* 0x0000000437047209 */ /* 0x000fe40007810000 */
[----:B------:R-:W-:Y:S02]  /*7b30*/  ISETP.LT.OR P5, PT, R82, 0x9, P5 ;  /* 0x000000095200780c */ /* 0x000fe40002fa1670 */
[----:B------:R-:W-:Y:S02]  /*7b40*/  FMNMX.FTZ R4, R58, R4, !PT ;  /* 0x000000043a047209 */ /* 0x000fe40007810000 */
[----:B------:R-:W-:Y:S02]  /*7b50*/  ISETP.GT.AND P6, PT, R81, 0x10, P2 ;  /* 0x000000105100780c */ /* 0x000fe400017c4270 */
[----:B------:R-:W-:Y:S02]  /*7b60*/  FMNMX.FTZ R4, R59, R4, !PT ;  /* 0x000000043b047209 */ /* 0x000fe40007810000 */
[----:B------:R-:W-:-:S02]  /*7b70*/  FSEL R12, R12, -INF , !P5 ;  /* 0xff8000000c0c7808 */ /* 0x000fc40006800000 */
        /* <DEDUP_REMOVED lines=16> */
[----:B------:R-:W-:Y:S01]  /*7c80*/  FSEL R30, R30, -INF , !P6 ;  /* 0xff8000001e1e7808 */ /* 0x000fe20007000000 */
[----:B------:R-:W0:Y:S01]  /*7c90*/  SHFL.BFLY PT, R5, R4, 0x2, 0x1f ;  /* 0x0c401f0004057f89 */ /* 0x000e2200000e0000 */
[----:B------:R-:W-:-:S02]  /*7ca0*/  ISETP.LT.OR P5, PT, R82, 0x29, P5 ;  /* 0x000000295200780c */ /* 0x000fc40002fa1670 */
[C---:B------:R-:W-:Y:S02]  /*7cb0*/  ISETP.GT.AND P6, PT, R81.reuse, 0x30, P2 ;  /* 0x000000305100780c */ /* 0x040fe400017c4270 */
[----:B------:R-:W-:Y:S02]  /*7cc0*/  FSEL R34, R34, -INF , !P5 ;  /* 0xff80000022227808 */ /* 0x000fe40006800000 */
[----:B------:R-:W-:Y:S02]  /*7cd0*/  ISETP.LT.OR P6, PT, R82, 0x31, P6 ;  /* 0x000000315200780c */ /* 0x000fe400037c1670 */
[----:B------:R-:W-:Y:S02]  /*7ce0*/  ISETP.GT.AND P5, PT, R81, 0x38, P2 ;  /* 0x000000385100780c */ /* 0x000fe400017a4270 */
[----:B------:R-:W-:Y:S02]  /*7cf0*/  FSEL R38, R38, -INF , !P6 ;  /* 0xff80000026267808 */ /* 0x000fe40007000000 */
[----:B------:R-:W-:-:S02]  /*7d00*/  ISETP.LT.OR P5, PT, R82, 0x39, P5 ;  /* 0x000000395200780c */ /* 0x000fc40002fa1670 */
[C---:B------:R-:W-:Y:S02]  /*7d10*/  ISETP.GT.AND P6, PT, R81.reuse, 0x40, P2 ;  /* 0x000000405100780c */ /* 0x040fe400017c4270 */
[----:B------:R-:W-:Y:S02]  /*7d20*/  FSEL R44, R44, -INF , !P5 ;  /* 0xff8000002c2c7808 */ /* 0x000fe40006800000 */
[----:B------:R-:W-:Y:S02]  /*7d30*/  ISETP.LT.OR P6, PT, R82, 0x41, P6 ;  /* 0x000000415200780c */ /* 0x000fe400037c1670 */
[----:B------:R-:W-:Y:S02]  /*7d40*/  ISETP.GT.AND P5, PT, R81, 0x48, P2 ;  /* 0x000000485100780c */ /* 0x000fe400017a4270 */
[----:B------:R-:W-:Y:S02]  /*7d50*/  FSEL R48, R48, -INF , !P6 ;  /* 0xff80000030307808 */ /* 0x000fe40007000000 */
[----:B0-----:R-:W-:-:S02]  /*7d60*/  FMNMX.FTZ R5, R4, R5, !PT ;  /* 0x0000000504057209 */ /* 0x001fc40007810000 */
[----:B------:R-:W-:Y:S02]  /*7d70*/  ISETP.LT.OR P5, PT, R82, 0x49, P5 ;  /* 0x000000495200780c */ /* 0x000fe40002fa1670 */
[C---:B------:R-:W-:Y:S01]  /*7d80*/  ISETP.GT.AND P6, PT, R81.reuse, 0x50, P2 ;  /* 0x000000505100780c */ /* 0x040fe200017c4270 */
[----:B------:R-:W0:Y:S01]  /*7d90*/  SHFL.BFLY PT, R72, R5, 0x1, 0x1f ;  /* 0x0c201f0005487f89 */ /* 0x000e2200000e0000 */
[----:B------:R-:W-:Y:S02]  /*7da0*/  FSEL R52, R52, -INF , !P5 ;  /* 0xff80000034347808 */ /* 0x000fe40006800000 */
[----:B------:R-:W-:Y:S02]  /*7db0*/  ISETP.LT.OR P6, PT, R82, 0x51, P6 ;  /* 0x000000515200780c */ /* 0x000fe400037c1670 */
[----:B------:R-:W-:Y:S02]  /*7dc0*/  ISETP.GT.AND P5, PT, R81, 0x58, P2 ;  /* 0x000000585100780c */ /* 0x000fe400017a4270 */
[----:B------:R-:W-:-:S02]  /*7dd0*/  FSEL R56, R56, -INF , !P6 ;  /* 0xff80000038387808 */ /* 0x000fc40007000000 */
[----:B------:R-:W-:Y:S02]  /*7de0*/  ISETP.LT.OR P5, PT, R82, 0x59, P5 ;  /* 0x000000595200780c */ /* 0x000fe40002fa1670 */
[C---:B------:R-:W-:Y:S02]  /*7df0*/  ISETP.GT.AND P6, PT, R81.reuse, 0x60, P2 ;  /* 0x000000605100780c */ /* 0x040fe400017c4270 */
[----:B------:R-:W-:Y:S02]  /*7e00*/  FSEL R60, R60, -INF , !P5 ;  /* 0xff8000003c3c7808 */ /* 0x000fe40006800000 */
[----:B------:R-:W-:Y:S02]  /*7e10*/  ISETP.LT.OR P6, PT, R82, 0x61, P6 ;  /* 0x000000615200780c */ /* 0x000fe400037c1670 */
[----:B------:R-:W-:Y:S02]  /*7e20*/  ISETP.GT.AND P5, PT, R81, 0x68, P2 ;  /* 0x000000685100780c */ /* 0x000fe400017a4270 */
[----:B------:R-:W-:-:S02]  /*7e30*/  FSEL R64, R64, -INF , !P6 ;  /* 0xff80000040407808 */ /* 0x000fc40007000000 */
[----:B------:R-:W-:Y:S02]  /*7e40*/  ISETP.GT.AND P6, PT, R81, 0x69, P2 ;  /* 0x000000695100780c */ /* 0x000fe400017c4270 */
[----:B------:R-:W-:Y:S02]  /*7e50*/  ISETP.LT.OR P5, PT, R82, 0x69, P5 ;  /* 0x000000695200780c */ /* 0x000fe40002fa1670 */
[----:B0-----:R-:W-:Y:S02]  /*7e60*/  FMNMX.FTZ R72, R5, R72, !PT ;  /* 0x0000004805487209 */ /* 0x001fe40007810000 */
[----:B------:R-:W-:Y:S02]  /*7e70*/  FSEL R68, R68, -INF , !P5 ;  /* 0xff80000044447808 */ /* 0x000fe40006800000 */
[C---:B------:R-:W-:Y:S01]  /*7e80*/  FSETP.NEU.FTZ.AND P3, PT, R72.reuse, -INF , PT ;  /* 0xff8000004800780b */ /* 0x040fe20003f7d000 */
[----:B------:R-:W-:Y:S01]  /*7e90*/  FMUL.FTZ R4, R72, UR34 ;  /* 0x0000002248047c20 */ /* 0x000fe20008410000 */
[----:B------:R-:W-:-:S02]  /*7ea0*/  ISETP.LT.OR P6, PT, R82, 0x6a, P6 ;  /* 0x0000006a5200780c */ /* 0x000fc400037c1670 */
[----:B------:R-:W-:Y:S02]  /*7eb0*/  FSEL R5, R72, RZ, P3 ;  /* 0x000000ff48057208 */ /* 0x000fe40001800000 */
[----:B------:R-:W-:Y:S02]  /*7ec0*/  FSEL R4, R4, RZ, P3 ;  /* 0x000000ff04047208 */ /* 0x000fe40001800000 */
[----:B------:R-:W-:Y:S01]  /*7ed0*/  ISETP.GT.AND P3, PT, R81, 0x1, P2 ;  /* 0x000000015100780c */ /* 0x000fe20001764270 */
[----:B------:R-:W-:Y:S01]  /*7ee0*/  FADD.FTZ R5, -R5, R8 ;  /* 0x0000000805057221 */ /* 0x000fe20000010100 */
[----:B------:R-:W-:Y:S01]  /*7ef0*/  ISETP.GT.AND P5, PT, R81, 0x71, P2 ;  /* 0x000000715100780c */ /* 0x000fe200017a4270 */
[--C-:B------:R-:W-:Y:S01]  /*7f00*/  FFMA.FTZ R42, R42, UR34, -R4.reuse ;  /* 0x000000222a2a7c23 */ /* 0x100fe20008010804 */
[--C-:B------:R-:W-:Y:S01]  /*7f10*/  FFMA.FTZ R43, R43, UR34, -R4.reuse ;  /* 0x000000222b2b7c23 */ /* 0x100fe20008010804 */
[----:B------:R-:W-:Y:S01]  /*7f20*/  FMUL.FTZ R5, R5, UR34 ;  /* 0x0000002205057c20 */ /* 0x000fe20008410000 */
[--C-:B------:R-:W-:Y:S01]  /*7f30*/  FFMA.FTZ R10, R10, UR34, -R4.reuse ;  /* 0x000000220a0a7c23 */ /* 0x100fe20008010804 */
        /* <DEDUP_REMOVED lines=28> */
[----:B------:R-:W-:Y:S01]  /*8100*/  FFMA.FTZ R78, R78, UR34, -R4 ;  /* 0x000000224e4e7c23 */ /* 0x000fe20008010804 */
[----:B------:R0:W1:Y:S01]  /*8110*/  MUFU.EX2 R8, R5 ;  /* 0x0000000500087308 */ /* 0x0000620000000800 */
[----:B------:R-:W-:-:S02]  /*8120*/  ISETP.LT.OR P3, PT, R82, 0x2, P3 ;  /* 0x000000025200780c */ /* 0x000fc40001f61670 */
[----:B------:R-:W-:Y:S02]  /*8130*/  FSEL R69, R69, -INF , !P6 ;  /* 0xff80000045457808 */ /* 0x000fe40007000000 */
[----:B------:R-:W-:Y:S02]  /*8140*/  FSEL R7, R7, -INF , !P3 ;  /* 0xff80000007077808 */ /* 0x000fe40005800000 */
[----:B------:R-:W-:Y:S01]  /*8150*/  ISETP.GT.AND P3, PT, R81, 0x11, P2 ;  /* 0x000000115100780c */ /* 0x000fe20001764270 */
[----:B------:R-:W2:Y:S01]  /*8160*/  MUFU.EX2 R4, R42 ;  /* 0x0000002a00047308 */ /* 0x000ea20000000800 */
[----:B0-----:R-:W-:Y:S02]  /*8170*/  FSEL R5, R6, -INF , !P4 ;  /* 0xff80000006057808 */ /* 0x001fe40006000000 */
[----:B------:R-:W-:Y:S02]  /*8180*/  ISETP.LT.OR P3, PT, R82, 0x12, P3 ;  /* 0x000000125200780c */ /* 0x000fe40001f61670 */
[----:B------:R-:W-:-:S02]  /*8190*/  FMNMX.FTZ R6, R5, R9, !PT ;  /* 0x0000000905067209 */ /* 0x000fc40007810000 */
[----:B------:R-:W-:Y:S01]  /*81a0*/  FSEL R21, R21, -INF , !P3 ;  /* 0xff80000015157808 */ /* 0x000fe20005800000 */
[----:B------:R-:W0:Y:S01]  /*81b0*/  MUFU.EX2 R43, R43 ;  /* 0x0000002b002b7308 */ /* 0x000e220000000800 */
[C---:B------:R-:W-:Y:S01]  /*81c0*/  ISETP.GT.AND P3, PT, R81.reuse, 0x21, P2 ;  /* 0x000000215100780c */ /* 0x040fe20001764270 */
[-C--:B-1----:R-:W-:Y:S01]  /*81d0*/  FMUL.FTZ R88, R88, R8.reuse ;  /* 0x0000000858587220 */ /* 0x082fe20000410000 */
[----:B------:R-:W-:Y:S01]  /*81e0*/  ISETP.GT.AND P4, PT, R81, 0x78, P2 ;  /* 0x000000785100780c */ /* 0x000fe20001784270 */
[-C--:B------:R-:W-:Y:S01]  /*81f0*/  FMUL.FTZ R89, R89, R8.reuse ;  /* 0x0000000859597220 */ /* 0x080fe20000410000 */
[----:B------:R-:W-:Y:S01]  /*8200*/  ISETP.LT.OR P3, PT, R82, 0x22, P3 ;  /* 0x000000225200780c */ /* 0x000fe20001f61670 */
[-C--:B------:R-:W-:Y:S01]  /*8210*/  FMUL.FTZ R92, R92, R8.reuse ;  /* 0x000000085c5c7220 */ /* 0x080fe20000410000 */
[----:B------:R-:W-:Y:S01]  /*8220*/  ISETP.LT.OR P5, PT, R82, 0x72, P5 ;  /* 0x000000725200780c */ /* 0x000fe20002fa1670 */
[----:B------:R-:W-:Y:S01]  /*8230*/  MUFU.EX2 R15, R15 ;  /* 0x0000000f000f7308 */ /* 0x000fe20000000800 */
[----:B--2---:R-:W-:Y:S01]  /*8240*/  FFMA.FTZ R3, R8, R3, R4 ;  /* 0x0000000308037223 */ /* 0x004fe20000010004 */
[----:B------:R-:W-:Y:S01]  /*8250*/  FSEL R31, R31, -INF , !P3 ;  /* 0xff8000001f1f7808 */ /* 0x000fe20005800000 */
[-C--:B------:R-:W-:Y:S01]  /*8260*/  FMUL.FTZ R93, R93, R8.reuse ;  /* 0x000000085d5d7220 */ /* 0x080fe20000410000 */
[----:B------:R-:W-:Y:S01]  /*8270*/  ISETP.GT.AND P3, PT, R81, 0x31, P2 ;  /* 0x000000315100780c */ /* 0x000fe20001764270 */
[-C--:B------:R-:W-:Y:S01]  /*8280*/  FMUL.FTZ R96, R96, R8.reuse ;  /* 0x0000000860607220 */ /* 0x080fe20000410000 */
[C---:B------:R-:W-:Y:S01]  /*8290*/  ISETP.LT.OR P4, PT, R82.reuse, 0x79, P4 ;  /* 0x000000795200780c */ /* 0x040fe20002781670 */
[----:B------:R-:W-:Y:S01]  /*82a0*/  FMUL.FTZ R97, R97, R8 ;  /* 0x0000000861617220 */ /* 0x000fe20000410000 */
[----:B------:R-:W-:Y:S01]  /*82b0*/  ISETP.LT.OR P3, PT, R82, 0x32, P3 ;  /* 0x000000325200780c */ /* 0x000fe20001f61670 */
[C---:B0-----:R-:W-:Y:S01]  /*82c0*/  FADD.FTZ R3, R43.reuse, R3 ;  /* 0x000000032b037221 */ /* 0x041fe20000010000 */
[----:B------:R-:W-:Y:S01]  /*82d0*/  F2FP.BF16.F32.PACK_AB R4, R43, R4 ;  /* 0x000000042b04723e */ /* 0x000fe200000010ff */
[----:B------:R-:W-:Y:S01]  /*82e0*/  MUFU.EX2 R25, R25 ;  /* 0x0000001900197308 */ /* 0x000fe20000000800 */
[----:B------:R-:W-:Y:S01]  /*82f0*/  FMNMX.FTZ R43, R7, R6, !PT ;  /* 0x00000006072b7209 */ /* 0x000fe20007810000 */
[-C--:B------:R-:W-:Y:S01]  /*8300*/  FMUL.FTZ R100, R100, R8.reuse ;  /* 0x0000000864647220 */ /* 0x080fe20000410000 */
[----:B------:R-:W-:Y:S01]  /*8310*/  FSEL R39, R39, -INF , !P3 ;  /* 0xff80000027277808 */ /* 0x000fe20005800000 */
[-C--:B------:R-:W-:Y:S01]  /*8320*/  FMUL.FTZ R101, R101, R8.reuse ;  /* 0x0000000865657220 */ /* 0x080fe20000410000 */
[----:B------:R-:W-:Y:S01]  /*8330*/  FMNMX.FTZ R6, R12, R43, !PT ;  /* 0x0000002b0c067209 */ /* 0x000fe20007810000 */
[----:B------:R-:W-:Y:S01]  /*8340*/  FMUL.FTZ R104, R104, R8 ;  /* 0x0000000868687220 */ /* 0x000fe20000410000 */
[----:B------:R-:W-:Y:S01]  /*8350*/  ISETP.GT.AND P3, PT, R81, 0x41, P2 ;  /* 0x000000415100780c */ /* 0x000fe20001764270 */
[----:B------:R-:W-:Y:S01]  /*8360*/  MUFU.EX2 R28, R28 ;  /* 0x0000001c001c7308 */ /* 0x000fe20000000800 */
[----:B------:R-:W-:Y:S01]  /*8370*/  FMNMX.FTZ R43, R13, R6, !PT ;  /* 0x000000060d2b7209 */ /* 0x000fe20007810000 */
[-C--:B------:R-:W-:Y:S01]  /*8380*/  FMUL.FTZ R105, R105, R8.reuse ;  /* 0x0000000869697220 */ /* 0x080fe20000410000 */
[----:B------:R-:W-:Y:S01]  /*8390*/  ISETP.LT.OR P3, PT, R82, 0x42, P3 ;  /* 0x000000425200780c */ /* 0x000fe20001f61670 */
[-C--:B------:R-:W-:Y:S01]  /*83a0*/  FMUL.FTZ R108, R108, R8.reuse ;  /* 0x000000086c6c7220 */ /* 0x080fe20000410000 */
[----:B------:R-:W-:Y:S01]  /*83b0*/  FMNMX.FTZ R6, R20, R43, !PT ;  /* 0x0000002b14067209 */ /* 0x000fe20007810000 */
[----:B------:R-:W-:Y:S01]  /*83c0*/  FMUL.FTZ R109, R109, R8 ;  /* 0x000000086d6d7220 */ /* 0x000fe20000410000 */
[----:B------:R-:W-:Y:S01]  /*83d0*/  FSEL R49, R49, -INF , !P3 ;  /* 0xff80000031317808 */ /* 0x000fe20005800000 */
[----:B------:R-:W-:Y:S01]  /*83e0*/  MUFU.EX2 R29, R29 ;  /* 0x0000001d001d7308 */ /* 0x000fe20000000800 */
[----:B------:R-:W-:Y:S01]  /*83f0*/  FMNMX.FTZ R43, R21, R6, !PT ;  /* 0x00000006152b7209 */ /* 0x000fe20007810000 */
[-C--:B------:R-:W-:Y:S01]  /*8400*/  FMUL.FTZ R112, R112, R8.reuse ;  /* 0x0000000870707220 */ /* 0x080fe20000410000 */
[----:B------:R-:W-:Y:S01]  /*8410*/  ISETP.GT.AND P3, PT, R81, 0x51, P2 ;  /* 0x000000515100780c */ /* 0x000fe20001764270 */
[-C--:B------:R-:W-:Y:S01]  /*8420*/  FMUL.FTZ R113, R113, R8.reuse ;  /* 0x0000000871717220 */ /* 0x080fe20000410000 */
[----:B------:R-:W-:Y:S01]  /*8430*/  FMNMX.FTZ R6, R26, R43, !PT ;  /* 0x0000002b1a067209 */ /* 0x000fe20007810000 */
[----:B------:R-:W-:Y:S01]  /*8440*/  FMUL.FTZ R116, R116, R8 ;  /* 0x0000000874747220 */ /* 0x000fe20000410000 */
[----:B------:R-:W-:Y:S01]  /*8450*/  ISETP.LT.OR P3, PT, R82, 0x52, P3 ;  /* 0x000000525200780c */ /* 0x000fe20001f61670 */
        /* <DEDUP_REMOVED lines=26> */
[----:B------:R-:W-:Y:S01]  /*8600*/  IMAD.MOV.U32 R8, RZ, RZ, R72 ;  /* 0x000000ffff087224 */ /* 0x000fe200078e0048 */
[----:B------:R-:W-:-:S02]  /*8610*/  FSEL R70, R70, -INF , !P3 ;  /* 0xff80000046467808 */ /* 0x000fc40005800000 */
[----:B------:R-:W-:Y:S02]  /*8620*/  FMNMX.FTZ R6, R44, R43, !PT ;  /* 0x0000002b2c067209 */ /* 0x000fe40007810000 */
[----:B------:R-:W-:Y:S01]  /*8630*/  ISETP.GT.AND P2, PT, R81, 0x79, P2 ;  /* 0x000000795100780c */ /* 0x000fe20001744270 */
[----:B------:R-:W-:Y:S01]  /*8640*/  MUFU.EX2 R46, R46 ;  /* 0x0000002e002e7308 */ /* 0x000fe20000000800 */
[----:B------:R-:W-:Y:S02]  /*8650*/  FMNMX.FTZ R43, R45, R6, !PT ;  /* 0x000000062d2b7209 */ /* 0x000fe40007810000 */
[----:B------:R-:W-:Y:S02]  /*8660*/  FSEL R71, R71, -INF , !P5 ;  /* 0xff80000047477808 */ /* 0x000fe40006800000 */
[----:B------:R-:W-:Y:S02]  /*8670*/  FMNMX.FTZ R6, R48, R43, !PT ;  /* 0x0000002b30067209 */ /* 0x000fe40007810000 */
[----:B------:R-:W-:Y:S01]  /*8680*/  ISETP.LT.OR P2, PT, R82, 0x7a, P2 ;  /* 0x0000007a5200780c */ /* 0x000fe20001741670 */
[----:B------:R-:W-:Y:S01]  /*8690*/  MUFU.EX2 R47, R47 ;  /* 0x0000002f002f7308 */ /* 0x000fe20000000800 */
[----:B------:R-:W-:-:S02]  /*86a0*/  FMNMX.FTZ R43, R49, R6, !PT ;  /* 0x00000006312b7209 */ /* 0x000fc40007810000 */
[----:B------:R-:W-:Y:S02]  /*86b0*/  FSEL R74, R74, -INF , !P4 ;  /* 0xff8000004a4a7808 */ /* 0x000fe40006000000 */
[----:B------:R-:W-:Y:S02]  /*86c0*/  FMNMX.FTZ R6, R52, R43, !PT ;  /* 0x0000002b34067209 */ /* 0x000fe40007810000 */
[----:B------:R-:W-:Y:S01]  /*86d0*/  FSEL R76, R76, -INF , !P2 ;  /* 0xff8000004c4c7808 */ /* 0x000fe20005000000 */
[----:B------:R-:W-:Y:S01]  /*86e0*/  MUFU.EX2 R50, R50 ;  /* 0x0000003200327308 */ /* 0x000fe20000000800 */
[----:B------:R-:W-:-:S04]  /*86f0*/  FMNMX.FTZ R43, R53, R6, !PT ;  /* 0x00000006352b7209 */ /* 0x000fc80007810000 */
[----:B------:R-:W-:-:S03]  /*8700*/  FMNMX.FTZ R6, R56, R43, !PT ;  /* 0x0000002b38067209 */ /* 0x000fc60007810000 */
        /* <DEDUP_REMOVED lines=16> */
[----:B------:R-:W-:-:S05]  /*8810*/  FMNMX.FTZ R42, R76, R43, !PT ;  /* 0x0000002b4c2a7209 */ /* 0x000fca0007810000 */
[----:B------:R-:W0:Y:S02]  /*8820*/  SHFL.BFLY PT, R6, R42, 0x2, 0x1f ;  /* 0x0c401f002a067f89 */ /* 0x000e2400000e0000 */
[----:B------:R-:W-:Y:S08]  /*8830*/  MUFU.EX2 R43, R11 ;  /* 0x0000000b002b7308 */ /* 0x000ff00000000800 */
[----:B------:R-:W-:Y:S08]  /*8840*/  MUFU.EX2 R63, R63 ;  /* 0x0000003f003f7308 */ /* 0x000ff00000000800 */
[----:B------:R-:W-:Y:S01]  /*8850*/  MUFU.EX2 R66, R66 ;  /* 0x0000004200427308 */ /* 0x000fe20000000800 */
[----:B0-----:R-:W-:-:S07]  /*8860*/  FMNMX.FTZ R42, R42, R6, !PT ;  /* 0x000000062a2a7209 */ /* 0x001fce0007810000 */
[----:B------:R0:W1:Y:S08]  /*8870*/  MUFU.EX2 R6, R10 ;  /* 0x0000000a00067308 */ /* 0x0000700000000800 */
[----:B------:R-:W-:Y:S01]  /*8880*/  MUFU.EX2 R67, R67 ;  /* 0x0000004300437308 */ /* 0x000fe20000000800 */
[----:B0-----:R-:W0:Y:S07]  /*8890*/  SHFL.BFLY PT, R10, R42, 0x1, 0x1f ;  /* 0x0c201f002a0a7f89 */ /* 0x001e2e00000e0000 */
[----:B------:R-:W-:Y:S01]  /*88a0*/  MUFU.EX2 R73, R73 ;  /* 0x0000004900497308 */ /* 0x000fe20000000800 */
[----:B-1----:R-:W-:Y:S01]  /*88b0*/  FADD.FTZ R3, R6, R3 ;  /* 0x0000000306037221 */ /* 0x002fe20000010000 */
[----:B------:R-:W-:-:S03]  /*88c0*/  F2FP.BF16.F32.PACK_AB R6, R43, R6 ;  /* 0x000000062b06723e */ /* 0x000fc600000010ff */
[----:B------:R-:W-:-:S03]  /*88d0*/  FADD.FTZ R11, R43, R3 ;  /* 0x000000032b0b7221 */ /* 0x000fc60000010000 */
[----:B------:R-:W-:Y:S08]  /*88e0*/  MUFU.EX2 R75, R75 ;  /* 0x0000004b004b7308 */ /* 0x000ff00000000800 */
[----:B------:R-:W-:Y:S01]  /*88f0*/  MUFU.EX2 R77, R77 ;  /* 0x0000004d004d7308 */ /* 0x000fe20000000800 */
[----:B0-----:R-:W-:-:S04]  /*8900*/  FMNMX.FTZ R10, R42, R10, !PT ;  /* 0x0000000a2a0a7209 */ /* 0x001fc80007810000 */
[C---:B------:R-:W-:Y:S01]  /*8910*/  FSETP.NEU.FTZ.AND P2, PT, R10.reuse, -INF , PT ;  /* 0xff8000000a00780b */ /* 0x040fe20003f5d000 */
[----:B------:R-:W-:Y:S02]  /*8920*/  FMUL.FTZ R3, R10, UR34 ;  /* 0x000000220a037c20 */ /* 0x000fe40008410000 */
[----:B------:R-:W-:Y:S03]  /*8930*/  MUFU.EX2 R78, R78 ;  /* 0x0000004e004e7308 */ /* 0x000fe60000000800 */
[----:B------:R-:W-:-:S05]  /*8940*/  FSEL R3, R3, RZ, P2 ;  /* 0x000000ff03037208 */ /* 0x000fca0001000000 */
[--C-:B------:R-:W-:Y:S01]  /*8950*/  FFMA.FTZ R43, R7, UR34, -R3.reuse ;  /* 0x00000022072b7c23 */ /* 0x100fe20008010803 */
[--C-:B------:R-:W-:Y:S01]  /*8960*/  FFMA.FTZ R12, R12, UR34, -R3.reuse ;  /* 0x000000220c0c7c23 */ /* 0x100fe20008010803 */
[--C-:B------:R-:W-:Y:S01]  /*8970*/  FFMA.FTZ R13, R13, UR34, -R3.reuse ;  /* 0x000000220d0d7c23 */ /* 0x100fe20008010803 */
[--C-:B------:R-:W-:Y:S01]  /*8980*/  FFMA.FTZ R79, R5, UR34, -R3.reuse ;  /* 0x00000022054f7c23 */ /* 0x100fe20008010803 */
[----:B------:R-:W-:Y:S02]  /*8990*/  IMAD.U32 R5, RZ, RZ, UR48 ;  /* 0x00000030ff057e24 */ /* 0x000fe4000f8e00ff */
[--C-:B------:R-:W-:Y:S01]  /*89a0*/  FFMA.FTZ R34, R34, UR34, -R3.reuse ;  /* 0x0000002222227c23 */ /* 0x100fe20008010803 */
[----:B------:R-:W-:Y:S01]  /*89b0*/  MUFU.EX2 R43, R43 ;  /* 0x0000002b002b7308 */ /* 0x000fe20000000800 */
[--C-:B------:R-:W-:Y:S01]  /*89c0*/  FFMA.FTZ R35, R35, UR34, -R3.reuse ;  /* 0x0000002223237c23 */ /* 0x100fe20008010803 */
[--C-:B------:R-:W-:Y:S01]  /*89d0*/  FFMA.FTZ R56, R56, UR34, -R3.reuse ;  /* 0x0000002238387c23 */ /* 0x100fe20008010803 */
[----:B------:R-:W-:Y:S01]  /*89e0*/  @!P1 LEA R5, R5, UR42, 0x3 ;  /* 0x0000002a05059c11 */ /* 0x000fe2000f8e18ff */
[--C-:B------:R-:W-:Y:S01]  /*89f0*/  FFMA.FTZ R65, R65, UR34, -R3.reuse ;  /* 0x0000002241417c23 */ /* 0x100fe20008010803 */
[--C-:B------:R-:W-:Y:S01]  /*8a00*/  FFMA.FTZ R68, R68, UR34, -R3.reuse ;  /* 0x0000002244447c23 */ /* 0x100fe20008010803 */
[--C-:B------:R-:W-:Y:S01]  /*8a10*/  FFMA.FTZ R69, R69, UR34, -R3.reuse ;  /* 0x0000002245457c23 */ /* 0x100fe20008010803 */
[----:B------:R-:W-:Y:S01]  /*8a20*/  FFMA.FTZ R70, R70, UR34, -R3 ;  /* 0x0000002246467c23 */ /* 0x000fe20008010803 */
[----:B------:R-:W0:Y:S01]  /*8a30*/  MUFU.EX2 R42, R79 ;  /* 0x0000004f002a7308 */ /* 0x000e220000000800 */
[----:B------:R-:W-:-:S02]  /*8a40*/  @!P1 VIADD R5, R5, 0x2d860 ;  /* 0x0002d86005059836 */ /* 0x000fc40000000000 */
[--C-:B------:R-:W-:Y:S01]  /*8a50*/  FFMA.FTZ R71, R71, UR34, -R3.reuse ;  /* 0x0000002247477c23 */ /* 0x100fe20008010803 */
[----:B------:R-:W-:Y:S01]  /*8a60*/  FFMA.FTZ R74, R74, UR34, -R3 ;  /* 0x000000224a4a7c23 */ /* 0x000fe20008010803 */
[----:B------:R-:W-:Y:S01]  /*8a70*/  UMOV UR48, UR58 ;  /* 0x0000003a00307c82 */ /* 0x000fe20008000000 */
[----:B------:R-:W-:Y:S02]  /*8a80*/  @!P1 PRMT R5, RZ, 0x654, R5 ;  /* 0x00000654ff059816 */ /* 0x000fe40000000005 */
[----:B------:R-:W-:Y:S02]  /*8a90*/  MUFU.EX2 R12, R12 ;  /* 0x0000000c000c7308 */ /* 0x000fe40000000800 */
[----:B------:R0:W-:Y:S06]  /*8aa0*/  @!P1 SYNCS.ARRIVE.TRANS64.RED.A1T0 RZ, [R5+URZ], RZ ;  /* 0x000000ff05ff99a7 */ /* 0x0001ec000810043f */
[----:B------:R-:W1:Y:S01]  /*8ab0*/  MUFU.EX2 R13, R13 ;  /* 0x0000000d000d7308 */ /* 0x000e620000000800 */
[----:B0-----:R-:W-:-:S07]  /*8ac0*/  F2FP.BF16.F32.PACK_AB R5, R43, R42 ;  /* 0x0000002a2b05723e */ /* 0x001fce00000010ff */
[----:B------:R-:W-:Y:S08]  /*8ad0*/  MUFU.EX2 R34, R34 ;  /* 0x0000002200227308 */ /* 0x000ff00000000800 */
[----:B------:R-:W-:Y:S01]  /*8ae0*/  MUFU.EX2 R35, R35 ;  /* 0x0000002300237308 */ /* 0x000fe20000000800 */
[----:B-1----:R-:W-:-:S05]  /*8af0*/  F2FP.BF16.F32.PACK_AB R7, R13, R12 ;  /* 0x0000000c0d07723e */ /* 0x002fca00000010ff */
[----:B------:R0:W-:Y:S02]  /*8b00*/  STSM.16.M88.4 [R17+0x21800], R4 ;  /* 0x0218000411007844 */ /* 0x0001e40000000200 */
[----:B------:R-:W-:Y:S08]  /*8b10*/  MUFU.EX2 R68, R68 ;  /* 0x0000004400447308 */ /* 0x000ff00000000800 */
[----:B------:R-:W-:Y:S01]  /*8b20*/  MUFU.EX2 R69, R69 ;  /* 0x0000004500457308 */ /* 0x000fe20000000800 */
[--C-:B0-----:R-:W-:Y:S01]  /*8b30*/  FFMA.FTZ R5, R20, UR34, -R3.reuse ;  /* 0x0000002214057c23 */ /* 0x101fe20008010803 */
[--C-:B------:R-:W-:Y:S01]  /*8b40*/  FFMA.FTZ R20, R26, UR34, -R3.reuse ;  /* 0x000000221a147c23 */ /* 0x100fe20008010803 */
[--C-:B------:R-:W-:Y:S01]  /*8b50*/  FFMA.FTZ R26, R27, UR34, -R3.reuse ;  /* 0x000000221b1a7c23 */ /* 0x100fe20008010803 */
[----:B------:R-:W-:Y:S01]  /*8b60*/  FFMA.FTZ R27, R30, UR34, -R3 ;  /* 0x000000221e1b7c23 */ /* 0x000fe20008010803 */
[----:B------:R-:W-:-:S03]  /*8b70*/  FSEL R30, R10, RZ, P2 ;  /* 0x000000ff0a1e7208 */ /* 0x000fc60001000000 */
[----:B------:R-:W0:Y:S01]  /*8b80*/  MUFU.EX2 R4, R14 ;  /* 0x0000000e00047308 */ /* 0x000e220000000800 */
[--C-:B------:R-:W-:Y:S01]  /*8b90*/  FFMA.FTZ R7, R21, UR34, -R3.reuse ;  /* 0x0000002215077c23 */ /* 0x100fe20008010803 */
[--C-:B------:R-:W-:Y:S01]  /*8ba0*/  FFMA.FTZ R21, R38, UR34, -R3.reuse ;  /* 0x0000002226157c23 */ /* 0x100fe20008010803 */
[----:B------:R-:W-:Y:S01]  /*8bb0*/  FFMA.FTZ R38, R49, UR34, -R3 ;  /* 0x0000002231267c23 */ /* 0x000fe20008010803 */
[----:B------:R-:W-:Y:S01]  /*8bc0*/  FADD.FTZ R30, -R30, R9 ;  /* 0x000000091e1e7221 */ /* 0x000fe20000010100 */
[C---:B------:R-:W-:Y:S01]  /*8bd0*/  ISETP.GT.AND P2, PT, R0.reuse, UR59, PT ;  /* 0x0000003b00007c0c */ /* 0x040fe2000bf44270 */
[----:B------:R-:W-:Y:S02]  /*8be0*/  VIADD R0, R0, 0xffffffff ;  /* 0xffffffff00007836 */ /* 0x000fe40000000000 */
[----:B------:R-:W-:Y:S01]  /*8bf0*/  FMUL.FTZ R9, R30, UR34 ;  /* 0x000000221e097c20 */ /* 0x000fe20008410000 */
[----:B------:R-:W-:Y:S01]  /*8c00*/  MUFU.EX2 R5, R5 ;  /* 0x0000000500057308 */ /* 0x000fe20000000800 */
[--C-:B------:R-:W-:Y:S01]  /*8c10*/  FFMA.FTZ R30, R39, UR34, -R3.reuse ;  /* 0x00000022271e7c23 */ /* 0x100fe20008010803 */
[----:B------:R-:W-:-:S06]  /*8c20*/  FFMA.FTZ R39, R52, UR34, -R3 ;  /* 0x0000002234277c23 */ /* 0x000fcc0008010803 */
[----:B------:R-:W1:Y:S01]  /*8c30*/  MUFU.EX2 R9, R9 ;  /* 0x0000000900097308 */ /* 0x000e620000000800 */
[----:B0-----:R-:W-:Y:S01]  /*8c40*/  FADD.FTZ R52, R4, R11 ;  /* 0x0000000b04347221 */ /* 0x001fe20000010000 */
[----:B------:R-:W-:-:S03]  /*8c50*/  F2FP.BF16.F32.PACK_AB R4, R15, R4 ;  /* 0x000000040f04723e */ /* 0x000fc600000010ff */
[----:B------:R-:W-:-:S03]  /*8c60*/  FADD.FTZ R11, R15, R52 ;  /* 0x000000340f0b7221 */ /* 0x000fc60000010000 */
[----:B------:R-:W0:Y:S08]  /*8c70*/  MUFU.EX2 R6, R24 ;  /* 0x0000001800067308 */ /* 0x000e300000000800 */
[----:B------:R-:W2:Y:S01]  /*8c80*/  MUFU.EX2 R7, R7 ;  /* 0x0000000700077308 */ /* 0x000ea20000000800 */
[----:B-1----:R-:W-:Y:S01]  /*8c90*/  FFMA.FTZ R42, R9, R2, R42 ;  /* 0x00000002092a7223 */ /* 0x002fe2000001002a */
[--C-:B------:R-:W-:Y:S01]  /*8ca0*/  FFMA.FTZ R2, R45, UR34, -R3.reuse ;  /* 0x000000222d027c23 */ /* 0x100fe20008010803 */
[--C-:B------:R-:W-:Y:S01]  /*8cb0*/  FFMA.FTZ R45, R57, UR34, -R3.reuse ;  /* 0x00000022392d7c23 */ /* 0x100fe20008010803 */
[-C--:B------:R-:W-:Y:S01]  /*8cc0*/  FMUL.FTZ R90, R90, R9.reuse ;  /* 0x000000095a5a7220 */ /* 0x080fe20000410000 */
[----:B------:R-:W-:Y:S01]  /*8cd0*/  FADD.FTZ R43, R43, R42 ;  /* 0x0000002a2b2b7221 */ /* 0x000fe20000010000 */
[----:B------:R-:W-:Y:S01]  /*8ce0*/  FFMA.FTZ R42, R64, UR34, -R3 ;  /* 0x00000022402a7c23 */ /* 0x000fe20008010803 */
[-C--:B------:R-:W-:Y:S01]  /*8cf0*/  FMUL.FTZ R91, R91, R9.reuse ;  /* 0x000000095b5b7220 */ /* 0x080fe20000410000 */
[----:B------:R-:W1:Y:S01]  /*8d00*/  MUFU.EX2 R20, R20 ;  /* 0x0000001400147308 */ /* 0x000e620000000800 */
[----:B------:R-:W-:Y:S01]  /*8d10*/  FADD.FTZ R12, R12, R43 ;  /* 0x0000002b0c0c7221 */ /* 0x000fe20000010000 */
[----:B0-----:R-:W-:Y:S01]  /*8d20*/  FADD.FTZ R52, R6, R11 ;  /* 0x0000000b06347221 */ /* 0x001fe20000010000 */
[----:B------:R-:W-:Y:S01]  /*8d30*/  F2FP.BF16.F32.PACK_AB R6, R25, R6 ;  /* 0x000000061906723e */ /* 0x000fe200000010ff */
[----:B------:R-:W-:Y:S01]  /*8d40*/  FFMA.FTZ R43, R60, UR34, -R3 ;  /* 0x000000223c2b7c23 */ /* 0x000fe20008010803 */
[----:B------:R-:W-:Y:S01]  /*8d50*/  FADD.FTZ R12, R13, R12 ;  /* 0x0000000c0d0c7221 */ /* 0x000fe20000010000 */
[----:B------:R-:W-:Y:S01]  /*8d60*/  FADD.FTZ R15, R25, R52 ;  /* 0x00000034190f7221 */ /* 0x000fe20000010000 */
[----:B------:R-:W-:Y:S01]  /*8d70*/  FMUL.FTZ R94, R94, R9 ;  /* 0x000000095e5e7220 */ /* 0x000fe20000410000 */
[----:B------:R-:W0:Y:S01]  /*8d80*/  MUFU.EX2 R26, R26 ;  /* 0x0000001a001a7308 */ /* 0x000e220000000800 */
[----:B------:R-:W-:Y:S01]  /*8d90*/  FADD.FTZ R12, R5, R12 ;  /* 0x0000000c050c7221 */ /* 0x000fe20000010000 */
[----:B------:R-:W-:Y:S01]  /*8da0*/  FADD.FTZ R52, R28, R15 ;  /* 0x0000000f1c347221 */ /* 0x000fe20000010000 */
[----:B--2---:R-:W-:Y:S01]  /*8db0*/  F2FP.BF16.F32.PACK_AB R5, R7, R5 ;  /* 0x000000050705723e */ /* 0x004fe200000010ff */
[-C--:B------:R-:W-:Y:S01]  /*8dc0*/  FMUL.FTZ R95, R95, R9.reuse ;  /* 0x000000095f5f7220 */ /* 0x080fe20000410000 */
[----:B------:R-:W-:Y:S01]  /*8dd0*/  FADD.FTZ R13, R7, R12 ;  /* 0x0000000c070d7221 */ /* 0x000fe20000010000 */
[----:B------:R-:W-:Y:S01]  /*8de0*/  FADD.FTZ R15, R29, R52 ;  /* 0x000000341d0f7221 */ /* 0x000fe20000010000 */
[-C--:B------:R-:W-:Y:S01]  /*8df0*/  FMUL.FTZ R98, R98, R9.reuse ;  /* 0x0000000962627220 */ /* 0x080fe20000410000 */
[----:B------:R2:W-:Y:S01]  /*8e00*/  MUFU.EX2 R14, R32 ;  /* 0x00000020000e7308 */ /* 0x0005e20000000800 */
        /* <DEDUP_REMOVED lines=8> */
[----:B--2---:R-:W-:Y:S01]  /*8e90*/  FFMA.FTZ R32, R31, UR34, -R3 ;  /* 0x000000221f207c23 */ /* 0x004fe20008010803 */
[----:B0-----:R-:W-:Y:S01]  /*8ea0*/  FADD.FTZ R12, R26, R13 ;  /* 0x0000000d1a0c7221 */ /* 0x001fe20000010000 */
[--C-:B------:R-:W-:Y:S01]  /*8eb0*/  FFMA.FTZ R31, R44, UR34, -R3.reuse ;  /* 0x000000222c1f7c23 */ /* 0x100fe20008010803 */
[----:B------:R-:W-:Y:S01]  /*8ec0*/  F2FP.BF16.F32.PACK_AB R7, R26, R20 ;  /* 0x000000141a07723e */ /* 0x000fe200000010ff */
[----:B------:R-:W-:Y:S01]  /*8ed0*/  FFMA.FTZ R44, R61, UR34, -R3 ;  /* 0x000000223d2c7c23 */ /* 0x000fe20008010803 */
[-C--:B------:R-:W-:Y:S01]  /*8ee0*/  FMUL.FTZ R111, R111, R9.reuse ;  /* 0x000000096f6f7220 */ /* 0x080fe20000410000 */
[-C--:B------:R-:W-:Y:S01]  /*8ef0*/  FMUL.FTZ R114, R114, R9.reuse ;  /* 0x0000000972727220 */ /* 0x080fe20000410000 */
[----:B------:R-:W0:Y:S01]  /*8f00*/  MUFU.EX2 R32, R32 ;  /* 0x0000002000207308 */ /* 0x000e220000000800 */
[----:B------:R2:W-:Y:S01]  /*8f10*/  STSM.16.M88.4 [R22], R4 ;  /* 0x0000000416007844 */ /* 0x0005e20000000200 */
[-C--:B------:R-:W-:Y:S01]  /*8f20*/  FMUL.FTZ R115, R115, R9.reuse ;  /* 0x0000000973737220 */ /* 0x080fe20000410000 */
[-C--:B------:R-:W-:Y:S01]  /*8f30*/  FMUL.FTZ R118, R118, R9.reuse ;  /* 0x0000000976767220 */ /* 0x080fe20000410000 */
[-C--:B------:R-:W-:Y:S01]  /*8f40*/  FMUL.FTZ R119, R119, R9.reuse ;  /* 0x0000000977777220 */ /* 0x080fe20000410000 */
[-C--:B------:R-:W-:Y:S01]  /*8f50*/  FMUL.FTZ R122, R122, R9.reuse ;  /* 0x000000097a7a7220 */ /* 0x080fe20000410000 */
[-C--:B------:R-:W-:Y:S01]  /*8f60*/  FMUL.FTZ R123, R123, R9.reuse ;  /* 0x000000097b7b7220 */ /* 0x080fe20000410000 */
[-C--:B------:R-:W-:Y:S01]  /*8f70*/  FMUL.FTZ R126, R126, R9.reuse ;  /* 0x000000097e7e7220 */ /* 0x080fe20000410000 */
[----:B------:R3:W4:Y:S01]  /*8f80*/  MUFU.EX2 R24, R36 ;  /* 0x0000002400187308 */ /* 0x0007220000000800 */
[----:B-1----:R-:W-:Y:S01]  /*8f90*/  FADD.FTZ R13, R27, R12 ;  /* 0x0000000c1b0d7221 */ /* 0x002fe20000010000 */
[----:B------:R-:W-:Y:S01]  /*8fa0*/  FADD.FTZ R12, R14, R15 ;  /* 0x0000000f0e0c7221 */ /* 0x000fe20000010000 */
[----:B------:R-:W-:Y:S01]  /*8fb0*/  F2FP.BF16.F32.PACK_AB R14, R33, R14 ;  /* 0x0000000e210e723e */ /* 0x000fe200000010ff */
[-C--:B------:R-:W-:Y:S01]  /*8fc0*/  FMUL.FTZ R127, R127, R9.reuse ;  /* 0x000000097f7f7220 */ /* 0x080fe20000410000 */
[-C--:B------:R-:W-:Y:S01]  /*8fd0*/  FMUL.FTZ R130, R130, R9.reuse ;  /* 0x0000000982827220 */ /* 0x080fe20000410000 */
[----:B------:R-:W-:Y:S01]  /*8fe0*/  FADD.FTZ R15, R33, R12 ;  /* 0x0000000c210f7221 */ /* 0x000fe20000010000 */
[-C--:B------:R-:W-:Y:S01]  /*8ff0*/  FMUL.FTZ R131, R131, R9.reuse ;  /* 0x0000000983837220 */ /* 0x080fe20000410000 */
[----:B------:R-:W1:Y:S01]  /*9000*/  MUFU.EX2 R21, R21 ;  /* 0x0000001500157308 */ /* 0x000e620000000800 */
[----:B0-----:R-:W-:Y:S01]  /*9010*/  FADD.FTZ R13, R32, R13 ;  /* 0x0000000d200d7221 */ /* 0x001fe20000010000 */
[--C-:B---3--:R-:W-:Y:S01]  /*9020*/  FFMA.FTZ R36, R48, UR34, -R3.reuse ;  /* 0x0000002230247c23 */ /* 0x108fe20008010803 */
[--C-:B------:R-:W-:Y:S01]  /*9030*/  FFMA.FTZ R48, R53, UR34, -R3.reuse ;  /* 0x0000002235307c23 */ /* 0x100fe20008010803 */
[----:B------:R-:W-:Y:S01]  /*9040*/  FFMA.FTZ R3, R76, UR34, -R3 ;  /* 0x000000224c037c23 */ /* 0x000fe20008010803 */
[----:B------:R-:W-:Y:S01]  /*9050*/  FADD.FTZ R12, R34, R13 ;  /* 0x0000000d220c7221 */ /* 0x000fe20000010000 */
[----:B--2---:R-:W-:Y:S01]  /*9060*/  F2FP.BF16.F32.PACK_AB R4, R47, R46 ;  /* 0x0000002e2f04723e */ /* 0x004fe200000010ff */
[-C--:B------:R-:W-:Y:S01]  /*9070*/  FMUL.FTZ R134, R134, R9.reuse ;  /* 0x0000000986867220 */ /* 0x080fe20000410000 */
[----:B------:R-:W0:Y:S01]  /*9080*/  MUFU.EX2 R30, R30 ;  /* 0x0000001e001e7308 */ /* 0x000e220000000800 */
[----:B----4-:R-:W-:Y:S01]  /*9090*/  FADD.FTZ R52, R24, R15 ;  /* 0x0000000f18347221 */ /* 0x010fe20000010000 */
[----:B------:R-:W-:Y:S01]  /*90a0*/  FADD.FTZ R12, R35, R12 ;  /* 0x0000000c230c7221 */ /* 0x000fe20000010000 */
[----:B------:R-:W-:Y:S01]  /*90b0*/  F2FP.BF16.F32.PACK_AB R24, R37, R24 ;  /* 0x000000182518723e */ /* 0x000fe200000010ff */
[----:B------:R-:W-:Y:S01]  /*90c0*/  FMUL.FTZ R135, R135, R9 ;  /* 0x0000000987877220 */ /* 0x000fe20000410000 */
[----:B------:R-:W-:Y:S01]  /*90d0*/  FADD.FTZ R15, R37, R52 ;  /* 0x00000034250f7221 */ /* 0x000fe20000010000 */
[----:B------:R-:W-:Y:S01]  /*90e0*/  F2FP.BF16.F32.PACK_AB R6, R51, R50 ;  /* 0x000000323306723e */ /* 0x000fe200000010ff */
[----:B------:R-:W-:Y:S01]  /*90f0*/  IMAD.MOV.U32 R9, RZ, RZ, R10 ;  /* 0x000000ffff097224 */ /* 0x000fe200078e000a */
[----:B------:R-:W2:Y:S01]  /*9100*/  MUFU.EX2 R31, R31 ;  /* 0x0000001f001f7308 */ /* 0x000ea20000000800 */
[----:B-1----:R-:W-:Y:S01]  /*9110*/  FADD.FTZ R13, R21, R12 ;  /* 0x0000000c150d7221 */ /* 0x002fe20000010000 */
[----:B------:R-:W-:-:S06]  /*9120*/  F2FP.BF16.F32.PACK_AB R12, R29, R28 ;  /* 0x0000001c1d0c723e */ /* 0x000fcc00000010ff */
[----:B------:R-:W1:Y:S01]  /*9130*/  MUFU.EX2 R2, R2 ;  /* 0x0000000200027308 */ /* 0x000e620000000800 */
[----:B0-----:R-:W-:-:S07]  /*9140*/  FADD.FTZ R52, R30, R13 ;  /* 0x0000000d1e347221 */ /* 0x001fce0000010000 */
[----:B------:R-:W0:Y:S01]  /*9150*/  MUFU.EX2 R36, R36 ;  /* 0x0000002400247308 */ /* 0x000e220000000800 */
[----:B--2---:R-:W-:-:S07]  /*9160*/  FADD.FTZ R13, R31, R52 ;  /* 0x000000341f0d7221 */ /* 0x004fce0000010000 */
[----:B------:R2:W-:Y:S08]  /*9170*/  MUFU.EX2 R11, R56 ;  /* 0x00000038000b7308 */ /* 0x0005f00000000800 */
[----:B------:R-:W3:Y:S01]  /*9180*/  MUFU.EX2 R38, R38 ;  /* 0x0000002600267308 */ /* 0x000ee20000000800 */
[----:B--2---:R-:W-:-:S04]  /*9190*/  FADD.FTZ R56, R40, R15 ;  /* 0x0000000f28387221 */ /* 0x004fc80000010000 */
[----:B------:R-:W-:-:S03]  /*91a0*/  FADD.FTZ R15, R41, R56 ;  /* 0x00000038290f7221 */ /* 0x000fc60000010000 */
[----:B------:R-:W2:Y:S01]  /*91b0*/  MUFU.EX2 R39, R39 ;  /* 0x0000002700277308 */ /* 0x000ea20000000800 */
[----:B------:R-:W-:Y:S01]  /*91c0*/  FADD.FTZ R52, R46, R15 ;  /* 0x0000000f2e347221 */ /* 0x000fe20000010000 */
[----:B-1----:R-:W-:Y:S01]  /*91d0*/  FADD.FTZ R15, R2, R13 ;  /* 0x0000000d020f7221 */ /* 0x002fe20000010000 */
[----:B------:R-:W-:Y:S02]  /*91e0*/  F2FP.BF16.F32.PACK_AB R13, R32, R27 ;  /* 0x0000001b200d723e */ /* 0x000fe400000010ff */
[----:B------:R-:W-:Y:S01]  /*91f0*/  FADD.FTZ R29, R47, R52 ;  /* 0x000000342f1d7221 */ /* 0x000fe20000010000 */
[----:B0-----:R-:W-:Y:S01]  /*9200*/  FADD.FTZ R25, R36, R15 ;  /* 0x0000000f24197221 */ /* 0x001fe20000010000 */
[----:B------:R-:W-:Y:S01]  /*9210*/  F2FP.BF16.F32.PACK_AB R15, R35, R34 ;  /* 0x00000022230f723e */ /* 0x000fe200000010ff */
[----:B------:R-:W0:Y:S01]  /*9220*/  MUFU.EX2 R48, R48 ;  /* 0x0000003000307308 */ /* 0x000e220000000800 */
[----:B------:R-:W-:Y:S01]  /*9230*/  FADD.FTZ R26, R50, R29 ;  /* 0x0000001d321a7221 */ /* 0x000fe20000010000 */
[----:B---3--:R-:W-:-:S02]  /*9240*/  FADD.FTZ R20, R38, R25 ;  /* 0x0000001926147221 */ /* 0x008fc40000010000 */
[----:B------:R1:W-:Y:S01]  /*9250*/  STSM.16.M88.4 [R19], R12 ;  /* 0x0000000c13007844 */ /* 0x0003e20000000200 */
[----:B------:R-:W-:Y:S01]  /*9260*/  FADD.FTZ R27, R51, R26 ;  /* 0x0000001a331b7221 */ /* 0x000fe20000010000 */
[----:B------:R-:W-:Y:S02]  /*9270*/  F2FP.BF16.F32.PACK_AB R26, R41, R40 ;  /* 0x00000028291a723e */ /* 0x000fe400000010ff */
[----:B------:R-:W3:Y:S01]  /*9280*/  MUFU.EX2 R45, R45 ;  /* 0x0000002d002d7308 */ /* 0x000ee20000000800 */
[----:B--2---:R-:W-:Y:S01]  /*9290*/  FADD.FTZ R25, R39, R20 ;  /* 0x0000001427197221 */ /* 0x004fe20000010000 */
[----:B------:R-:W-:Y:S01]  /*92a0*/  FADD.FTZ R32, R54, R27 ;  /* 0x0000001b36207221 */ /* 0x000fe20000010000 */
[----:B------:R-:W-:-:S05]  /*92b0*/  F2FP.BF16.F32.PACK_AB R27, R2, R31 ;  /* 0x0000001f021b723e */ /* 0x000fca00000010ff */
[----:B------:R-:W2:Y:S01]  /*92c0*/  MUFU.EX2 R43, R43 ;  /* 0x0000002b002b7308 */ /* 0x000ea20000000800 */
[C---:B0-----:R-:W-:Y:S01]  /*92d0*/  FADD.FTZ R20, R48.reuse, R25 ;  /* 0x0000001930147221 */ /* 0x041fe20000010000 */
[----:B------:R-:W-:Y:S01]  /*92e0*/  FADD.FTZ R25, R55, R32 ;  /* 0x0000002037197221 */ /* 0x000fe20000010000 */
[----:B------:R-:W-:Y:S02]  /*92f0*/  F2FP.BF16.F32.PACK_AB R7, R48, R39 ;  /* 0x000000273007723e */ /* 0x000fe400000010ff */
[----:B------:R-:W-:Y:S01]  /*9300*/  FADD.FTZ R20, R11, R20 ;  /* 0x000000140b147221 */ /* 0x000fe20000010000 */
[----:B------:R-:W-:Y:S01]  /*9310*/  FADD.FTZ R32, R58, R25 ;  /* 0x000000193a207221 */ /* 0x000fe20000010000 */
[----:B------:R-:W-:Y:S01]  /*9320*/  F2FP.BF16.F32.PACK_AB R25, R30, R21 ;  /* 0x000000151e19723e */ /* 0x000fe200000010ff */
[----:B------:R-:W0:Y:S01]  /*9330*/  MUFU.EX2 R44, R44 ;  /* 0x0000002c002c7308 */ /* 0x000e220000000800 */
[----:B---3--:R-:W-:Y:S01]  /*9340*/  FADD.FTZ R20, R45, R20 ;  /* 0x000000142d147221 */ /* 0x008fe20000010000 */
[----:B------:R-:W-:Y:S01]  /*9350*/  FADD.FTZ R5, R59, R32 ;  /* 0x000000203b057221 */ /* 0x000fe20000010000 */
[----:B-1----:R-:W-:Y:S01]  /*9360*/  F2FP.BF16.F32.PACK_AB R14, R67, R66 ;  /* 0x00000042430e723e */ /* 0x002fe200000010ff */
[----:B------:R1:W-:Y:S02]  /*9370*/  STSM.16.M88.4 [R18], R24 ;  /* 0x0000001812007844 */ /* 0x0003e40000000200 */
[----:B------:R-:W-:Y:S01]  /*9380*/  FADD.FTZ R2, R62, R5 ;  /* 0x000000053e027221 */ /* 0x000fe20000010000 */
[----:B------:R-:W-:Y:S01]  /*9390*/  F2FP.BF16.F32.PACK_AB R5, R38, R36 ;  /* 0x000000242605723e */ /* 0x000fe200000010ff */
[----:B------:R-:W3:Y:S01]  /*93a0*/  MUFU.EX2 R42, R42 ;  /* 0x0000002a002a7308 */ /* 0x000ee20000000800 */
[----:B--2---:R-:W-:Y:S01]  /*93b0*/  FADD.FTZ R13, R43, R20 ;  /* 0x000000142b0d7221 */ /* 0x004fe20000010000 */
[----:B------:R-:W-:-:S02]  /*93c0*/  FADD.FTZ R15, R63, R2 ;  /* 0x000000023f0f7221 */ /* 0x000fc40000010000 */
[----:B------:R2:W-:Y:S02]  /*93d0*/  STSM.16.M88.4 [R17+0x27800], R4 ;  /* 0x0278000411007844 */ /* 0x0005e40000000200 */
[----:B------:R-:W-:Y:S01]  /*93e0*/  FADD.FTZ R2, R66, R15 ;  /* 0x0000000f42027221 */ /* 0x000fe20000010000 */
[----:B------:R-:W-:Y:S01]  /*93f0*/  F2FP.BF16.F32.PACK_AB R15, R69, R68 ;  /* 0x00000044450f723e */ /* 0x000fe200000010ff */
[----:B------:R-:W4:Y:S01]  /*9400*/  MUFU.EX2 R28, R65 ;  /* 0x00000041001c7308 */ /* 0x000f220000000800 */
[----:B0-----:R-:W-:Y:S01]  /*9410*/  FADD.FTZ R13, R44, R13 ;  /* 0x0000000d2c0d7221 */ /* 0x001fe20000010000 */
[----:B------:R-:W-:Y:S01]  /*9420*/  FADD.FTZ R12, R67, R2 ;  /* 0x00000002430c7221 */ /* 0x000fe20000010000 */
[----:B-1----:R-:W-:-:S03]  /*9430*/  F2FP.BF16.F32.PACK_AB R24, R75, R73 ;  /* 0x000000494b18723e */ /* 0x002fc600000010ff */
[----:B------:R-:W-:Y:S01]  /*9440*/  FADD.FTZ R20, R73, R12 ;  /* 0x0000000c49147221 */ /* 0x000fe20000010000 */
[----:B------:R-:W-:Y:S01]  /*9450*/  F2FP.BF16.F32.PACK_AB R12, R63, R62 ;  /* 0x0000003e3f0c723e */ /* 0x000fe200000010ff */
[----:B------:R-:W0:Y:S01]  /*9460*/  MUFU.EX2 R70, R70 ;  /* 0x0000004600467308 */ /* 0x000e220000000800 */
[----:B---3--:R-:W-:Y:S01]  /*9470*/  FADD.FTZ R13, R42, R13 ;  /* 0x0000000d2a0d7221 */ /* 0x008fe20000010000 */
[----:B------:R-:W-:Y:S01]  /*9480*/  F2FP.BF16.F32.PACK_AB R26, R78, R77 ;  /* 0x0000004d4e1a723e */ /* 0x000fe200000010ff */
[----:B------:R-:W-:Y:S01]  /*9490*/  FADD.FTZ R20, R75, R20 ;  /* 0x000000144b147221 */ /* 0x000fe20000010000 */
[----:B--2---:R-:W-:Y:S02]  /*94a0*/  F2FP.BF16.F32.PACK_AB R4, R55, R54 ;  /* 0x000000363704723e */ /* 0x004fe400000010ff */
[----:B------:R-:W-:Y:S02]  /*94b0*/  F2FP.BF16.F32.PACK_AB R6, R59, R58 ;  /* 0x0000003a3b06723e */ /* 0x000fe400000010ff */
[----:B------:R-:W1:Y:S01]  /*94c0*/  MUFU.EX2 R71, R71 ;  /* 0x0000004700477308 */ /* 0x000e620000000800 */
[----:B----4-:R-:W-:Y:S01]  /*94d0*/  FADD.FTZ R13, R28, R13 ;  /* 0x0000000d1c0d7221 */ /* 0x010fe20000010000 */
[----:B------:R-:W-:-:S02]  /*94e0*/  F2FP.BF16.F32.PACK_AB R5, R45, R11 ;  /* 0x0000000b2d05723e */ /* 0x000fc400000010ff */
[----:B------:R-:W-:Y:S01]  /*94f0*/  F2FP.BF16.F32.PACK_AB R7, R44, R43 ;  /* 0x0000002b2c07723e */ /* 0x000fe200000010ff */
[----:B------:R-:W-:-:S03]  /*9500*/  FADD.FTZ R2, R68, R13 ;  /* 0x0000000d44027221 */ /* 0x000fc60000010000 */
[----:B------:R-:W2:Y:S01]  /*9510*/  MUFU.EX2 R21, R74 ;  /* 0x0000004a00157308 */ /* 0x000ea20000000800 */
[----:B------:R-:W-:Y:S01]  /*9520*/  FADD.FTZ R13, R69, R2 ;  /* 0x00000002450d7221 */ /* 0x000fe20000010000 */
[----:B------:R3:W-:Y:S03]  /*9530*/  STSM.16.M88.4 [R23], R4 ;  /* 0x0000000417007844 */ /* 0x0007e60000000200 */
[----:B0-----:R-:W-:Y:S01]  /*9540*/  FADD.FTZ R2, R70, R13 ;  /* 0x0000000d46027221 */ /* 0x001fe20000010000 */
[----:B------:R-:W-:Y:S02]  /*9550*/  F2FP.BF16.F32.PACK_AB R13, R28, R42 ;  /* 0x0000002a1c0d723e */ /* 0x000fe400000010ff */
[----:B------:R0:W4:Y:S01]  /*9560*/  MUFU.EX2 R29, R3 ;  /* 0x00000003001d7308 */ /* 0x0001220000000800 */
[C---:B-1----:R-:W-:Y:S01]  /*9570*/  F2FP.BF16.F32.PACK_AB R25, R71.reuse, R70 ;  /* 0x000000464719723e */ /* 0x042fe200000010ff */
[----:B------:R-:W-:Y:S01]  /*9580*/  FADD.FTZ R2, R71, R2 ;  /* 0x0000000247027221 */ /* 0x000fe20000010000 */
[----:B------:R3:W-:Y:S01]  /*9590*/  STSM.16.M88.4 [R19+0x6000], R12 ;  /* 0x0060000c13007844 */ /* 0x0007e20000000200 */
[----:B0-----:R-:W-:-:S02]  /*95a0*/  FADD.FTZ R3, R77, R20 ;  /* 0x000000144d037221 */ /* 0x001fc40000010000 */
[----:B--2---:R-:W-:Y:S02]  /*95b0*/  FADD.FTZ R2, R21, R2 ;  /* 0x0000000215027221 */ /* 0x004fe40000010000 */
[----:B------:R-:W-:Y:S01]  /*95c0*/  FADD.FTZ R3, R78, R3 ;  /* 0x000000034e037221 */ /* 0x000fe20000010000 */
[C---:B----4-:R-:W-:Y:S01]  /*95d0*/  F2FP.BF16.F32.PACK_AB R27, R29.reuse, R21 ;  /* 0x000000151d1b723e */ /* 0x050fe200000010ff */
[----:B------:R-:W-:-:S04]  /*95e0*/  FADD.FTZ R2, R29, R2 ;  /* 0x000000021d027221 */ /* 0x000fc80000010000 */
[----:B------:R3:W-:Y:S01]  /*95f0*/  STSM.16.M88.4 [R18+0x6000], R24 ;  /* 0x0060001812007844 */ /* 0x0007e20000000200 */
[----:B------:R0:W-:Y:S06]  /*9600*/  MEMBAR.ALL.CTA ;  /* 0x0000000000007992 */ /* 0x0001ec0000008000 */
[----:B0-----:R-:W0:Y:S02]  /*9610*/  FENCE.VIEW.ASYNC.S ;  /* 0x00000000000073c6 */ /* 0x001e240000000000 */
[----:B0-----:R-:W-:Y:S01]  /*9620*/  NOP ;  /* 0x0000000000007918 */ /* 0x001fe20000000000 */
[----:B------:R-:W-:Y:S05]  /*9630*/  @P2 BRA `(.L_x_1117) ;  /* 0xffffffc400c02947 */ /* 0x000fea000383ffff */
[----:B------:R-:W-:Y:S01]  /*9640*/  IMAD.MOV.U32 R9, RZ, RZ, R10 ;  /* 0x000000ffff097224 */ /* 0x000fe200078e000a */
[----:B------:R-:W-:Y:S01]  /*9650*/  UMOV UR48, UR58 ;  /* 0x0000003a00307c82 */ /* 0x000fe20008000000 */
[----:B------:R-:W-:Y:S01]  /*9660*/  IMAD.MOV.U32 R8, RZ, RZ, R72 ;  /* 0x000000ffff087224 */ /* 0x000fe200078e0048 */
[----:B------:R-:W-:-:S06]  /*9670*/  UMOV UR51, UR57 ;  /* 0x0000003900337c82 */ /* 0x000fcc0008000000 */
.L_x_1100:
[----:B------:R-:W-:Y:S01]  /*9680*/  ULDC UR6, c[0x0][0x448] ;  /* 0x0001120000067ab9 */ /* 0x000fe20000000800 */
[----:B------:R-:W-:Y:S01]  /*9690*/  ULDC UR18, c[0x0][0x9e4] ;  /* 0x0002790000127ab9 */ /* 0x000fe20000000800 */
[----:B------:R-:W-:Y:S02]  /*96a0*/  UISETP.NE.AND UP0, UPT, UR6, 0x1, UPT ;  /* 0x000000010600788c */ /* 0x000fe4000bf05270 */
[----:B------:R-:W-:Y:S02]  /*96b0*/  UISETP.GE.AND UP1, UPT, UR18, 0x1, UPT ;  /* 0x000000011200788c */ /* 0x000fe4000bf26270 */
[----:B------:R-:W-:Y:S02]  /*96c0*/  UIADD3 UR10, UR40, 0xbf, URZ ;  /* 0x000000bf280a7890 */ /* 0x000fe4000fffe03f */
[----:B------:R-:W-:Y:S02]  /*96d0*/  UIADD3 UR11, UR39, 0x1, -UR47 ;  /* 0x00000001270b7890 */ /* 0x000fe4000fffe82f */
[----:B------:R-:W-:Y:S01]  /*96e0*/  PLOP3.LUT P5, PT, PT, PT, UP1, 0x80, 0x0 ;  /* 0x000000000000781c */ /* 0x000fe20003faf018 */
[----:B------:R-:W-:-:S02]  /*96f0*/  ULDC UR15, c[0x0][0x9dc] ;  /* 0x00027700000f7ab9 */ /* 0x000fc40000000800 */
[----:B------:R-:W-:Y:S01]  /*9700*/  @UP0 ULDC UR6, c[0x0][0x44c] ;  /* 0x0001130000060ab9 */ /* 0x000fe20000000800 */
[----:B------:R-:W-:Y:S01]  /*9710*/  @UP0 ULDC UR14, c[0x0][0x450] ;  /* 0x00011400000e0ab9 */ /* 0x000fe20000000800 */
[----:B------:R-:W-:-:S04]  /*9720*/  UIMAD.WIDE.U32 UR6, UR10, UR6, URZ ;  /* 0x000000060a0672a5 */ /* 0x000fc8000f8e003f */
[----:B------:R-:W-:-:S04]  /*9730*/  @UP0 USHF.R.U32.HI UR10, URZ, UR14, UR7 ;  /* 0x0000000e3f0a0299 */ /* 0x000fc80008011607 */
[----:B------:R-:W-:-:S04]  /*9740*/  UIADD3 UR10, UR11, UR10, URZ ;  /* 0x0000000a0b0a7290 */ /* 0x000fc8000fffe03f */
[----:B------:R-:W-:Y:S01]  /*9750*/  UIADD3 UR15, UR10, -UR15, URZ ;  /* 0x8000000f0a0f7290 */ /* 0x000fe2000fffe03f */
[----:B------:R-:W-:Y:S11]  /*9760*/  @!P5 BRA `(.L_x_1118) ;  /* 0x000000000048d947 */ /* 0x000ff60003800000 */
[----:B------:R-:W-:Y:S02]  /*9770*/  UMOV UR14, UR10 ;  /* 0x0000000a000e7c82 */ /* 0x000fe40008000000 */
        /* <DEDUP_REMOVED lines=10> */
.L_x_1119:
[----:B------:R-:W-:-:S11]  /*9820*/  UISETP.NE.AND UP1, UPT, UR18, 0x1, UPT ;  /* 0x000000011200788c */ /* 0x000fd6000bf25270 */
[----:B------:R-:W-:Y:S02]  /*9830*/  @UP1 ULDC.64 UR6, c[0x0][0x9e8] ;  /* 0x00027a0000061ab9 */ /* 0x000fe40000000a00 */
[----:B------:R-:W-:-:S04]  /*9840*/  UIMAD.WIDE.U32 UR10, UR14, UR6, URZ ;  /* 0x000000060e0a72a5 */ /* 0x000fc8000f8e003f */
[----:B------:R-:W-:-:S12]  /*9850*/  @UP1 USHF.R.U32.HI UR14, URZ, UR7, UR11 ;  /* 0x000000073f0e1299 */ /* 0x000fd8000801160b */
.L_x_1120:
[----:B------:R-:W-:-:S04]  /*9860*/  UIMAD UR14, UR14, UR18, URZ ;  /* 0x000000120e0e72a4 */ /* 0x000fc8000f8e023f */
[----:B------:R-:W-:-:S04]  /*9870*/  UISETP.LT.AND UP1, UPT, UR15, UR14, UPT ;  /* 0x0000000e0f00728c */ /* 0x000fc8000bf21270 */
[----:B------:R-:W-:-:S12]  /*9880*/  USEL UR15, UR15, UR14, !UP1 ;  /* 0x0000000e0f0f7287 */ /* 0x000fd8000c800000 */
.L_x_1118:
[----:B------:R-:W-:-:S04]  /*9890*/  UIADD3 UR15, UR15, 0x7f, URZ ;  /* 0x0000007f0f0f7890 */ /* 0x000fc8000fffe03f */
[----:B------:R-:W-:-:S04]  /*98a0*/  USHF.R.S32.HI UR6, URZ, 0x1f, UR15 ;  /* 0x0000001f3f067899 */ /* 0x000fc8000801140f */
[----:B------:R-:W-:-:S04]  /*98b0*/  ULEA.HI UR6, UR6, UR15, URZ, 0x7 ;  /* 0x0000000f06067291 */ /* 0x000fc8000f8f383f */
[----:B------:R-:W-:-:S04]  /*98c0*/  USHF.R.S32.HI UR6, URZ, 0x7, UR6 ;  /* 0x000000073f067899 */ /* 0x000fc80008011406 */
[----:B------:R-:W-:-:S04]  /*98d0*/  UISETP.LT.AND UP1, UPT, UR37, UR6, UPT ;  /* 0x000000062500728c */ /* 0x000fc8000bf21270 */
[----:B------:R-:W-:-:S06]  /*98e0*/  USEL UR54, UR37, UR6, !UP1 ;  /* 0x0000000625367287 */ /* 0x000fcc000c800000 */
[----:B------:R-:W-:-:S13]  /*98f0*/  ISETP.GE.AND P2, PT, R0, UR54, PT ;  /* 0x0000003600007c0c */ /* 0x000fda000bf46270 */
[----:B------:R-:W-:Y:S05]  /*9900*/  @!P2 BRA `(.L_x_1121) ;  /* 0x000000280028a947 */ /* 0x000fea0003800000 */
[----:B--23--:R-:W-:Y:S01]  /*9910*/  IMAD.MOV.U32 R5, RZ, RZ, R9 ;  /* 0x000000ffff057224 */ /* 0x00cfe200078e0009 */
[----:B------:R-:W-:Y:S01]  /*9920*/  UMOV UR28, UR51 ;  /* 0x00000033001c7c82 */ /* 0x000fe20008000000 */
[----:B------:R-:W-:Y:S01]  /*9930*/  IMAD.MOV.U32 R4, RZ, RZ, R8 ;  /* 0x000000ffff047224 */ /* 0x000fe200078e0008 */
[----:B------:R-:W-:Y:S01]  /*9940*/  UMOV UR55, UR48 ;  /* 0x0000003000377c82 */ /* 0x000fe20008000000 */
[----:B------:R-:W-:Y:S01]  /*9950*/  ULDC UR35, c[0x0][0x9d8] ;  /* 0x0002760000237ab9 */ /* 0x000fe20000000800 */
[----:B------:R-:W-:-:S05]  /*9960*/  ULDC UR34, c[0x0][0x988] ;  /* 0x0002620000227ab9 */ /* 0x000fca0000000800 */
.L_x_1130:
[----:B------:R-:W-:Y:S01]  /*9970*/  UIADD3 UR48, UR55, 0x1, URZ ;  /* 0x0000000137307890 */ /* 0x000fe2000fffe03f */
[----:B------:R-:W-:-:S03]  /*9980*/  ISETP.NE.AND P3, PT, RZ, UR45, PT ;  /* 0x0000002dff007c0c */ /* 0x000fc6000bf65270 */
[----:B------:R-:W-:-:S04]  /*9990*/  UISETP.NE.AND UP1, UPT, UR48, 0x2, UPT ;  /* 0x000000023000788c */ /* 0x000fc8000bf25270 */
[----:B------:R-:W-:Y:S02]  /*99a0*/  USEL UR51, URZ, 0x1, UP1 ;  /* 0x000000013f337887 */ /* 0x000fe40008800000 */
[----:B------:R-:W-:Y:S02]  /*99b0*/  USEL UR48, UR48, URZ, UP1 ;  /* 0x0000003f30307287 */ /* 0x000fe40008800000 */
[----:B------:R-:W-:Y:S02]  /*99c0*/  ULOP3.LUT UR51, UR28, UR51, URZ, 0x3c, !UPT ;  /* 0x000000331c337292 */ /* 0x000fe4000f8e3c3f */
[----:B--2---:R-:W-:Y:S10]  /*99d0*/  @P3 BRA `(.L_x_1122) ;  /* 0x00000000002c3947 */ /* 0x004ff40003800000 */
[----:B------:R-:W-:Y:S05]  /*99e0*/  @!P0 BRA `(.L_x_1123) ;  /* 0x0000000000048947 */ /* 0x000fea0003800000 */
[----:B------:R-:W-:Y:S01]  /*99f0*/  BPT.TRAP 0x1 ;  /* 0x000000040000795c */ /* 0x000fe20000300000 */
.L_x_1123:
[----:B------:R-:W-:Y:S01]  /*9a00*/  ULEA UR6, UR48, UR42, 0x3 ;  /* 0x0000002a30067291 */ /* 0x000fe2000f8e183f */
[----:B------:R-:W-:-:S05]  /*9a10*/  IMAD.U32 R6, RZ, RZ, UR51 ;  /* 0x00000033ff067e24 */ /* 0x000fca000f8e00ff */
[----:B------:R-:W-:-:S04]  /*9a20*/  SHF.L.U32 R6, R6, 0x1f, RZ ;  /* 0x0000001f06067819 */ /* 0x000fc800000006ff */
[----:B------:R0:W1:Y:S01]  /*9a30*/  SYNCS.PHASECHK.TRANS64.TRYWAIT P2, [UR6+0x2d830], R6 ;  /* 0x02d83006ff0075a7 */ /* 0x0000620008040146 */
[----:B------:R-:W-:Y:S05]  /*9a40*/  @!P0 BRA `(.L_x_1124) ;  /* 0x0000000000048947 */ /* 0x000fea0003800000 */
[----:B------:R-:W-:Y:S01]  /*9a50*/  BPT.TRAP 0x1 ;  /* 0x000000040000795c */ /* 0x000fe20000300000 */
.L_x_1124:
[----:B-1----:R-:W-:Y:S05]  /*9a60*/  @P2 BRA `(.L_x_1122) ;  /* 0x0000000000082947 */ /* 0x002fea0003800000 */
[----:B------:R-:W1:Y:S02]  /*9a70*/  SYNCS.PHASECHK.TRANS64.TRYWAIT P2, [UR6+0x2d830], R6 ;  /* 0x02d83006ff0075a7 */ /* 0x000e640008040146 */
[----:B-1----:R-:W-:Y:S05]  /*9a80*/  @!P2 BRA `(.L_x_1125) ;  /* 0x0000010400d8a947 */ /* 0x002fea0003800000 */
.L_x_1122:
[----:B-1----:R-:W1:Y:S01]  /*9a90*/  S2R R7, SR_TID.X ;  /* 0x0000000000077919 */ /* 0x002e620000002100 */
        /* <DEDUP_REMOVED lines=36> */
.L_x_1127:
[----:B------:R-:W-:Y:S01]  /*9ce0*/  ULEA UR6, UR55, UR42, 0x3 ;  /* 0x0000002a37067291 */ /* 0x000fe2000f8e183f */
[----:B------:R-:W-:-:S05]  /*9cf0*/  IMAD.U32 R6, RZ, RZ, UR28 ;  /* 0x0000001cff067e24 */ /* 0x000fca000f8e00ff */
[----:B------:R-:W-:-:S04]  /*9d00*/  SHF.L.U32 R6, R6, 0x1f, RZ ;  /* 0x0000001f06067819 */ /* 0x000fc800000006ff */
[----:B------:R0:W1:Y:S01]  /*9d10*/  SYNCS.PHASECHK.TRANS64.TRYWAIT P2, [UR6+0x2d850], R6 ;  /* 0x02d85006ff0075a7 */ /* 0x0000620008040146 */
[----:B------:R-:W-:Y:S05]  /*9d20*/  @!P0 BRA `(.L_x_1128) ;  /* 0x0000000000048947 */ /* 0x000fea0003800000 */
[----:B------:R-:W-:Y:S01]  /*9d30*/  BPT.TRAP 0x1 ;  /* 0x000000040000795c */ /* 0x000fe20000300000 */
.L_x_1128:
[----:B-1----:R-:W-:Y:S05]  /*9d40*/  @P2 BRA `(.L_x_1126) ;  /* 0x0000000000082947 */ /* 0x002fea0003800000 */
[----:B------:R-:W1:Y:S02]  /*9d50*/  SYNCS.PHASECHK.TRANS64.TRYWAIT P2, [UR6+0x2d850], R6 ;  /* 0x02d85006ff0075a7 */ /* 0x000e640008040146 */
[----:B-1----:R-:W-:Y:S05]  /*9d60*/  @!P2 BRA `(.L_x_1129) ;  /* 0x000001040038a947 */ /* 0x002fea0003800000 */
.L_x_1126:
[----:B------:R-:W-:Y:S01]  /*9d70*/  UIADD3 UR6, UR42, 0x400, URZ ;  /* 0x000004002a067890 */ /* 0x000fe2000fffe03f */
[----:B------:R-:W-:Y:S01]  /*9d80*/  WARPGROUP.ARRIVE ;  /* 0x00000000000079c5 */ /* 0x000fe20000000000 */
[----:B------:R-:W-:Y:S01]  /*9d90*/  UMOV UR29, 0x40000040 ;  /* 0x40000040001d7882 */ /* 0x000fe20000000000 */
[----:B------:R-:W-:Y:S01]  /*9da0*/  UMOV UR31, 0x80000020 ;  /* 0x80000020001f7882 */ /* 0x000fe20000000000 */
[----:B------:R-:W-:Y:S01]  /*9db0*/  USHF.R.U32.HI UR6, URZ, 0x4, UR6 ;  /* 0x000000043f067899 */ /* 0x000fe20008011606 */
[----:B01----:R-:W-:Y:S01]  /*9dc0*/  FMUL.FTZ R6, R24, UR35 ;  /* 0x0000002318067c20 */ /* 0x003fe20008410000 */
[----:B------:R-:W-:Y:S01]  /*9dd0*/  FMUL.FTZ R7, R25, UR35 ;  /* 0x0000002319077c20 */ /* 0x000fe20008410000 */
[----:B------:R-:W-:Y:S01]  /*9de0*/  FMUL.FTZ R9, R28, UR35 ;  /* 0x000000231c097c20 */ /* 0x000fe20008410000 */
        /* <DEDUP_REMOVED lines=82> */
[----:B0-----:R-:W-:-:S07]  /*a310*/  FMNMX.FTZ R8, R20, R8, !PT ;  /* 0x0000000814087209 */ /* 0x001fce0007810000 */
[----:B------:R-:W0:Y:S01]  /*a320*/  MUFU.TANH R25, R25 ;  /* 0x0000001900197308 */ /* 0x000e220000002400 */
[----:B---3--:R-:W-:-:S07]  /*a330*/  FMNMX.FTZ R8, R21, R8, !PT ;  /* 0x0000000815087209 */ /* 0x008fce0007810000 */
[----:B------:R-:W3:Y:S01]  /*a340*/  MUFU.TANH R28, R28 ;  /* 0x0000001c001c7308 */ /* 0x000ee20000002400 */
[----:B--2---:R-:W-:Y:S02]  /*a350*/  FMNMX.FTZ R8, R24, R8, !PT ;  /* 0x0000000818087209 */ /* 0x004fe40007810000 */
[----:B-1----:R-:W-:Y:S02]  /*a360*/  SHF.R.U32.HI R149, RZ, 0x7, R80 ;  /* 0x00000007ff957819 */ /* 0x002fe40000011650 */
[----:B------:R-:W-:-:S03]  /*a370*/  ISETP.GE.U32.AND P2, PT, R80, 0x180, PT ;  /* 0x000001805000780c */ /* 0x000fc60003f46070 */
[----:B------:R-:W1:Y:S01]  /*a380*/  MUFU.TANH R29, R29 ;  /* 0x0000001d001d7308 */ /* 0x000e620000002400 */
        /* <DEDUP_REMOVED lines=8> */
[----:B------:R-:W2:Y:S01]  /*a410*/  MUFU.TANH R33, R33 ;  /* 0x0000002100217308 */ /* 0x000ea20000002400 */
[----:B------:R-:W-:Y:S01]  /*a420*/  UMOV UR29, 0x40000040 ;  /* 0x40000040001d7882 */ /* 0x000fe20000000000 */
[----:B------:R-:W-:Y:S01]  /*a430*/  UMOV UR31, 0x80000020 ;  /* 0x80000020001f7882 */ /* 0x000fe20000000000 */
[----:B-1----:R-:W-:-:S05]  /*a440*/  FMNMX.FTZ R8, R29, R8, !PT ;  /* 0x000000081d087209 */ /* 0x002fca0007810000 */
        /* <DEDUP_REMOVED lines=39> */
[----:B------:R-:W-:Y:S01]  /*a6c0*/  MUFU.TANH R27, R27 ;  /* 0x0000001b001b7308 */ /* 0x000fe20000002400 */
[----:B--2---:R-:W-:-:S05]  /*a6d0*/  FMNMX.FTZ R8, R64, R8, !PT ;  /* 0x0000000840087209 */ /* 0x004fca0007810000 */
[----:B------:R-:W0:Y:S02]  /*a6e0*/  SHFL.BFLY PT, R65, R8, 0x2, 0x1f ;  /* 0x0c401f0008417f89 */ /* 0x000e2400000e0000 */
[----:B------:R-:W-:Y:S01]  /*a6f0*/  MUFU.TANH R30, R30 ;  /* 0x0000001e001e7308 */ /* 0x000fe20000002400 */
[----:B-1----:R-:W-:-:S07]  /*a700*/  FMNMX.FTZ R62, R26, R5, !PT ;  /* 0x000000051a3e7209 */ /* 0x002fce0007810000 */
[----:B------:R-:W-:Y:S08]  /*a710*/  MUFU.TANH R31, R31 ;  /* 0x0000001f001f7308 */ /* 0x000ff00000002400 */
[----:B------:R-:W-:Y:S01]  /*a720*/  MUFU.TANH R34, R34 ;  /* 0x0000002200227308 */ /* 0x000fe20000002400 */
[----:B0-----:R-:W-:-:S07]  /*a730*/  FMNMX.FTZ R8, R8, R65, !PT ;  /* 0x0000004108087209 */ /* 0x001fce0007810000 */
[----:B------:R-:W-:Y:S01]  /*a740*/  MUFU.TANH R35, R35 ;  /* 0x0000002300237308 */ /* 0x000fe20000002400 */
[----:B------:R-:W0:Y:S07]  /*a750*/  SHFL.BFLY PT, R65, R8, 0x1, 0x1f ;  /* 0x0c201f0008417f89 */ /* 0x000e2e00000e0000 */
[----:B------:R-:W-:Y:S08]  /*a760*/  MUFU.TANH R38, R38 ;  /* 0x0000002600267308 */ /* 0x000ff00000002400 */
[----:B------:R-:W-:Y:S08]  /*a770*/  MUFU.TANH R39, R39 ;  /* 0x0000002700277308 */ /* 0x000ff00000002400 */
[----:B------:R-:W-:Y:S01]  /*a780*/  MUFU.TANH R42, R42 ;  /* 0x0000002a002a7308 */ /* 0x000fe20000002400 */
[----:B0-----:R-:W-:-:S05]  /*a790*/  FMNMX.FTZ R8, R8, R65, !PT ;  /* 0x0000004108087209 */ /* 0x001fca0007810000 */
[C---:B------:R-:W-:Y:S01]  /*a7a0*/  FADD.FTZ R65, -R8.reuse, R4 ;  /* 0x0000000408417221 */ /* 0x040fe20000010100 */
[----:B------:R-:W-:Y:S01]  /*a7b0*/  FMUL.FTZ R4, R8, UR34 ;  /* 0x0000002208047c20 */ /* 0x000fe20008410000 */
[----:B------:R-:W-:Y:S02]  /*a7c0*/  MUFU.TANH R43, R43 ;  /* 0x0000002b002b7308 */ /* 0x000fe40000002400 */
[----:B------:R-:W-:Y:S01]  /*a7d0*/  FMUL.FTZ R65, R65, UR34 ;  /* 0x0000002241417c20 */ /* 0x000fe20008410000 */
[--C-:B------:R-:W-:Y:S01]  /*a7e0*/  FFMA.FTZ R6, R6, UR34, -R4.reuse ;  /* 0x0000002206067c23 */ /* 0x100fe20008010804 */
[--C-:B------:R-:W-:Y:S01]  /*a7f0*/  FFMA.FTZ R7, R7, UR34, -R4.reuse ;  /* 0x0000002207077c23 */ /* 0x100fe20008010804 */
[----:B------:R-:W-:Y:S02]  /*a800*/  WARPGROUP.DEPBAR.LE gsb0, 0x0 ;  /* 0x00008000000079c5 */ /* 0x000fe40000010000 */
[----:B------:R-:W-:Y:S01]  /*a810*/  WARPGROUP.ARRIVE ;  /* 0x00000000000079c5 */ /* 0x000fe20000000000 */
[--C-:B------:R-:W-:Y:S01]  /*a820*/  FFMA.FTZ R9, R9, UR34, -R4.reuse ;  /* 0x0000002209097c23 */ /* 0x100fe20008010804 */
[--C-:B------:R-:W-:Y:S01]  /*a830*/  FFMA.FTZ R68, R10, UR34, -R4.reuse ;  /* 0x000000220a447c23 */ /* 0x100fe20008010804 */
[--C-:B------:R-:W-:Y:S01]  /*a840*/  FFMA.FTZ R11, R11, UR34, -R4.reuse ;  /* 0x000000220b0b7c23 */ /* 0x100fe20008010804 */
[--C-:B------:R-:W-:Y:S01]  /*a850*/  FFMA.FTZ R12, R12, UR34, -R4.reuse ;  /* 0x000000220c0c7c23 */ /* 0x100fe20008010804 */
[--C-:B------:R-:W-:Y:S01]  /*a860*/  FFMA.FTZ R13, R13, UR34, -R4.reuse ;  /* 0x000000220d0d7c23 */ /* 0x100fe20008010804 */
[----:B------:R-:W-:Y:S01]  /*a870*/  HGMMA.64x96x16.F32.BF16 R88, gdesc[UR28].tnspB, R88, gsb0 ;  /* 0x416000001c5879f0 */ /* 0x000fe20008001858 */
[----:B------:R-:W-:Y:S01]  /*a880*/  UIADD3 UR28, UR6, 0x600, URZ ;  /* 0x00000600061c7890 */ /* 0x000fe2000fffe03f */
[--C-:B------:R-:W-:Y:S01]  /*a890*/  FFMA.FTZ R14, R14, UR34, -R4.reuse ;  /* 0x000000220e0e7c23 */ /* 0x100fe20008010804 */
[----:B------:R-:W-:Y:S01]  /*a8a0*/  UIADD3 UR30, UR7, 0x100, URZ ;  /* 0x00000100071e7890 */ /* 0x000fe2000fffe03f */
[--C-:B------:R-:W-:Y:S01]  /*a8b0*/  FFMA.FTZ R15, R15, UR34, -R4.reuse ;  /* 0x000000220f0f7c23 */ /* 0x100fe20008010804 */
[----:B------:R-:W-:Y:S01]  /*a8c0*/  UMOV UR29, 0x40000040 ;  /* 0x40000040001d7882 */ /* 0x000fe20000000000 */
[----:B------:R-:W-:Y:S01]  /*a8d0*/  UMOV UR31, 0x80000020 ;  /* 0x80000020001f7882 */ /* 0x000fe20000000000 */
        /* <DEDUP_REMOVED lines=23> */
[----:B------:R0:W-:Y:S08]  /*aa50*/  MUFU.EX2 R10, R65 ;  /* 0x00000041000a7308 */ /* 0x0001f00000000800 */
[----:B------:R-:W1:Y:S01]  /*aa60*/  MUFU.EX2 R4, R6 ;  /* 0x0000000600047308 */ /* 0x000e620000000800 */
[----:B0-----:R-:W-:Y:S01]  /*aa70*/  FMUL.FTZ R65, R67, UR35 ;  /* 0x0000002343417c20 */ /* 0x001fe20008410000 */
[----:B------:R-:W-:Y:S01]  /*aa80*/  FMUL.FTZ R67, R71, UR35 ;  /* 0x0000002347437c20 */ /* 0x000fe20008410000 */
[----:B------:R-:W-:-:S05]  /*aa90*/  FMUL.FTZ R71, R79, UR35 ;  /* 0x000000234f477c20 */ /* 0x000fca0008410000 */
[----:B------:R-:W0:Y:S08]  /*aaa0*/  MUFU.EX2 R6, R7 ;  /* 0x0000000700067308 */ /* 0x000e300000000800 */
[----:B------:R-:W-:Y:S01]  /*aab0*/  MUFU.EX2 R68, R68 ;  /* 0x0000004400447308 */ /* 0x000fe20000000800 */
[----:B-1----:R-:W-:-:S07]  /*aac0*/  FFMA.FTZ R3, R10, R3, R4 ;  /* 0x000000030a037223 */ /* 0x002fce0000010004 */
[----:B------:R-:W-:Y:S01]  /*aad0*/  MUFU.TANH R46, R46 ;  /* 0x0000002e002e7308 */ /* 0x000fe20000002400 */
[C---:B0-----:R-:W-:Y:S01]  /*aae0*/  FADD.FTZ R3, R6.reuse, R3 ;  /* 0x0000000306037221 */ /* 0x041fe20000010000 */
[----:B------:R-:W-:-:S06]  /*aaf0*/  F2FP.BF16.F32.PACK_AB R4, R6, R4 ;  /* 0x000000040604723e */ /* 0x000fcc00000010ff */
[----:B------:R0:W1:Y:S08]  /*ab00*/  MUFU.EX2 R6, R9 ;  /* 0x0000000900067308 */ /* 0x0000700000000800 */
[----:B------:R-:W2:Y:S01]  /*ab10*/  MUFU.TANH R47, R47 ;  /* 0x0000002f002f7308 */ /* 0x000ea20000002400 */
[----:B0-----:R-:W-:Y:S01]  /*ab20*/  FMNMX.FTZ R9, R27, R62, !PT ;  /* 0x0000003e1b097209 */ /* 0x001fe20007810000 */
[----:B------:R-:W-:Y:S01]  /*ab30*/  FMUL.FTZ R62, R63, UR35 ;  /* 0x000000233f3e7c20 */ /* 0x000fe20008410000 */
[----:B------:R-:W-:-:S05]  /*ab40*/  FMUL.FTZ R63, R66, UR35 ;  /* 0x00000023423f7c20 */ /* 0x000fca0008410000 */
[----:B------:R-:W0:Y:S01]  /*ab50*/  MUFU.TANH R50, R50 ;  /* 0x0000003200327308 */ /* 0x000e220000002400 */
[----:B-1----:R-:W-:Y:S01]  /*ab60*/  FADD.FTZ R3, R6, R3 ;  /* 0x0000000306037221 */ /* 0x002fe20000010000 */
[----:B------:R-:W-:-:S03]  /*ab70*/  F2FP.BF16.F32.PACK_AB R6, R68, R6 ;  /* 0x000000064406723e */ /* 0x000fc600000010ff */
[----:B------:R-:W-:Y:S01]  /*ab80*/  FADD.FTZ R3, R68, R3 ;  /* 0x0000000344037221 */ /* 0x000fe20000010000 */
[----:B------:R-:W-:Y:S02]  /*ab90*/  FMNMX.FTZ R68, R30, R9, !PT ;  /* 0x000000091e447209 */ /* 0x000fe40007810000 */
[----:B------:R1:W3:Y:S02]  /*aba0*/  MUFU.TANH R7, R69 ;  /* 0x0000004500077308 */ /* 0x0002e40000002400 */
[----:B------:R-:W-:-:S04]  /*abb0*/  FMNMX.FTZ R9, R31, R68, !PT ;  /* 0x000000441f097209 */ /* 0x000fc80007810000 */
[----:B------:R-:W-:Y:S01]  /*abc0*/  FMNMX.FTZ R66, R34, R9, !PT ;  /* 0x0000000922427209 */ /* 0x000fe20007810000 */
[----:B------:R-:W-:Y:S02]  /*abd0*/  WARPGROUP.DEPBAR.LE gsb0, 0x0 ;  /* 0x00008000000079c5 */ /* 0x000fe40000010000 */
[----:B------:R-:W-:Y:S01]  /*abe0*/  WARPGROUP.ARRIVE ;  /* 0x00000000000079c5 */ /* 0x000fe20000000000 */
[----:B------:R-:W-:Y:S01]  /*abf0*/  FMNMX.FTZ R9, R35, R66, !PT ;  /* 0x0000004223097209 */ /* 0x000fe20007810000 */
[----:B------:R-:W4:Y:S01]  /*ac00*/  MUFU.TANH R51, R51 ;  /* 0x0000003300337308 */ /* 0x000f220000002400 */
[----:B-1----:R-:W-:Y:S01]  /*ac10*/  FMUL.FTZ R69, R75, UR35 ;  /* 0x000000234b457c20 */ /* 0x002fe20008410000 */
[----:B------:R-:W-:Y:S01]  /*ac20*/  FMUL.FTZ R75, R87, UR35 ;  /* 0x00000023574b7c20 */ /* 0x000fe20008410000 */
[----:B------:R-:W-:Y:S01]  /*ac30*/  FMNMX.FTZ R66, R38, R9, !PT ;  /* 0x0000000926427209 */ /* 0x000fe20007810000 */
[----:B------:R-:W-:Y:S01]  /*ac40*/  HGMMA.64x96x16.F32.BF16 R88, gdesc[UR28].tnspB, R88, gsb0 ;  /* 0x416000001c5879f0 */ /* 0x000fe20008001858 */
[----:B------:R-:W-:-:S02]  /*ac50*/  UIADD3 UR28, UR6, 0x602, URZ ;  /* 0x00000602061c7890 */ /* 0x000fc4000fffe03f */
[----:B------:R-:W-:Y:S01]  /*ac60*/  UIADD3 UR30, UR7, 0x140, URZ ;  /* 0x00000140071e7890 */ /* 0x000fe2000fffe03f */
[----:B------:R-:W-:Y:S01]  /*ac70*/  FMNMX.FTZ R9, R39, R66, !PT ;  /* 0x0000004227097209 */ /* 0x000fe20007810000 */
[----:B------:R-:W-:Y:S01]  /*ac80*/  UMOV UR29, 0x40000040 ;  /* 0x40000040001d7882 */ /* 0x000fe20000000000 */
[----:B------:R-:W-:Y:S01]  /*ac90*/  UMOV UR31, 0x80000020 ;  /* 0x80000020001f7882 */ /* 0x000fe20000000000 */
[----:B------:R-:W1:Y:S01]  /*aca0*/  MUFU.TANH R54, R54 ;  /* 0x0000003600367308 */ /* 0x000e620000002400 */
[----:B------:R-:W-:Y:S01]  /*acb0*/  FMNMX.FTZ R68, R42, R9, !PT ;  /* 0x000000092a447209 */ /* 0x000fe20007810000 */
[----:B------:R-:W-:-:S03]  /*acc0*/  FMUL.FTZ R66, R70, UR35 ;  /* 0x0000002346427c20 */ /* 0x000fc60008410000 */
[----:B------:R-:W-:-:S03]  /*acd0*/  FMNMX.FTZ R9, R43, R68, !PT ;  /* 0x000000442b097209 */ /* 0x000fc60007810000 */
[----:B------:R-:W5:Y:S01]  /*ace0*/  MUFU.TANH R55, R55 ;  /* 0x0000003700377308 */ /* 0x000f620000002400 */
[----:B------:R-:W-:-:S04]  /*acf0*/  FMNMX.FTZ R68, R46, R9, !PT ;  /* 0x000000092e447209 */ /* 0x000fc80007810000 */
[----:B--2---:R-:W-:Y:S01]  /*ad00*/  FMNMX.FTZ R9, R47, R68, !PT ;  /* 0x000000442f097209 */ /* 0x004fe20007810000 */
[----:B------:R-:W-:Y:S02]  /*ad10*/  FMUL.FTZ R68, R74, UR35 ;  /* 0x000000234a447c20 */ /* 0x000fe40008410000 */
[----:B------:R-:W2:Y:S01]  /*ad20*/  MUFU.TANH R58, R58 ;  /* 0x0000003a003a7308 */ /* 0x000ea20000002400 */
[----:B0-----:R-:W-:-:S04]  /*ad30*/  FMNMX.FTZ R70, R50, R9, !PT ;  /* 0x0000000932467209 */ /* 0x001fc80007810000 */
[----:B---3--:R-:W-:-:S03]  /*ad40*/  FMNMX.FTZ R70, R7, R70, !PT ;  /* 0x0000004607467209 */ /* 0x008fc60007810000 */
[----:B------:R-:W0:Y:S01]  /*ad50*/  MUFU.TANH R59, R59 ;  /* 0x0000003b003b7308 */ /* 0x000e220000002400 */
[----:B----4-:R-:W-:Y:S01]  /*ad60*/  FMNMX.FTZ R9, R51, R70, !PT ;  /* 0x0000004633097209 */ /* 0x010fe20007810000 */
[----:B------:R-:W-:-:S03]  /*ad70*/  FMUL.FTZ R70, R78, UR35 ;  /* 0x000000234e467c20 */ /* 0x000fc60008410000 */
[----:B-1----:R-:W-:-:S03]  /*ad80*/  FMNMX.FTZ R72, R54, R9, !PT ;  /* 0x0000000936487209 */ /* 0x002fc60007810000 */
[----:B------:R-:W1:Y:S01]  /*ad90*/  MUFU.TANH R62, R62 ;  /* 0x0000003e003e7308 */ /* 0x000e620000002400 */
[----:B-----5:R-:W-:-:S04]  /*ada0*/  FMNMX.FTZ R9, R55, R72, !PT ;  /* 0x0000004837097209 */ /* 0x020fc80007810000 */
[----:B--2---:R-:W-:-:S03]  /*adb0*/  FMNMX.FTZ R72, R58, R9, !PT ;  /* 0x000000093a487209 */ /* 0x004fc60007810000 */
[----:B------:R-:W2:Y:S01]  /*adc0*/  MUFU.TANH R63, R63 ;  /* 0x0000003f003f7308 */ /* 0x000ea20000002400 */
[----:B0-----:R-:W-:Y:S01]  /*add0*/  FMNMX.FTZ R9, R59, R72, !PT ;  /* 0x000000483b097209 */ /* 0x001fe20007810000 */
[----:B------:R-:W-:-:S06]  /*ade0*/  FMUL.FTZ R72, R82, UR35 ;  /* 0x0000002352487c20 */ /* 0x000fcc0008410000 */
        /* <DEDUP_REMOVED lines=9> */
[----:B--2---:R-:W-:Y:S01]  /*ae80*/  FMNMX.FTZ R9, R67, R74, !PT ;  /* 0x0000004a43097209 */ /* 0x004fe20007810000 */
[----:B------:R-:W-:-:S06]  /*ae90*/  FMUL.FTZ R74, R86, UR35 ;  /* 0x00000023564a7c20 */ /* 0x000fcc0008410000 */
        /* <DEDUP_REMOVED lines=8> */
[----:B--2---:R-:W-:Y:S01]  /*af20*/  FMNMX.FTZ R76, R70, R9, !PT ;  /* 0x00000009464c7209 */ /* 0x004fe20007810000 */
[----:B------:R-:W-:Y:S02]  /*af30*/  UIADD3 UR30, UR7, 0x180, URZ ;  /* 0x00000180071e7890 */ /* 0x000fe4000fffe03f */
[----:B------:R-:W1:Y:S01]  /*af40*/  MUFU.TANH R72, R72 ;  /* 0x0000004800487308 */ /* 0x000e620000002400 */
[----:B------:R-:W-:Y:S01]  /*af50*/  UMOV UR29, 0x40000040 ;  /* 0x40000040001d7882 */ /* 0x000fe20000000000 */
[----:B------:R-:W-:-:S06]  /*af60*/  UMOV UR31, 0x80000020 ;  /* 0x80000020001f7882 */ /* 0x000fcc0000000000 */
[----:B------:R-:W2:Y:S01]  /*af70*/  MUFU.TANH R73, R73 ;  /* 0x0000004900497308 */ /* 0x000ea20000002400 */
[----:B0-----:R-:W-:-:S07]  /*af80*/  FMNMX.FTZ R9, R71, R76, !PT ;  /* 0x0000004c47097209 */ /* 0x001fce0007810000 */
[----:B------:R-:W0:Y:S01]  /*af90*/  MUFU.TANH R74, R74 ;  /* 0x0000004a004a7308 */ /* 0x000e220000002400 */
[----:B-1----:R-:W-:-:S07]  /*afa0*/  FMNMX.FTZ R76, R72, R9, !PT ;  /* 0x00000009484c7209 */ /* 0x002fce0007810000 */
[----:B------:R-:W1:Y:S01]  /*afb0*/  MUFU.TANH R75, R75 ;  /* 0x0000004b004b7308 */ /* 0x000e620000002400 */
[----:B--2---:R-:W-:-:S07]  /*afc0*/  FMNMX.FTZ R9, R73, R76, !PT ;  /* 0x0000004c49097209 */ /* 0x004fce0007810000 */
[----:B------:R-:W-:Y:S01]  /*afd0*/  MUFU.EX2 R13, R13 ;  /* 0x0000000d000d7308 */ /* 0x000fe20000000800 */
[----:B0-----:R-:W-:-:S07]  /*afe0*/  FMNMX.FTZ R76, R74, R9, !PT ;  /* 0x000000094a4c7209 */ /* 0x001fce0007810000 */
[----:B------:R-:W-:Y:S01]  /*aff0*/  MUFU.EX2 R14, R14 ;  /* 0x0000000e000e7308 */ /* 0x000fe20000000800 */
[----:B-1----:R-:W-:-:S05]  /*b000*/  FMNMX.FTZ R77, R75, R76, !PT ;  /* 0x0000004c4b4d7209 */ /* 0x002fca0007810000 */
[----:B------:R-:W0:Y:S02]  /*b010*/  SHFL.BFLY PT, R76, R77, 0x2, 0x1f ;  /* 0x0c401f004d4c7f89 */ /* 0x000e2400000e0000 */
[----:B------:R-:W-:Y:S08]  /*b020*/  MUFU.EX2 R20, R20 ;  /* 0x0000001400147308 */ /* 0x000ff00000000800 */
[----:B------:R-:W-:Y:S08]  /*b030*/  MUFU.EX2 R32, R32 ;  /* 0x0000002000207308 */ /* 0x000ff00000000800 */
[----:B------:R-:W-:Y:S01]  /*b040*/  MUFU.EX2 R33, R33 ;  /* 0x0000002100217308 */ /* 0x000fe20000000800 */
[----:B0-----:R-:W-:-:S07]  /*b050*/  FMNMX.FTZ R78, R77, R76, !PT ;  /* 0x0000004c4d4e7209 */ /* 0x001fce0007810000 */
[----:B------:R-:W-:Y:S01]  /*b060*/  MUFU.EX2 R36, R36 ;  /* 0x0000002400247308 */ /* 0x000fe20000000800 */
[----:B------:R-:W0:Y:S07]  /*b070*/  SHFL.BFLY PT, R9, R78, 0x1, 0x1f ;  /* 0x0c201f004e097f89 */ /* 0x000e2e00000e0000 */
[----:B------:R-:W-:Y:S08]  /*b080*/  MUFU.EX2 R37, R37 ;  /* 0x0000002500257308 */ /* 0x000ff00000000800 */
[----:B------:R-:W-:Y:S08]  /*b090*/  MUFU.EX2 R40, R40 ;  /* 0x0000002800287308 */ /* 0x000ff00000000800 */
[----:B------:R-:W-:Y:S01]  /*b0a0*/  MUFU.EX2 R41, R41 ;  /* 0x0000002900297308 */ /* 0x000fe20000000800 */
[----:B------:R-:W-:-:S02]  /*b0b0*/  WARPGROUP.DEPBAR.LE gsb0, 0x0 ;  /* 0x00008000000079c5 */ /* 0x000fc40000010000 */
[----:B------:R-:W-:Y:S01]  /*b0c0*/  WARPGROUP.ARRIVE ;  /* 0x00000000000079c5 */ /* 0x000fe20000000000 */
[----:B0-----:R-:W-:-:S04]  /*b0d0*/  FMNMX.FTZ R9, R78, R9, !PT ;  /* 0x000000094e097209 */ /* 0x001fc80007810000 */
[----:B------:R-:W-:Y:S01]  /*b0e0*/  MUFU.EX2 R44, R44 ;  /* 0x0000002c002c7308 */ /* 0x000fe20000000800 */
[----:B------:R-:W-:Y:S01]  /*b0f0*/  HGMMA.64x96x16.F32.BF16 R88, gdesc[UR28].tnspB, R88, gsb0 ;  /* 0x416000001c5879f0 */ /* 0x000fe20008001858 */
[----:B------:R-:W-:Y:S01]  /*b100*/  UIADD3 UR28, UR6, 0x606, URZ ;  /* 0x00000606061c7890 */ /* 0x000fe2000fffe03f */
[C---:B------:R-:W-:Y:S01]  /*b110*/  FADD.FTZ R5, -R9.reuse, R5 ;  /* 0x0000000509057221 */ /* 0x040fe20000010100 */
[----:B------:R-:W-:Y:S01]  /*b120*/  UIADD3 UR30, UR7, 0x1c0, URZ ;  /* 0x000001c0071e7890 */ /* 0x000fe2000fffe03f */
[----:B------:R-:W-:Y:S01]  /*b130*/  FMUL.FTZ R76, R9, UR34 ;  /* 0x00000022094c7c20 */ /* 0x000fe20008410000 */
[----:B------:R-:W-:Y:S01]  /*b140*/  UMOV UR29, 0x40000040 ;  /* 0x40000040001d7882 */ /* 0x000fe20000000000 */
[----:B------:R-:W-:Y:S01]  /*b150*/  UMOV UR31, 0x80000020 ;  /* 0x80000020001f7882 */ /* 0x000fe20000000000 */
        /* <DEDUP_REMOVED lines=33> */
[----:B------:R-:W-:Y:S08]  /*b370*/  MUFU.EX2 R34, R5 ;  /* 0x0000000500227308 */ /* 0x000ff00000000800 */
[----:B------:R0:W1:Y:S08]  /*b380*/  MUFU.EX2 R7, R26 ;  /* 0x0000001a00077308 */ /* 0x0000700000000800 */
[----:B------:R-:W2:Y:S01]  /*b390*/  MUFU.EX2 R76, R27 ;  /* 0x0000001b004c7308 */ /* 0x000ea20000000800 */
[----:B0-----:R-:W-:-:S05]  /*b3a0*/  IMAD.U32 R26, RZ, RZ, UR48 ;  /* 0x00000030ff1a7e24 */ /* 0x001fca000f8e00ff */
[----:B------:R-:W-:Y:S02]  /*b3b0*/  @!P1 LEA R26, R26, UR42, 0x3 ;  /* 0x0000002a1a1a9c11 */ /* 0x000fe4000f8e18ff */
[----:B------:R-:W-:Y:S01]  /*b3c0*/  MUFU.EX2 R77, R77 ;  /* 0x0000004d004d7308 */ /* 0x000fe20000000800 */
[----:B-1----:R-:W-:Y:S02]  /*b3d0*/  FFMA.FTZ R79, R34, R2, R7 ;  /* 0x00000002224f7223 */ /* 0x002fe40000010007 */
[----:B------:R-:W-:-:S05]  /*b3e0*/  @!P1 VIADD R26, R26, 0x2d840 ;  /* 0x0002d8401a1a9836 */ /* 0x000fca0000000000 */
[----:B------:R-:W-:Y:S01]  /*b3f0*/  @!P1 PRMT R26, RZ, 0x654, R26 ;  /* 0x00000654ff1a9816 */ /* 0x000fe2000000001a */
[C---:B--2---:R-:W-:Y:S01]  /*b400*/  FADD.FTZ R2, R76.reuse, R79 ;  /* 0x0000004f4c027221 */ /* 0x044fe20000010000 */
[----:B------:R-:W-:Y:S01]  /*b410*/  F2FP.BF16.F32.PACK_AB R5, R76, R7 ;  /* 0x000000074c05723e */ /* 0x000fe200000010ff */
[----:B------:R-:W-:Y:S01]  /*b420*/  VIADD R7, R149, 0x9 ;  /* 0x0000000995077836 */ /* 0x000fe20000000000 */
[----:B------:R-:W-:Y:S04]  /*b430*/  MUFU.EX2 R27, R12 ;  /* 0x0000000c001b7308 */ /* 0x000fe80000000800 */
[----:B------:R-:W-:Y:S02]  /*b440*/  SEL R76, R7, 0x9, !P2 ;  /* 0x00000009074c7807 */ /* 0x000fe40005000000 */
[C---:B------:R-:W-:Y:S01]  /*b450*/  ISETP.GT.AND P2, PT, R0.reuse, UR54, PT ;  /* 0x0000003600007c0c */ /* 0x040fe2000bf44270 */
[----:B------:R-:W-:Y:S01]  /*b460*/  VIADD R0, R0, 0xffffffff ;  /* 0xffffffff00007836 */ /* 0x000fe20000000000 */
[----:B------:R-:W0:Y:S08]  /*b470*/  MUFU.EX2 R7, R30 ;  /* 0x0000001e00077308 */ /* 0x000e300000000800 */
[----:B------:R-:W1:Y:S08]  /*b480*/  MUFU.EX2 R31, R31 ;  /* 0x0000001f001f7308 */ /* 0x000e700000000800 */
[----:B------:R-:W2:Y:S01]  /*b490*/  MUFU.EX2 R35, R35 ;  /* 0x0000002300237308 */ /* 0x000ea20000000800 */
[----:B0-----:R-:W-:Y:S01]  /*b4a0*/  FADD.FTZ R2, R7, R2 ;  /* 0x0000000207027221 */ /* 0x001fe20000010000 */
[----:B------:R-:W-:-:S02]  /*b4b0*/  WARPGROUP.DEPBAR.LE gsb0, 0x0 ;  /* 0x00008000000079c5 */ /* 0x000fc40000010000 */
[----:B------:R-:W-:Y:S01]  /*b4c0*/  WARPGROUP.ARRIVE ;  /* 0x00000000000079c5 */ /* 0x000fe20000000000 */
[C---:B------:R-:W-:Y:S01]  /*b4d0*/  F2FP.BF16.F32.PACK_AB R7, R77.reuse, R7 ;  /* 0x000000074d07723e */ /* 0x040fe200000010ff */
[----:B------:R-:W-:Y:S02]  /*b4e0*/  FADD.FTZ R2, R77, R2 ;  /* 0x000000024d027221 */ /* 0x000fe40000010000 */
[----:B------:R-:W-:Y:S02]  /*b4f0*/  MUFU.EX2 R38, R38 ;  /* 0x0000002600267308 */ /* 0x000fe40000000800 */
[----:B------:R-:W-:Y:S01]  /*b500*/  HGMMA.64x96x16.F32.BF16 R88, gdesc[UR28].tnspB, R88, gsb0 ;  /* 0x416000001c5879f0 */ /* 0x000fe20008001858 */
[----:B-1----:R-:W-:Y:S01]  /*b510*/  FADD.FTZ R2, R31, R2 ;  /* 0x000000021f027221 */ /* 0x002fe20000010000 */
[----:B------:R-:W-:-:S04]  /*b520*/  UMOV UR28, UR51 ;  /* 0x00000033001c7c82 */ /* 0x000fc80008000000 */
[----:B------:R-:W0:Y:S08]  /*b530*/  MUFU.EX2 R39, R39 ;  /* 0x0000002700277308 */ /* 0x000e300000000800 */
        /* <DEDUP_REMOVED lines=21> */
[----:B---3--:R-:W-:Y:S01]  /*b690*/  IMAD.U32 R26, RZ, RZ, UR55 ;  /* 0x00000037ff1a7e24 */ /* 0x008fe2000f8e00ff */
[----:B-1----:R-:W-:Y:S01]  /*b6a0*/  MUFU.EX2 R76, R43 ;  /* 0x0000002b004c7308 */ /* 0x002fe20000000800 */
[----:B------:R-:W-:Y:S01]  /*b6b0*/  UMOV UR55, UR48 ;  /* 0x0000003000377c82 */ /* 0x000fe20008000000 */
[-C--:B------:R-:W-:Y:S01]  /*b6c0*/  FMUL.FTZ R100, R100, R10.reuse ;  /* 0x0000000a64647220 */ /* 0x080fe20000410000 */
[-C--:B------:R-:W-:Y:S01]  /*b6d0*/  FMUL.FTZ R101, R101, R10.reuse ;  /* 0x0000000a65657220 */ /* 0x080fe20000410000 */
[----:B------:R-:W-:Y:S01]  /*b6e0*/  @!P1 LEA R26, R26, UR42, 0x3 ;  /* 0x0000002a1a1a9c11 */ /* 0x000fe2000f8e18ff */
[-C--:B------:R-:W-:Y:S01]  /*b6f0*/  FMUL.FTZ R104, R104, R10.reuse ;  /* 0x0000000a68687220 */ /* 0x080fe20000410000 */
[-C--:B------:R-:W-:Y:S01]  /*b700*/  FMUL.FTZ R105, R105, R10.reuse ;  /* 0x0000000a69697220 */ /* 0x080fe20000410000 */
[----:B------:R-:W-:Y:S01]  /*b710*/  FMUL.FTZ R108, R108, R10 ;  /* 0x0000000a6c6c7220 */ /* 0x000fe20000410000 */
[----:B------:R-:W-:Y:S01]  /*b720*/  MUFU.EX2 R66, R66 ;  /* 0x0000004200427308 */ /* 0x000fe20000000800 */
[----:B------:R-:W-:-:S02]  /*b730*/  @!P1 VIADD R26, R26, 0x2d860 ;  /* 0x0002d8601a1a9836 */ /* 0x000fc40000000000 */
[-C--:B------:R-:W-:Y:S01]  /*b740*/  FMUL.FTZ R109, R109, R10.reuse ;  /* 0x0000000a6d6d7220 */ /* 0x080fe20000410000 */
[-C--:B------:R-:W-:Y:S01]  /*b750*/  FMUL.FTZ R112, R112, R10.reuse ;  /* 0x0000000a70707220 */ /* 0x080fe20000410000 */
[-C--:B------:R-:W-:Y:S01]  /*b760*/  FMUL.FTZ R113, R113, R10.reuse ;  /* 0x0000000a71717220 */ /* 0x080fe20000410000 */
[-C--:B------:R-:W-:Y:S01]  /*b770*/  FMUL.FTZ R116, R116, R10.reuse ;  /* 0x0000000a74747220 */ /* 0x080fe20000410000 */
[----:B------:R-:W-:Y:S01]  /*b780*/  @!P1 PRMT R26, RZ, 0x654, R26 ;  /* 0x00000654ff1a9816 */ /* 0x000fe2000000001a */
[-C--:B------:R-:W-:Y:S01]  /*b790*/  FMUL.FTZ R117, R117, R10.reuse ;  /* 0x0000000a75757220 */ /* 0x080fe20000410000 */
[----:B------:R-:W-:Y:S01]  /*b7a0*/  MUFU.EX2 R52, R52 ;  /* 0x0000003400347308 */ /* 0x000fe20000000800 */
[-C--:B------:R-:W-:Y:S01]  /*b7b0*/  FMUL.FTZ R120, R120, R10.reuse ;  /* 0x0000000a78787220 */ /* 0x080fe20000410000 */
[----:B------:R1:W-:Y:S01]  /*b7c0*/  @!P1 SYNCS.ARRIVE.TRANS64.RED.A1T0 RZ, [R26+URZ], RZ ;  /* 0x000000ff1aff99a7 */ /* 0x0003e2000810043f */
[----:B------:R3:W-:Y:S01]  /*b7d0*/  STSM.16.M88.4 [R17+0x21800], R4 ;  /* 0x0218000411007844 */ /* 0x0007e20000000200 */
[-C--:B------:R-:W-:Y:S01]  /*b7e0*/  FMUL.FTZ R121, R121, R10.reuse ;  /* 0x0000000a79797220 */ /* 0x080fe20000410000 */
[-C--:B------:R-:W-:Y:S01]  /*b7f0*/  FMUL.FTZ R124, R124, R10.reuse ;  /* 0x0000000a7c7c7220 */ /* 0x080fe20000410000 */
[-C--:B------:R-:W-:Y:S01]  /*b800*/  FMUL.FTZ R125, R125, R10.reuse ;  /* 0x0000000a7d7d7220 */ /* 0x080fe20000410000 */
[-C--:B------:R-:W-:Y:S01]  /*b810*/  FMUL.FTZ R128, R128, R10.reuse ;  /* 0x0000000a80807220 */ /* 0x080fe20000410000 */
[----:B------:R-:W-:Y:S01]  /*b820*/  MUFU.EX2 R67, R67 ;  /* 0x0000004300437308 */ /* 0x000fe20000000800 */
[-C--:B------:R-:W-:Y:S01]  /*b830*/  FMUL.FTZ R129, R129, R10.reuse ;  /* 0x0000000a81817220 */ /* 0x080fe20000410000 */
[-C--:B------:R-:W-:Y:S01]  /*b840*/  FMUL.FTZ R132, R132, R10.reuse ;  /* 0x0000000a84847220 */ /* 0x080fe20000410000 */
[----:B------:R-:W-:Y:S01]  /*b850*/  FMUL.FTZ R133, R133, R10 ;  /* 0x0000000a85857220 */ /* 0x000fe20000410000 */
[-C--:B------:R-:W-:Y:S01]  /*b860*/  FMUL.FTZ R90, R90, R34.reuse ;  /* 0x000000225a5a7220 */ /* 0x080fe20000410000 */
[-C--:B------:R-:W-:Y:S01]  /*b870*/  FMUL.FTZ R91, R91, R34.reuse ;  /* 0x000000225b5b7220 */ /* 0x080fe20000410000 */
[-C--:B------:R-:W-:Y:S01]  /*b880*/  FMUL.FTZ R94, R94, R34.reuse ;  /* 0x000000225e5e7220 */ /* 0x080fe20000410000 */
[-C--:B------:R-:W-:Y:S01]  /*b890*/  FMUL.FTZ R95, R95, R34.reuse ;  /* 0x000000225f5f7220 */ /* 0x080fe20000410000 */
[----:B-1----:R-:W1:Y:S01]  /*b8a0*/  MUFU.EX2 R26, R11 ;  /* 0x0000000b001a7308 */ /* 0x002e620000000800 */
[-C--:B------:R-:W-:Y:S01]  /*b8b0*/  FMUL.FTZ R98, R98, R34.reuse ;  /* 0x0000002262627220 */ /* 0x080fe20000410000 */
[-C--:B------:R-:W-:Y:S01]  /*b8c0*/  FMUL.FTZ R99, R99, R34.reuse ;  /* 0x0000002263637220 */ /* 0x080fe20000410000 */
[----:B---3--:R-:W-:Y:S01]  /*b8d0*/  F2FP.BF16.F32.PACK_AB R6, R14, R13 ;  /* 0x0000000d0e06723e */ /* 0x008fe200000010ff */
[----:B------:R-:W-:Y:S01]  /*b8e0*/  FMUL.FTZ R102, R102, R34 ;  /* 0x0000002266667220 */ /* 0x000fe20000410000 */
[C---:B--2---:R-:W-:Y:S01]  /*b8f0*/  F2FP.BF16.F32.PACK_AB R5, R35.reuse, R31 ;  /* 0x0000001f2305723e */ /* 0x044fe200000010ff */
[----:B------:R-:W-:Y:S01]  /*b900*/  FADD.FTZ R35, R35, R2 ;  /* 0x0000000223237221 */ /* 0x000fe20000010000 */
[----:B0-----:R-:W-:Y:S01]  /*b910*/  F2FP.BF16.F32.PACK_AB R7, R39, R38 ;  /* 0x000000262707723e */ /* 0x001fe200000010ff */
[----:B------:R-:W-:Y:S01]  /*b920*/  MUFU.EX2 R11, R28 ;  /* 0x0000001c000b7308 */ /* 0x000fe20000000800 */
[-C--:B------:R-:W-:Y:S01]  /*b930*/  FMUL.FTZ R103, R103, R34.reuse ;  /* 0x0000002267677220 */ /* 0x080fe20000410000 */
[----:B------:R-:W-:Y:S01]  /*b940*/  FADD.FTZ R38, R38, R35 ;  /* 0x0000002326267221 */ /* 0x000fe20000010000 */
[-C--:B------:R-:W-:Y:S01]  /*b950*/  FMUL.FTZ R106, R106, R34.reuse ;  /* 0x000000226a6a7220 */ /* 0x080fe20000410000 */
[-C--:B------:R-:W-:Y:S01]  /*b960*/  FMUL.FTZ R107, R107, R34.reuse ;  /* 0x000000226b6b7220 */ /* 0x080fe20000410000 */
[-C--:B------:R-:W-:Y:S01]  /*b970*/  FMUL.FTZ R110, R110, R34.reuse ;  /* 0x000000226e6e7220 */ /* 0x080fe20000410000 */
[----:B------:R-:W-:Y:S01]  /*b980*/  FADD.FTZ R38, R39, R38 ;  /* 0x0000002627267221 */ /* 0x000fe20000010000 */
[----:B------:R-:W-:Y:S01]  /*b990*/  FMUL.FTZ R111, R111, R34 ;  /* 0x000000226f6f7220 */ /* 0x000fe20000410000 */
[----:B------:R-:W-:Y:S01]  /*b9a0*/  MUFU.EX2 R2, R65 ;  /* 0x0000004100027308 */ /* 0x000fe20000000800 */
[----:B-1----:R-:W-:Y:S01]  /*b9b0*/  F2FP.BF16.F32.PACK_AB R4, R27, R26 ;  /* 0x0000001a1b04723e */ /* 0x002fe200000010ff */
[----:B------:R-:W-:Y:S01]  /*b9c0*/  FADD.FTZ R30, R26, R3 ;  /* 0x000000031a1e7221 */ /* 0x000fe20000010000 */
[-C--:B------:R-:W-:Y:S01]  /*b9d0*/  FMUL.FTZ R114, R114, R34.reuse ;  /* 0x0000002272727220 */ /* 0x080fe20000410000 */
[-C--:B------:R-:W-:Y:S01]  /*b9e0*/  FMUL.FTZ R115, R115, R34.reuse ;  /* 0x0000002273737220 */ /* 0x080fe20000410000 */
[-C--:B------:R-:W-:Y:S01]  /*b9f0*/  FMUL.FTZ R118, R118, R34.reuse ;  /* 0x0000002276767220 */ /* 0x080fe20000410000 */
[----:B------:R0:W-:Y:S01]  /*ba00*/  STSM.16.M88.4 [R22], R4 ;  /* 0x0000000416007844 */ /* 0x0001e20000000200 */
[----:B------:R-:W-:Y:S01]  /*ba10*/  FADD.FTZ R30, R27, R30 ;  /* 0x0000001e1b1e7221 */ /* 0x000fe20000010000 */
[----:B------:R-:W-:Y:S01]  /*ba20*/  MUFU.EX2 R26, R53 ;  /* 0x00000035001a7308 */ /* 0x000fe20000000800 */
[-C--:B------:R-:W-:Y:S01]  /*ba30*/  FMUL.FTZ R119, R119, R34.reuse ;  /* 0x0000002277777220 */ /* 0x080fe20000410000 */
[-C--:B------:R-:W-:Y:S01]  /*ba40*/  FMUL.FTZ R122, R122, R34.reuse ;  /* 0x000000227a7a7220 */ /* 0x080fe20000410000 */
[----:B------:R-:W-:Y:S01]  /*ba50*/  FADD.FTZ R3, R13, R30 ;  /* 0x0000001e0d037221 */ /* 0x000fe20000010000 */
[-C--:B------:R-:W-:Y:S01]  /*ba60*/  FMUL.FTZ R123, R123, R34.reuse ;  /* 0x000000227b7b7220 */ /* 0x080fe20000410000 */
[-C--:B------:R-:W-:Y:S01]  /*ba70*/  FMUL.FTZ R126, R126, R34.reuse ;  /* 0x000000227e7e7220 */ /* 0x080fe20000410000 */
[-C--:B------:R-:W-:Y:S01]  /*ba80*/  FMUL.FTZ R127, R127, R34.reuse ;  /* 0x000000227f7f7220 */ /* 0x080fe20000410000 */
[----:B------:R-:W-:Y:S01]  /*ba90*/  FADD.FTZ R3, R14, R3 ;  /* 0x000000030e037221 */ /* 0x000fe20000010000 */
[----:B------:R-:W-:Y:S01]  /*baa0*/  MUFU.EX2 R13, R50 ;  /* 0x00000032000d7308 */ /* 0x000fe20000000800 */
[-C--:B------:R-:W-:Y:S01]  /*bab0*/  FMUL.FTZ R130, R130, R34.reuse ;  /* 0x0000002282827220 */ /* 0x080fe20000410000 */
[-C--:B------:R-:W-:Y:S01]  /*bac0*/  FMUL.FTZ R131, R131, R34.reuse ;  /* 0x0000002283837220 */ /* 0x080fe20000410000 */
[-C--:B------:R-:W-:Y:S01]  /*bad0*/  FMUL.FTZ R134, R134, R34.reuse ;  /* 0x0000002286867220 */ /* 0x080fe20000410000 */
[----:B------:R-:W-:-:S04]  /*bae0*/  FMUL.FTZ R135, R135, R34 ;  /* 0x0000002287877220 */ /* 0x000fc80000410000 */
[----:B0-----:R-:W0:Y:S08]  /*baf0*/  MUFU.EX2 R4, R15 ;  /* 0x0000000f00047308 */ /* 0x001e300000000800 */
[----:B------:R-:W1:Y:S08]  /*bb00*/  MUFU.EX2 R5, R42 ;  /* 0x0000002a00057308 */ /* 0x000e700000000800 */
[----:B------:R2:W3:Y:S01]  /*bb10*/  MUFU.EX2 R6, R21 ;  /* 0x0000001500067308 */ /* 0x0004e20000000800 */
[----:B0-----:R-:W-:Y:S01]  /*bb20*/  FADD.FTZ R3, R4, R3 ;  /* 0x0000000304037221 */ /* 0x001fe20000010000 */
[----:B------:R-:W-:-:S06]  /*bb30*/  F2FP.BF16.F32.PACK_AB R4, R20, R4 ;  /* 0x000000041404723e */ /* 0x000fcc00000010ff */
[----:B------:R-:W0:Y:S01]  /*bb40*/  MUFU.EX2 R7, R24 ;  /* 0x0000001800077308 */ /* 0x000e220000000800 */
[----:B--2---:R-:W-:Y:S01]  /*bb50*/  FADD.FTZ R21, R20, R3 ;  /* 0x0000000314157221 */ /* 0x004fe20000010000 */
[----:B-1----:R-:W-:Y:S01]  /*bb60*/  FADD.FTZ R3, R5, R38 ;  /* 0x0000002605037221 */ /* 0x002fe20000010000 */
[----:B------:R-:W-:-:S03]  /*bb70*/  F2FP.BF16.F32.PACK_AB R5, R76, R5 ;  /* 0x000000054c05723e */ /* 0x000fc600000010ff */
[----:B------:R-:W-:Y:S02]  /*bb80*/  FADD.FTZ R3, R76, R3 ;  /* 0x000000034c037221 */ /* 0x000fe40000010000 */
[----:B------:R-:W1:Y:S01]  /*bb90*/  MUFU.EX2 R14, R29 ;  /* 0x0000001d000e7308 */ /* 0x000e620000000800 */
[----:B---3--:R-:W-:-:S07]  /*bba0*/  FADD.FTZ R38, R6, R21 ;  /* 0x0000001506267221 */ /* 0x008fce0000010000 */
[----:B------:R-:W2:Y:S01]  /*bbb0*/  MUFU.EX2 R15, R51 ;  /* 0x00000033000f7308 */ /* 0x000ea20000000800 */
[C---:B0-----:R-:W-:Y:S01]  /*bbc0*/  FADD.FTZ R21, R7.reuse, R38 ;  /* 0x0000002607157221 */ /* 0x041fe20000010000 */
[----:B------:R-:W-:Y:S01]  /*bbd0*/  FADD.FTZ R38, R46, R3 ;  /* 0x000000032e267221 */ /* 0x000fe20000010000 */
[----:B------:R-:W-:Y:S02]  /*bbe0*/  F2FP.BF16.F32.PACK_AB R6, R7, R6 ;  /* 0x000000060706723e */ /* 0x000fe400000010ff */
[----:B------:R-:W-:Y:S01]  /*bbf0*/  FADD.FTZ R42, R12, R21 ;  /* 0x000000150c2a7221 */ /* 0x000fe20000010000 */
[C---:B------:R-:W-:Y:S01]  /*bc00*/  FADD.FTZ R38, R47.reuse, R38 ;  /* 0x000000262f267221 */ /* 0x040fe20000010000 */
[----:B------:R-:W-:Y:S01]  /*bc10*/  F2FP.BF16.F32.PACK_AB R7, R47, R46 ;  /* 0x0000002e2f07723e */ /* 0x000fe200000010ff */
[----:B------:R-:W0:Y:S01]  /*bc20*/  MUFU.EX2 R24, R49 ;  /* 0x0000003100187308 */ /* 0x000e220000000800 */
[----:B------:R-:W-:Y:S01]  /*bc30*/  FADD.FTZ R21, R11, R42 ;  /* 0x0000002a0b157221 */ /* 0x000fe20000010000 */
[----:B------:R-:W-:Y:S01]  /*bc40*/  FADD.FTZ R3, R13, R38 ;  /* 0x000000260d037221 */ /* 0x000fe20000010000 */
[----:B------:R-:W-:Y:S01]  /*bc50*/  F2FP.BF16.F32.PACK_AB R12, R11, R12 ;  /* 0x0000000c0b0c723e */ /* 0x000fe200000010ff */
[----:B------:R3:W-:Y:S01]  /*bc60*/  STSM.16.M88.4 [R19], R4 ;  /* 0x0000000413007844 */ /* 0x0007e20000000200 */
[----:B-1----:R-:W-:Y:S01]  /*bc70*/  FADD.FTZ R21, R14, R21 ;  /* 0x000000150e157221 */ /* 0x002fe20000010000 */
[----:B------:R-:W-:Y:S01]  /*bc80*/  FADD.FTZ R42, R78, R3 ;  /* 0x000000034e2a7221 */ /* 0x000fe20000010000 */
[C---:B------:R-:W-:Y:S01]  /*bc90*/  F2FP.BF16.F32.PACK_AB R14, R32.reuse, R14 ;  /* 0x0000000e200e723e */ /* 0x040fe200000010ff */
[----:B------:R-:W1:Y:S01]  /*bca0*/  MUFU.EX2 R25, R68 ;  /* 0x0000004400197308 */ /* 0x000e620000000800 */
[----:B------:R-:W-:Y:S01]  /*bcb0*/  FADD.FTZ R50, R32, R21 ;  /* 0x0000001520327221 */ /* 0x000fe20000010000 */
[----:B--2---:R-:W-:Y:S01]  /*bcc0*/  FADD.FTZ R3, R15, R42 ;  /* 0x0000002a0f037221 */ /* 0x004fe20000010000 */
[----:B------:R-:W-:-:S02]  /*bcd0*/  F2FP.BF16.F32.PACK_AB R13, R78, R13 ;  /* 0x0000000d4e0d723e */ /* 0x000fc400000010ff */
[----:B------:R-:W-:Y:S01]  /*bce0*/  FADD.FTZ R21, R33, R50 ;  /* 0x0000003221157221 */ /* 0x000fe20000010000 */
[C---:B------:R-:W-:Y:S01]  /*bcf0*/  FADD.FTZ R20, R54.reuse, R3 ;  /* 0x0000000336147221 */ /* 0x040fe20000010000 */
[----:B------:R-:W-:Y:S01]  /*bd00*/  F2FP.BF16.F32.PACK_AB R15, R54, R15 ;  /* 0x0000000f360f723e */ /* 0x000fe200000010ff */
[----:B------:R-:W-:Y:S01]  /*bd10*/  MUFU.EX2 R56, R56 ;  /* 0x0000003800387308 */ /* 0x000fe20000000800 */
[----:B------:R-:W-:Y:S01]  /*bd20*/  FADD.FTZ R42, R36, R21 ;  /* 0x00000015242a7221 */ /* 0x000fe20000010000 */
[----:B------:R-:W-:Y:S02]  /*bd30*/  FADD.FTZ R3, R55, R20 ;  /* 0x0000001437037221 */ /* 0x000fe40000010000 */
[----:B------:R2:W-:Y:S01]  /*bd40*/  STSM.16.M88.4 [R18], R12 ;  /* 0x0000000c12007844 */ /* 0x0005e20000000200 */
[----:B------:R-:W-:Y:S01]  /*bd50*/  FADD.FTZ R21, R37, R42 ;  /* 0x0000002a25157221 */ /* 0x000fe20000010000 */
[----:B------:R-:W-:Y:S01]  /*bd60*/  FADD.FTZ R42, R58, R3 ;  /* 0x000000033a2a7221 */ /* 0x000fe20000010000 */
[----:B---3--:R-:W-:Y:S01]  /*bd70*/  F2FP.BF16.F32.PACK_AB R4, R36, R33 ;  /* 0x000000212404723e */ /* 0x008fe200000010ff */
[----:B------:R-:W3:Y:S01]  /*bd80*/  MUFU.EX2 R38, R69 ;  /* 0x0000004500267308 */ /* 0x000ee20000000800 */
[----:B------:R-:W-:Y:S01]  /*bd90*/  FADD.FTZ R46, R40, R21 ;  /* 0x00000015282e7221 */ /* 0x000fe20000010000 */
[----:B------:R-:W-:Y:S01]  /*bda0*/  FADD.FTZ R3, R59, R42 ;  /* 0x0000002a3b037221 */ /* 0x000fe20000010000 */
[----:B------:R-:W-:-:S02]  /*bdb0*/  F2FP.BF16.F32.PACK_AB R5, R58, R55 ;  /* 0x000000373a05723e */ /* 0x000fc400000010ff */
[----:B------:R-:W-:Y:S01]  /*bdc0*/  FADD.FTZ R11, R41, R46 ;  /* 0x0000002e290b7221 */ /* 0x000fe20000010000 */
[----:B------:R-:W-:Y:S01]  /*bdd0*/  FADD.FTZ R32, R62, R3 ;  /* 0x000000033e207221 */ /* 0x000fe20000010000 */
[----:B------:R-:W-:Y:S01]  /*bde0*/  F2FP.BF16.F32.PACK_AB R6, R40, R37 ;  /* 0x000000252806723e */ /* 0x000fe200000010ff */
[----:B------:R-:W-:Y:S01]  /*bdf0*/  MUFU.EX2 R28, R57 ;  /* 0x00000039001c7308 */ /* 0x000fe20000000800 */
[----:B------:R-:W-:Y:S01]  /*be00*/  FADD.FTZ R42, R44, R11 ;  /* 0x0000000b2c2a7221 */ /* 0x000fe20000010000 */
[----:B------:R-:W-:Y:S01]  /*be10*/  FADD.FTZ R3, R63, R32 ;  /* 0x000000203f037221 */ /* 0x000fe20000010000 */
[----:B------:R-:W-:Y:S02]  /*be20*/  F2FP.BF16.F32.PACK_AB R7, R62, R59 ;  /* 0x0000003b3e07723e */ /* 0x000fe400000010ff */
[----:B------:R-:W-:Y:S01]  /*be30*/  FADD.FTZ R11, R45, R42 ;  /* 0x0000002a2d0b7221 */ /* 0x000fe20000010000 */
[C---:B------:R-:W-:Y:S01]  /*be40*/  FADD.FTZ R3, R2.reuse, R3 ;  /* 0x0000000302037221 */ /* 0x040fe20000010000 */
[----:B--2---:R-:W-:Y:S01]  /*be50*/  F2FP.BF16.F32.PACK_AB R13, R2, R63 ;  /* 0x0000003f020d723e */ /* 0x004fe200000010ff */
[----:B------:R-:W2:Y:S01]  /*be60*/  MUFU.EX2 R27, R70 ;  /* 0x00000046001b7308 */ /* 0x000ea20000000800 */
[----:B------:R-:W-:Y:S01]  /*be70*/  FADD.FTZ R11, R48, R11 ;  /* 0x0000000b300b7221 */ /* 0x000fe20000010000 */
[----:B------:R-:W-:Y:S01]  /*be80*/  FADD.FTZ R32, R66, R3 ;  /* 0x0000000342207221 */ /* 0x000fe20000010000 */
[----:B------:R-:W-:Y:S01]  /*be90*/  F2FP.BF16.F32.PACK_AB R12, R44, R41 ;  /* 0x000000292c0c723e */ /* 0x000fe200000010ff */
[----:B------:R4:W-:Y:S01]  /*bea0*/  STSM.16.M88.4 [R17+0x27800], R4 ;  /* 0x0278000411007844 */ /* 0x0009e20000000200 */
[----:B0-----:R-:W-:Y:S01]  /*beb0*/  FADD.FTZ R11, R24, R11 ;  /* 0x0000000b180b7221 */ /* 0x001fe20000010000 */
[----:B------:R-:W-:Y:S01]  /*bec0*/  FADD.FTZ R32, R67, R32 ;  /* 0x0000002043207221 */ /* 0x000fe20000010000 */
[----:B------:R-:W-:Y:S01]  /*bed0*/  F2FP.BF16.F32.PACK_AB R14, R48, R45 ;  /* 0x0000002d300e723e */ /* 0x000fe200000010ff */
[----:B------:R-:W0:Y:S01]  /*bee0*/  MUFU.EX2 R60, R60 ;  /* 0x0000003c003c7308 */ /* 0x000e220000000800 */
[----:B------:R-:W-:Y:S01]  /*bef0*/  FADD.FTZ R11, R52, R11 ;  /* 0x0000000b340b7221 */ /* 0x000fe20000010000 */
[----:B-1----:R-:W-:Y:S01]  /*bf00*/  FADD.FTZ R3, R25, R32 ;  /* 0x0000002019037221 */ /* 0x002fe20000010000 */
[----:B------:R-:W-:-:S02]  /*bf10*/  F2FP.BF16.F32.PACK_AB R15, R67, R66 ;  /* 0x00000042430f723e */ /* 0x000fc400000010ff */
[----:B------:R-:W-:Y:S01]  /*bf20*/  FADD.FTZ R11, R26, R11 ;  /* 0x0000000b1a0b7221 */ /* 0x000fe20000010000 */
[----:B---3--:R-:W-:Y:S01]  /*bf30*/  FADD.FTZ R2, R38, R3 ;  /* 0x0000000326027221 */ /* 0x008fe20000010000 */
[----:B------:R-:W-:Y:S01]  /*bf40*/  F2FP.BF16.F32.PACK_AB R24, R52, R24 ;  /* 0x000000183418723e */ /* 0x000fe200000010ff */
[----:B------:R-:W1:Y:S01]  /*bf50*/  MUFU.EX2 R20, R71 ;  /* 0x0000004700147308 */ /* 0x000e620000000800 */
[----:B------:R-:W-:Y:S01]  /*bf60*/  FADD.FTZ R11, R56, R11 ;  /* 0x0000000b380b7221 */ /* 0x000fe20000010000 */
[----:B--2---:R-:W-:Y:S01]  /*bf70*/  FADD.FTZ R3, R27, R2 ;  /* 0x000000021b037221 */ /* 0x004fe20000010000 */
[----:B------:R-:W-:Y:S01]  /*bf80*/  F2FP.BF16.F32.PACK_AB R25, R38, R25 ;  /* 0x000000192619723e */ /* 0x000fe200000010ff */
[----:B------:R2:W-:Y:S01]  /*bf90*/  STSM.16.M88.4 [R23], R12 ;  /* 0x0000000c17007844 */ /* 0x0005e20000000200 */
[----:B------:R-:W-:Y:S01]  /*bfa0*/  FADD.FTZ R11, R28, R11 ;  /* 0x0000000b1c0b7221 */ /* 0x000fe20000010000 */
[----:B------:R-:W-:Y:S01]  /*bfb0*/  F2FP.BF16.F32.PACK_AB R26, R56, R26 ;  /* 0x0000001a381a723e */ /* 0x000fe200000010ff */
[----:B----4-:R-:W-:Y:S01]  /*bfc0*/  IMAD.MOV.U32 R5, RZ, RZ, R9 ;  /* 0x000000ffff057224 */ /* 0x010fe200078e0009 */
[----:B------:R-:W3:Y:S01]  /*bfd0*/  MUFU.EX2 R30, R61 ;  /* 0x0000003d001e7308 */ /* 0x000ee20000000800 */
[C---:B0-----:R-:W-:Y:S01]  /*bfe0*/  FADD.FTZ R11, R60.reuse, R11 ;  /* 0x0000000b3c0b7221 */ /* 0x041fe20000010000 */
[----:B------:R-:W-:Y:S01]  /*bff0*/  F2FP.BF16.F32.PACK_AB R28, R60, R28 ;  /* 0x0000001c3c1c723e */ /* 0x000fe200000010ff */
[----:B------:R-:W-:-:S05]  /*c000*/  IMAD.MOV.U32 R4, RZ, RZ, R8 ;  /* 0x000000ffff047224 */ /* 0x000fca00078e0008 */
[----:B------:R-:W0:Y:S01]  /*c010*/  MUFU.EX2 R29, R72 ;  /* 0x00000048001d7308 */ /* 0x000e220000000800 */
[C---:B-1----:R-:W-:Y:S01]  /*c020*/  FADD.FTZ R2, R20.reuse, R3 ;  /* 0x0000000314027221 */ /* 0x042fe20000010000 */
[----:B------:R-:W-:-:S05]  /*c030*/  F2FP.BF16.F32.PACK_AB R27, R20, R27 ;  /* 0x0000001b141b723e */ /* 0x000fca00000010ff */
[----:B------:R2:W-:Y:S01]  /*c040*/  STSM.16.M88.4 [R19+0x6000], R24 ;  /* 0x0060001813007844 */ /* 0x0005e20000000200 */
[----:B------:R-:W1:Y:S01]  /*c050*/  MUFU.EX2 R64, R64 ;  /* 0x0000004000407308 */ /* 0x000e620000000800 */
[----:B---3--:R-:W-:-:S07]  /*c060*/  FADD.FTZ R11, R30, R11 ;  /* 0x0000000b1e0b7221 */ /* 0x008fce0000010000 */
[----:B------:R-:W3:Y:S01]  /*c070*/  MUFU.EX2 R73, R73 ;  /* 0x0000004900497308 */ /* 0x000ee20000000800 */
[----:B0-----:R-:W-:-:S07]  /*c080*/  FADD.FTZ R2, R29, R2 ;  /* 0x000000021d027221 */ /* 0x001fce0000010000 */
[----:B------:R-:W0:Y:S01]  /*c090*/  MUFU.EX2 R21, R74 ;  /* 0x0000004a00157308 */ /* 0x000e220000000800 */
[C---:B-1----:R-:W-:Y:S01]  /*c0a0*/  F2FP.BF16.F32.PACK_AB R30, R64.reuse, R30 ;  /* 0x0000001e401e723e */ /* 0x042fe200000010ff */
[----:B------:R-:W-:-:S06]  /*c0b0*/  FADD.FTZ R3, R64, R11 ;  /* 0x0000000b40037221 */ /* 0x000fcc0000010000 */
[----:B------:R-:W1:Y:S01]  /*c0c0*/  MUFU.EX2 R75, R75 ;  /* 0x0000004b004b7308 */ /* 0x000e620000000800 */
[C---:B---3--:R-:W-:Y:S01]  /*c0d0*/  F2FP.BF16.F32.PACK_AB R29, R73.reuse, R29 ;  /* 0x0000001d491d723e */ /* 0x048fe200000010ff */
[----:B------:R-:W-:-:S04]  /*c0e0*/  FADD.FTZ R2, R73, R2 ;  /* 0x0000000249027221 */ /* 0x000fc80000010000 */
[----:B0-----:R-:W-:Y:S01]  /*c0f0*/  FADD.FTZ R2, R21, R2 ;  /* 0x0000000215027221 */ /* 0x001fe20000010000 */
[----:B-1----:R-:W-:-:S03]  /*c100*/  F2FP.BF16.F32.PACK_AB R31, R75, R21 ;  /* 0x000000154b1f723e */ /* 0x002fc600000010ff */
[----:B------:R-:W-:Y:S02]  /*c110*/  FADD.FTZ R2, R75, R2 ;  /* 0x000000024b027221 */ /* 0x000fe40000010000 */
        /* <DEDUP_REMOVED lines=9> */
.L_x_1121:
[----:B------:R-:W-:-:S13]  /*c1b0*/  ISETP.GE.AND P2, PT, R0, UR37, PT ;  /* 0x0000002500007c0c */ /* 0x000fda000bf46270 */
[----:B------:R-:W-:Y:S05]  /*c1c0*/  @!P2 BRA `(.L_x_1131) ;  /* 0x000000380044a947 */ /* 0x000fea0003800000 */
[----:B--23--:R-:W-:Y:S01]  /*c1d0*/  IMAD.MOV.U32 R5, RZ, RZ, R9 ;  /* 0x000000ffff057224 */ /* 0x00cfe200078e0009 */
[----:B------:R-:W-:Y:S01]  /*c1e0*/  UMOV UR28, UR51 ;  /* 0x00000033001c7c82 */ /* 0x000fe20008000000 */
[----:B------:R-:W-:Y:S01]  /*c1f0*/  IMAD.MOV.U32 R4, RZ, RZ, R8 ;  /* 0x000000ffff047224 */ /* 0x000fe200078e0008 */
[----:B------:R-:W-:Y:S01]  /*c200*/  UMOV UR56, UR48 ;  /* 0x0000003000387c82 */ /* 0x000fe20008000000 */
[----:B------:R-:W-:Y:S01]  /*c210*/  ULDC UR35, c[0x0][0x9e4] ;  /* 0x0002790000237ab9 */ /* 0x000fe20000000800 */
[----:B------:R-:W-:Y:S01]  /*c220*/  ULDC UR55, c[0x0][0x9d8] ;  /* 0x0002760000377ab9 */ /* 0x000fe20000000800 */
[----:B------:R-:W-:Y:S01]  /*c230*/  ULDC UR34, c[0x0][0x988] ;  /* 0x0002620000227ab9 */ /* 0x000fe20000000800 */
[----:B------:R-:W-:-:S05]  /*c240*/  ULDC UR54, c[0x0][0x9e0] ;  /* 0x0002780000367ab9 */ /* 0x000fca0000000800 */
.L_x_1148:
        /* <DEDUP_REMOVED lines=9> */
.L_x_1133:
[----:B------:R-:W-:Y:S01]  /*c2e0*/  ULEA UR6, UR48, UR42, 0x3 ;  /* 0x0000002a30067291 */ /* 0x000fe2000f8e183f */
[----:B------:R-:W-:-:S05]  /*c2f0*/  IMAD.U32 R6, RZ, RZ, UR51 ;  /* 0x00000033ff067e24 */ /* 0x000fca000f8e00ff */
[----:B------:R-:W-:-:S04]  /*c300*/  SHF.L.U32 R6, R6, 0x1f, RZ ;  /* 0x0000001f06067819 */ /* 0x000fc800000006ff */
[----:B------:R0:W1:Y:S01]  /*c310*/  SYNCS.PHASECHK.TRANS64.TRYWAIT P2, [UR6+0x2d830], R6 ;  /* 0x02d83006ff0075a7 */ /* 0x0000620008040146 */
[----:B------:R-:W-:Y:S05]  /*c320*/  @!P0 BRA `(.L_x_1134) ;  /* 0x0000000000048947 */ /* 0x000fea0003800000 */
[----:B------:R-:W-:Y:S01]  /*c330*/  BPT.TRAP 0x1 ;  /* 0x000000040000795c */ /* 0x000fe20000300000 */
.L_x_1134:
[----:B-1----:R-:W-:Y:S05]  /*c340*/  @P2 BRA `(.L_x_1132) ;  /* 0x0000000000082947 */ /* 0x002fea0003800000 */
[----:B------:R-:W1:Y:S02]  /*c350*/  SYNCS.PHASECHK.TRANS64.TRYWAIT P2, [UR6+0x2d830], R6 ;  /* 0x02d83006ff0075a7 */ /* 0x000e640008040146 */
[----:B-1----:R-:W-:Y:S05]  /*c360*/  @!P2 BRA `(.L_x_1135) ;  /* 0x000000dc00d0a947 */ /* 0x002fea0003800000 */
.L_x_1132:
        /* <DEDUP_REMOVED lines=37> */
.L_x_1137:
[----:B------:R-:W-:Y:S01]  /*c5c0*/  ULEA UR6, UR56, UR42, 0x3 ;  /* 0x0000002a38067291 */ /* 0x000fe2000f8e183f */
[----:B------:R-:W-:-:S05]  /*c5d0*/  IMAD.U32 R6, RZ, RZ, UR28 ;  /* 0x0000001cff067e24 */ /* 0x000fca000f8e00ff */
[----:B------:R-:W-:-:S04]  /*c5e0*/  SHF.L.U32 R6, R6, 0x1f, RZ ;  /* 0x0000001f06067819 */ /* 0x000fc800000006ff */
[----:B------:R0:W1:Y:S01]  /*c5f0*/  SYNCS.PHASECHK.TRANS64.TRYWAIT P2, [UR6+0x2d850], R6 ;  /* 0x02d85006ff0075a7 */ /* 0x0000620008040146 */
[----:B------:R-:W-:Y:S05]  /*c600*/  @!P0 BRA `(.L_x_1138) ;  /* 0x0000000000048947 */ /* 0x000fea0003800000 */
[----:B------:R-:W-:Y:S01]  /*c610*/  BPT.TRAP 0x1 ;  /* 0x000000040000795c */ /* 0x000fe20000300000 */
.L_x_1138:
[----:B-1----:R-:W-:Y:S05]  /*c620*/  @P2 BRA `(.L_x_1136) ;  /* 0x0000000000082947 */ /* 0x002fea0003800000 */
[----:B------:R-:W1:Y:S02]  /*c630*/  SYNCS.PHASECHK.TRANS64.TRYWAIT P2, [UR6+0x2d850], R6 ;  /* 0x02d85006ff0075a7 */ /* 0x000e640008040146 */
[----:B-1----:R-:W-:Y:S05]  /*c640*/  @!P2 BRA `(.L_x_1139) ;  /* 0x000000dc0030a947 */ /* 0x002fea0003800000 */
.L_x_1136:
[----:B------:R-:W-:Y:S01]  /*c650*/  UIADD3 UR6, UR42, 0x400, URZ ;  /* 0x000004002a067890 */ /* 0x000fe2000fffe03f */
[----:B------:R-:W-:Y:S01]  /*c660*/  WARPGROUP.ARRIVE ;  /* 0x00000000000079c5 */ /* 0x000fe20000000000 */
[----:B------:R-:W-:Y:S01]  /*c670*/  UMOV UR29, 0x40000040 ;  /* 0x40000040001d7882 */ /* 0x000fe20000000000 */
[----:B------:R-:W-:Y:S01]  /*c680*/  UMOV UR31, 0x80000020 ;  /* 0x80000020001f7882 */ /* 0x000fe20000000000 */
[----:B------:R-:W-:Y:S01]  /*c690*/  USHF.R.U32.HI UR6, URZ, 0x4, UR6 ;  /* 0x000000043f067899 */ /* 0x000fe20008011606 */
[----:B------:R-:W-:Y:S01]  /*c6a0*/  FMUL.FTZ R13, R31, UR55 ;  /* 0x000000371f0d7c20 */ /* 0x000fe20008410000 */
[----:B------:R-:W-:Y:S01]  /*c6b0*/  FMUL.FTZ R31, R43, UR55 ;  /* 0x000000372b1f7c20 */ /* 0x000fe20008410000 */
[----:B------:R-:W-:Y:S01]  /*c6c0*/  PLOP3.LUT P2, PT, PT, PT, UP0, 0x80, 0x0 ;  /* 0x000000000000781c */ /* 0x000fe20003f4f008 */
[----:B------:R-:W-:Y:S01]  /*c6d0*/  ULOP3.LUT UR6, UR6, 0x3fff, URZ, 0xc0, !UPT ;  /* 0x00003fff06067892 */ /* 0x000fe2000f8ec03f */
[----:B------:R-:W2:Y:S01]  /*c6e0*/  S2R R43, SR_TID.X ;  /* 0x00000000002b7919 */ /* 0x000ea20000002100 */
        /* <DEDUP_REMOVED lines=8> */
[----:B------:R-:W-:-:S02]  /*c770*/  VIADD R72, R136, UR40 ;  /* 0x0000002888487c36 */ /* 0x000fc40008000000 */
[----:B------:R-:W-:Y:S01]  /*c780*/  FMUL.FTZ R12, R29, UR55 ;  /* 0x000000371d0c7c20 */ /* 0x000fe20008410000 */
[----:B------:R-:W-:Y:S01]  /*c790*/  FMUL.FTZ R29, R42, UR55 ;  /* 0x000000372a1d7c20 */ /* 0x000fe20008410000 */
[----:B------:R-:W-:Y:S01]  /*c7a0*/  UMOV UR28, UR6 ;  /* 0x00000006001c7c82 */ /* 0x000fe20008000000 */
[----:B01----:R-:W-:Y:S01]  /*c7b0*/  FMUL.FTZ R6, R24, UR55 ;  /* 0x0000003718067c20 */ /* 0x003fe20008410000 */
        /* <DEDUP_REMOVED lines=67> */
[----:B------:R-:W4:Y:S08]  /*cbf0*/  MUFU.TANH R10, R10 ;  /* 0x0000000a000a7308 */ /* 0x000f300000002400 */
        /* <DEDUP_REMOVED lines=103> */
[----:B------:R-:W-:-:S04]  /*d270*/  @UP0 ULDC UR6, c[0x0][0x450] ;  /* 0x0001140000060ab9 */ /* 0x000fc80000000800 */
[----:B------:R-:W-:Y:S01]  /*d280*/  @P2 SHF.R.U32.HI R72, RZ, UR6, R42 ;  /* 0x00000006ff482c19 */ /* 0x000fe2000801162a */
[----:B------:R-:W-:Y:S01]  /*d290*/  VIADD R42, R149, 0x9 ;  /* 0x00000009952a7836 */ /* 0x000fe20000000000 */
[----:B------:R-:W-:-:S03]  /*d2a0*/  ISETP.GE.U32.AND P2, PT, R43, 0x180, PT ;  /* 0x000001802b00780c */ /* 0x000fc60003f46070 */
[----:B------:R-:W5:Y:S01]  /*d2b0*/  SHFL.IDX PT, R84, R72, RZ, 0x1c1f ;  /* 0x001c1fff48547589 */ /* 0x000f6200000e0000 */
[----:B------:R-:W-:Y:S01]  /*d2c0*/  SEL R42, R42, 0x9, !P2 ;  /* 0x000000092a2a7807 */ /* 0x000fe20005000000 */
        /* <DEDUP_REMOVED lines=16> */
[----:B0-234-:R-:W-:Y:S06]  /*d3d0*/  @!P5 BRA `(.L_x_1140) ;  /* 0x00000000005cd947 */ /* 0x01dfec0003800000 */
        /* <DEDUP_REMOVED lines=13> */
.L_x_1142:
[----:B------:R-:W-:-:S05]  /*d4b0*/  IMAD.U32 R85, RZ, RZ, UR35 ;  /* 0x00000023ff557e24 */ /* 0x000fca000f8e00ff */
[----:B------:R-:W-:-:S13]  /*d4c0*/  ISETP.NE.AND P2, PT, R85, 0x1, PT ;  /* 0x000000015500780c */ /* 0x000fda0003f45270 */
[----:B------:R-:W0:Y:S02]  /*d4d0*/  @P2 LDC.64 R42, c[0x0][0x9e8] ;  /* 0x00027a00ff2a2b82 */ /* 0x000e240000000a00 */
[----:B0-----:R-:W-:-:S05]  /*d4e0*/  @P2 IMAD.HI.U32 R42, R84, R42, RZ ;  /* 0x0000002a542a2227 */ /* 0x001fca00078e00ff */
[----:B------:R-:W-:-:S07]  /*d4f0*/  @P2 SHF.R.U32.HI R84, RZ, R43, R42 ;  /* 0x0000002bff542219 */ /* 0x000fce000001162a */
.L_x_1143:
[----:B------:R-:W-:Y:S05]  /*d500*/  BSYNC B0 ;  /* 0x0000000000007941 */ /* 0x000fea0003800000 */
.L_x_1141:
[----:B------:R-:W-:-:S04]  /*d510*/  IMAD R84, R84, R85, -R73 ;  /* 0x0000005554547224 */ /* 0x000fc800078e0a49 */
[----:B------:R-:W-:-:S05]  /*d520*/  IMAD.IADD R84, R84, 0x1, -R16 ;  /* 0x0000000154547824 */ /* 0x000fca00078e0a10 */
[----:B------:R-:W-:Y:S02]  /*d530*/  VIMNMX R80, R80, R84, !PT ;  /* 0x0000005450507248 */ /* 0x000fe40007fe0100 */
[----:B------:R-:W-:-:S07]  /*d540*/  VIADDMNMX R81, R84, R85, R81, PT ;  /* 0x0000005554517246 */ /* 0x000fce0003800151 */
.L_x_1140:
[----:B------:R-:W-:Y:S01]  /*d550*/  ISETP.GT.AND P2, PT, R0, -0x1, PT ;  /* 0xffffffff0000780c */ /* 0x000fe20003f44270 */
[----:B------:R-:W0:Y:S03]  /*d560*/  SHFL.IDX PT, R72, R72, 0x1, 0x1c1f ;  /* 0x003c1f0048487f89 */ /* 0x000e2600000e0000 */
[C---:B------:R-:W-:Y:S02]  /*d570*/  ISETP.GT.AND P4, PT, R80.reuse, RZ, P2 ;  /* 0x000000ff5000720c */ /* 0x040fe40001784270 */
[----:B------:R-:W-:Y:S02]  /*d580*/  ISETP.GT.AND P6, PT, R80, 0x1, P2 ;  /* 0x000000015000780c */ /* 0x000fe400017c4270 */
[C---:B------:R-:W-:Y:S02]  /*d590*/  ISETP.LT.OR P4, PT, R81.reuse, 0x1, P4 ;  /* 0x000000015100780c */ /* 0x040fe40002781670 */
[----:B------:R-:W-:-:S02]  /*d5a0*/  ISETP.LT.OR P6, PT, R81, 0x2, P6 ;  /* 0x000000025100780c */ /* 0x000fc400037c1670 */
[----:B------:R-:W-:Y:S02]  /*d5b0*/  FSEL R6, R6, -INF , !P4 ;  /* 0xff80000006067808 */ /* 0x000fe40006000000 */
[----:B------:R-:W-:Y:S02]  /*d5c0*/  FSEL R42, R8, -INF , !P6 ;  /* 0xff800000082a7808 */ /* 0x000fe40007000000 */
[C---:B------:R-:W-:Y:S02]  /*d5d0*/  ISETP.GT.AND P3, PT, R80.reuse, 0x8, P2 ;  /* 0x000000085000780c */ /* 0x040fe40001764270 */
[C---:B------:R-:W-:Y:S02]  /*d5e0*/  ISETP.GT.AND P4, PT, R80.reuse, 0x9, P2 ;  /* 0x000000095000780c */ /* 0x040fe40001784270 */
[----:B------:R-:W-:Y:S02]  /*d5f0*/  ISETP.GT.AND P6, PT, R80, 0x10, P2 ;  /* 0x000000105000780c */ /* 0x000fe400017c4270 */
[----:B------:R-:W-:-:S02]  /*d600*/  ISETP.LT.OR P3, PT, R81, 0x9, P3 ;  /* 0x000000095100780c */ /* 0x000fc40001f61670 */
[----:B------:R-:W-:Y:S01]  /*d610*/  ISETP.LT.OR P4, PT, R81, 0xa, P4 ;  /* 0x0000000a5100780c */ /* 0x000fe20002781670 */
[--C-:B0-----:R-:W-:Y:S01]  /*d620*/  IMAD.IADD R83, R83, 0x1, R72.reuse ;  /* 0x0000000153537824 */ /* 0x101fe200078e0248 */
[----:B------:R-:W-:Y:S01]  /*d630*/  ISETP.LT.OR P6, PT, R81, 0x11, P6 ;  /* 0x000000115100780c */ /* 0x000fe200037c1670 */
[----:B------:R-:W-:Y:S01]  /*d640*/  IMAD.IADD R82, R82, 0x1, R72 ;  /* 0x0000000152527824 */ /* 0x000fe200078e0248 */
        /* <DEDUP_REMOVED lines=83> */
[----:B------:R-:W-:Y:S01]  /*db80*/  FSEL R79, R79, -INF , !P6 ;  /* 0xff8000004f4f7808 */ /* 0x000fe20007000000 */
[----:B------:R-:W-:Y:S06]  /*db90*/  @!P5 BRA `(.L_x_1144) ;  /* 0x00000000005cd947 */ /* 0x000fec0003800000 */
        /* <DEDUP_REMOVED lines=13> */
.L_x_1146:
[----:B------:R-:W-:-:S05]  /*dc70*/  IMAD.U32 R8, RZ, RZ, UR35 ;  /* 0x00000023ff087e24 */ /* 0x000fca000f8e00ff */
[----:B------:R-:W-:-:S13]  /*dc80*/  ISETP.NE.AND P3, PT, R8, 0x1, PT ;  /* 0x000000010800780c */ /* 0x000fda0003f65270 */
[----:B------:R-:W0:Y:S02]  /*dc90*/  @P3 LDC.64 R14, c[0x0][0x9e8] ;  /* 0x00027a00ff0e3b82 */ /* 0x000e240000000a00 */
[----:B0-----:R-:W-:-:S05]  /*dca0*/  @P3 IMAD.HI.U32 R14, R72, R14, RZ ;  /* 0x0000000e480e3227 */ /* 0x001fca00078e00ff */
[----:B------:R-:W-:-:S07]  /*dcb0*/  @P3 SHF.R.U32.HI R72, RZ, R15, R14 ;  /* 0x0000000fff483219 */ /* 0x000fce000001160e */
.L_x_1147:
[----:B------:R-:W-:Y:S05]  /*dcc0*/  BSYNC B0 ;  /* 0x0000000000007941 */ /* 0x000fea0003800000 */
.L_x_1145:
[----:B------:R-:W-:-:S04]  /*dcd0*/  IMAD R72, R72, R8, -R73 ;  /* 0x0000000848487224 */ /* 0x000fc800078e0a49 */
[----:B------:R-:W-:-:S05]  /*dce0*/  IMAD.IADD R72, R72, 0x1, -R16 ;  /* 0x0000000148487824 */ /* 0x000fca00078e0a10 */
[----:B------:R-:W-:Y:S02]  /*dcf0*/  VIMNMX R82, R82, R72, !PT ;  /* 0x0000004852527248 */ /* 0x000fe40007fe0100 */
[----:B------:R-:W-:-:S07]  /*dd00*/  VIADDMNMX R83, R72, R8, R83, PT ;  /* 0x0000000848537246 */ /* 0x000fce0003800153 */
.L_x_1144:
[----:B------:R-:W-:Y:S01]  /*dd10*/  FMNMX.FTZ R8, R6, R4, !PT ;  /* 0x0000000406087209 */ /* 0x000fe20007810000 */
[----:B------:R-:W-:Y:S01]  /*dd20*/  UMOV UR28, UR51 ;  /* 0x00000033001c7c82 */ /* 0x000fe20008000000 */
[----:B------:R-:W-:Y:S02]  /*dd30*/  ISETP.GT.AND P4, PT, R82, 0x8, P2 ;  /* 0x000000085200780c */ /* 0x000fe40001784270 */
        /* <DEDUP_REMOVED lines=62> */
[C---:B------:R-:W-:Y:S01]  /*e120*/  ISETP.LT.OR P4, PT, R83.reuse, 0x42, P4 ;  /* 0x000000425300780c */ /* 0x040fe20002781670 */
[----:B------:R-:W0:Y:S01]  /*e130*/  SHFL.BFLY PT, R14, R8, 0x2, 0x1f ;  /* 0x0c401f00080e7f89 */ /* 0x000e2200000e0000 */
[----:B------:R-:W-:-:S02]  /*e140*/  ISETP.LT.OR P6, PT, R83, 0x49, P6 ;  /* 0x000000495300780c */ /* 0x000fc400037c1670 */
[----:B------:R-:W-:Y:S02]  /*e150*/  FSEL R49, R49, -INF , !P4 ;  /* 0xff80000031317808 */ /* 0x000fe40006000000 */
[C---:B------:R-:W-:Y:S02]  /*e160*/  ISETP.GT.AND P4, PT, R82.reuse, 0x50, P2 ;  /* 0x000000505200780c */ /* 0x040fe40001784270 */
[----:B------:R-:W-:Y:S02]  /*e170*/  FSEL R51, R51, -INF , !P6 ;  /* 0xff80000033337808 */ /* 0x000fe40007000000 */
[----:B------:R-:W-:Y:S02]  /*e180*/  ISETP.GT.AND P6, PT, R82, 0x51, P2 ;  /* 0x000000515200780c */ /* 0x000fe400017c4270 */
[C---:B------:R-:W-:Y:S02]  /*e190*/  ISETP.LT.OR P4, PT, R83.reuse, 0x51, P4 ;  /* 0x000000515300780c */ /* 0x040fe40002781670 */
[----:B------:R-:W-:-:S02]  /*e1a0*/  ISETP.LT.OR P6, PT, R83, 0x52, P6 ;  /* 0x000000525300780c */ /* 0x000fc400037c1670 */
[----:B------:R-:W-:Y:S02]  /*e1b0*/  FSEL R55, R55, -INF , !P4 ;  /* 0xff80000037377808 */ /* 0x000fe40006000000 */
[C---:B------:R-:W-:Y:S02]  /*e1c0*/  ISETP.GT.AND P4, PT, R82.reuse, 0x59, P2 ;  /* 0x000000595200780c */ /* 0x040fe40001784270 */
[----:B------:R-:W-:Y:S02]  /*e1d0*/  FSEL R57, R57, -INF , !P6 ;  /* 0xff80000039397808 */ /* 0x000fe40007000000 */
[----:B------:R-:W-:Y:S02]  /*e1e0*/  ISETP.GT.AND P6, PT, R82, 0x60, P2 ;  /* 0x000000605200780c */ /* 0x000fe400017c4270 */
[----:B------:R-:W-:Y:S02]  /*e1f0*/  ISETP.LT.OR P4, PT, R83, 0x5a, P4 ;  /* 0x0000005a5300780c */ /* 0x000fe40002781670 */
[----:B0-----:R-:W-:-:S02]  /*e200*/  FMNMX.FTZ R8, R8, R14, !PT ;  /* 0x0000000e08087209 */ /* 0x001fc40007810000 */
[----:B------:R-:W-:Y:S02]  /*e210*/  ISETP.LT.OR P6, PT, R83, 0x61, P6 ;  /* 0x000000615300780c */ /* 0x000fe400037c1670 */
[----:B------:R-:W-:Y:S01]  /*e220*/  FSEL R61, R61, -INF , !P4 ;  /* 0xff8000003d3d7808 */ /* 0x000fe20006000000 */
[----:B------:R-:W0:Y:S01]  /*e230*/  SHFL.BFLY PT, R14, R8, 0x1, 0x1f ;  /* 0x0c201f00080e7f89 */ /* 0x000e2200000e0000 */
[C---:B------:R-:W-:Y:S02]  /*e240*/  ISETP.GT.AND P4, PT, R82.reuse, 0x68, P2 ;  /* 0x000000685200780c */ /* 0x040fe40001784270 */
[----:B------:R-:W-:Y:S02]  /*e250*/  FSEL R63, R63, -INF , !P6 ;  /* 0xff8000003f3f7808 */ /* 0x000fe40007000000 */
[----:B------:R-:W-:Y:S02]  /*e260*/  ISETP.GT.AND P6, PT, R82, 0x69, P2 ;  /* 0x000000695200780c */ /* 0x000fe400017c4270 */
[----:B------:R-:W-:-:S02]  /*e270*/  ISETP.LT.OR P4, PT, R83, 0x69, P4 ;  /* 0x000000695300780c */ /* 0x000fc40002781670 */
[----:B------:R-:W-:Y:S02]  /*e280*/  ISETP.LT.OR P6, PT, R83, 0x6a, P6 ;  /* 0x0000006a5300780c */ /* 0x000fe400037c1670 */
[----:B------:R-:W-:Y:S02]  /*e290*/  FSEL R67, R67, -INF , !P4 ;  /* 0xff80000043437808 */ /* 0x000fe40006000000 */
[----:B------:R-:W-:Y:S02]  /*e2a0*/  ISETP.GT.AND P4, PT, R82, 0x70, P2 ;  /* 0x000000705200780c */ /* 0x000fe40001784270 */
[----:B------:R-:W-:Y:S02]  /*e2b0*/  FSEL R68, R68, -INF , !P6 ;  /* 0xff80000044447808 */ /* 0x000fe40007000000 */
[----:B------:R-:W-:Y:S02]  /*e2c0*/  ISETP.GT.AND P6, PT, R82, 0x71, P2 ;  /* 0x000000715200780c */ /* 0x000fe400017c4270 */
[----:B------:R-:W-:-:S02]  /*e2d0*/  ISETP.LT.OR P4, PT, R83, 0x71, P4 ;  /* 0x000000715300780c */ /* 0x000fc40002781670 */
[----:B------:R-:W-:Y:S02]  /*e2e0*/  ISETP.LT.OR P6, PT, R83, 0x72, P6 ;  /* 0x000000725300780c */ /* 0x000fe400037c1670 */
[----:B------:R-:W-:Y:S02]  /*e2f0*/  FSEL R69, R69, -INF , !P4 ;  /* 0xff80000045457808 */ /* 0x000fe40006000000 */
[----:B0-----:R-:W-:Y:S02]  /*e300*/  FMNMX.FTZ R8, R8, R14, !PT ;  /* 0x0000000e08087209 */ /* 0x001fe40007810000 */
[----:B------:R-:W-:Y:S02]  /*e310*/  FSEL R70, R70, -INF , !P6 ;  /* 0xff80000046467808 */ /* 0x000fe40007000000 */
[C---:B------:R-:W-:Y:S01]  /*e320*/  FSETP.NEU.FTZ.AND P3, PT, R8.reuse, -INF , PT ;  /* 0xff8000000800780b */ /* 0x040fe20003f7d000 */
[----:B------:R-:W-:-:S03]  /*e330*/  FMUL.FTZ R15, R8, UR34 ;  /* 0x00000022080f7c20 */ /* 0x000fc60008410000 */
[----:B------:R-:W-:Y:S02]  /*e340*/  FSEL R14, R8, RZ, P3 ;  /* 0x000000ff080e7208 */ /* 0x000fe40001800000 */
[----:B------:R-:W-:Y:S02]  /*e350*/  FSEL R15, R15, RZ, P3 ;  /* 0x000000ff0f0f7208 */ /* 0x000fe40001800000 */
[----:B------:R-:W-:Y:S01]  /*e360*/  ISETP.GT.AND P3, PT, R82, 0x1, P2 ;  /* 0x000000015200780c */ /* 0x000fe20001764270 */
[----:B------:R-:W-:Y:S02]  /*e370*/  FADD.FTZ R4, -R14, R4 ;  /* 0x000000040e047221 */ /* 0x000fe40000010100 */
[--C-:B------:R-:W-:Y:S01]  /*e380*/  FFMA.FTZ R6, R6, UR34, -R15.reuse ;  /* 0x0000002206067c23 */ /* 0x100fe2000801080f */
[----:B------:R-:W-:Y:S01]  /*e390*/  ISETP.LT.OR P3, PT, R83, 0x2, P3 ;  /* 0x000000025300780c */ /* 0x000fe20001f61670 */
        /* <DEDUP_REMOVED lines=31> */
[----:B------:R-:W-:Y:S01]  /*e590*/  FSEL R15, R9, -INF , !P3 ;  /* 0xff800000090f7808 */ /* 0x000fe20005800000 */
[----:B------:R-:W-:Y:S01]  /*e5a0*/  FMUL.FTZ R4, R4, UR34 ;  /* 0x0000002204047c20 */ /* 0x000fe20008410000 */
[----:B------:R-:W-:Y:S01]  /*e5b0*/  ISETP.GT.AND P3, PT, R82, 0x10, P2 ;  /* 0x000000105200780c */ /* 0x000fe20001764270 */
[----:B------:R-:W-:Y:S03]  /*e5c0*/  MUFU.EX2 R6, R6 ;  /* 0x0000000600067308 */ /* 0x000fe60000000800 */
[----:B------:R-:W-:-:S04]  /*e5d0*/  ISETP.LT.OR P3, PT, R83, 0x11, P3 ;  /* 0x000000115300780c */ /* 0x000fc80001f61670 */
[----:B------:R-:W-:Y:S01]  /*e5e0*/  FSEL R20, R20, -INF , !P3 ;  /* 0xff80000014147808 */ /* 0x000fe20005800000 */
[----:B------:R-:W0:Y:S01]  /*e5f0*/  MUFU.EX2 R4, R4 ;  /* 0x0000000400047308 */ /* 0x000e220000000800 */
[----:B------:R-:W-:-:S04]  /*e600*/  ISETP.GT.AND P3, PT, R82, 0x19, P2 ;  /* 0x000000195200780c */ /* 0x000fc80001764270 */
[----:B------:R-:W-:-:S03]  /*e610*/  ISETP.LT.OR P3, PT, R83, 0x1a, P3 ;  /* 0x0000001a5300780c */ /* 0x000fc60001f61670 */
[----:B------:R-:W1:Y:S01]  /*e620*/  MUFU.EX2 R12, R42 ;  /* 0x0000002a000c7308 */ /* 0x000e620000000800 */
[----:B------:R-:W-:Y:S02]  /*e630*/  FSEL R27, R27, -INF , !P3 ;  /* 0xff8000001b1b7808 */ /* 0x000fe40005800000 */
[----:B------:R-:W-:-:S04]  /*e640*/  ISETP.GT.AND P3, PT, R82, 0x28, P2 ;  /* 0x000000285200780c */ /* 0x000fc80001764270 */
[----:B------:R-:W-:Y:S01]  /*e650*/  ISETP.LT.OR P3, PT, R83, 0x29, P3 ;  /* 0x000000295300780c */ /* 0x000fe20001f61670 */
[----:B------:R-:W2:Y:S01]  /*e660*/  MUFU.EX2 R10, R10 ;  /* 0x0000000a000a7308 */ /* 0x000ea20000000800 */
[----:B0-----:R-:W-:Y:S01]  /*e670*/  FFMA.FTZ R3, R4, R3, R6 ;  /* 0x0000000304037223 */ /* 0x001fe20000010006 */
[-C--:B------:R-:W-:Y:S01]  /*e680*/  FMUL.FTZ R88, R88, R4.reuse ;  /* 0x0000000458587220 */ /* 0x080fe20000410000 */
[----:B------:R-:W-:Y:S01]  /*e690*/  FSEL R33, R33, -INF , !P3 ;  /* 0xff80000021217808 */ /* 0x000fe20005800000 */
[-C--:B------:R-:W-:Y:S01]  /*e6a0*/  FMUL.FTZ R89, R89, R4.reuse ;  /* 0x0000000459597220 */ /* 0x080fe20000410000 */
[----:B------:R-:W-:Y:S01]  /*e6b0*/  ISETP.GT.AND P3, PT, R82, 0x31, P2 ;  /* 0x000000315200780c */ /* 0x000fe20001764270 */
[-C--:B------:R-:W-:Y:S01]  /*e6c0*/  FMUL.FTZ R92, R92, R4.reuse ;  /* 0x000000045c5c7220 */ /* 0x080fe20000410000 */
[----:B------:R-:W-:Y:S01]  /*e6d0*/  FMUL.FTZ R93, R93, R4 ;  /* 0x000000045d5d7220 */ /* 0x000fe20000410000 */
[----:B------:R-:W0:Y:S01]  /*e6e0*/  MUFU.EX2 R14, R14 ;  /* 0x0000000e000e7308 */ /* 0x000e220000000800 */
[----:B------:R-:W-:Y:S01]  /*e6f0*/  ISETP.LT.OR P3, PT, R83, 0x32, P3 ;  /* 0x000000325300780c */ /* 0x000fe20001f61670 */
[C---:B-1----:R-:W-:Y:S01]  /*e700*/  FADD.FTZ R3, R12.reuse, R3 ;  /* 0x000000030c037221 */ /* 0x042fe20000010000 */
[----:B------:R-:W-:Y:S01]  /*e710*/  F2FP.BF16.F32.PACK_AB R12, R12, R6 ;  /* 0x000000060c0c723e */ /* 0x000fe200000010ff */
[-C--:B------:R-:W-:Y:S01]  /*e720*/  FMUL.FTZ R96, R96, R4.reuse ;  /* 0x0000000460607220 */ /* 0x080fe20000410000 */
[----:B------:R-:W-:Y:S01]  /*e730*/  FSEL R39, R39, -INF , !P3 ;  /* 0xff80000027277808 */ /* 0x000fe20005800000 */
[-C--:B------:R-:W-:Y:S01]  /*e740*/  FMUL.FTZ R97, R97, R4.reuse ;  /* 0x0000000461617220 */ /* 0x080fe20000410000 */
[----:B------:R-:W-:Y:S01]  /*e750*/  ISETP.GT.AND P3, PT, R82, 0x40, P2 ;  /* 0x000000405200780c */ /* 0x000fe20001764270 */
[----:B------:R-:W-:Y:S01]  /*e760*/  MUFU.EX2 R84, R84 ;  /* 0x0000005400547308 */ /* 0x000fe20000000800 */
[----:B--2---:R-:W-:Y:S01]  /*e770*/  FADD.FTZ R3, R10, R3 ;  /* 0x000000030a037221 */ /* 0x004fe20000010000 */
[-C--:B------:R-:W-:Y:S01]  /*e780*/  FMUL.FTZ R100, R100, R4.reuse ;  /* 0x0000000464647220 */ /* 0x080fe20000410000 */
[----:B------:R-:W-:Y:S01]  /*e790*/  ISETP.LT.OR P3, PT, R83, 0x41, P3 ;  /* 0x000000415300780c */ /* 0x000fe20001f61670 */
[-C--:B------:R-:W-:Y:S01]  /*e7a0*/  FMUL.FTZ R101, R101, R4.reuse ;  /* 0x0000000465657220 */ /* 0x080fe20000410000 */
[-C--:B------:R-:W-:Y:S01]  /*e7b0*/  FMUL.FTZ R104, R104, R4.reuse ;  /* 0x0000000468687220 */ /* 0x080fe20000410000 */
[----:B------:R-:W-:Y:S01]  /*e7c0*/  FMUL.FTZ R105, R105, R4 ;  /* 0x0000000469697220 */ /* 0x000fe20000410000 */
[----:B------:R-:W-:Y:S01]  /*e7d0*/  FSEL R47, R47, -INF , !P3 ;  /* 0xff8000002f2f7808 */ /* 0x000fe20005800000 */
[----:B------:R-:W-:Y:S01]  /*e7e0*/  MUFU.EX2 R26, R26 ;  /* 0x0000001a001a7308 */ /* 0x000fe20000000800 */
[----:B------:R-:W-:Y:S01]  /*e7f0*/  ISETP.GT.AND P3, PT, R82, 0x49, P2 ;  /* 0x000000495200780c */ /* 0x000fe20001764270 */
[C---:B0-----:R-:W-:Y:S01]  /*e800*/  FADD.FTZ R3, R14.reuse, R3 ;  /* 0x000000030e037221 */ /* 0x041fe20000010000 */
[----:B------:R-:W-:Y:S01]  /*e810*/  F2FP.BF16.F32.PACK_AB R14, R14, R10 ;  /* 0x0000000a0e0e723e */ /* 0x000fe200000010ff */
[-C--:B------:R-:W-:Y:S01]  /*e820*/  FMUL.FTZ R108, R108, R4.reuse ;  /* 0x000000046c6c7220 */ /* 0x080fe20000410000 */
[----:B------:R-:W-:Y:S01]  /*e830*/  ISETP.LT.OR P3, PT, R83, 0x4a, P3 ;  /* 0x0000004a5300780c */ /* 0x000fe20001f61670 */
[-C--:B------:R-:W-:Y:S01]  /*e840*/  FMUL.FTZ R109, R109, R4.reuse ;  /* 0x000000046d6d7220 */ /* 0x080fe20000410000 */
[-C--:B------:R-:W-:Y:S01]  /*e850*/  FMUL.FTZ R112, R112, R4.reuse ;  /* 0x0000000470707220 */ /* 0x080fe20000410000 */
[----:B------:R-:W-:Y:S01]  /*e860*/  MUFU.EX2 R32, R32 ;  /* 0x0000002000207308 */ /* 0x000fe20000000800 */
[----:B------:R-:W-:Y:S01]  /*e870*/  FSEL R53, R53, -INF , !P3 ;  /* 0xff80000035357808 */ /* 0x000fe20005800000 */
[-C--:B------:R-:W-:Y:S01]  /*e880*/  FMUL.FTZ R113, R113, R4.reuse ;  /* 0x0000000471717220 */ /* 0x080fe20000410000 */
[----:B------:R-:W-:Y:S01]  /*e890*/  ISETP.GT.AND P3, PT, R82, 0x58, P2 ;  /* 0x000000585200780c */ /* 0x000fe20001764270 */
[-C--:B------:R-:W-:Y:S01]  /*e8a0*/  FMUL.FTZ R116, R116, R4.reuse ;  /* 0x0000000474747220 */ /* 0x080fe20000410000 */
[-C--:B------:R-:W-:Y:S01]  /*e8b0*/  FMUL.FTZ R117, R117, R4.reuse ;  /* 0x0000000475757220 */ /* 0x080fe20000410000 */
[-C--:B------:R-:W-:Y:S01]  /*e8c0*/  FMUL.FTZ R120, R120, R4.reuse ;  /* 0x0000000478787220 */ /* 0x080fe20000410000 */
[----:B------:R-:W-:Y:S01]  /*e8d0*/  ISETP.LT.OR P3, PT, R83, 0x59, P3 ;  /* 0x000000595300780c */ /* 0x000fe20001f61670 */
[----:B------:R-:W-:Y:S01]  /*e8e0*/  MUFU.EX2 R34, R34 ;  /* 0x0000002200227308 */ /* 0x000fe20000000800 */
[-C--:B------:R-:W-:Y:S01]  /*e8f0*/  FMUL.FTZ R121, R121, R4.reuse ;  /* 0x0000000479797220 */ /* 0x080fe20000410000 */
[-C--:B------:R-:W-:Y:S01]  /*e900*/  FMUL.FTZ R124, R124, R4.reuse ;  /* 0x000000047c7c7220 */ /* 0x080fe20000410000 */
[----:B------:R-:W-:Y:S01]  /*e910*/  FSEL R59, R59, -INF , !P3 ;  /* 0xff8000003b3b7808 */ /* 0x000fe20005800000 */
[-C--:B------:R-:W-:Y:S01]  /*e920*/  FMUL.FTZ R125, R125, R4.reuse ;  /* 0x000000047d7d7220 */ /* 0x080fe20000410000 */
[----:B------:R-:W-:Y:S01]  /*e930*/  ISETP.GT.AND P3, PT, R82, 0x61, P2 ;  /* 0x000000615200780c */ /* 0x000fe20001764270 */
[-C--:B------:R-:W-:Y:S01]  /*e940*/  FMUL.FTZ R128, R128, R4.reuse ;  /* 0x0000000480807220 */ /* 0x080fe20000410000 */
[-C--:B------:R-:W-:Y:S01]  /*e950*/  FMUL.FTZ R129, R129, R4.reuse ;  /* 0x0000000481817220 */ /* 0x080fe20000410000 */
[----:B------:R-:W-:Y:S01]  /*e960*/  MUFU.EX2 R38, R38 ;  /* 0x0000002600267308 */ /* 0x000fe20000000800 */
[----:B------:R-:W-:Y:S01]  /*e970*/  ISETP.LT.OR P3, PT, R83, 0x62, P3 ;  /* 0x000000625300780c */ /* 0x000fe20001f61670 */
[-C--:B------:R-:W-:Y:S01]  /*e980*/  FMUL.FTZ R132, R132, R4.reuse ;  /* 0x0000000484847220 */ /* 0x080fe20000410000 */
[----:B------:R-:W-:Y:S01]  /*e990*/  FMUL.FTZ R133, R133, R4 ;  /* 0x0000000485857220 */ /* 0x000fe20000410000 */
[----:B------:R-:W-:Y:S01]  /*e9a0*/  IMAD.MOV.U32 R4, RZ, RZ, R8 ;  /* 0x000000ffff047224 */ /* 0x000fe200078e0008 */
[----:B------:R-:W-:-:S02]  /*e9b0*/  FSEL R65, R65, -INF , !P3 ;  /* 0xff80000041417808 */ /* 0x000fc40005800000 */
[----:B------:R-:W-:Y:S01]  /*e9c0*/  ISETP.GT.AND P3, PT, R82, RZ, P2 ;  /* 0x000000ff5200720c */ /* 0x000fe20001764270 */
[----:B------:R-:W-:Y:S03]  /*e9d0*/  MUFU.EX2 R44, R44 ;  /* 0x0000002c002c7308 */ /* 0x000fe60000000800 */
[----:B------:R-:W-:-:S04]  /*e9e0*/  ISETP.LT.OR P3, PT, R83, 0x1, P3 ;  /* 0x000000015300780c */ /* 0x000fc80001f61670 */
[----:B------:R-:W-:Y:S01]  /*e9f0*/  FSEL R7, R7, -INF , !P3 ;  /* 0xff80000007077808 */ /* 0x000fe20005800000 */
[----:B------:R-:W-:Y:S01]  /*ea00*/  MUFU.EX2 R46, R46 ;  /* 0x0000002e002e7308 */ /* 0x000fe20000000800 */
[C---:B------:R-:W-:Y:S02]  /*ea10*/  ISETP.GT.AND P3, PT, R82.reuse, 0x78, P2 ;  /* 0x000000785200780c */ /* 0x040fe40001764270 */
[----:B------:R-:W-:Y:S02]  /*ea20*/  FMNMX.FTZ R6, R7, R5, !PT ;  /* 0x0000000507067209 */ /* 0x000fe40007810000 */
[----:B------:R-:W-:Y:S02]  /*ea30*/  ISETP.GT.AND P2, PT, R82, 0x79, P2 ;  /* 0x000000795200780c */ /* 0x000fe40001744270 */
[----:B------:R-:W-:Y:S01]  /*ea40*/  FMNMX.FTZ R6, R15, R6, !PT ;  /* 0x000000060f067209 */ /* 0x000fe20007810000 */
[----:B------:R-:W-:Y:S01]  /*ea50*/  MUFU.EX2 R48, R48 ;  /* 0x0000003000307308 */ /* 0x000fe20000000800 */
[----:B------:R-:W-:-:S02]  /*ea60*/  ISETP.LT.OR P3, PT, R83, 0x79, P3 ;  /* 0x000000795300780c */ /* 0x000fc40001f61670 */
[----:B------:R-:W-:Y:S02]  /*ea70*/  FMNMX.FTZ R6, R11, R6, !PT ;  /* 0x000000060b067209 */ /* 0x000fe40007810000 */
[----:B------:R-:W-:Y:S02]  /*ea80*/  ISETP.LT.OR P2, PT, R83, 0x7a, P2 ;  /* 0x0000007a5300780c */ /* 0x000fe40001741670 */
[----:B------:R-:W-:Y:S01]  /*ea90*/  FMNMX.FTZ R9, R13, R6, !PT ;  /* 0x000000060d097209 */ /* 0x000fe20007810000 */
[----:B------:R-:W-:Y:S01]  /*eaa0*/  MUFU.EX2 R50, R50 ;  /* 0x0000003200327308 */ /* 0x000fe20000000800 */
[----:B------:R-:W-:Y:S02]  /*eab0*/  FSEL R74, R74, -INF , !P3 ;  /* 0xff8000004a4a7808 */ /* 0x000fe40005800000 */
[----:B------:R-:W-:Y:S02]  /*eac0*/  FMNMX.FTZ R6, R20, R9, !PT ;  /* 0x0000000914067209 */ /* 0x000fe40007810000 */
[----:B------:R-:W-:-:S02]  /*ead0*/  FSEL R76, R76, -INF , !P2 ;  /* 0xff8000004c4c7808 */ /* 0x000fc40005000000 */
        /* <DEDUP_REMOVED lines=47> */
[----:B------:R-:W-:Y:S02]  /*edd0*/  FSEL R6, R6, RZ, P2 ;  /* 0x000000ff06067208 */ /* 0x000fe40001000000 */
[----:B------:R-:W-:Y:S01]  /*ede0*/  ISETP.GT.AND P2, PT, R0, UR37, PT ;  /* 0x0000002500007c0c */ /* 0x000fe2000bf44270 */
[----:B------:R-:W-:Y:S01]  /*edf0*/  FADD.FTZ R72, -R72, R5 ;  /* 0x0000000548487221 */ /* 0x000fe20000010100 */
[----:B------:R-:W-:Y:S02]  /*ee00*/  VIADD R0, R0, 0xffffffff ;  /* 0xffffffff00007836 */ /* 0x000fe40000000000 */
[--C-:B------:R-:W-:Y:S01]  /*ee10*/  FFMA.FTZ R7, R7, UR34, -R6.reuse ;  /* 0x0000002207077c23 */ /* 0x100fe20008010806 */
[--C-:B------:R-:W-:Y:S01]  /*ee20*/  FFMA.FTZ R10, R15, UR34, -R6.reuse ;  /* 0x000000220f0a7c23 */ /* 0x100fe20008010806 */
[--C-:B------:R-:W-:Y:S01]  /*ee30*/  FFMA.FTZ R11, R11, UR34, -R6.reuse ;  /* 0x000000220b0b7c23 */ /* 0x100fe20008010806 */
[----:B------:R-:W-:Y:S01]  /*ee40*/  FFMA.FTZ R42, R13, UR34, -R6 ;  /* 0x000000220d2a7c23 */ /* 0x000fe20008010806 */
[----:B------:R-:W-:-:S02]  /*ee50*/  IMAD.U32 R13, RZ, RZ, UR56 ;  /* 0x00000038ff0d7e24 */ /* 0x000fc4000f8e00ff */
[----:B------:R-:W-:Y:S01]  /*ee60*/  FMUL.FTZ R5, R72, UR34 ;  /* 0x0000002248057c20 */ /* 0x000fe20008410000 */
        /* <DEDUP_REMOVED lines=11> */
[--C-:B------:R-:W-:Y:S01]  /*ef20*/  FFMA.FTZ R70, R70, UR34, -R6.reuse ;  /* 0x0000002246467c23 */ /* 0x100fe20008010806 */
[----:B------:R-:W-:Y:S01]  /*ef30*/  FFMA.FTZ R74, R74, UR34, -R6 ;  /* 0x000000224a4a7c23 */ /* 0x000fe20008010806 */
[----:B------:R-:W-:Y:S01]  /*ef40*/  UMOV UR56, UR48 ;  /* 0x0000003000387c82 */ /* 0x000fe20008000000 */
[----:B------:R-:W-:Y:S01]  /*ef50*/  @!P1 PRMT R13, RZ, 0x654, R13 ;  /* 0x00000654ff0d9816 */ /* 0x000fe2000000000d */
[----:B------:R-:W-:Y:S03]  /*ef60*/  MUFU.EX2 R11, R11 ;  /* 0x0000000b000b7308 */ /* 0x000fe60000000800 */
[----:B------:R0:W-:Y:S05]  /*ef70*/  @!P1 SYNCS.ARRIVE.TRANS64.RED.A1T0 RZ, [R13+URZ], RZ ;  /* 0x000000ff0dff99a7 */ /* 0x0001ea000810043f */
[----:B------:R-:W1:Y:S01]  /*ef80*/  MUFU.EX2 R42, R42 ;  /* 0x0000002a002a7308 */ /* 0x000e620000000800 */
[----:B0-----:R-:W-:-:S07]  /*ef90*/  F2FP.BF16.F32.PACK_AB R13, R10, R7 ;  /* 0x000000070a0d723e */ /* 0x001fce00000010ff */
[----:B------:R-:W0:Y:S08]  /*efa0*/  MUFU.EX2 R5, R5 ;  /* 0x0000000500057308 */ /* 0x000e300000000800 */
[----:B------:R-:W-:Y:S01]  /*efb0*/  MUFU.EX2 R35, R35 ;  /* 0x0000002300237308 */ /* 0x000fe20000000800 */
[----:B-1----:R-:W-:-:S05]  /*efc0*/  F2FP.BF16.F32.PACK_AB R15, R42, R11 ;  /* 0x0000000b2a0f723e */ /* 0x002fca00000010ff */
[----:B------:R1:W-:Y:S02]  /*efd0*/  STSM.16.M88.4 [R17+0x21800], R12 ;  /* 0x0218000c11007844 */ /* 0x0003e40000000200 */
[----:B------:R-:W-:Y:S01]  /*efe0*/  MUFU.EX2 R67, R67 ;  /* 0x0000004300437308 */ /* 0x000fe20000000800 */
[----:B0-----:R-:W-:Y:S01]  /*eff0*/  FFMA.FTZ R7, R5, R2, R7 ;  /* 0x0000000205077223 */ /* 0x001fe20000010007 */
[--C-:B------:R-:W-:Y:S01]  /*f000*/  FFMA.FTZ R2, R45, UR34, -R6.reuse ;  /* 0x000000222d027c23 */ /* 0x100fe20008010806 */
[--C-:B------:R-:W-:Y:S01]  /*f010*/  FFMA.FTZ R45, R53, UR34, -R6.reuse ;  /* 0x00000022352d7c23 */ /* 0x100fe20008010806 */
[-C--:B------:R-:W-:Y:S01]  /*f020*/  FMUL.FTZ R90, R90, R5.reuse ;  /* 0x000000055a5a7220 */ /* 0x080fe20000410000 */
[----:B------:R-:W-:Y:S01]  /*f030*/  FADD.FTZ R10, R10, R7 ;  /* 0x000000070a0a7221 */ /* 0x000fe20000010000 */
[--C-:B------:R-:W-:Y:S01]  /*f040*/  FFMA.FTZ R7, R47, UR34, -R6.reuse ;  /* 0x000000222f077c23 */ /* 0x100fe20008010806 */
[-C--:B------:R-:W-:Y:S01]  /*f050*/  FMUL.FTZ R91, R91, R5.reuse ;  /* 0x000000055b5b7220 */ /* 0x080fe20000410000 */
[----:B------:R-:W-:Y:S01]  /*f060*/  MUFU.EX2 R2, R2 ;  /* 0x0000000200027308 */ /* 0x000fe20000000800 */
[-C--:B------:R-:W-:Y:S01]  /*f070*/  FMUL.FTZ R94, R94, R5.reuse ;  /* 0x000000055e5e7220 */ /* 0x080fe20000410000 */
[-C--:B------:R-:W-:Y:S01]  /*f080*/  FMUL.FTZ R95, R95, R5.reuse ;  /* 0x000000055f5f7220 */ /* 0x080fe20000410000 */
[-C--:B------:R-:W-:Y:S01]  /*f090*/  FMUL.FTZ R98, R98, R5.reuse ;  /* 0x0000000562627220 */ /* 0x080fe20000410000 */
[-C--:B------:R-:W-:Y:S01]  /*f0a0*/  FMUL.FTZ R99, R99, R5.reuse ;  /* 0x0000000563637220 */ /* 0x080fe20000410000 */
[-C--:B------:R-:W-:Y:S01]  /*f0b0*/  FMUL.FTZ R102, R102, R5.reuse ;  /* 0x0000000566667220 */ /* 0x080fe20000410000 */
[--C-:B-1----:R-:W-:Y:S01]  /*f0c0*/  FFMA.FTZ R15, R20, UR34, -R6.reuse ;  /* 0x00000022140f7c23 */ /* 0x102fe20008010806 */
[--C-:B------:R-:W-:Y:S01]  /*f0d0*/  FFMA.FTZ R20, R21, UR34, -R6.reuse ;  /* 0x0000002215147c23 */ /* 0x100fe20008010806 */
[----:B------:R0:W1:Y:S01]  /*f0e0*/  MUFU.EX2 R12, R43 ;  /* 0x0000002b000c7308 */ /* 0x0000620000000800 */
[--C-:B------:R-:W-:Y:S01]  /*f0f0*/  FFMA.FTZ R21, R25, UR34, -R6.reuse ;  /* 0x0000002219157c23 */ /* 0x100fe20008010806 */
[--C-:B------:R-:W-:Y:S01]  /*f100*/  FFMA.FTZ R25, R27, UR34, -R6.reuse ;  /* 0x000000221b197c23 */ /* 0x100fe20008010806 */
[--C-:B------:R-:W-:Y:S01]  /*f110*/  FFMA.FTZ R27, R29, UR34, -R6.reuse ;  /* 0x000000221d1b7c23 */ /* 0x100fe20008010806 */
[----:B------:R-:W-:Y:S01]  /*f120*/  FFMA.FTZ R29, R37, UR34, -R6 ;  /* 0x00000022251d7c23 */ /* 0x000fe20008010806 */
[----:B------:R-:W-:Y:S01]  /*f130*/  FADD.FTZ R37, R11, R10 ;  /* 0x0000000a0b257221 */ /* 0x000fe20000010000 */
[--C-:B------:R-:W-:Y:S01]  /*f140*/  FFMA.FTZ R10, R49, UR34, -R6.reuse ;  /* 0x00000022310a7c23 */ /* 0x100fe20008010806 */
[--C-:B------:R-:W-:Y:S01]  /*f150*/  FFMA.FTZ R11, R51, UR34, -R6.reuse ;  /* 0x00000022330b7c23 */ /* 0x100fe20008010806 */
[----:B------:R-:W2:Y:S01]  /*f160*/  MUFU.EX2 R14, R24 ;  /* 0x00000018000e7308 */ /* 0x000ea20000000800 */
[----:B------:R-:W-:Y:S01]  /*f170*/  FADD.FTZ R42, R42, R37 ;  /* 0x000000252a2a7221 */ /* 0x000fe20000010000 */
[----:B0-----:R-:W-:Y:S01]  /*f180*/  FFMA.FTZ R43, R65, UR34, -R6 ;  /* 0x00000022412b7c23 */ /* 0x001fe20008010806 */
[-C--:B------:R-:W-:Y:S01]  /*f190*/  FMUL.FTZ R103, R103, R5.reuse ;  /* 0x0000000567677220 */ /* 0x080fe20000410000 */
[-C--:B------:R-:W-:Y:S01]  /*f1a0*/  FMUL.FTZ R106, R106, R5.reuse ;  /* 0x000000056a6a7220 */ /* 0x080fe20000410000 */
[-C--:B------:R-:W-:Y:S01]  /*f1b0*/  FMUL.FTZ R107, R107, R5.reuse ;  /* 0x000000056b6b7220 */ /* 0x080fe20000410000 */
[-C--:B------:R-:W-:Y:S01]  /*f1c0*/  FMUL.FTZ R110, R110, R5.reuse ;  /* 0x000000056e6e7220 */ /* 0x080fe20000410000 */
[-C--:B------:R-:W-:Y:S01]  /*f1d0*/  FMUL.FTZ R111, R111, R5.reuse ;  /* 0x000000056f6f7220 */ /* 0x080fe20000410000 */
[----:B------:R-:W0:Y:S01]  /*f1e0*/  MUFU.EX2 R15, R15 ;  /* 0x0000000f000f7308 */ /* 0x000e220000000800 */
[----:B-1----:R-:W-:Y:S01]  /*f1f0*/  FADD.FTZ R3, R12, R3 ;  /* 0x000000030c037221 */ /* 0x002fe20000010000 */
[----:B------:R-:W-:Y:S01]  /*f200*/  F2FP.BF16.F32.PACK_AB R12, R84, R12 ;  /* 0x0000000c540c723e */ /* 0x000fe200000010ff */
[-C--:B------:R-:W-:Y:S01]  /*f210*/  FMUL.FTZ R114, R114, R5.reuse ;  /* 0x0000000572727220 */ /* 0x080fe20000410000 */
[-C--:B------:R-:W-:Y:S01]  /*f220*/  FMUL.FTZ R115, R115, R5.reuse ;  /* 0x0000000573737220 */ /* 0x080fe20000410000 */
[----:B------:R-:W-:Y:S01]  /*f230*/  FADD.FTZ R3, R84, R3 ;  /* 0x0000000354037221 */ /* 0x000fe20000010000 */
[-C--:B------:R-:W-:Y:S01]  /*f240*/  FMUL.FTZ R118, R118, R5.reuse ;  /* 0x0000000576767220 */ /* 0x080fe20000410000 */
[-C--:B------:R-:W-:Y:S01]  /*f250*/  FMUL.FTZ R119, R119, R5.reuse ;  /* 0x0000000577777220 */ /* 0x080fe20000410000 */
[----:B------:R-:W1:Y:S01]  /*f260*/  MUFU.EX2 R20, R20 ;  /* 0x0000001400147308 */ /* 0x000e620000000800 */
[----:B--2---:R-:W-:Y:S01]  /*f270*/  FADD.FTZ R47, R14, R3 ;  /* 0x000000030e2f7221 */ /* 0x004fe20000010000 */
[----:B------:R-:W-:Y:S01]  /*f280*/  F2FP.BF16.F32.PACK_AB R14, R26, R14 ;  /* 0x0000000e1a0e723e */ /* 0x000fe200000010ff */
[-C--:B------:R-:W-:Y:S01]  /*f290*/  FMUL.FTZ R122, R122, R5.reuse ;  /* 0x000000057a7a7220 */ /* 0x080fe20000410000 */
[-C--:B------:R-:W-:Y:S01]  /*f2a0*/  FMUL.FTZ R123, R123, R5.reuse ;  /* 0x000000057b7b7220 */ /* 0x080fe20000410000 */
[----:B------:R-:W-:Y:S01]  /*f2b0*/  FADD.FTZ R47, R26, R47 ;  /* 0x0000002f1a2f7221 */ /* 0x000fe20000010000 */
[-C--:B------:R-:W-:Y:S01]  /*f2c0*/  FMUL.FTZ R126, R126, R5.reuse ;  /* 0x000000057e7e7220 */ /* 0x080fe20000410000 */
[-C--:B------:R-:W-:Y:S01]  /*f2d0*/  FMUL.FTZ R127, R127, R5.reuse ;  /* 0x000000057f7f7220 */ /* 0x080fe20000410000 */
[----:B------:R-:W2:Y:S01]  /*f2e0*/  MUFU.EX2 R21, R21 ;  /* 0x0000001500157308 */ /* 0x000ea20000000800 */
[----:B0-----:R-:W-:Y:S01]  /*f2f0*/  FADD.FTZ R37, R15, R42 ;  /* 0x0000002a0f257221 */ /* 0x001fe20000010000 */
[-C--:B------:R-:W-:Y:S01]  /*f300*/  FMUL.FTZ R130, R130, R5.reuse ;  /* 0x0000000582827220 */ /* 0x080fe20000410000 */
[-C--:B------:R-:W-:Y:S01]  /*f310*/  FMUL.FTZ R131, R131, R5.reuse ;  /* 0x0000000583837220 */ /* 0x080fe20000410000 */
[-C--:B------:R-:W-:Y:S01]  /*f320*/  FMUL.FTZ R134, R134, R5.reuse ;  /* 0x0000000586867220 */ /* 0x080fe20000410000 */
[----:B------:R-:W-:Y:S01]  /*f330*/  FMUL.FTZ R135, R135, R5 ;  /* 0x0000000587877220 */ /* 0x000fe20000410000 */
[----:B------:R-:W-:-:S02]  /*f340*/  IMAD.MOV.U32 R5, RZ, RZ, R9 ;  /* 0x000000ffff057224 */ /* 0x000fc400078e0009 */
[----:B------:R-:W0:Y:S01]  /*f350*/  MUFU.EX2 R24, R28 ;  /* 0x0000001c00187308 */ /* 0x000e220000000800 */
[----:B-1----:R-:W-:-:S07]  /*f360*/  FADD.FTZ R26, R20, R37 ;  /* 0x00000025141a7221 */ /* 0x002fce0000010000 */
[----:B------:R-:W1:Y:S01]  /*f370*/  MUFU.EX2 R25, R25 ;  /* 0x0000001900197308 */ /* 0x000e620000000800 */
[----:B--2---:R-:W-:-:S07]  /*f380*/  FADD.FTZ R26, R21, R26 ;  /* 0x0000001a151a7221 */ /* 0x004fce0000010000 */
[----:B------:R2:W-:Y:S01]  /*f390*/  MUFU.EX2 R28, R36 ;  /* 0x00000024001c7308 */ /* 0x0005e20000000800 */
[----:B0-----:R-:W-:-:S07]  /*f3a0*/  FADD.FTZ R72, R24, R47 ;  /* 0x0000002f18487221 */ /* 0x001fce0000010000 */
[----:B------:R-:W0:Y:S01]  /*f3b0*/  MUFU.EX2 R13, R30 ;  /* 0x0000001e000d7308 */ /* 0x000e220000000800 */
[----:B--2---:R-:W-:Y:S01]  /*f3c0*/  FFMA.FTZ R36, R31, UR34, -R6 ;  /* 0x000000221f247c23 */ /* 0x004fe20008010806 */
[----:B-1----:R-:W-:Y:S01]  /*f3d0*/  FADD.FTZ R26, R25, R26 ;  /* 0x0000001a191a7221 */ /* 0x002fe20000010000 */
[--C-:B------:R-:W-:Y:S01]  /*f3e0*/  FFMA.FTZ R31, R39, UR34, -R6.reuse ;  /* 0x00000022271f7c23 */ /* 0x100fe20008010806 */
[----:B------:R-:W-:-:S04]  /*f3f0*/  FFMA.FTZ R39, R59, UR34, -R6 ;  /* 0x000000223b277c23 */ /* 0x000fc80008010806 */
[----:B------:R-:W1:Y:S08]  /*f400*/  MUFU.EX2 R27, R27 ;  /* 0x0000001b001b7308 */ /* 0x000e700000000800 */
[----:B------:R2:W-:Y:S01]  /*f410*/  MUFU.EX2 R30, R40 ;  /* 0x00000028001e7308 */ /* 0x0005e20000000800 */
[C---:B0-----:R-:W-:Y:S01]  /*f420*/  FADD.FTZ R47, R13.reuse, R72 ;  /* 0x000000480d2f7221 */ /* 0x041fe20000010000 */
[----:B------:R-:W-:-:S03]  /*f430*/  F2FP.BF16.F32.PACK_AB R24, R13, R24 ;  /* 0x000000180d18723e */ /* 0x000fc600000010ff */
[----:B------:R-:W-:-:S03]  /*f440*/  FADD.FTZ R47, R32, R47 ;  /* 0x0000002f202f7221 */ /* 0x000fc60000010000 */
[----:B------:R-:W0:Y:S01]  /*f450*/  MUFU.EX2 R36, R36 ;  /* 0x0000002400247308 */ /* 0x000e220000000800 */
[----:B--2---:R-:W-:Y:S01]  /*f460*/  FFMA.FTZ R40, R33, UR34, -R6 ;  /* 0x0000002221287c23 */ /* 0x004fe20008010806 */
[----:B-1----:R-:W-:Y:S01]  /*f470*/  FADD.FTZ R37, R27, R26 ;  /* 0x0000001a1b257221 */ /* 0x002fe20000010000 */
[--C-:B------:R-:W-:Y:S01]  /*f480*/  FFMA.FTZ R33, R41, UR34, -R6.reuse ;  /* 0x0000002229217c23 */ /* 0x100fe20008010806 */
[----:B------:R-:W-:Y:S01]  /*f490*/  FADD.FTZ R47, R34, R47 ;  /* 0x0000002f222f7221 */ /* 0x000fe20000010000 */
[--C-:B------:R-:W-:Y:S01]  /*f4a0*/  FFMA.FTZ R41, R61, UR34, -R6.reuse ;  /* 0x000000223d297c23 */ /* 0x100fe20008010806 */
[----:B------:R-:W-:Y:S02]  /*f4b0*/  FFMA.FTZ R6, R76, UR34, -R6 ;  /* 0x000000224c067c23 */ /* 0x000fe40008010806 */
[----:B------:R-:W1:Y:S01]  /*f4c0*/  MUFU.EX2 R40, R40 ;  /* 0x0000002800287308 */ /* 0x000e620000000800 */
[----:B------:R-:W-:Y:S01]  /*f4d0*/  FADD.FTZ R47, R28, R47 ;  /* 0x0000002f1c2f7221 */ /* 0x000fe20000010000 */
[----:B------:R-:W-:-:S03]  /*f4e0*/  F2FP.BF16.F32.PACK_AB R28, R38, R28 ;  /* 0x0000001c261c723e */ /* 0x000fc600000010ff */
[----:B------:R-:W-:-:S03]  /*f4f0*/  FADD.FTZ R47, R38, R47 ;  /* 0x0000002f262f7221 */ /* 0x000fc60000010000 */
[----:B------:R-:W2:Y:S01]  /*f500*/  MUFU.EX2 R29, R29 ;  /* 0x0000001d001d7308 */ /* 0x000ea20000000800 */
[----:B0-----:R-:W-:Y:S01]  /*f510*/  FADD.FTZ R37, R36, R37 ;  /* 0x0000002524257221 */ /* 0x001fe20000010000 */
[----:B------:R-:W-:Y:S01]  /*f520*/  FADD.FTZ R47, R30, R47 ;  /* 0x0000002f1e2f7221 */ /* 0x000fe20000010000 */
[----:B------:R-:W-:-:S03]  /*f530*/  F2FP.BF16.F32.PACK_AB R30, R44, R30 ;  /* 0x0000001e2c1e723e */ /* 0x000fc600000010ff */
[----:B------:R-:W-:Y:S02]  /*f540*/  FADD.FTZ R13, R44, R47 ;  /* 0x0000002f2c0d7221 */ /* 0x000fe40000010000 */
[----:B------:R-:W0:Y:S01]  /*f550*/  MUFU.EX2 R31, R31 ;  /* 0x0000001f001f7308 */ /* 0x000e220000000800 */
[----:B-1----:R-:W-:Y:S01]  /*f560*/  FADD.FTZ R26, R40, R37 ;  /* 0x00000025281a7221 */ /* 0x002fe20000010000 */
[----:B------:R-:W-:Y:S01]  /*f570*/  FADD.FTZ R49, R46, R13 ;  /* 0x0000000d2e317221 */ /* 0x000fe20000010000 */
[----:B------:R-:W-:Y:S02]  /*f580*/  F2FP.BF16.F32.PACK_AB R13, R20, R15 ;  /* 0x0000000f140d723e */ /* 0x000fe400000010ff */
[----:B------:R-:W-:Y:S01]  /*f590*/  FADD.FTZ R26, R35, R26 ;  /* 0x0000001a231a7221 */ /* 0x000fe20000010000 */
[----:B------:R-:W-:Y:S01]  /*f5a0*/  F2FP.BF16.F32.PACK_AB R15, R25, R21 ;  /* 0x00000015190f723e */ /* 0x000fe200000010ff */
[----:B------:R-:W-:Y:S01]  /*f5b0*/  FADD.FTZ R49, R48, R49 ;  /* 0x0000003130317221 */ /* 0x000fe20000010000 */
[----:B------:R-:W1:Y:S01]  /*f5c0*/  MUFU.EX2 R33, R33 ;  /* 0x0000002100217308 */ /* 0x000e620000000800 */
[----:B--2---:R-:W-:Y:S01]  /*f5d0*/  FADD.FTZ R26, R29, R26 ;  /* 0x0000001a1d1a7221 */ /* 0x004fe20000010000 */
[----:B------:R-:W-:Y:S01]  /*f5e0*/  F2FP.BF16.F32.PACK_AB R25, R36, R27 ;  /* 0x0000001b2419723e */ /* 0x000fe200000010ff */
[----:B------:R-:W-:Y:S01]  /*f5f0*/  FADD.FTZ R49, R50, R49 ;  /* 0x0000003132317221 */ /* 0x000fe20000010000 */
[----:B------:R2:W-:Y:S01]  /*f600*/  STSM.16.M88.4 [R22], R12 ;  /* 0x0000000c16007844 */ /* 0x0005e20000000200 */
[----:B------:R-:W-:-:S02]  /*f610*/  F2FP.BF16.F32.PACK_AB R27, R35, R40 ;  /* 0x00000028231b723e */ /* 0x000fc400000010ff */
[----:B------:R-:W-:Y:S01]  /*f620*/  FADD.FTZ R49, R52, R49 ;  /* 0x0000003134317221 */ /* 0x000fe20000010000 */
[----:B------:R-:W3:Y:S01]  /*f630*/  MUFU.EX2 R7, R7 ;  /* 0x0000000700077308 */ /* 0x000ee20000000800 */
[C---:B0-----:R-:W-:Y:S01]  /*f640*/  FADD.FTZ R72, R31.reuse, R26 ;  /* 0x0000001a1f487221 */ /* 0x041fe20000010000 */
[----:B------:R-:W-:Y:S01]  /*f650*/  F2FP.BF16.F32.PACK_AB R26, R34, R32 ;  /* 0x00000020221a723e */ /* 0x000fe200000010ff */
[----:B------:R-:W-:Y:S01]  /*f660*/  FADD.FTZ R49, R54, R49 ;  /* 0x0000003136317221 */ /* 0x000fe20000010000 */
[----:B------:R-:W-:-:S03]  /*f670*/  F2FP.BF16.F32.PACK_AB R29, R31, R29 ;  /* 0x0000001d1f1d723e */ /* 0x000fc600000010ff */
[----:B------:R-:W-:Y:S01]  /*f680*/  FADD.FTZ R49, R56, R49 ;  /* 0x0000003138317221 */ /* 0x000fe20000010000 */
[----:B------:R-:W0:Y:S01]  /*f690*/  MUFU.EX2 R10, R10 ;  /* 0x0000000a000a7308 */ /* 0x000e220000000800 */
[----:B-1----:R-:W-:Y:S01]  /*f6a0*/  FADD.FTZ R47, R33, R72 ;  /* 0x00000048212f7221 */ /* 0x002fe20000010000 */
[----:B------:R-:W-:Y:S01]  /*f6b0*/  F2FP.BF16.F32.PACK_AB R31, R2, R33 ;  /* 0x00000021021f723e */ /* 0x000fe200000010ff */
[----:B------:R-:W-:Y:S01]  /*f6c0*/  FADD.FTZ R49, R58, R49 ;  /* 0x000000313a317221 */ /* 0x000fe20000010000 */
[----:B--2---:R-:W-:Y:S01]  /*f6d0*/  F2FP.BF16.F32.PACK_AB R12, R48, R46 ;  /* 0x0000002e300c723e */ /* 0x004fe200000010ff */
[----:B------:R-:W-:Y:S01]  /*f6e0*/  FADD.FTZ R20, R2, R47 ;  /* 0x0000002f02147221 */ /* 0x000fe20000010000 */
[----:B------:R-:W-:Y:S01]  /*f6f0*/  F2FP.BF16.F32.PACK_AB R14, R52, R50 ;  /* 0x00000032340e723e */ /* 0x000fe200000010ff */
[----:B------:R1:W-:Y:S01]  /*f700*/  STSM.16.M88.4 [R19], R24 ;  /* 0x0000001813007844 */ /* 0x0003e20000000200 */
[----:B------:R-:W2:Y:S01]  /*f710*/  MUFU.EX2 R11, R11 ;  /* 0x0000000b000b7308 */ /* 0x000ea20000000800 */
[----:B---3--:R-:W-:Y:S01]  /*f720*/  FADD.FTZ R21, R7, R20 ;  /* 0x0000001407157221 */ /* 0x008fe20000010000 */
[----:B------:R-:W-:Y:S01]  /*f730*/  FADD.FTZ R49, R60, R49 ;  /* 0x000000313c317221 */ /* 0x000fe20000010000 */
[----:B------:R3:W-:Y:S03]  /*f740*/  STSM.16.M88.4 [R18], R28 ;  /* 0x0000001c12007844 */ /* 0x0007e60000000200 */
[----:B------:R-:W-:-:S02]  /*f750*/  FADD.FTZ R49, R62, R49 ;  /* 0x000000313e317221 */ /* 0x000fc40000010000 */
[----:B------:R-:W4:Y:S01]  /*f760*/  MUFU.EX2 R45, R45 ;  /* 0x0000002d002d7308 */ /* 0x000f220000000800 */
[----:B0-----:R-:W-:Y:S01]  /*f770*/  FADD.FTZ R20, R10, R21 ;  /* 0x000000150a147221 */ /* 0x001fe20000010000 */
[----:B------:R-:W-:-:S04]  /*f780*/  FADD.FTZ R49, R64, R49 ;  /* 0x0000003140317221 */ /* 0x000fc80000010000 */
[----:B------:R-:W-:Y:S01]  /*f790*/  FADD.FTZ R2, R66, R49 ;  /* 0x0000003142027221 */ /* 0x000fe20000010000 */
[----:B-1----:R-:W-:Y:S01]  /*f7a0*/  F2FP.BF16.F32.PACK_AB R24, R64, R62 ;  /* 0x0000003e4018723e */ /* 0x002fe200000010ff */
[----:B------:R-:W0:Y:S01]  /*f7b0*/  MUFU.EX2 R3, R55 ;  /* 0x0000003700037308 */ /* 0x000e220000000800 */
[----:B--2---:R-:W-:Y:S01]  /*f7c0*/  FADD.FTZ R20, R11, R20 ;  /* 0x000000140b147221 */ /* 0x004fe20000010000 */
[C---:B------:R-:W-:Y:S01]  /*f7d0*/  F2FP.BF16.F32.PACK_AB R26, R71.reuse, R66 ;  /* 0x00000042471a723e */ /* 0x040fe200000010ff */
[----:B------:R-:W-:Y:S01]  /*f7e0*/  FADD.FTZ R2, R71, R2 ;  /* 0x0000000247027221 */ /* 0x000fe20000010000 */
[----:B---3--:R-:W-:Y:S02]  /*f7f0*/  F2FP.BF16.F32.PACK_AB R28, R77, R75 ;  /* 0x0000004b4d1c723e */ /* 0x008fe400000010ff */
[----:B------:R-:W-:Y:S02]  /*f800*/  F2FP.BF16.F32.PACK_AB R30, R79, R78 ;  /* 0x0000004e4f1e723e */ /* 0x000fe400000010ff */
[----:B------:R-:W1:Y:S01]  /*f810*/  MUFU.EX2 R42, R57 ;  /* 0x00000039002a7308 */ /* 0x000e620000000800 */
[C---:B----4-:R-:W-:Y:S01]  /*f820*/  F2FP.BF16.F32.PACK_AB R15, R45.reuse, R11 ;  /* 0x0000000b2d0f723e */ /* 0x050fe200000010ff */
[----:B------:R-:W-:-:S06]  /*f830*/  FADD.FTZ R20, R45, R20 ;  /* 0x000000142d147221 */ /* 0x000fcc0000010000 */
[----:B------:R-:W2:Y:S01]  /*f840*/  MUFU.EX2 R39, R39 ;  /* 0x0000002700277308 */ /* 0x000ea20000000800 */
[----:B0-----:R-:W-:-:S07]  /*f850*/  FADD.FTZ R13, R3, R20 ;  /* 0x00000014030d7221 */ /* 0x001fce0000010000 */
[----:B------:R-:W0:Y:S01]  /*f860*/  MUFU.EX2 R41, R41 ;  /* 0x0000002900297308 */ /* 0x000e220000000800 */
[----:B-1----:R-:W-:Y:S01]  /*f870*/  FADD.FTZ R20, R42, R13 ;  /* 0x0000000d2a147221 */ /* 0x002fe20000010000 */
[----:B------:R-:W-:Y:S01]  /*f880*/  F2FP.BF16.F32.PACK_AB R13, R10, R7 ;  /* 0x000000070a0d723e */ /* 0x000fe200000010ff */
[----:B------:R-:W-:-:S04]  /*f890*/  FADD.FTZ R10, R75, R2 ;  /* 0x000000024b0a7221 */ /* 0x000fc80000010000 */
[----:B------:R1:W-:Y:S01]  /*f8a0*/  STSM.16.M88.4 [R17+0x27800], R12 ;  /* 0x0278000c11007844 */ /* 0x0003e20000000200 */
[----:B------:R-:W3:Y:S01]  /*f8b0*/  MUFU.EX2 R37, R63 ;  /* 0x0000003f00257308 */ /* 0x000ee20000000800 */
[----:B--2---:R-:W-:-:S07]  /*f8c0*/  FADD.FTZ R20, R39, R20 ;  /* 0x0000001427147221 */ /* 0x004fce0000010000 */
[----:B------:R-:W2:Y:S01]  /*f8d0*/  MUFU.EX2 R43, R43 ;  /* 0x0000002b002b7308 */ /* 0x000ea20000000800 */
[----:B0-----:R-:W-:Y:S01]  /*f8e0*/  FADD.FTZ R20, R41, R20 ;  /* 0x0000001429147221 */ /* 0x001fe20000010000 */
[----:B-1----:R-:W-:-:S06]  /*f8f0*/  F2FP.BF16.F32.PACK_AB R12, R56, R54 ;  /* 0x00000036380c723e */ /* 0x002fcc00000010ff */
[----:B------:R-:W0:Y:S01]  /*f900*/  MUFU.EX2 R68, R68 ;  /* 0x0000004400447308 */ /* 0x000e220000000800 */
[----:B------:R-:W-:Y:S01]  /*f910*/  F2FP.BF16.F32.PACK_AB R14, R60, R58 ;  /* 0x0000003a3c0e723e */ /* 0x000fe200000010ff */
[----:B---3--:R-:W-:Y:S01]  /*f920*/  FADD.FTZ R20, R37, R20 ;  /* 0x0000001425147221 */ /* 0x008fe20000010000 */
[----:B------:R-:W-:Y:S02]  /*f930*/  F2FP.BF16.F32.PACK_AB R13, R42, R3 ;  /* 0x000000032a0d723e */ /* 0x000fe400000010ff */
[----:B------:R-:W-:-:S03]  /*f940*/  F2FP.BF16.F32.PACK_AB R15, R41, R39 ;  /* 0x00000027290f723e */ /* 0x000fc600000010ff */
[----:B------:R-:W1:Y:S01]  /*f950*/  MUFU.EX2 R69, R69 ;  /* 0x0000004500457308 */ /* 0x000e620000000800 */
[C---:B--2---:R-:W-:Y:S01]  /*f960*/  F2FP.BF16.F32.PACK_AB R25, R43.reuse, R37 ;  /* 0x000000252b19723e */ /* 0x044fe200000010ff */
[----:B------:R4:W-:Y:S01]  /*f970*/  STSM.16.M88.4 [R23], R12 ;  /* 0x0000000c17007844 */ /* 0x0009e20000000200 */
[----:B------:R-:W-:-:S04]  /*f980*/  FADD.FTZ R20, R43, R20 ;  /* 0x000000142b147221 */ /* 0x000fc80000010000 */
[----:B------:R-:W-:Y:S01]  /*f990*/  FADD.FTZ R7, R67, R20 ;  /* 0x0000001443077221 */ /* 0x000fe20000010000 */
[----:B------:R-:W2:Y:S01]  /*f9a0*/  MUFU.EX2 R70, R70 ;  /* 0x0000004600467308 */ /* 0x000ea20000000800 */
[C---:B0-----:R-:W-:Y:S02]  /*f9b0*/  F2FP.BF16.F32.PACK_AB R27, R68.reuse, R67 ;  /* 0x00000043441b723e */ /* 0x041fe400000010ff */
[----:B------:R-:W-:Y:S01]  /*f9c0*/  FADD.FTZ R2, R68, R7 ;  /* 0x0000000744027221 */ /* 0x000fe20000010000 */
[----:B------:R-:W-:Y:S02]  /*f9d0*/  FADD.FTZ R7, R77, R10 ;  /* 0x0000000a4d077221 */ /* 0x000fe40000010000 */
[----:B------:R4:W-:Y:S02]  /*f9e0*/  STSM.16.M88.4 [R19+0x6000], R24 ;  /* 0x0060001813007844 */ /* 0x0009e40000000200 */
[----:B------:R-:W0:Y:S01]  /*f9f0*/  MUFU.EX2 R11, R74 ;  /* 0x0000004a000b7308 */ /* 0x000e220000000800 */
[----:B-1----:R-:W-:Y:S01]  /*fa00*/  FADD.FTZ R2, R69, R2 ;  /* 0x0000000245027221 */ /* 0x002fe20000010000 */
[----:B------:R-:W-:-:S04]  /*fa10*/  FADD.FTZ R78, R78, R7 ;  /* 0x000000074e4e7221 */ /* 0x000fc80000010000 */
[----:B------:R-:W-:Y:S02]  /*fa20*/  FADD.FTZ R3, R79, R78 ;  /* 0x0000004e4f037221 */ /* 0x000fe40000010000 */
[----:B------:R-:W1:Y:S01]  /*fa30*/  MUFU.EX2 R6, R6 ;  /* 0x0000000600067308 */ /* 0x000e620000000800 */
[C---:B--2---:R-:W-:Y:S01]  /*fa40*/  F2FP.BF16.F32.PACK_AB R29, R70.reuse, R69 ;  /* 0x00000045461d723e */ /* 0x044fe200000010ff */
[----:B------:R-:W-:-:S04]  /*fa50*/  FADD.FTZ R2, R70, R2 ;  /* 0x0000000246027221 */ /* 0x000fc80000010000 */
[----:B0-----:R-:W-:Y:S01]  /*fa60*/  FADD.FTZ R2, R11, R2 ;  /* 0x000000020b027221 */ /* 0x001fe20000010000 */
[----:B-1----:R-:W-:-:S03]  /*fa70*/  F2FP.BF16.F32.PACK_AB R31, R6, R11 ;  /* 0x0000000b061f723e */ /* 0x002fc600000010ff */
[----:B------:R-:W-:Y:S02]  /*fa80*/  FADD.FTZ R2, R6, R2 ;  /* 0x0000000206027221 */ /* 0x000fe40000010000 */
[----:B------:R4:W-:Y:S01]  /*fa90*/  STSM.16.M88.4 [R18+0x6000], R28 ;  /* 0x0060001c12007844 */ /* 0x0009e20000000200 */
[----:B------:R0:W-:Y:S06]  /*faa0*/  MEMBAR.ALL.CTA ;  /* 0x0000000000007992 */ /* 0x0001ec0000008000 */
[----:B0-----:R-:W0:Y:S02]  /*fab0*/  FENCE.VIEW.ASYNC.S ;  /* 0x00000000000073c6 */ /* 0x001e240000000000 */
[----:B0-----:R-:W-:Y:S01]  /*fac0*/  NOP ;  /* 0x0000000000007918 */ /* 0x001fe20000000000 */
[----:B------:R-:W-:Y:S05]  /*fad0*/  @P2 BRA `(.L_x_1148) ;  /* 0xffffffc400dc2947 */ /* 0x000fea000383ffff */
.L_x_1131:
[----:B------:R-:W-:Y:S06]  /*fae0*/  BAR.ARV 0x8, 0x200 ;  /* 0x0208000000007b1d */ /* 0x000fec0000002000 */
[----:B------:R-:W-:Y:S05]  /*faf0*/  @!P0 BRA `(.L_x_1149) ;  /* 0x0000000000048947 */ /* 0x000fea0003800000 */
[----:B------:R-:W-:Y:S01]  /*fb00*/  BPT.TRAP 0x1 ;  /* 0x000000040000795c */ /* 0x000fe20000300000 */
.L_x_1149:
[----:B------:R-:W-:Y:S01]  /*fb10*/  ULEA UR9, UR48, UR42, 0x3 ;  /* 0x0000002a30097291 */ /* 0x000fe2000f8e183f */
[----:B------:R-:W-:-:S05]  /*fb20*/  IMAD.U32 R0, RZ, RZ, UR51 ;  /* 0x00000033ff007e24 */ /* 0x000fca000f8e00ff */
[----:B------:R-:W-:-:S04]  /*fb30*/  SHF.L.U32 R0, R0, 0x1f, RZ ;  /* 0x0000001f00007819 */ /* 0x000fc800000006ff */
[----:B------:R0:W1:Y:S01]  /*fb40*/  SYNCS.PHASECHK.TRANS64.TRYWAIT P2, [UR9+0x2d850], R0 ;  /* 0x02d85000ff0075a7 */ /* 0x0000620008040149 */
[----:B------:R-:W-:Y:S05]  /*fb50*/  @!P0 BRA `(.L_x_1150) ;  /* 0x0000000000048947 */ /* 0x000fea0003800000 */
[----:B------:R-:W-:Y:S01]  /*fb60*/  BPT.TRAP 0x1 ;  /* 0x000000040000795c */ /* 0x000fe20000300000 */
.L_x_1150:
[----:B-1----:R-:W-:Y:S05]  /*fb70*/  @P2 BRA `(.L_x_1151) ;  /* 0x0000000000082947 */ /* 0x002fea0003800000 */
[----:B------:R-:W1:Y:S02]  /*fb80*/  SYNCS.PHASECHK.TRANS64.TRYWAIT P0, [UR9+0x2d850], R0 ;  /* 0x02d85000ff0075a7 */ /* 0x000e640008000149 */
[----:B-1----:R-:W-:Y:S05]  /*fb90*/  @!P0 BRA `(.L_x_1152) ;  /* 0x000000a400f48947 */ /* 0x002fea0003800000 */
.L_x_1151:
[----:B------:R-:W-:Y:S01]  /*fba0*/  UIADD3 UR42, UR42, 0x400, URZ ;  /* 0x000004002a2a7890 */ /* 0x000fe2000fffe03f */
[----:B------:R-:W-:Y:S01]  /*fbb0*/  WARPGROUP.ARRIVE ;  /* 0x00000000000079c5 */ /* 0x000fe20000000000 */
[----:B------:R-:W-:Y:S01]  /*fbc0*/  ULOP3.LUT UR44, UR44, 0x10000, URZ, 0xfc, !UPT ;  /* 0x000100002c2c7892 */ /* 0x000fe2000f8efc3f */
[----:B01----:R-:W0:Y:S01]  /*fbd0*/  SHFL.BFLY PT, R0, R3, 0x2, 0x1f ;  /* 0x0c401f0003007f89 */ /* 0x003e2200000e0000 */
[----:B------:R-:W-:Y:S01]  /*fbe0*/  USHF.R.U32.HI UR42, URZ, 0x4, UR42 ;  /* 0x000000043f2a7899 */ /* 0x000fe2000801162a */
[----:B--234-:R-:W-:Y:S01]  /*fbf0*/  IMAD.U32 R13, RZ, RZ, UR34 ;  /* 0x00000022ff0d7e24 */ /* 0x01cfe2000f8e00ff */
[----:B------:R-:W-:Y:S01]  /*fc00*/  UMOV UR5, 0x40000040 ;  /* 0x4000004000057882 */ /* 0x000fe20000000000 */
[----:B------:R-:W-:Y:S01]  /*fc10*/  UMOV UR7, 0x80000020 ;  /* 0x8000002000077882 */ /* 0x000fe20000000000 */
[----:B------:R-:W-:Y:S01]  /*fc20*/  ULOP3.LUT UR42, UR42, 0x3fff, URZ, 0xc0, !UPT ;  /* 0x00003fff2a2a7892 */ /* 0x000fe2000f8ec03f */
[----:B------:R-:W1:Y:S01]  /*fc30*/  SHFL.BFLY PT, R5, R2, 0x2, 0x1f ;  /* 0x0c401f0002057f89 */ /* 0x000e6200000e0000 */
[----:B------:R-:W-:Y:S01]  /*fc40*/  UMOV UR4, UR44 ;  /* 0x0000002c00047c82 */ /* 0x000fe20008000000 */
[----:B------:R-:W-:-:S02]  /*fc50*/  UIADD3 UR49, UR49, 0x1, URZ ;  /* 0x0000000131317890 */ /* 0x000fc4000fffe03f */
[----:B------:R-:W-:-:S04]  /*fc60*/  ULOP3.LUT UR8, UR42, 0x2000000, URZ, 0xfc, !UPT ;  /* 0x020000002a087892 */ /* 0x000fc8000f8efc3f */
[----:B------:R-:W-:Y:S02]  /*fc70*/  UIMAD UR8, UR48, 0x600, UR8 ;  /* 0x00000600300878a4 */ /* 0x000fe4000f8e0208 */
[----:B------:R-:W-:-:S04]  /*fc80*/  UIADD3 UR48, UR48, 0x1, URZ ;  /* 0x0000000130307890 */ /* 0x000fc8000fffe03f */
[----:B------:R-:W-:Y:S01]  /*fc90*/  UISETP.NE.AND UP0, UPT, UR48, 0x2, UPT ;  /* 0x000000023000788c */ /* 0x000fe2000bf05270 */
[----:B------:R-:W-:Y:S02]  /*fca0*/  UMOV UR6, UR8 ;  /* 0x0000000800067c82 */ /* 0x000fe40008000000 */
[----:B------:R-:W-:Y:S01]  /*fcb0*/  HGMMA.64x96x16.F32.BF16 R88, gdesc[UR4].tnspB, R88, gsb0 ;  /* 0x41600000045879f0 */ /* 0x000fe20008001858 */
[----:B------:R-:W-:Y:S01]  /*fcc0*/  UIADD3 UR4, UR44, 0x2, URZ ;  /* 0x000000022c047890 */ /* 0x000fe2000fffe03f */
[----:B0-----:R-:W-:Y:S01]  /*fcd0*/  FADD.FTZ R0, R0, R3 ;  /* 0x0000000300007221 */ /* 0x001fe20000010000 */
[----:B------:R-:W-:Y:S01]  /*fce0*/  UIADD3 UR6, UR8, 0x40, URZ ;  /* 0x0000004008067890 */ /* 0x000fe2000fffe03f */
[----:B------:R-:W-:Y:S01]  /*fcf0*/  IMAD.MOV.U32 R3, RZ, RZ, RZ ;  /* 0x000000ffff037224 */ /* 0x000fe200078e00ff */
[----:B------:R-:W-:Y:S01]  /*fd00*/  UMOV UR5, 0x40000040 ;  /* 0x4000004000057882 */ /* 0x000fe20000000000 */
[----:B------:R-:W-:Y:S01]  /*fd10*/  UMOV UR7, 0x80000020 ;  /* 0x8000002000077882 */ /* 0x000fe20000000000 */
[----:B-1----:R-:W-:Y:S01]  /*fd20*/  FADD.FTZ R4, R5, R2 ;  /* 0x0000000205047221 */ /* 0x002fe20000010000 */
[----:B------:R-:W-:Y:S01]  /*fd30*/  IMAD.MOV.U32 R2, RZ, RZ, -0x800000 ;  /* 0xff800000ff027424 */ /* 0x000fe200078e00ff */
[----:B------:R-:W0:Y:S01]  /*fd40*/  SHFL.BFLY PT, R5, R0, 0x1, 0x1f ;  /* 0x0c201f0000057f89 */ /* 0x000e2200000e0000 */
[----:B------:R-:W-:-:S03]  /*fd50*/  USEL UR48, UR48, URZ, UP0 ;  /* 0x0000003f30307287 */ /* 0x000fc60008000000 */
[----:B------:R-:W1:Y:S01]  /*fd60*/  SHFL.BFLY PT, R7, R4, 0x1, 0x1f ;  /* 0x0c201f0004077f89 */ /* 0x000e6200000e0000 */
[----:B0-----:R-:W-:Y:S01]  /*fd70*/  FADD.FTZ R11, R0, R5 ;  /* 0x00000005000b7221 */ /* 0x001fe20000010000 */
[----:B------:R-:W-:Y:S02]  /*fd80*/  IMAD.U32 R5, RZ, RZ, UR34 ;  /* 0x00000022ff057e24 */ /* 0x000fe4000f8e00ff */
[----:B------:R-:W-:Y:S02]  /*fd90*/  IMAD.MOV.U32 R0, RZ, RZ, -0x800000 ;  /* 0xff800000ff007424 */ /* 0x000fe400078e00ff */
[----:B-1----:R-:W-:Y:S01]  /*fda0*/  FADD.FTZ R12, R4, R7 ;  /* 0x00000007040c7221 */ /* 0x002fe20000010000 */
[----:B------:R-:W-:Y:S01]  /*fdb0*/  FSETP.NE.FTZ.AND P0, PT, R11, RZ, PT ;  /* 0x000000ff0b00720b */ /* 0x000fe20003f15000 */
[----:B------:R-:W-:Y:S02]  /*fdc0*/  IMAD.U32 R4, RZ, RZ, UR9 ;  /* 0x00000009ff047e24 */ /* 0x000fe4000f8e00ff */
[----:B------:R-:W-:Y:S01]  /*fdd0*/  IMAD.MOV.U32 R7, RZ, RZ, RZ ;  /* 0x000000ffff077224 */ /* 0x000fe200078e00ff */
[----:B------:R-:W-:Y:S01]  /*fde0*/  FSETP.NE.FTZ.AND P2, PT, R12, RZ, PT ;  /* 0x000000ff0c00720b */ /* 0x000fe20003f55000 */
[----:B------:R-:W-:-:S05]  /*fdf0*/  @!P1 VIADD R4, R4, 0x2d860 ;  /* 0x0002d86004049836 */ /* 0x000fca0000000000 */
[----:B------:R-:W-:-:S03]  /*fe00*/  @!P1 PRMT R4, RZ, 0x654, R4 ;  /* 0x00000654ff049816 */ /* 0x000fc60000000004 */
        /* <DEDUP_REMOVED lines=108> */
.L_x_1082:
        /* <DEDUP_REMOVED lines=11> */
[----:B------:R-:W2:Y:S01]  /*10580*/  LDL R3, [R1+0x20] ;  /* 0x0000200001037983 */ /* 0x000ea20000100800 */
[----:B------:R-:W0:Y:S01]  /*10590*/  S2UR UR4, SR_SWINHI ;  /* 0x00000000000479c3 */ /* 0x000e220000002f00 */
[----:B------:R-:W-:-:S07]  /*105a0*/  ULDC.64 UR10, c[0x0][0xc00] ;  /* 0x00030000000a7ab9 */ /* 0x000fce0000000a00 */
[----:B------:R-:W1:Y:S01]  /*105b0*/  LDC R36, c[0x0][0xbe8] ;  /* 0x0002fa00ff247b82 */ /* 0x000e620000000800 */
[----:B------:R-:W-:Y:S01]  /*105c0*/  UMOV UR8, UR42 ;  /* 0x0000002a00087c82 */ /* 0x000fe20008000000 */
[----:B0-----:R-:W-:Y:S01]  /*105d0*/  UMOV UR9, UR4 ;  /* 0x0000000400097c82 */ /* 0x001fe20008000000 */
[----:B------:R-:W-:Y:S02]  /*105e0*/  IMAD.U32 R28, RZ, RZ, UR8 ;  /* 0x00000008ff1c7e24 */ /* 0x000fe4000f8e00ff */
[----:B------:R-:W-:Y:S01]  /*105f0*/  IMAD.U32 R29, RZ, RZ, UR9 ;  /* 0x00000009ff1d7e24 */ /* 0x000fe2000f8e00ff */
[----:B------:R-:W-:Y:S02]  /*10600*/  ULDC.64 UR8, c[0x0][0xc00] ;  /* 0x0003000000087ab9 */ /* 0x000fe40000000a00 */
[----:B------:R-:W-:Y:S01]  /*10610*/  UIMAD.WIDE UR8, UR43, 0x4, UR8 ;  /* 0x000000042b0878a5 */ /* 0x000fe2000f8e0208 */
[----:B------:R-:W-:Y:S01]  /*10620*/  BAR.SYNC.DEFER_BLOCKING 0x1, 0x180 ;  /* 0x0046000000007b1d */ /* 0x000fe20000010000 */
[----:B--2---:R-:W-:-:S03]  /*10630*/  IMAD.WIDE R4, R3, 0x2, R28 ;  /* 0x0000000203047825 */ /* 0x004fc600078e021c */
[C---:B------:R-:W-:Y:S02]  /*10640*/  LOP3.LUT R3, R4.reuse, 0x180, RZ, 0xc0, !PT ;  /* 0x0000018004037812 */ /* 0x040fe400078ec0ff */
[----:B------:R-:W-:Y:S02]  /*10650*/  IADD3 R8, P4, R4, 0x20, RZ ;  /* 0x0000002004087810 */ /* 0x000fe40007f9e0ff */
[----:B------:R-:W-:Y:S02]  /*10660*/  SHF.R.U64 R3, R3, 0x3, RZ ;  /* 0x0000000303037819 */ /* 0x000fe400000012ff */
[----:B------:R-:W-:Y:S01]  /*10670*/  LOP3.LUT R6, R8, 0x180, RZ, 0xc0, !PT ;  /* 0x0000018008067812 */ /* 0x000fe200078ec0ff */
[----:B------:R-:W-:Y:S01]  /*10680*/  IMAD.X R25, RZ, RZ, R5, P4 ;  /* 0x000000ffff197224 */ /* 0x000fe200020e0605 */
[C---:B------:R-:W-:Y:S02]  /*10690*/  IADD3 R27, P3, R4.reuse, 0x3000, RZ ;  /* 0x00003000041b7810 */ /* 0x040fe40007f7e0ff */
[----:B------:R-:W-:-:S02]  /*106a0*/  IADD3 R10, P2, R4, 0x3020, RZ ;  /* 0x00003020040a7810 */ /* 0x000fc40007f5e0ff */
[C---:B------:R-:W-:Y:S01]  /*106b0*/  IADD3 R31, P1, R4.reuse, 0x6000, RZ ;  /* 0x00006000041f7810 */ /* 0x040fe20007f3e0ff */
[--C-:B------:R-:W-:Y:S01]  /*106c0*/  IMAD.X R15, RZ, RZ, R5.reuse, P3 ;  /* 0x000000ffff0f7224 */ /* 0x100fe200018e0605 */
[----:B------:R-:W-:Y:S01]  /*106d0*/  IADD3 R30, P0, R4, 0x6020, RZ ;  /* 0x00006020041e7810 */ /* 0x000fe20007f1e0ff */
[--C-:B------:R-:W-:Y:S01]  /*106e0*/  IMAD.X R13, RZ, RZ, R5.reuse, P2 ;  /* 0x000000ffff0d7224 */ /* 0x100fe200010e0605 */
[----:B------:R-:W-:Y:S01]  /*106f0*/  LOP3.LUT R4, R3, R4, RZ, 0x3c, !PT ;  /* 0x0000000403047212 */ /* 0x000fe200078e3cff */
[--C-:B------:R-:W-:Y:S01]  /*10700*/  IMAD.X R11, RZ, RZ, R5.reuse, P1 ;  /* 0x000000ffff0b7224 */ /* 0x100fe200008e0605 */
[----:B------:R-:W-:Y:S01]  /*10710*/  SHF.R.U64 R3, R6, 0x3, RZ ;  /* 0x0000000306037819 */ /* 0x000fe200000012ff */
[----:B------:R-:W-:Y:S01]  /*10720*/  IMAD.X R9, RZ, RZ, R5, P0 ;  /* 0x000000ffff097224 */ /* 0x000fe200000e0605 */
[----:B------:R-:W-:Y:S02]  /*10730*/  LOP3.LUT R7, R27, 0x180, RZ, 0xc0, !PT ;  /* 0x000001801b077812 */ /* 0x000fe400078ec0ff */
[----:B------:R-:W-:-:S02]  /*10740*/  LOP3.LUT R24, R3, R8, RZ, 0x3c, !PT ;  /* 0x0000000803187212 */ /* 0x000fc400078e3cff */
[----:B------:R-:W-:Y:S02]  /*10750*/  SHF.R.U64 R6, R7, 0x3, RZ ;  /* 0x0000000307067819 */ /* 0x000fe400000012ff */
[----:B------:R-:W-:Y:S02]  /*10760*/  LOP3.LUT R3, R10, 0x180, RZ, 0xc0, !PT ;  /* 0x000001800a037812 */ /* 0x000fe400078ec0ff */
[----:B------:R-:W-:Y:S02]  /*10770*/  LOP3.LUT R14, R6, R27, RZ, 0x3c, !PT ;  /* 0x0000001b060e7212 */ /* 0x000fe400078e3cff */
[----:B------:R-:W-:Y:S02]  /*10780*/  LOP3.LUT R8, R31, 0x180, RZ, 0xc0, !PT ;  /* 0x000001801f087812 */ /* 0x000fe400078ec0ff */
[----:B------:R-:W-:Y:S02]  /*10790*/  SHF.R.U64 R3, R3, 0x3, RZ ;  /* 0x0000000303037819 */ /* 0x000fe400000012ff */
[----:B------:R-:W-:-:S02]  /*107a0*/  LOP3.LUT R27, R30, 0x180, RZ, 0xc0, !PT ;  /* 0x000001801e1b7812 */ /* 0x000fc400078ec0ff */
[----:B------:R-:W-:Y:S02]  /*107b0*/  SHF.R.U64 R8, R8, 0x3, RZ ;  /* 0x0000000308087819 */ /* 0x000fe400000012ff */
[----:B------:R-:W-:Y:S02]  /*107c0*/  LOP3.LUT R12, R3, R10, RZ, 0x3c, !PT ;  /* 0x0000000a030c7212 */ /* 0x000fe400078e3cff */
[----:B------:R-:W-:Y:S02]  /*107d0*/  SHF.R.U64 R27, R27, 0x3, RZ ;  /* 0x000000031b1b7819 */ /* 0x000fe400000012ff */
[----:B------:R-:W-:Y:S02]  /*107e0*/  MOV R26, R4 ;  /* 0x00000004001a7202 */ /* 0x000fe40000000f00 */
[----:B------:R-:W-:Y:S02]  /*107f0*/  F2FP.BF16.F32.PACK_AB R4, R21, R20 ;  /* 0x000000141504723e */ /* 0x000fe400000010ff */
[----:B------:R-:W-:-:S02]  /*10800*/  F2FP.BF16.F32.PACK_AB R5, R91, R90 ;  /* 0x0000005a5b05723e */ /* 0x000fc400000010ff */
[----:B------:R-:W-:Y:S02]  /*10810*/  F2FP.BF16.F32.PACK_AB R6, R93, R92 ;  /* 0x0000005c5d06723e */ /* 0x000fe400000010ff */
[----:B------:R-:W-:Y:S02]  /*10820*/  F2FP.BF16.F32.PACK_AB R7, R95, R94 ;  /* 0x0000005e5f07723e */ /* 0x000fe400000010ff */
[----:B------:R-:W-:Y:S01]  /*10830*/  LOP3.LUT R10, R8, R31, RZ, 0x3c, !PT ;  /* 0x0000001f080a7212 */ /* 0x000fe200078e3cff */
[----:B------:R-:W-:Y:S01]  /*10840*/  IMAD.U32 R31, RZ, RZ, UR9 ;  /* 0x00000009ff1f7e24 */ /* 0x000fe2000f8e00ff */
[----:B------:R-:W-:Y:S01]  /*10850*/  MOV R35, R14 ;  /* 0x0000000e00237202 */ /* 0x000fe20000000f00 */
[----:B------:R0:W-:Y:S01]  /*10860*/  STSM.16.M88.4 [R26], R4 ;  /* 0x000000041a007844 */ /* 0x0001e20000000200 */
[----:B------:R-:W-:Y:S02]  /*10870*/  MOV R34, R12 ;  /* 0x0000000c00227202 */ /* 0x000fe40000000f00 */
[----:B------:R-:W-:Y:S01]  /*10880*/  LOP3.LUT R8, R27, R30, RZ, 0x3c, !PT ;  /* 0x0000001e1b087212 */ /* 0x000fe200078e3cff */
[----:B------:R-:W-:Y:S01]  /*10890*/  IMAD.U32 R30, RZ, RZ, UR8 ;  /* 0x00000008ff1e7e24 */ /* 0x000fe2000f8e00ff */
[----:B------:R-:W-:Y:S01]  /*108a0*/  MOV R24, R24 ;  /* 0x0000001800187202 */ /* 0x000fe20000000f00 */
[----:B------:R-:W-:Y:S01]  /*108b0*/  ULDC.64 UR8, c[0x0][0xc08] ;  /* 0x0003020000087ab9 */ /* 0x000fe20000000a00 */
[----:B------:R-:W-:-:S02]  /*108c0*/  F2FP.BF16.F32.PACK_AB R12, R97, R96 ;  /* 0x00000060610c723e */ /* 0x000fc400000010ff */
[----:B------:R-:W-:Y:S02]  /*108d0*/  F2FP.BF16.F32.PACK_AB R13, R99, R98 ;  /* 0x00000062630d723e */ /* 0x000fe400000010ff */
[----:B------:R-:W-:Y:S02]  /*108e0*/  F2FP.BF16.F32.PACK_AB R14, R101, R100 ;  /* 0x00000064650e723e */ /* 0x000fe400000010ff */
[----:B------:R-:W-:Y:S02]  /*108f0*/  F2FP.BF16.F32.PACK_AB R15, R103, R102 ;  /* 0x00000066670f723e */ /* 0x000fe400000010ff */
[----:B------:R-:W-:Y:S02]  /*10900*/  MOV R3, R10 ;  /* 0x0000000a00037202 */ /* 0x000fe40000000f00 */
[----:B------:R-:W-:Y:S01]  /*10910*/  MOV R33, R8 ;  /* 0x0000000800217202 */ /* 0x000fe20000000f00 */
[----:B------:R2:W-:Y:S01]  /*10920*/  STSM.16.M88.4 [R24], R12 ;  /* 0x0000000c18007844 */ /* 0x0005e20000000200 */
[----:B0-----:R-:W-:-:S02]  /*10930*/  F2FP.BF16.F32.PACK_AB R4, R105, R104 ;  /* 0x000000686904723e */ /* 0x001fc400000010ff */
[----:B------:R-:W-:Y:S02]  /*10940*/  F2FP.BF16.F32.PACK_AB R5, R107, R106 ;  /* 0x0000006a6b05723e */ /* 0x000fe400000010ff */
[----:B------:R-:W-:Y:S02]  /*10950*/  F2FP.BF16.F32.PACK_AB R6, R109, R108 ;  /* 0x0000006c6d06723e */ /* 0x000fe400000010ff */
[----:B------:R-:W-:Y:S02]  /*10960*/  F2FP.BF16.F32.PACK_AB R7, R111, R110 ;  /* 0x0000006e6f07723e */ /* 0x000fe400000010ff */
[----:B------:R-:W-:Y:S02]  /*10970*/  F2FP.BF16.F32.PACK_AB R8, R113, R112 ;  /* 0x000000707108723e */ /* 0x000fe400000010ff */
[----:B------:R-:W-:Y:S01]  /*10980*/  F2FP.BF16.F32.PACK_AB R9, R115, R114 ;  /* 0x000000727309723e */ /* 0x000fe200000010ff */
[----:B------:R-:W-:Y:S01]  /*10990*/  STSM.16.M88.4 [R35], R4 ;  /* 0x0000000423007844 */ /* 0x000fe20000000200 */
[----:B------:R-:W-:-:S02]  /*109a0*/  F2FP.BF16.F32.PACK_AB R10, R117, R116 ;  /* 0x00000074750a723e */ /* 0x000fc400000010ff */
[----:B------:R-:W-:Y:S02]  /*109b0*/  F2FP.BF16.F32.PACK_AB R11, R119, R118 ;  /* 0x00000076770b723e */ /* 0x000fe400000010ff */
[----:B--2---:R-:W-:Y:S02]  /*109c0*/  F2FP.BF16.F32.PACK_AB R12, R121, R120 ;  /* 0x00000078790c723e */ /* 0x004fe400000010ff */
[----:B------:R-:W-:Y:S01]  /*109d0*/  F2FP.BF16.F32.PACK_AB R13, R123, R122 ;  /* 0x0000007a7b0d723e */ /* 0x000fe200000010ff */
[----:B------:R-:W-:Y:S01]  /*109e0*/  STSM.16.M88.4 [R34], R8 ;  /* 0x0000000822007844 */ /* 0x000fe20000000200 */
[----:B------:R-:W-:Y:S02]  /*109f0*/  F2FP.BF16.F32.PACK_AB R14, R125, R124 ;  /* 0x0000007c7d0e723e */ /* 0x000fe400000010ff */
[----:B------:R-:W-:Y:S02]  /*10a00*/  F2FP.BF16.F32.PACK_AB R15, R127, R126 ;  /* 0x0000007e7f0f723e */ /* 0x000fe400000010ff */
[----:B------:R-:W-:-:S02]  /*10a10*/  F2FP.BF16.F32.PACK_AB R24, R129, R128 ;  /* 0x000000808118723e */ /* 0x000fc400000010ff */
[----:B------:R-:W-:Y:S01]  /*10a20*/  F2FP.BF16.F32.PACK_AB R25, R131, R130 ;  /* 0x000000828319723e */ /* 0x000fe200000010ff */
[----:B------:R0:W-:Y:S01]  /*10a30*/  STSM.16.M88.4 [R3], R12 ;  /* 0x0000000c03007844 */ /* 0x0001e20000000200 */
[----:B------:R-:W-:Y:S02]  /*10a40*/  F2FP.BF16.F32.PACK_AB R26, R133, R132 ;  /* 0x00000084851a723e */ /* 0x000fe400000010ff */
[----:B------:R-:W-:Y:S02]  /*10a50*/  F2FP.BF16.F32.PACK_AB R27, R135, R134 ;  /* 0x00000086871b723e */ /* 0x000fe400000010ff */
[----:B------:R-:W-:-:S03]  /*10a60*/  ISETP.NE.U32.AND P0, PT, RZ, UR10, PT ;  /* 0x0000000aff007c0c */ /* 0x000fc6000bf05070 */
[----:B------:R2:W-:Y:S01]  /*10a70*/  STSM.16.M88.4 [R33], R24 ;  /* 0x0000001821007844 */ /* 0x0005e20000000200 */
[----:B------:R-:W-:Y:S01]  /*10a80*/  BAR.SYNC.DEFER_BLOCKING 0x1, 0x180 ;  /* 0x0046000000007b1d */ /* 0x000fe20000010000 */
[----:B------:R-:W-:-:S13]  /*10a90*/  ISETP.NE.AND.EX P0, PT, RZ, UR11, PT, P0 ;  /* 0x0000000bff007c0c */ /* 0x000fda000bf05300 */
[----:B------:R-:W3:Y:S01]  /*10aa0*/  @P0 LDG.E R32, desc[UR52][R30.64] ;  /* 0x000000341e200981 */ /* 0x000ee2000c1e1900 */
[----:B------:R-:W-:Y:S01]  /*10ab0*/  UISETP.NE.U32.AND UP0, UPT, UR8, URZ, UPT ;  /* 0x0000003f0800728c */ /* 0x000fe2000bf05070 */
[----:B-1----:R-:W-:Y:S01]  /*10ac0*/  ISETP.NE.AND P1, PT, R36, 0x1, PT ;  /* 0x000000012400780c */ /* 0x002fe20003f25270 */
[----:B------:R-:W-:Y:S02]  /*10ad0*/  ULDC UR4, c[0x0][0xa88] ;  /* 0x0002a20000047ab9 */ /* 0x000fe40000000800 */
[----:B------:R-:W-:Y:S01]  /*10ae0*/  UISETP.NE.AND.EX UP0, UPT, UR9, URZ, UPT, UP0 ;  /* 0x0000003f0900728c */ /* 0x000fe2000bf05300 */
[----:B0-----:R-:W-:Y:S01]  /*10af0*/  IMAD.U32 R3, RZ, RZ, UR4 ;  /* 0x00000004ff037e24 */ /* 0x001fe2000f8e00ff */
[----:B------:R-:W-:-:S04]  /*10b00*/  ULDC UR4, c[0x0][0xad4] ;  /* 0x0002b50000047ab9 */ /* 0x000fc80000000800 */
[----:B------:R-:W-:-:S04]  /*10b10*/  PLOP3.LUT P4, PT, PT, PT, UP0, 0x80, 0x0 ;  /* 0x000000000000781c */ /* 0x000fc80003f8f008 */
[----:B------:R-:W0:Y:S01]  /*10b20*/  @P1 LDC R6, c[0x0][0xbec] ;  /* 0x0002fb00ff061b82 */ /* 0x000e220000000800 */
[----:B------:R-:W-:Y:S02]  /*10b30*/  @UP0 ULDC.64 UR8, c[0x0][0xc08] ;  /* 0x0003020000080ab9 */ /* 0x000fe40000000a00 */
[----:B------:R-:W-:Y:S02]  /*10b40*/  @UP0 UIMAD.WIDE UR8, UR43, 0x4, UR8 ;  /* 0x000000042b0808a5 */ /* 0x000fe4000f8e0208 */
[----:B------:R-:W-:-:S03]  /*10b50*/  UISETP.NE.AND UP0, UPT, UR46, URZ, UPT ;  /* 0x0000003f2e00728c */ /* 0x000fc6000bf05270 */
[----:B------:R-:W1:Y:S01]  /*10b60*/  @P1 LDC R9, c[0x0][0xbf0] ;  /* 0x0002fc00ff091b82 */ /* 0x000e620000000800 */
[----:B------:R-:W-:Y:S01]  /*10b70*/  USEL UR4, UR46, UR4, UP0 ;  /* 0x000000042e047287 */ /* 0x000fe20008000000 */
[----:B------:R-:W-:Y:S01]  /*10b80*/  IMAD.U32 R4, RZ, RZ, UR8 ;  /* 0x00000008ff047e24 */ /* 0x000fe2000f8e00ff */
[----:B------:R-:W-:Y:S01]  /*10b90*/  UMOV UR19, 0x9b8 ;  /* 0x000009b800137882 */ /* 0x000fe20000000000 */
[----:B------:R-:W-:Y:S01]  /*10ba0*/  IMAD.U32 R5, RZ, RZ, UR9 ;  /* 0x00000009ff057e24 */ /* 0x000fe2000f8e00ff */
[----:B------:R-:W-:Y:S02]  /*10bb0*/  UISETP.GT.AND UP1, UPT, UR4, 0x1, UPT ;  /* 0x000000010400788c */ /* 0x000fe4000bf24270 */
[----:B------:R-:W-:Y:S02]  /*10bc0*/  UISETP.NE.U32.AND UP0, UPT, UR10, URZ, UPT ;  /* 0x0000003f0a00728c */ /* 0x000fe4000bf05070 */
[----:B------:R-:W-:Y:S01]  /*10bd0*/  USEL UR19, UR19, 0x978, UP1 ;  /* 0x0000097813137887 */ /* 0x000fe20008800000 */
[----:B------:R-:W-:Y:S01]  /*10be0*/  VIADD R11, R136, UR40 ;  /* 0x00000028880b7c36 */ /* 0x000fe20008000000 */
[----:B------:R-:W-:Y:S01]  /*10bf0*/  UISETP.NE.AND.EX UP0, UPT, UR11, URZ, UPT, UP0 ;  /* 0x0000003f0b00728c */ /* 0x000fe2000bf05300 */
[----:B------:R0:W5:Y:S01]  /*10c00*/  @P4 LDG.E R3, desc[UR52][R4.64] ;  /* 0x0000003404034981 */ /* 0x000162000c1e1900 */
[----:B------:R-:W-:Y:S01]  /*10c10*/  UMOV UR4, URZ ;  /* 0x0000003f00047c82 */ /* 0x000fe20008000000 */
[----:B------:R-:W-:Y:S01]  /*10c20*/  USHF.R.S32.HI UR10, URZ, 0x1f, UR43 ;  /* 0x0000001f3f0a7899 */ /* 0x000fe2000801142b */
[----:B------:R-:W-:Y:S01]  /*10c30*/  IMAD.MOV.U32 R7, RZ, RZ, R11 ;  /* 0x000000ffff077224 */ /* 0x000fe200078e000b */
[----:B------:R-:W-:-:S02]  /*10c40*/  USEL UR8, UR43, URZ, !UP0 ;  /* 0x0000003f2b087287 */ /* 0x000fc4000c000000 */
[----:B------:R-:W-:Y:S02]  /*10c50*/  USEL UR9, UR38, URZ, UP1 ;  /* 0x0000003f26097287 */ /* 0x000fe40008800000 */
[----:B------:R-:W-:Y:S01]  /*10c60*/  USEL UR18, UR10, URZ, !UP0 ;  /* 0x0000003f0a127287 */ /* 0x000fe2000c000000 */
[----:B------:R-:W-:Y:S02]  /*10c70*/  ULDC.64 UR12, c[0x0][UR19+0x220] ;  /* 0x00008800130c7abb */ /* 0x000fe40008000a00 */
[----:B------:R-:W-:Y:S01]  /*10c80*/  ULDC.64 UR10, c[0x0][UR19+0x218] ;  /* 0x00008600130a7abb */ /* 0x000fe20008000a00 */
[----:B0-----:R-:W-:Y:S01]  /*10c90*/  @P1 IMAD.HI.U32 R4, R11, R6, RZ ;  /* 0x000000060b041227 */ /* 0x001fe200078e00ff */
[----:B------:R-:W-:Y:S01]  /*10ca0*/  ULDC.64 UR14, c[0x0][UR19+0x228] ;  /* 0x00008a00130e7abb */ /* 0x000fe20008000a00 */
[----:B------:R-:W-:Y:S02]  /*10cb0*/  UIMAD UR13, UR13, UR8, URZ ;  /* 0x000000080d0d72a4 */ /* 0x000fe4000f8e023f */
[----:B------:R-:W-:Y:S01]  /*10cc0*/  UIMAD.WIDE.U32 UR16, UR10, UR41, URZ ;  /* 0x000000290a1072a5 */ /* 0x000fe2000f8e003f */
[----:B-1----:R-:W-:Y:S01]  /*10cd0*/  @P1 SHF.R.U32.HI R7, RZ, R9, R4 ;  /* 0x00000009ff071219 */ /* 0x002fe20000011604 */
[----:B------:R-:W-:-:S02]  /*10ce0*/  UIMAD UR20, UR11, UR41, URZ ;  /* 0x000000290b1472a4 */ /* 0x000fc4000f8e023f */
[----:B------:R-:W-:Y:S02]  /*10cf0*/  UIMAD.WIDE.U32 UR10, UR12, UR8, URZ ;  /* 0x000000080c0a72a5 */ /* 0x000fe4000f8e003f */
[----:B------:R-:W-:Y:S01]  /*10d00*/  UIMAD.WIDE.U32 UR22, UR14, UR9, URZ ;  /* 0x000000090e1672a5 */ /* 0x000fe2000f8e003f */
[----:B------:R-:W-:Y:S01]  /*10d10*/  IMAD.MOV R9, RZ, RZ, -R7 ;  /* 0x000000ffff097224 */ /* 0x000fe200078e0a07 */
[----:B------:R-:W-:Y:S02]  /*10d20*/  UIMAD UR9, UR15, UR9, URZ ;  /* 0x000000090f0972a4 */ /* 0x000fe4000f8e023f */
[----:B------:R-:W-:Y:S01]  /*10d30*/  UIMAD UR13, UR12, UR18, UR13 ;  /* 0x000000120c0d72a4 */ /* 0x000fe2000f8e020d */
[----:B------:R-:W-:Y:S01]  /*10d40*/  IMAD R9, R36, R9, R11 ;  /* 0x0000000924097224 */ /* 0x000fe200078e020b */
[----:B------:R-:W-:Y:S01]  /*10d50*/  UIADD3 UR20, UR17, UR20, URZ ;  /* 0x0000001411147290 */ /* 0x000fe2000fffe03f */
[----:B------:R-:W-:Y:S02]  /*10d60*/  IMAD.U32 R4, RZ, RZ, UR22 ;  /* 0x00000016ff047e24 */ /* 0x000fe4000f8e00ff */
[----:B------:R-:W-:Y:S01]  /*10d70*/  IMAD.U32 R5, RZ, RZ, UR23 ;  /* 0x00000017ff057e24 */ /* 0x000fe2000f8e00ff */
[----:B------:R-:W-:-:S02]  /*10d80*/  SHF.R.S32.HI R5, RZ, 0x1f, R7 ;  /* 0x0000001fff057819 */ /* 0x000fc40000011407 */
[----:B------:R-:W-:Y:S02]  /*10d90*/  SHF.R.S32.HI R6, RZ, 0x1f, R9 ;  /* 0x0000001fff067819 */ /* 0x000fe40000011409 */
[----:B---3--:R-:W-:-:S13]  /*10da0*/  @P0 R2UR UR4, R32 ;  /* 0x00000000200402ca */ /* 0x008fda00000e0000 */
        /* <DEDUP_REMOVED lines=8> */
[----:B------:R-:W-:Y:S01]  /*10e30*/  IMAD R7, R9, UR11, RZ ;  /* 0x0000000b09077c24 */ /* 0x000fe2000f8e02ff */
[----:B------:R-:W-:Y:S01]  /*10e40*/  ULDC.64 UR12, c[0x0][0xba8] ;  /* 0x0002ea00000c7ab9 */ /* 0x000fe20000000a00 */
[----:B------:R-:W-:Y:S01]  /*10e50*/  @!UP1 ULDC UR12, c[0x0][0xb50] ;  /* 0x0002d400000c9ab9 */ /* 0x000fe20000000800 */
[----:B------:R-:W-:Y:S01]  /*10e60*/  @!UP1 ULDC UR13, c[0x0][0xb54] ;  /* 0x0002d500000d9ab9 */ /* 0x000fe20000000800 */
[----:B------:R-:W-:Y:S01]  /*10e70*/  IMAD R7, R6, UR10, R7 ;  /* 0x0000000a06077c24 */ /* 0x000fe2000f8e0207 */
[----:B------:R-:W-:-:S03]  /*10e80*/  IADD3.X R5, R5, UR9, R8, P2, P3 ;  /* 0x0000000905057c10 */ /* 0x000fc600097e6408 */
[----:B------:R-:W-:-:S04]  /*10e90*/  IMAD.WIDE.U32 R4, R9, UR10, R4 ;  /* 0x0000000a09047c25 */ /* 0x000fc8000f8e0004 */
[----:B------:R-:W-:Y:S01]  /*10ea0*/  IMAD.IADD R5, R5, 0x1, R7 ;  /* 0x0000000105057824 */ /* 0x000fe200078e0207 */
[----:B------:R-:W-:-:S04]  /*10eb0*/  LEA R10, P2, R4, UR12, 0x2 ;  /* 0x0000000c040a7c11 */ /* 0x000fc8000f8410ff */
[----:B------:R-:W-:Y:S01]  /*10ec0*/  LEA.HI.X R5, R4, UR13, R5, 0x2, P2 ;  /* 0x0000000d04057c11 */ /* 0x000fe200090f1405 */
[----:B--2---:R-:W-:Y:S08]  /*10ed0*/  @P4 BRA `(.L_x_1155) ;  /* 0x0000000000104947 */ /* 0x004ff00003800000 */
[----:B------:R-:W-:Y:S05]  /*10ee0*/  @!P0 BRA `(.L_x_1155) ;  /* 0x00000000000c8947 */ /* 0x000fea0003800000 */
[----:B------:R-:W2:Y:S04]  /*10ef0*/  LDG.E R4, desc[UR52][R30.64] ;  /* 0x000000341e047981 */ /* 0x000ea8000c1e1900 */
[----:B-----5:R-:W2:Y:S02]  /*10f00*/  LDG.E R3, desc[UR52][R30.64+0x4] ;  /* 0x000004341e037981 */ /* 0x020ea4000c1e1900 */
[----:B--2---:R-:W-:-:S07]  /*10f10*/  IMAD.IADD R3, R3, 0x1, -R4 ;  /* 0x0000000103037824 */ /* 0x004fce00078e0a04 */
.L_x_1155:
[----:B------:R-:W2:Y:S01]  /*10f20*/  LDL R4, [R1+0x1c] ;  /* 0x00001c0001047983 */ /* 0x000ea20000100800 */
[----:B-----5:R-:W-:Y:S01]  /*10f30*/  IMAD R3, R3, R36, RZ ;  /* 0x0000002403037224 */ /* 0x020fe200078e02ff */
[----:B------:R-:W-:Y:S02]  /*10f40*/  LOP3.LUT P0, RZ, R152, 0x3, RZ, 0xc0, !PT ;  /* 0x0000000398ff7812 */ /* 0x000fe4000780c0ff */
[----:B------:R-:W-:Y:S04]  /*10f50*/  SHFL.IDX PT, R6, R10, RZ, 0x1c1f ;  /* 0x001c1fff0a067589 */ /* 0x000fe800000e0000 */
[----:B------:R-:W0:Y:S04]  /*10f60*/  SHFL.IDX PT, R7, R5, RZ, 0x1c1f ;  /* 0x001c1fff05077589 */ /* 0x000e2800000e0000 */
[----:B------:R-:W-:Y:S04]  /*10f70*/  SHFL.IDX PT, R8, R10, 0x1, 0x1c1f ;  /* 0x003c1f000a087f89 */ /* 0x000fe800000e0000 */
[----:B------:R-:W1:Y:S01]  /*10f80*/  SHFL.IDX PT, R9, R5, 0x1, 0x1c1f ;  /* 0x003c1f0005097f89 */ /* 0x000e6200000e0000 */
[----:B--2---:R-:W-:-:S04]  /*10f90*/  VIADD R12, R4, UR40 ;  /* 0x00000028040c7c36 */ /* 0x004fc80008000000 */
[C---:B------:R-:W-:Y:S01]  /*10fa0*/  VIADD R4, R12.reuse, 0x8 ;  /* 0x000000080c047836 */ /* 0x040fe20000000000 */
[----:B------:R-:W-:-:S04]  /*10fb0*/  ISETP.GE.OR P2, PT, R12, R3, P0 ;  /* 0x000000030c00720c */ /* 0x000fc80000746670 */
[----:B------:R-:W-:-:S09]  /*10fc0*/  ISETP.GE.OR P0, PT, R4, R3, P0 ;  /* 0x000000030400720c */ /* 0x000fd20000706670 */
[----:B0-----:R0:W-:Y:S04]  /*10fd0*/  @!P2 ST.E desc[UR52][R6.64], R0 ;  /* 0x000000000600a985 */ /* 0x0011e8000c101934 */
[----:B-1----:R0:W-:Y:S01]  /*10fe0*/  @!P0 ST.E desc[UR52][R8.64], R2 ;  /* 0x0000000208008985 */ /* 0x0021e2000c101934 */
[----:B------:R-:W-:-:S13]  /*10ff0*/  PLOP3.LUT P0, PT, PT, PT, UP1, 0x80, 0x0 ;  /* 0x000000000000781c */ /* 0x000fda0003f0f018 */
[----:B0-----:R-:W-:Y:S05]  /*11000*/  @P0 BRA `(.L_x_1156) ;  /* 0x0000000400fc0947 */ /* 0x001fea0003800000 */
[----:B------:R-:W-:Y:S01]  /*11010*/  IMAD R5, R151, 0x20, R137 ;  /* 0x0000002097057824 */ /* 0x000fe200078e0289 */
[----:B------:R-:W0:Y:S01]  /*11020*/  @P1 LDC R21, c[0x0][0xbec] ;  /* 0x0002fb00ff151b82 */ /* 0x000e220000000800 */
[----:B------:R-:W-:Y:S02]  /*11030*/  ULDC.64 UR12, c[0x0][0xaa0] ;  /* 0x0002a800000c7ab9 */ /* 0x000fe40000000a00 */
[----:B------:R-:W-:-:S03]  /*11040*/  IMAD.WIDE R28, R5, 0x2, R28 ;  /* 0x00000002051c7825 */ /* 0x000fc600078e021c */
[C---:B------:R-:W-:Y:S02]  /*11050*/  IADD3 R7, P5, R28.reuse, 0x7800, RZ ;  /* 0x000078001c077810 */ /* 0x040fe40007fbe0ff */
[----:B------:R-:W1:Y:S01]  /*11060*/  @P1 LDC R39, c[0x0][0xbf0] ;  /* 0x0002fc00ff271b82 */ /* 0x000e620000000800 */
[----:B------:R-:W-:Y:S01]  /*11070*/  UIMAD UR9, UR14, UR12, URZ ;  /* 0x0000000c0e0972a4 */ /* 0x000fe2000f8e023f */
[C---:B------:R-:W-:Y:S02]  /*11080*/  IADD3 R9, P0, R28.reuse, 0x1800, RZ ;  /* 0x000018001c097810 */ /* 0x040fe40007f1e0ff */
[----:B------:R-:W-:Y:S01]  /*11090*/  LOP3.LUT R0, R7, 0x180, RZ, 0xc0, !PT ;  /* 0x0000018007007812 */ /* 0x000fe200078ec0ff */
[----:B------:R-:W-:Y:S01]  /*110a0*/  UIMAD.WIDE.U32 UR10, UR4, UR12, URZ ;  /* 0x0000000c040a72a5 */ /* 0x000fe2000f8e003f */
[----:B------:R-:W-:Y:S01]  /*110b0*/  IADD3 R13, P2, R28, 0x3000, RZ ;  /* 0x000030001c0d7810 */ /* 0x000fe20007f5e0ff */
[----:B------:R-:W-:Y:S01]  /*110c0*/  IMAD.X R33, RZ, RZ, R29, P5 ;  /* 0x000000ffff217224 */ /* 0x000fe200028e061d */
[----:B------:R-:W-:Y:S01]  /*110d0*/  SHF.R.U64 R0, R0, 0x3, RZ ;  /* 0x0000000300007819 */ /* 0x000fe200000012ff */
[----:B------:R-:W-:Y:S01]  /*110e0*/  UIMAD UR9, UR4, UR13, UR9 ;  /* 0x0000000d040972a4 */ /* 0x000fe2000f8e0209 */
[----:B------:R-:W-:-:S02]  /*110f0*/  IADD3 R25, P3, R28, 0x4800, RZ ;  /* 0x000048001c197810 */ /* 0x000fc40007f7e0ff */
[----:B------:R-:W-:Y:S01]  /*11100*/  LOP3.LUT R32, R0, R7, RZ, 0x3c, !PT ;  /* 0x0000000700207212 */ /* 0x000fe200078e3cff */
[----:B------:R-:W-:Y:S01]  /*11110*/  IMAD R0, R150, 0x60, R151 ;  /* 0x0000006096007824 */ /* 0x000fe200078e0297 */
[----:B------:R-:W-:Y:S01]  /*11120*/  UIADD3 UR11, UR11, UR9, URZ ;  /* 0x000000090b0b7290 */ /* 0x000fe2000fffe03f */
[----:B------:R-:W-:Y:S01]  /*11130*/  IADD3 R31, P4, R28, 0x6000, RZ ;  /* 0x000060001c1f7810 */ /* 0x000fe20007f9e0ff */
[----:B------:R-:W-:Y:S01]  /*11140*/  ULDC.64 UR12, c[0x0][0xae8] ;  /* 0x0002ba00000c7ab9 */ /* 0x000fe20000000a00 */
[----:B------:R-:W-:Y:S01]  /*11150*/  VIADD R2, R0, UR40 ;  /* 0x0000002800027c36 */ /* 0x000fe20008000000 */
[----:B------:R-:W-:Y:S01]  /*11160*/  UIMAD.WIDE.U32 UR10, UR41, UR12, UR10 ;  /* 0x0000000c290a72a5 */ /* 0x000fe2000f8e000a */
[----:B------:R-:W-:Y:S01]  /*11170*/  LOP3.LUT R8, R9, 0x180, RZ, 0xc0, !PT ;  /* 0x0000018009087812 */ /* 0x000fe200078ec0ff */
[----:B------:R-:W-:Y:S01]  /*11180*/  USHF.R.S32.HI UR4, URZ, 0x1f, UR8 ;  /* 0x0000001f3f047899 */ /* 0x000fe20008011408 */
[----:B0-----:R-:W-:Y:S01]  /*11190*/  @P1 IMAD.HI.U32 R0, R2, R21, RZ ;  /* 0x0000001502001227 */ /* 0x001fe200078e00ff */
[----:B------:R-:W-:Y:S01]  /*111a0*/  UIMAD UR11, UR41, UR13, UR11 ;  /* 0x0000000d290b72a4 */ /* 0x000fe2000f8e020b */
[----:B------:R-:W-:Y:S01]  /*111b0*/  LOP3.LUT R12, R13, 0x180, RZ, 0xc0, !PT ;  /* 0x000001800d0c7812 */ /* 0x000fe200078ec0ff */
[----:B------:R-:W5:Y:S01]  /*111c0*/  LD.E.128 R32, desc[UR52][R32.64] ;  /* 0x0000003420207980 */ /* 0x000f62000c101d00 */
[----:B------:R-:W-:Y:S01]  /*111d0*/  ULDC.64 UR12, c[0x0][0xaf0] ;  /* 0x0002bc00000c7ab9 */ /* 0x000fe20000000a00 */
[----:B------:R-:W-:Y:S01]  /*111e0*/  IMAD.MOV.U32 R37, RZ, RZ, R2 ;  /* 0x000000ffff257224 */ /* 0x000fe200078e0002 */
[----:B------:R-:W-:Y:S01]  /*111f0*/  UIMAD UR4, UR4, UR12, URZ ;  /* 0x0000000c040472a4 */ /* 0x000fe2000f8e023f */
[----:B-1----:R-:W-:-:S02]  /*11200*/  @P1 SHF.R.U32.HI R37, RZ, R39, R0 ;  /* 0x00000027ff251219 */ /* 0x002fc40000011600 */
[----:B------:R-:W-:Y:S02]  /*11210*/  LOP3.LUT R24, R25, 0x180, RZ, 0xc0, !PT ;  /* 0x0000018019187812 */ /* 0x000fe400078ec0ff */
[----:B------:R-:W-:Y:S02]  /*11220*/  LOP3.LUT R30, R31, 0x180, RZ, 0xc0, !PT ;  /* 0x000001801f1e7812 */ /* 0x000fe400078ec0ff */
[----:B------:R-:W-:Y:S01]  /*11230*/  LOP3.LUT R5, R28, 0x180, RZ, 0xc0, !PT ;  /* 0x000001801c057812 */ /* 0x000fe200078ec0ff */
[----:B------:R-:W-:Y:S01]  /*11240*/  UIMAD UR4, UR8, UR13, UR4 ;  /* 0x0000000d080472a4 */ /* 0x000fe2000f8e0204 */
[--C-:B------:R-:W-:Y:S01]  /*11250*/  SHF.R.S32.HI R0, RZ, 0x1f, R37.reuse ;  /* 0x0000001fff007819 */ /* 0x100fe20000011425 */
[----:B------:R-:W-:Y:S01]  /*11260*/  UIMAD.WIDE.U32 UR8, UR8, UR12, UR10 ;  /* 0x0000000c080872a5 */ /* 0x000fe2000f8e000a */
[----:B------:R-:W-:Y:S01]  /*11270*/  SHF.R.U64 R8, R8, 0x3, RZ ;  /* 0x0000000308087819 */ /* 0x000fe200000012ff */
[----:B------:R-:W-:Y:S01]  /*11280*/  IMAD.MOV R39, RZ, RZ, -R37 ;  /* 0x000000ffff277224 */ /* 0x000fe200078e0a25 */
[----:B------:R-:W-:Y:S01]  /*11290*/  SHF.R.U64 R12, R12, 0x3, RZ ;  /* 0x000000030c0c7819 */ /* 0x000fe200000012ff */
[----:B------:R-:W-:Y:S01]  /*112a0*/  ULDC.64 UR10, c[0x0][0xae0] ;  /* 0x0002b800000a7ab9 */ /* 0x000fe20000000a00 */
[----:B------:R-:W-:-:S02]  /*112b0*/  SHF.R.U64 R24, R24, 0x3, RZ ;  /* 0x0000000318187819 */ /* 0x000fc400000012ff */
[----:B------:R-:W-:Y:S02]  /*112c0*/  SHF.R.U64 R30, R30, 0x3, RZ ;  /* 0x000000031e1e7819 */ /* 0x000fe400000012ff */
[----:B------:R-:W-:Y:S01]  /*112d0*/  SHF.R.U64 R5, R5, 0x3, RZ ;  /* 0x0000000305057819 */ /* 0x000fe200000012ff */
[----:B------:R-:W-:Y:S01]  /*112e0*/  UIADD3 UR4, UR9, UR4, URZ ;  /* 0x0000000409047290 */ /* 0x000fe2000fffe03f */
[----:B------:R-:W-:Y:S01]  /*112f0*/  LOP3.LUT R8, R8, R9, RZ, 0x3c, !PT ;  /* 0x0000000908087212 */ /* 0x000fe200078e3cff */
[----:B------:R-:W-:Y:S01]  /*11300*/  IMAD R0, R0, UR10, RZ ;  /* 0x0000000a00007c24 */ /* 0x000fe2000f8e02ff */
[----:B------:R-:W-:Y:S01]  /*11310*/  LOP3.LUT R12, R12, R13, RZ, 0x3c, !PT ;  /* 0x0000000d0c0c7212 */ /* 0x000fe200078e3cff */
[----:B------:R-:W-:Y:S01]  /*11320*/  IMAD R39, R36, R39, R2 ;  /* 0x0000002724277224 */ /* 0x000fe200078e0202 */
[----:B------:R-:W-:Y:S01]  /*11330*/  LOP3.LUT R24, R24, R25, RZ, 0x3c, !PT ;  /* 0x0000001918187212 */ /* 0x000fe200078e3cff */
[--C-:B------:R-:W-:Y:S01]  /*11340*/  IMAD.X R9, RZ, RZ, R29.reuse, P0 ;  /* 0x000000ffff097224 */ /* 0x100fe200000e061d */
[----:B------:R-:W-:Y:S01]  /*11350*/  LOP3.LUT R30, R30, R31, RZ, 0x3c, !PT ;  /* 0x0000001f1e1e7212 */ /* 0x000fe200078e3cff */
[--C-:B------:R-:W-:Y:S01]  /*11360*/  IMAD.X R13, RZ, RZ, R29.reuse, P2 ;  /* 0x000000ffff0d7224 */ /* 0x100fe200010e061d */
[----:B------:R-:W-:Y:S01]  /*11370*/  LOP3.LUT R4, R5, R28, RZ, 0x3c, !PT ;  /* 0x0000001c05047212 */ /* 0x000fe200078e3cff */
[----:B------:R-:W-:-:S02]  /*11380*/  IMAD.X R25, RZ, RZ, R29, P3 ;  /* 0x000000ffff197224 */ /* 0x000fc400018e061d */
[--C-:B------:R-:W-:Y:S01]  /*11390*/  IMAD.X R31, RZ, RZ, R29.reuse, P4 ;  /* 0x000000ffff1f7224 */ /* 0x100fe200020e061d */
[----:B------:R-:W5:Y:S01]  /*113a0*/  LD.E.128 R8, desc[UR52][R8.64] ;  /* 0x0000003408087980 */ /* 0x000f62000c101d00 */
[----:B------:R-:W-:Y:S02]  /*113b0*/  IMAD.MOV.U32 R5, RZ, RZ, R29 ;  /* 0x000000ffff057224 */ /* 0x000fe400078e001d */
[----:B------:R-:W-:Y:S01]  /*113c0*/  IMAD R41, R37, UR11, R0 ;  /* 0x0000000b25297c24 */ /* 0x000fe2000f8e0200 */
[----:B------:R-:W-:Y:S01]  /*113d0*/  SHF.R.S32.HI R0, RZ, 0x1f, R39 ;  /* 0x0000001fff007819 */ /* 0x000fe20000011427 */
[----:B------:R-:W-:Y:S01]  /*113e0*/  IMAD.U32 R21, RZ, RZ, UR9 ;  /* 0x00000009ff157e24 */ /* 0x000fe2000f8e00ff */
[----:B------:R-:W5:Y:S01]  /*113f0*/  LD.E.128 R12, desc[UR52][R12.64] ;  /* 0x000000340c0c7980 */ /* 0x000f62000c101d00 */
[----:B------:R-:W-:Y:S01]  /*11400*/  IMAD.U32 R20, RZ, RZ, UR8 ;  /* 0x00000008ff147e24 */ /* 0x000fe2000f8e00ff */
[----:B------:R-:W-:Y:S01]  /*11410*/  ULDC.64 UR8, c[0x0][0xad8] ;  /* 0x0002b60000087ab9 */ /* 0x000fe20000000a00 */
[----:B------:R-:W-:Y:S01]  /*11420*/  IMAD.U32 R21, RZ, RZ, UR4 ;  /* 0x00000004ff157e24 */ /* 0x000fe2000f8e00ff */
[----:B------:R-:W5:Y:S01]  /*11430*/  LD.E.128 R4, desc[UR52][R4.64] ;  /* 0x0000003404047980 */ /* 0x000f62000c101d00 */
[----:B------:R-:W-:-:S03]  /*11440*/  IMAD R0, R0, UR8, RZ ;  /* 0x0000000800007c24 */ /* 0x000fc6000f8e02ff */
[----:B------:R-:W5:Y:S01]  /*11450*/  LD.E.128 R24, desc[UR52][R24.64] ;  /* 0x0000003418187980 */ /* 0x000f62000c101d00 */
[----:B------:R-:W-:-:S03]  /*11460*/  IMAD.WIDE.U32 R20, R37, UR10, R20 ;  /* 0x0000000a25147c25 */ /* 0x000fc6000f8e0014 */
[----:B------:R-:W5:Y:S01]  /*11470*/  LD.E.128 R28, desc[UR52][R30.64] ;  /* 0x000000341e1c7980 */ /* 0x000f62000c101d00 */
[----:B------:R-:W-:Y:S01]  /*11480*/  @!PT LDS RZ, [RZ] ;  /* 0x00000000fffff984 */ /* 0x000fe20000000800 */
[----:B------:R-:W-:Y:S01]  /*11490*/  @!PT LDS RZ, [RZ] ;  /* 0x00000000fffff984 */ /* 0x000fe20000000800 */
[----:B------:R-:W-:Y:S01]  /*114a0*/  @!PT LDS RZ, [RZ] ;  /* 0x00000000fffff984 */ /* 0x000fe20000000800 */
[----:B------:R-:W-:Y:S01]  /*114b0*/  @!PT LDS RZ, [RZ] ;  /* 0x00000000fffff984 */ /* 0x000fe20000000800 */
[----:B------:R0:W-:Y:S06]  /*114c0*/  MEMBAR.ALL.CTA ;  /* 0x0000000000007992 */ /* 0x0001ec0000008000 */
[----:B0-----:R-:W0:Y:S01]  /*114d0*/  FENCE.VIEW.ASYNC.S ;  /* 0x00000000000073c6 */ /* 0x001e220000000000 */
[----:B------:R-:W-:Y:S02]  /*114e0*/  IMAD.IADD R21, R21, 0x1, R41 ;  /* 0x0000000115157824 */ /* 0x000fe400078e0229 */
[----:B------:R-:W-:-:S02]  /*114f0*/  IMAD R37, R39, UR9, R0 ;  /* 0x0000000927257c24 */ /* 0x000fc4000f8e0200 */
[----:B------:R-:W-:Y:S01]  /*11500*/  VIADD R0, R151, UR40 ;  /* 0x0000002897007c36 */ /* 0x000fe20008000000 */
        /* <DEDUP_REMOVED lines=8> */
[----:B0-----:R0:W1:Y:S01]  /*11590*/  SHFL.IDX PT, R36, R2, RZ, 0x1c1f ;  /* 0x001c1fff02247589 */ /* 0x00106200000e0000 */
[----:B------:R-:W-:Y:S03]  /*115a0*/  BSSY B1, `(.L_x_1157) ;  /* 0x0000012000017945 */ /* 0x000fe60003800000 */
[----:B------:R0:W2:Y:S01]  /*115b0*/  SHFL.IDX PT, R37, R42, RZ, 0x1c1f ;  /* 0x001c1fff2a257589 */ /* 0x0000a200000e0000 */
[----:B------:R-:W-:Y:S01]  /*115c0*/  SYNCS.ARRIVE.TRANS64.RED.A1T0 RZ, [UR4], RZ ;  /* 0x000000ffffff79a7 */ /* 0x000fe20008100404 */
[----:B------:R-:W-:Y:S02]  /*115d0*/  SHF.R.S32.HI R43, RZ, 0x1f, R140 ;  /* 0x0000001fff2b7819 */ /* 0x000fe4000001148c */
[----:B------:R-:W-:Y:S01]  /*115e0*/  SHF.R.S32.HI R44, RZ, 0x1f, R138 ;  /* 0x0000001fff2c7819 */ /* 0x000fe2000001148a */
[----:B------:R-:W-:Y:S06]  /*115f0*/  @P0 BRA `(.L_x_1158) ;  /* 0x0000000000300947 */ /* 0x000fec0003800000 */
[----:B------:R-:W-:Y:S02]  /*11600*/  ULDC UR4, c[0x0][0xac8] ;  /* 0x0002b20000047ab9 */ /* 0x000fe40000000800 */
        /* <DEDUP_REMOVED lines=11> */
.L_x_1158:
[----:B------:R-:W-:Y:S05]  /*116c0*/  BSYNC B1 ;  /* 0x0000000000017941 */ /* 0x000fea0003800000 */
.L_x_1157:
[----:B------:R-:W-:Y:S01]  /*116d0*/  VIADD R0, R0, 0x60 ;  /* 0x0000006000007836 */ /* 0x000fe20000000000 */
[----:B---3-5:R3:W4:Y:S04]  /*116e0*/  SHFL.IDX PT, R5, R42, 0x1, 0x1c1f ;  /* 0x003c1f002a057f89 */ /* 0x02872800000e0000 */
[----:B------:R-:W-:Y:S01]  /*116f0*/  ISETP.GE.AND P0, PT, R0, R3, PT ;  /* 0x000000030000720c */ /* 0x000fe20003f06270 */
[----:B------:R3:W0:-:S12]  /*11700*/  SHFL.IDX PT, R4, R2, 0x1, 0x1c1f ;  /* 0x003c1f0002047f89 */ /* 0x00061800000e0000 */
[----:B---3--:R-:W-:Y:S05]  /*11710*/  @P0 BRA `(.L_x_1159) ;  /* 0x0000001400880947 */ /* 0x008fea0003800000 */
[----:B------:R-:W-:Y:S02]  /*11720*/  ULDC UR4, c[0x0][0xac8] ;  /* 0x0002b20000047ab9 */ /* 0x000fe40000000800 */
[----:B------:R-:W-:Y:S02]  /*11730*/  ISETP.GE.AND P2, PT, R138, UR4, PT ;  /* 0x000000048a007c0c */ /* 0x000fe4000bf46270 */
[----:B------:R-:W-:-:S11]  /*11740*/  ISETP.GE.AND P1, PT, R137, UR4, PT ;  /* 0x0000000489007c0c */ /* 0x000fd6000bf26270 */
[C---:B0-----:R-:W-:Y:S02]  /*11750*/  @!P2 LEA R6, P0, R138.reuse, R4, 0x1 ;  /* 0x000000048a06a211 */ /* 0x041fe400078008ff */
[----:B----4-:R-:W-:Y:S02]  /*11760*/  @!P1 IMAD.WIDE R2, R137, 0x2, R4 ;  /* 0x0000000289029825 */ /* 0x010fe400078e0204 */
[----:B------:R-:W-:Y:S02]  /*11770*/  @!P2 LEA.HI.X R7, R138, R5, R44, 0x1, P0 ;  /* 0x000000058a07a211 */ /* 0x000fe400000f0c2c */
[----:B------:R-:W-:Y:S01]  /*11780*/  ISETP.GE.AND P0, PT, R140, UR4, PT ;  /* 0x000000048c007c0c */ /* 0x000fe2000bf06270 */
[----:B------:R0:W-:Y:S04]  /*11790*/  @!P1 ST.E.128 desc[UR52][R2.64], R8 ;  /* 0x0000000802009985 */ /* 0x0001e8000c101d34 */
[----:B------:R0:W-:Y:S08]  /*117a0*/  @!P2 ST.E.128 desc[UR52][R6.64], R24 ;  /* 0x000000180600a985 */ /* 0x0001f0000c101d34 */
[----:B------:R-:W-:Y:S05]  /*117b0*/  @P0 BRA `(.L_x_1159) ;  /* 0x0000001400600947 */ /* 0x000fea0003800000 */
[----:B0-----:R-:W-:-:S04]  /*117c0*/  LEA R2, P0, R140, R4, 0x1 ;  /* 0x000000048c027211 */ /* 0x001fc800078008ff */
[----:B------:R-:W-:-:S05]  /*117d0*/  LEA.HI.X R3, R140, R5, R43, 0x1, P0 ;  /* 0x000000058c037211 */ /* 0x000fca00000f0c2b */
[----:B------:R0:W-:Y:S01]  /*117e0*/  ST.E.128 desc[UR52][R2.64], R32 ;  /* 0x0000002002007985 */ /* 0x0001e2000c101d34 */
[----:B------:R-:W-:Y:S05]  /*117f0*/  BRA `(.L_x_1159) ;  /* 0x0000001400507947 */ /* 0x000fea0003800000 */
.L_x_1156:
[----:B------:R-:W-:Y:S01]  /*11800*/  ULDC.64 UR12, c[0x0][0xb08] ;  /* 0x0002c200000c7ab9 */ /* 0x000fe20000000a00 */
[----:B------:R-:W0:Y:S01]  /*11810*/  @P1 LDC R0, c[0x0][0xbec] ;  /* 0x0002fb00ff001b82 */ /* 0x000e220000000800 */
[----:B------:R-:W-:Y:S01]  /*11820*/  UIMAD UR9, UR14, UR12, URZ ;  /* 0x0000000c0e0972a4 */ /* 0x000fe2000f8e023f */
[----:B------:R-:W-:Y:S01]  /*11830*/  IMAD.MOV.U32 R5, RZ, RZ, R11 ;  /* 0x000000ffff057224 */ /* 0x000fe200078e000b */
[----:B------:R-:W-:Y:S01]  /*11840*/  UIMAD.WIDE.U32 UR10, UR4, UR12, URZ ;  /* 0x0000000c040a72a5 */ /* 0x000fe2000f8e003f */
[----:B------:R-:W-:Y:S01]  /*11850*/  ISETP.GE.AND P0, PT, R12, R3, PT ;  /* 0x000000030c00720c */ /* 0x000fe20003f06270 */
[----:B------:R-:W-:Y:S01]  /*11860*/  UIMAD UR9, UR4, UR13, UR9 ;  /* 0x0000000d040972a4 */ /* 0x000fe2000f8e0209 */
[C---:B------:R-:W-:Y:S01]  /*11870*/  VIADD R29, R16.reuse, 0x8 ;  /* 0x00000008101d7836 */ /* 0x040fe20000000000 */
[----:B------:R-:W-:Y:S01]  /*11880*/  USHF.R.S32.HI UR4, URZ, 0x1f, UR8 ;  /* 0x0000001f3f047899 */ /* 0x000fe20008011408 */
[----:B------:R-:W1:Y:S01]  /*11890*/  @P1 LDC R7, c[0x0][0xbf0] ;  /* 0x0002fc00ff071b82 */ /* 0x000e620000000800 */
[----:B------:R-:W-:Y:S01]  /*118a0*/  UIADD3 UR11, UR11, UR9, URZ ;  /* 0x000000090b0b7290 */ /* 0x000fe2000fffe03f */
[----:B------:R-:W-:Y:S01]  /*118b0*/  VIADD R31, R16, 0x10 ;  /* 0x00000010101f7836 */ /* 0x000fe20000000000 */
        /* <DEDUP_REMOVED lines=10> */
[----:B------:R-:W-:Y:S01]  /*11960*/  SHF.R.S32.HI R33, RZ, 0x1f, R146 ;  /* 0x0000001fff217819 */ /* 0x000fe20000011492 */
[----:B0-----:R-:W-:Y:S01]  /*11970*/  @P1 IMAD.HI.U32 R0, R11, R0, RZ ;  /* 0x000000000b001227 */ /* 0x001fe200078e00ff */
[----:B------:R-:W-:Y:S01]  /*11980*/  SHF.R.S32.HI R34, RZ, 0x1f, R147 ;  /* 0x0000001fff227819 */ /* 0x000fe20000011493 */
[----:B------:R-:W-:Y:S01]  /*11990*/  UIMAD UR4, UR8, UR13, UR4 ;  /* 0x0000000d080472a4 */ /* 0x000fe2000f8e0204 */
[----:B------:R-:W-:Y:S01]  /*119a0*/  SHF.R.S32.HI R35, RZ, 0x1f, R148 ;  /* 0x0000001fff237819 */ /* 0x000fe20000011494 */
[----:B------:R-:W-:-:S03]  /*119b0*/  UIMAD.WIDE.U32 UR8, UR8, UR12, UR10 ;  /* 0x0000000c080872a5 */ /* 0x000fc6000f8e000a */
[----:B------:R-:W-:Y:S01]  /*119c0*/  ULDC.64 UR10, c[0x0][0xb48] ;  /* 0x0002d200000a7ab9 */ /* 0x000fe20000000a00 */
[----:B------:R-:W-:Y:S01]  /*119d0*/  UIADD3 UR9, UR9, UR4, URZ ;  /* 0x0000000409097290 */ /* 0x000fe2000fffe03f */
[----:B-1----:R-:W-:Y:S01]  /*119e0*/  @P1 SHF.R.U32.HI R5, RZ, R7, R0 ;  /* 0x00000007ff051219 */ /* 0x002fe20000011600 */
[----:B------:R-:W-:Y:S02]  /*119f0*/  UIADD3 UR4, UR42, 0x2d820, URZ ;  /* 0x0002d8202a047890 */ /* 0x000fe4000fffe03f */
[----:B------:R-:W-:Y:S01]  /*11a00*/  UIMAD.WIDE.U32 UR8, UR38, UR10, UR8 ;  /* 0x0000000a260872a5 */ /* 0x000fe2000f8e0008 */
[--C-:B------:R-:W-:Y:S01]  /*11a10*/  SHF.R.S32.HI R0, RZ, 0x1f, R5.reuse ;  /* 0x0000001fff007819 */ /* 0x100fe20000011405 */
[----:B------:R-:W-:Y:S01]  /*11a20*/  IMAD.MOV R9, RZ, RZ, -R5 ;  /* 0x000000ffff097224 */ /* 0x000fe200078e0a05 */
[----:B------:R-:W-:Y:S02]  /*11a30*/  UPRMT UR4, URZ, 0x654, UR4 ;  /* 0x000006543f047896 */ /* 0x000fe40008000004 */
[----:B------:R-:W-:Y:S01]  /*11a40*/  UIMAD UR38, UR38, UR11, UR9 ;  /* 0x0000000b262672a4 */ /* 0x000fe2000f8e0209 */
[----:B------:R-:W-:-:S02]  /*11a50*/  IMAD R9, R36, R9, R11 ;  /* 0x0000000924097224 */ /* 0x000fc400078e020b */
[----:B------:R-:W-:Y:S01]  /*11a60*/  ULDC.64 UR10, c[0x0][0xb30] ;  /* 0x0002cc00000a7ab9 */ /* 0x000fe20000000a00 */
[----:B------:R-:W-:Y:S02]  /*11a70*/  IMAD.U32 R7, RZ, RZ, UR9 ;  /* 0x00000009ff077e24 */ /* 0x000fe4000f8e00ff */
[----:B------:R-:W-:Y:S01]  /*11a80*/  IMAD R0, R0, UR10, RZ ;  /* 0x0000000a00007c24 */ /* 0x000fe2000f8e02ff */
[----:B------:R-:W-:Y:S01]  /*11a90*/  SYNCS.ARRIVE.TRANS64.RED.A1T0 RZ, [UR4], RZ ;  /* 0x000000ffffff79a7 */ /* 0x000fe20008100404 */
[----:B------:R-:W-:Y:S01]  /*11aa0*/  IMAD.U32 R6, RZ, RZ, UR8 ;  /* 0x00000008ff067e24 */ /* 0x000fe2000f8e00ff */
[----:B------:R-:W-:Y:S01]  /*11ab0*/  ULDC.64 UR8, c[0x0][0xb28] ;  /* 0x0002ca0000087ab9 */ /* 0x000fe20000000a00 */
[----:B------:R-:W-:Y:S02]  /*11ac0*/  IMAD.U32 R7, RZ, RZ, UR38 ;  /* 0x00000026ff077e24 */ /* 0x000fe4000f8e00ff */
[C---:B------:R-:W-:Y:S01]  /*11ad0*/  IMAD R11, R5.reuse, UR11, R0 ;  /* 0x0000000b050b7c24 */ /* 0x040fe2000f8e0200 */
[----:B------:R-:W-:Y:S01]  /*11ae0*/  SHF.R.S32.HI R0, RZ, 0x1f, R9 ;  /* 0x0000001fff007819 */ /* 0x000fe20000011409 */
[----:B------:R-:W-:-:S04]  /*11af0*/  IMAD.WIDE.U32 R6, R5, UR10, R6 ;  /* 0x0000000a05067c25 */ /* 0x000fc8000f8e0006 */
[----:B------:R-:W-:Y:S02]  /*11b00*/  IMAD R0, R0, UR8, RZ ;  /* 0x0000000800007c24 */ /* 0x000fe4000f8e02ff */
[----:B------:R-:W-:Y:S02]  /*11b10*/  IMAD.IADD R7, R7, 0x1, R11 ;  /* 0x0000000107077824 */ /* 0x000fe400078e020b */
[C---:B------:R-:W-:Y:S02]  /*11b20*/  IMAD R5, R9.reuse, UR9, R0 ;  /* 0x0000000909057c24 */ /* 0x040fe4000f8e0200 */
[----:B------:R-:W-:Y:S01]  /*11b30*/  IMAD.WIDE.U32 R6, R9, UR8, R6 ;  /* 0x0000000809067c25 */ /* 0x000fe2000f8e0006 */
[----:B------:R-:W-:-:S03]  /*11b40*/  ULDC.64 UR8, c[0x0][0xb00] ;  /* 0x0002c00000087ab9 */ /* 0x000fc60000000a00 */
[----:B------:R-:W-:Y:S01]  /*11b50*/  IMAD.IADD R5, R7, 0x1, R5 ;  /* 0x0000000107057824 */ /* 0x000fe200078e0205 */
[----:B------:R-:W-:-:S04]  /*11b60*/  LEA R0, P1, R6, UR8, 0x2 ;  /* 0x0000000806007c11 */ /* 0x000fc8000f8210ff */
[----:B------:R-:W-:Y:S01]  /*11b70*/  LEA.HI.X R5, R6, UR9, R5, 0x2, P1 ;  /* 0x0000000906057c11 */ /* 0x000fe200088f1405 */
[----:B------:R0:W1:Y:S04]  /*11b80*/  SHFL.IDX PT, R26, R0, RZ, 0x1c1f ;  /* 0x001c1fff001a7589 */ /* 0x00006800000e0000 */
[----:B------:R0:W2:Y:S01]  /*11b90*/  SHFL.IDX PT, R2, R5, RZ, 0x1c1f ;  /* 0x001c1fff05027589 */ /* 0x0000a200000e0000 */
[----:B------:R-:W-:Y:S05]  /*11ba0*/  @P0 BRA `(.L_x_1161) ;  /* 0x0000000000c40947 */ /* 0x000fea0003800000 */
[----:B------:R-:W-:Y:S02]  /*11bb0*/  ULDC UR4, c[0x0][0xac8] ;  /* 0x0002b20000047ab9 */ /* 0x000fe40000000800 */
[----:B------:R-:W-:Y:S02]  /*11bc0*/  ISETP.GE.AND P5, PT, R16, UR4, PT ;  /* 0x0000000410007c0c */ /* 0x000fe4000bfa6270 */
[----:B------:R-:W-:Y:S02]  /*11bd0*/  ISETP.GE.AND P4, PT, R29, UR4, PT ;  /* 0x000000041d007c0c */ /* 0x000fe4000bf86270 */
[----:B------:R-:W-:Y:S02]  /*11be0*/  ISETP.GE.AND P3, PT, R31, UR4, PT ;  /* 0x000000041f007c0c */ /* 0x000fe4000bf66270 */
[----:B------:R-:W-:Y:S02]  /*11bf0*/  ISETP.GE.AND P0, PT, R139, UR4, PT ;  /* 0x000000048b007c0c */ /* 0x000fe4000bf06270 */
[----:B------:R-:W-:-:S05]  /*11c00*/  ISETP.GE.AND P1, PT, R148, UR4, PT ;  /* 0x0000000494007c0c */ /* 0x000fca000bf26270 */
[CC--:B-1----:R-:W-:Y:S02]  /*11c10*/  @!P5 LEA R6, P6, R16.reuse, R26.reuse, 0x2 ;  /* 0x0000001a1006d211 */ /* 0x0c2fe400078c10ff */
[C---:B------:R-:W-:Y:S02]  /*11c20*/  @!P4 LEA R8, P2, R29.reuse, R26, 0x2 ;  /* 0x0000001a1d08c211 */ /* 0x040fe400078410ff */
[-C--:B--2---:R-:W-:Y:S02]  /*11c30*/  @!P5 LEA.HI.X R7, R16, R2.reuse, R27, 0x2, P6 ;  /* 0x000000021007d211 */ /* 0x084fe400030f141b */
[----:B------:R-:W-:Y:S02]  /*11c40*/  @!P4 LEA.HI.X R9, R29, R2, R28, 0x2, P2 ;  /* 0x000000021d09c211 */ /* 0x000fe400010f141c */
[----:B------:R-:W-:Y:S01]  /*11c50*/  @!P3 LEA R10, P6, R31, R26, 0x2 ;  /* 0x0000001a1f0ab211 */ /* 0x000fe200078c10ff */
[----:B------:R1:W-:Y:S01]  /*11c60*/  @!P5 ST.E.64 desc[UR52][R6.64], R20 ;  /* 0x000000140600d985 */ /* 0x0003e2000c101b34 */
[----:B------:R-:W-:-:S02]  /*11c70*/  ISETP.GE.AND P2, PT, R147, UR4, PT ;  /* 0x0000000493007c0c */ /* 0x000fc4000bf46270 */
[----:B------:R-:W-:Y:S01]  /*11c80*/  @!P3 LEA.HI.X R11, R31, R2, R30, 0x2, P6 ;  /* 0x000000021f0bb211 */ /* 0x000fe200030f141e */
[----:B------:R2:W-:Y:S01]  /*11c90*/  @!P4 ST.E.64 desc[UR52][R8.64], R92 ;  /* 0x0000005c0800c985 */ /* 0x0005e2000c101b34 */
[CC--:B------:R-:W-:Y:S02]  /*11ca0*/  @!P0 LEA R12, P4, R139.reuse, R26.reuse, 0x2 ;  /* 0x0000001a8b0c8211 */ /* 0x0c0fe400078810ff */
[----:B------:R-:W-:Y:S01]  /*11cb0*/  @!P1 LEA R14, P5, R148, R26, 0x2 ;  /* 0x0000001a940e9211 */ /* 0x000fe200078a10ff */
[----:B------:R3:W-:Y:S01]  /*11cc0*/  @!P3 ST.E.64 desc[UR52][R10.64], R96 ;  /* 0x000000600a00b985 */ /* 0x0007e2000c101b34 */
[----:B------:R-:W-:Y:S02]  /*11cd0*/  ISETP.GE.AND P3, PT, R146, UR4, PT ;  /* 0x0000000492007c0c */ /* 0x000fe4000bf66270 */
[-C--:B------:R-:W-:Y:S02]  /*11ce0*/  @!P0 LEA.HI.X R13, R139, R2.reuse, R32, 0x2, P4 ;  /* 0x000000028b0d8211 */ /* 0x080fe400020f1420 */
[----:B------:R-:W-:-:S02]  /*11cf0*/  @!P1 LEA.HI.X R15, R148, R2, R35, 0x2, P5 ;  /* 0x00000002940f9211 */ /* 0x000fc400028f1423 */
[----:B------:R-:W-:Y:S01]  /*11d00*/  @!P2 LEA R24, P6, R147, R26, 0x2 ;  /* 0x0000001a9318a211 */ /* 0x000fe200078c10ff */
[----:B------:R4:W-:Y:S01]  /*11d10*/  @!P0 ST.E.64 desc[UR52][R12.64], R100 ;  /* 0x000000640c008985 */ /* 0x0009e2000c101b34 */
[----:B------:R-:W-:Y:S02]  /*11d20*/  ISETP.GE.AND P4, PT, R145, UR4, PT ;  /* 0x0000000491007c0c */ /* 0x000fe4000bf86270 */
[----:B------:R-:W-:Y:S01]  /*11d30*/  @!P2 LEA.HI.X R25, R147, R2, R34, 0x2, P6 ;  /* 0x000000029319a211 */ /* 0x000fe200030f1422 */
[----:B------:R5:W-:Y:S01]  /*11d40*/  @!P1 ST.E.64 desc[UR52][R14.64], R104 ;  /* 0x000000680e009985 */ /* 0x000be2000c101b34 */
[----:B------:R-:W-:Y:S02]  /*11d50*/  ISETP.GE.AND P1, PT, R143, UR4, PT ;  /* 0x000000048f007c0c */ /* 0x000fe4000bf26270 */
[----:B-1----:R-:W-:Y:S01]  /*11d60*/  @!P3 LEA R6, P5, R146, R26, 0x2 ;  /* 0x0000001a9206b211 */ /* 0x002fe200078a10ff */
[----:B------:R1:W-:Y:S01]  /*11d70*/  @!P2 ST.E.64 desc[UR52][R24.64], R108 ;  /* 0x0000006c1800a985 */ /* 0x0003e2000c101b34 */
[----:B------:R-:W-:-:S02]  /*11d80*/  ISETP.GE.AND P2, PT, R144, UR4, PT ;  /* 0x0000000490007c0c */ /* 0x000fc4000bf46270 */
[----:B------:R-:W-:Y:S02]  /*11d90*/  ISETP.GE.AND P0, PT, R142, UR4, PT ;  /* 0x000000048e007c0c */ /* 0x000fe4000bf06270 */
[----:B------:R-:W-:Y:S02]  /*11da0*/  @!P3 LEA.HI.X R7, R146, R2, R33, 0x2, P5 ;  /* 0x000000029207b211 */ /* 0x000fe400028f1421 */
[----:B------:R-:W-:Y:S02]  /*11db0*/  ISETP.GE.AND P5, PT, R141, UR4, PT ;  /* 0x000000048d007c0c */ /* 0x000fe4000bfa6270 */
[C---:B--2---:R-:W-:Y:S01]  /*11dc0*/  @!P4 LEA R8, P6, R145.reuse, R26, 0x2 ;  /* 0x0000001a9108c211 */ /* 0x044fe200078c10ff */
[----:B------:R1:W-:Y:S03]  /*11dd0*/  @!P3 ST.E.64 desc[UR52][R6.64], R112 ;  /* 0x000000700600b985 */ /* 0x0003e6000c101b34 */
[----:B------:R-:W-:-:S02]  /*11de0*/  @!P4 LEA.HI.X R9, R145, R2, R157, 0x2, P6 ;  /* 0x000000029109c211 */ /* 0x000fc400030f149d */
[-C--:B---3--:R-:W-:Y:S02]  /*11df0*/  @!P2 LEA R10, P3, R144, R26.reuse, 0x2 ;  /* 0x0000001a900aa211 */ /* 0x088fe400078610ff */
[-C--:B----4-:R-:W-:Y:S01]  /*11e00*/  @!P1 LEA R12, P6, R143, R26.reuse, 0x2 ;  /* 0x0000001a8f0c9211 */ /* 0x090fe200078c10ff */
[----:B------:R1:W-:Y:S01]  /*11e10*/  @!P4 ST.E.64 desc[UR52][R8.64], R116 ;  /* 0x000000740800c985 */ /* 0x0003e2000c101b34 */
[----:B-----5:R-:W-:Y:S02]  /*11e20*/  @!P0 LEA R14, P4, R142, R26, 0x2 ;  /* 0x0000001a8e0e8211 */ /* 0x020fe400078810ff */
[----:B------:R-:W-:Y:S02]  /*11e30*/  @!P2 LEA.HI.X R11, R144, R2, R156, 0x2, P3 ;  /* 0x00000002900ba211 */ /* 0x000fe400018f149c */
        /* <DEDUP_REMOVED lines=8> */
.L_x_1161:
[----:B------:R-:W-:Y:S05]  /*11ec0*/  BSYNC B1 ;  /* 0x0000000000017941 */ /* 0x000fea0003800000 */
.L_x_1160:
[----:B------:R-:W-:Y:S01]  /*11ed0*/  ISETP.GE.AND P0, PT, R4, R3, PT ;  /* 0x000000030400720c */ /* 0x000fe20003f06270 */
[----:B-1----:R1:W3:Y:S04]  /*11ee0*/  SHFL.IDX PT, R14, R5, 0x1, 0x1c1f ;  /* 0x003c1f00050e7f89 */ /* 0x0022e800000e0000 */
[----:B0-----:R-:W0:Y:S08]  /*11ef0*/  SHFL.IDX PT, R0, R0, 0x1, 0x1c1f ;  /* 0x003c1f0000007f89 */ /* 0x001e3000000e0000 */
[----:B-1----:R-:W-:Y:S05]  /*11f00*/  @P0 BRA `(.L_x_1159) ;  /* 0x0000000c008c0947 */ /* 0x002fea0003800000 */
[----:B------:R-:W-:Y:S02]  /*11f10*/  ULDC UR4, c[0x0][0xac8] ;  /* 0x0002b20000047ab9 */ /* 0x000fe40000000800 */
[----:B------:R-:W-:Y:S02]  /*11f20*/  ISETP.GE.AND P1, PT, R16, UR4, PT ;  /* 0x0000000410007c0c */ /* 0x000fe4000bf26270 */
[----:B------:R-:W-:Y:S02]  /*11f30*/  ISETP.GE.AND P0, PT, R29, UR4, PT ;  /* 0x000000041d007c0c */ /* 0x000fe4000bf06270 */
[----:B------:R-:W-:Y:S02]  /*11f40*/  ISETP.GE.AND P3, PT, R31, UR4, PT ;  /* 0x000000041f007c0c */ /* 0x000fe4000bf66270 */
[----:B------:R-:W-:Y:S02]  /*11f50*/  ISETP.GE.AND P2, PT, R139, UR4, PT ;  /* 0x000000048b007c0c */ /* 0x000fe4000bf46270 */
[----:B------:R-:W-:-:S05]  /*11f60*/  ISETP.GE.AND P4, PT, R148, UR4, PT ;  /* 0x0000000494007c0c */ /* 0x000fca000bf86270 */
[CC--:B0-2---:R-:W-:Y:S02]  /*11f70*/  @!P1 LEA R2, P6, R16.reuse, R0.reuse, 0x2 ;  /* 0x0000000010029211 */ /* 0x0c5fe400078c10ff */
[C---:B------:R-:W-:Y:S02]  /*11f80*/  @!P0 LEA R4, P5, R29.reuse, R0, 0x2 ;  /* 0x000000001d048211 */ /* 0x040fe400078a10ff */
[-C--:B---3--:R-:W-:Y:S02]  /*11f90*/  @!P1 LEA.HI.X R3, R16, R14.reuse, R27, 0x2, P6 ;  /* 0x0000000e10039211 */ /* 0x088fe400030f141b */
[----:B------:R-:W-:Y:S02]  /*11fa0*/  @!P0 LEA.HI.X R5, R29, R14, R28, 0x2, P5 ;  /* 0x0000000e1d058211 */ /* 0x000fe400028f141c */
[-C--:B------:R-:W-:Y:S01]  /*11fb0*/  @!P3 LEA R6, P6, R31, R0.reuse, 0x2 ;  /* 0x000000001f06b211 */ /* 0x080fe200078c10ff */
[----:B------:R0:W-:Y:S01]  /*11fc0*/  @!P1 ST.E.64 desc[UR52][R2.64], R90 ;  /* 0x0000005a02009985 */ /* 0x0001e2000c101b34 */
[----:B------:R-:W-:-:S02]  /*11fd0*/  @!P2 LEA R8, P5, R139, R0, 0x2 ;  /* 0x000000008b08a211 */ /* 0x000fc400078a10ff */
[----:B------:R-:W-:Y:S01]  /*11fe0*/  @!P3 LEA.HI.X R7, R31, R14, R30, 0x2, P6 ;  /* 0x0000000e1f07b211 */ /* 0x000fe200030f141e */
[----:B------:R1:W-:Y:S01]  /*11ff0*/  @!P0 ST.E.64 desc[UR52][R4.64], R94 ;  /* 0x0000005e04008985 */ /* 0x0003e2000c101b34 */
[----:B------:R-:W-:Y:S02]  /*12000*/  ISETP.GE.AND P0, PT, R147, UR4, PT ;  /* 0x0000000493007c0c */ /* 0x000fe4000bf06270 */
[----:B------:R-:W-:Y:S01]  /*12010*/  @!P4 LEA R10, P6, R148, R0, 0x2 ;  /* 0x00000000940ac211 */ /* 0x000fe200078c10ff */
[----:B------:R2:W-:Y:S01]  /*12020*/  @!P3 ST.E.64 desc[UR52][R6.64], R98 ;  /* 0x000000620600b985 */ /* 0x0005e2000c101b34 */
[-C--:B------:R-:W-:Y:S02]  /*12030*/  @!P2 LEA.HI.X R9, R139, R14.reuse, R32, 0x2, P5 ;  /* 0x0000000e8b09a211 */ /* 0x080fe400028f1420 */
[----:B------:R-:W-:Y:S02]  /*12040*/  ISETP.GE.AND P1, PT, R146, UR4, PT ;  /* 0x0000000492007c0c */ /* 0x000fe4000bf26270 */
[----:B------:R-:W-:Y:S01]  /*12050*/  @!P4 LEA.HI.X R11, R148, R14, R35, 0x2, P6 ;  /* 0x0000000e940bc211 */ /* 0x000fe200030f1423 */
[----:B------:R3:W-:Y:S01]  /*12060*/  @!P2 ST.E.64 desc[UR52][R8.64], R102 ;  /* 0x000000660800a985 */ /* 0x0007e2000c101b34 */
[----:B------:R-:W-:-:S02]  /*12070*/  ISETP.GE.AND P3, PT, R144, UR4, PT ;  /* 0x0000000490007c0c */ /* 0x000fc4000bf66270 */
[----:B------:R-:W-:Y:S01]  /*12080*/  ISETP.GE.AND P2, PT, R143, UR4, PT ;  /* 0x000000048f007c0c */ /* 0x000fe2000bf46270 */
[----:B------:R4:W-:Y:S01]  /*12090*/  @!P4 ST.E.64 desc[UR52][R10.64], R106 ;  /* 0x0000006a0a00c985 */ /* 0x0009e2000c101b34 */
[----:B------:R-:W-:Y:S02]  /*120a0*/  ISETP.GE.AND P4, PT, R145, UR4, PT ;  /* 0x0000000491007c0c */ /* 0x000fe4000bf86270 */
[----:B0-----:R-:W-:-:S03]  /*120b0*/  @!P0 LEA R2, P5, R147, R0, 0x2 ;  /* 0x0000000093028211 */ /* 0x001fc600078a10ff */
[----:B-1----:R-:W-:Y:S02]  /*120c0*/  @!P1 LEA R4, P6, R146, R0, 0x2 ;  /* 0x0000000092049211 */ /* 0x002fe400078c10ff */
[-C--:B------:R-:W-:Y:S02]  /*120d0*/  @!P0 LEA.HI.X R3, R147, R14.reuse, R34, 0x2, P5 ;  /* 0x0000000e93038211 */ /* 0x080fe400028f1422 */
[----:B------:R-:W-:Y:S02]  /*120e0*/  ISETP.GE.AND P5, PT, R142, UR4, PT ;  /* 0x000000048e007c0c */ /* 0x000fe4000bfa6270 */
[----:B------:R-:W-:Y:S01]  /*120f0*/  @!P1 LEA.HI.X R5, R146, R14, R33, 0x2, P6 ;  /* 0x0000000e92059211 */ /* 0x000fe200030f1421 */
[----:B------:R0:W-:Y:S01]  /*12100*/  @!P0 ST.E.64 desc[UR52][R2.64], R110 ;  /* 0x0000006e02008985 */ /* 0x0001e2000c101b34 */
[-C--:B--2---:R-:W-:Y:S02]  /*12110*/  @!P4 LEA R6, P0, R145, R0.reuse, 0x2 ;  /* 0x000000009106c211 */ /* 0x084fe400078010ff */
[-C--:B---3--:R-:W-:Y:S01]  /*12120*/  @!P3 LEA R8, P6, R144, R0.reuse, 0x2 ;  /* 0x000000009008b211 */ /* 0x088fe200078c10ff */
[----:B------:R0:W-:Y:S01]  /*12130*/  @!P1 ST.E.64 desc[UR52][R4.64], R114 ;  /* 0x0000007204009985 */ /* 0x0001e2000c101b34 */
[----:B----4-:R-:W-:-:S02]  /*12140*/  @!P2 LEA R10, P1, R143, R0, 0x2 ;  /* 0x000000008f0aa211 */ /* 0x010fc400078210ff */
[-C--:B------:R-:W-:Y:S02]  /*12150*/  @!P4 LEA.HI.X R7, R145, R14.reuse, R157, 0x2, P0 ;  /* 0x0000000e9107c211 */ /* 0x080fe400000f149d */
[----:B------:R-:W-:Y:S02]  /*12160*/  @!P3 LEA.HI.X R9, R144, R14, R156, 0x2, P6 ;  /* 0x0000000e9009b211 */ /* 0x000fe400030f149c */
[C---:B------:R-:W-:Y:S01]  /*12170*/  @!P5 LEA R12, P0, R142.reuse, R0, 0x2 ;  /* 0x000000008e0cd211 */ /* 0x040fe200078010ff */
[----:B------:R0:W-:Y:S01]  /*12180*/  @!P4 ST.E.64 desc[UR52][R6.64], R118 ;  /* 0x000000760600c985 */ /* 0x0001e2000c101b34 */
[-C--:B------:R-:W-:Y:S02]  /*12190*/  @!P2 LEA.HI.X R11, R143, R14.reuse, R155, 0x2, P1 ;  /* 0x0000000e8f0ba211 */ /* 0x080fe400008f149b */
[----:B------:R-:W-:Y:S01]  /*121a0*/  @!P5 LEA.HI.X R13, R142, R14, R154, 0x2, P0 ;  /* 0x0000000e8e0dd211 */ /* 0x000fe200000f149a */
[----:B------:R0:W-:Y:S01]  /*121b0*/  @!P3 ST.E.64 desc[UR52][R8.64], R122 ;  /* 0x0000007a0800b985 */ /* 0x0001e2000c101b34 */
[----:B------:R-:W-:-:S03]  /*121c0*/  ISETP.GE.AND P0, PT, R141, UR4, PT ;  /* 0x000000048d007c0c */ /* 0x000fc6000bf06270 */
[----:B------:R0:W-:Y:S04]  /*121d0*/  @!P2 ST.E.64 desc[UR52][R10.64], R126 ;  /* 0x0000007e0a00a985 */ /* 0x0001e8000c101b34 */
[----:B------:R0:W-:Y:S06]  /*121e0*/  @!P5 ST.E.64 desc[UR52][R12.64], R130 ;  /* 0x000000820c00d985 */ /* 0x0001ec000c101b34 */
[----:B------:R-:W-:Y:S05]  /*121f0*/  @P0 BRA `(.L_x_1159) ;  /* 0x0000000800d00947 */ /* 0x000fea0003800000 */
[----:B0-----:R-:W-:-:S04]  /*12200*/  LEA R2, P0, R141, R0, 0x2 ;  /* 0x000000008d027211 */ /* 0x001fc800078010ff */
[----:B------:R-:W-:-:S05]  /*12210*/  LEA.HI.X R3, R141, R14, R153, 0x2, P0 ;  /* 0x0000000e8d037211 */ /* 0x000fca00000f1499 */
[----:B------:R0:W-:Y:S01]  /*12220*/  ST.E.64 desc[UR52][R2.64], R134 ;  /* 0x0000008602007985 */ /* 0x0001e2000c101b34 */
[----:B------:R-:W-:Y:S05]  /*12230*/  BRA `(.L_x_1159) ;  /* 0x0000000800c07947 */ /* 0x000fea0003800000 */
.L_x_1154:
[----:B------:R-:W-:Y:S02]  /*12240*/  ULDC.64 UR8, c[0x0][0xc00] ;  /* 0x0003000000087ab9 */ /* 0x000fe40000000a00 */
[----:B------:R-:W-:-:S04]  /*12250*/  UISETP.NE.U32.AND UP0, UPT, UR8, URZ, UPT ;  /* 0x0000003f0800728c */ /* 0x000fc8000bf05070 */
[----:B------:R-:W-:-:S03]  /*12260*/  UISETP.NE.AND.EX UP0, UPT, UR9, URZ, UPT, UP0 ;  /* 0x0000003f0900728c */ /* 0x000fc6000bf05300 */
[----:B------:R-:W-:Y:S02]  /*12270*/  ULDC.64 UR8, c[0x0][0xc00] ;  /* 0x0003000000087ab9 */ /* 0x000fe40000000a00 */
[----:B------:R-:W-:Y:S01]  /*12280*/  UIMAD.WIDE UR8, UR43, 0x4, UR8 ;  /* 0x000000042b0878a5 */ /* 0x000fe2000f8e0208 */
[----:B------:R-:W-:-:S05]  /*12290*/  PLOP3.LUT P1, PT, PT, PT, UP0, 0x80, 0x0 ;  /* 0x000000000000781c */ /* 0x000fca0003f2f008 */
[----:B------:R-:W-:Y:S02]  /*122a0*/  IMAD.U32 R2, RZ, RZ, UR8 ;  /* 0x00000008ff027e24 */ /* 0x000fe4000f8e00ff */
[----:B------:R-:W-:Y:S01]  /*122b0*/  IMAD.U32 R3, RZ, RZ, UR9 ;  /* 0x00000009ff037e24 */ /* 0x000fe2000f8e00ff */
[----:B------:R-:W-:Y:S02]  /*122c0*/  ULDC.64 UR8, c[0x0][0xc08] ;  /* 0x0003020000087ab9 */ /* 0x000fe40000000a00 */
[----:B------:R-:W-:Y:S01]  /*122d0*/  UISETP.NE.U32.AND UP1, UPT, UR8, URZ, UPT ;  /* 0x0000003f0800728c */ /* 0x000fe2000bf25070 */
[----:B------:R-:W-:Y:S02]  /*122e0*/  ULDC UR4, c[0x0][0xa88] ;  /* 0x0002a20000047ab9 */ /* 0x000fe40000000800 */
[----:B------:R-:W2:Y:S01]  /*122f0*/  @P1 LDG.E R6, desc[UR52][R2.64] ;  /* 0x0000003402061981 */ /* 0x000ea2000c1e1900 */
[----:B------:R-:W-:Y:S01]  /*12300*/  UISETP.NE.AND.EX UP1, UPT, UR9, URZ, UPT, UP1 ;  /* 0x0000003f0900728c */ /* 0x000fe2000bf25310 */
[----:B------:R-:W-:Y:S01]  /*12310*/  IMAD.U32 R0, RZ, RZ, UR4 ;  /* 0x00000004ff007e24 */ /* 0x000fe2000f8e00ff */
[----:B------:R-:W0:Y:S04]  /*12320*/  S2R R7, SR_TID.X ;  /* 0x0000000000077919 */ /* 0x000e280000002100 */
[----:B------:R-:W-:-:S05]  /*12330*/  PLOP3.LUT P2, PT, PT, PT, UP1, 0x80, 0x0 ;  /* 0x000000000000781c */ /* 0x000fca0003f4f018 */
[----:B------:R-:W-:Y:S02]  /*12340*/  @UP1 ULDC.64 UR8, c[0x0][0xc08] ;  /* 0x0003020000081ab9 */ /* 0x000fe40000000a00 */
[----:B------:R-:W-:-:S06]  /*12350*/  @UP1 UIMAD.WIDE UR8, UR43, 0x4, UR8 ;  /* 0x000000042b0818a5 */ /* 0x000fcc000f8e0208 */
[----:B------:R-:W-:Y:S02]  /*12360*/  IMAD.U32 R4, RZ, RZ, UR8 ;  /* 0x00000008ff047e24 */ /* 0x000fe4000f8e00ff */
[----:B------:R-:W-:-:S05]  /*12370*/  IMAD.U32 R5, RZ, RZ, UR9 ;  /* 0x00000009ff057e24 */ /* 0x000fca000f8e00ff */
[----:B------:R1:W5:Y:S01]  /*12380*/  @P2 LDG.E R0, desc[UR52][R4.64] ;  /* 0x0000003404002981 */ /* 0x000362000c1e1900 */
[----:B------:R-:W-:Y:S01]  /*12390*/  UISETP.NE.AND UP1, UPT, UR46, URZ, UPT ;  /* 0x0000003f2e00728c */ /* 0x000fe2000bf25270 */
[----:B------:R-:W-:Y:S01]  /*123a0*/  UMOV UR4, URZ ;  /* 0x0000003f00047c82 */ /* 0x000fe20008000000 */
[----:B0-----:R-:W-:-:S09]  /*123b0*/  VIADD R7, R7, 0xffffff80 ;  /* 0xffffff8007077836 */ /* 0x001fd20000000000 */
[----:B------:R-:W-:Y:S01]  /*123c0*/  @!UP1 ULDC UR46, c[0x0][0xad4] ;  /* 0x0002b500002e9ab9 */ /* 0x000fe20000000800 */
[----:B------:R-:W-:Y:S02]  /*123d0*/  ISETP.GT.AND P0, PT, R7, 0xbf, PT ;  /* 0x000000bf0700780c */ /* 0x000fe40003f04270 */
[----:B--2---:R-:W-:Y:S01]  /*123e0*/  @P1 R2UR UR4, R6 ;  /* 0x00000000060412ca */ /* 0x004fe200000e0000 */
[----:B-1----:R-:W-:-:S14]  /*123f0*/  @P2 BRA `(.L_x_1162) ;  /* 0x0000000000102947 */ /* 0x002fdc0003800000 */
[----:B------:R-:W-:Y:S05]  /*12400*/  @!P1 BRA `(.L_x_1162) ;  /* 0x00000000000c9947 */ /* 0x000fea0003800000 */
[----:B------:R-:W2:Y:S04]  /*12410*/  LDG.E R5, desc[UR52][R2.64] ;  /* 0x0000003402057981 */ /* 0x000ea8000c1e1900 */
[----:B-----5:R-:W2:Y:S02]  /*12420*/  LDG.E R0, desc[UR52][R2.64+0x4] ;  /* 0x0000043402007981 */ /* 0x020ea4000c1e1900 */
[----:B--2---:R-:W-:-:S07]  /*12430*/  IMAD.IADD R0, R0, 0x1, -R5 ;  /* 0x0000000100007824 */ /* 0x004fce00078e0a05 */
.L_x_1162:
[----:B------:R-:W-:Y:S01]  /*12440*/  USHF.R.S32.HI UR15, URZ, 0x1f, UR43 ;  /* 0x0000001f3f0f7899 */ /* 0x000fe2000801142b */
[----:B------:R-:W-:Y:S01]  /*12450*/  BSSY B1, `(.L_x_1163) ;  /* 0x000003a000017945 */ /* 0x000fe20003800000 */
[----:B------:R-:W-:Y:S02]  /*12460*/  USHF.R.S32.HI UR21, URZ, 0x1f, UR4 ;  /* 0x0000001f3f157899 */ /* 0x000fe40008011404 */
[----:B------:R-:W-:Y:S02]  /*12470*/  USEL UR14, UR43, URZ, !UP0 ;  /* 0x0000003f2b0e7287 */ /* 0x000fe4000c000000 */
[----:B------:R-:W-:Y:S01]  /*12480*/  USEL UR15, UR15, URZ, !UP0 ;  /* 0x0000003f0f0f7287 */ /* 0x000fe2000c000000 */
[----:B------:R-:W-:Y:S11]  /*12490*/  @P0 BRA `(.L_x_1164) ;  /* 0x0000000000d40947 */ /* 0x000ff60003800000 */
[----:B------:R-:W0:Y:S01]  /*124a0*/  S2R R3, SR_TID.X ;  /* 0x0000000000037919 */ /* 0x000e220000002100 */
[----:B------:R-:W1:Y:S01]  /*124b0*/  LDC R9, c[0x0][0xbe8] ;  /* 0x0002fa00ff097b82 */ /* 0x000e620000000800 */
[----:B------:R-:W-:Y:S02]  /*124c0*/  IMAD.U32 R4, RZ, RZ, UR40 ;  /* 0x00000028ff047e24 */ /* 0x000fe4000f8e00ff */
[----:B-1---5:R-:W-:-:S03]  /*124d0*/  IMAD R2, R0, R9, RZ ;  /* 0x0000000900027224 */ /* 0x022fc600078e02ff */
[----:B0-----:R-:W-:-:S04]  /*124e0*/  IADD3 R4, R4, -0x80, R3 ;  /* 0xffffff8004047810 */ /* 0x001fc80007ffe003 */
[----:B------:R-:W-:-:S13]  /*124f0*/  ISETP.GE.AND P0, PT, R4, R2, PT ;  /* 0x000000020400720c */ /* 0x000fda0003f06270 */
[----:B------:R-:W-:Y:S05]  /*12500*/  @P0 BRA `(.L_x_1164) ;  /* 0x0000000000b80947 */ /* 0x000fea0003800000 */
[----:B------:R-:W-:Y:S01]  /*12510*/  ISETP.NE.AND P0, PT, R9, 0x1, PT ;  /* 0x000000010900780c */ /* 0x000fe20003f05270 */
[----:B------:R-:W-:Y:S01]  /*12520*/  UISETP.GT.AND UP0, UPT, UR46, 0x1, UPT ;  /* 0x000000012e00788c */ /* 0x000fe2000bf04270 */
[----:B------:R-:W-:Y:S01]  /*12530*/  IMAD.MOV.U32 R5, RZ, RZ, R4 ;  /* 0x000000ffff057224 */ /* 0x000fe200078e0004 */
[----:B------:R-:W-:Y:S02]  /*12540*/  UMOV UR19, 0x9b8 ;  /* 0x000009b800137882 */ /* 0x000fe40000000000 */
[----:B------:R-:W-:Y:S02]  /*12550*/  USEL UR19, UR19, 0x978, UP0 ;  /* 0x0000097813137887 */ /* 0x000fe40008000000 */
[----:B------:R-:W-:-:S06]  /*12560*/  USEL UR18, UR38, URZ, UP0 ;  /* 0x0000003f26127287 */ /* 0x000fcc0008000000 */
[----:B------:R-:W0:Y:S04]  /*12570*/  @P0 LDC R3, c[0x0][0xbec] ;  /* 0x0002fb00ff030b82 */ /* 0x000e280000000800 */
[----:B------:R-:W-:Y:S01]  /*12580*/  ULDC.64 UR12, c[0x0][UR19+0x220] ;  /* 0x00008800130c7abb */ /* 0x000fe20008000a00 */
[----:B------:R-:W-:Y:S01]  /*12590*/  ULDC.64 UR10, c[0x0][UR19+0x218] ;  /* 0x00008600130a7abb */ /* 0x000fe20008000a00 */
[----:B------:R-:W-:Y:S01]  /*125a0*/  ULDC.64 UR16, c[0x0][UR19+0x228] ;  /* 0x00008a0013107abb */ /* 0x000fe20008000a00 */
[----:B------:R-:W-:Y:S01]  /*125b0*/  UIMAD UR13, UR13, UR14, URZ ;  /* 0x0000000e0d0d72a4 */ /* 0x000fe2000f8e023f */
[----:B------:R-:W1:Y:S01]  /*125c0*/  @P0 LDC R7, c[0x0][0xbf0] ;  /* 0x0002fc00ff070b82 */ /* 0x000e620000000800 */
[----:B------:R-:W-:Y:S02]  /*125d0*/  UIMAD.WIDE.U32 UR8, UR10, UR41, URZ ;  /* 0x000000290a0872a5 */ /* 0x000fe4000f8e003f */
[----:B------:R-:W-:-:S02]  /*125e0*/  UIMAD UR20, UR11, UR41, URZ ;  /* 0x000000290b1472a4 */ /* 0x000fc4000f8e023f */
[----:B------:R-:W-:Y:S02]  /*125f0*/  UIMAD.WIDE.U32 UR22, UR16, UR18, URZ ;  /* 0x00000012101672a5 */ /* 0x000fe4000f8e003f */
[----:B------:R-:W-:Y:S02]  /*12600*/  UIMAD.WIDE.U32 UR10, UR12, UR14, URZ ;  /* 0x0000000e0c0a72a5 */ /* 0x000fe4000f8e003f */
[----:B------:R-:W-:Y:S02]  /*12610*/  UIMAD UR16, UR17, UR18, URZ ;  /* 0x00000012111072a4 */ /* 0x000fe4000f8e023f */
[----:B------:R-:W-:Y:S02]  /*12620*/  UIMAD UR13, UR12, UR15, UR13 ;  /* 0x0000000f0c0d72a4 */ /* 0x000fe4000f8e020d */
[----:B------:R-:W-:Y:S02]  /*12630*/  UIADD3 UR8, UP1, UP2, UR10, UR8, UR4 ;  /* 0x000000080a087290 */ /* 0x000fe4000fa3e004 */
[----:B------:R-:W-:Y:S01]  /*12640*/  UIADD3 UR16, UR23, UR16, URZ ;  /* 0x0000001017107290 */ /* 0x000fe2000fffe03f */
[----:B0-----:R-:W-:Y:S01]  /*12650*/  @P0 IMAD.HI.U32 R2, R4, R3, RZ ;  /* 0x0000000304020227 */ /* 0x001fe200078e00ff */
[----:B------:R-:W-:-:S02]  /*12660*/  UIADD3 UR20, UR9, UR20, URZ ;  /* 0x0000001409147290 */ /* 0x000fc4000fffe03f */
[----:B------:R-:W-:Y:S01]  /*12670*/  UIADD3 UR10, UR11, UR13, URZ ;  /* 0x0000000d0b0a7290 */ /* 0x000fe2000fffe03f */
[----:B------:R-:W-:Y:S02]  /*12680*/  IMAD.U32 R3, RZ, RZ, UR23 ;  /* 0x00000017ff037e24 */ /* 0x000fe4000f8e00ff */
[----:B------:R-:W-:Y:S01]  /*12690*/  IMAD.U32 R6, RZ, RZ, UR16 ;  /* 0x00000010ff067e24 */ /* 0x000fe2000f8e00ff */
[----:B------:R-:W-:Y:S01]  /*126a0*/  UIADD3.X UR10, UR10, UR20, UR21, UP1, UP2 ;  /* 0x000000140a0a7290 */ /* 0x000fe20008fe4415 */
[----:B-1----:R-:W-:Y:S01]  /*126b0*/  @P0 SHF.R.U32.HI R5, RZ, R7, R2 ;  /* 0x00000007ff050219 */ /* 0x002fe20000011602 */
[----:B------:R-:W-:-:S04]  /*126c0*/  IMAD.U32 R2, RZ, RZ, UR22 ;  /* 0x00000016ff027e24 */ /* 0x000fc8000f8e00ff */
[--C-:B------:R-:W-:Y:S01]  /*126d0*/  IMAD.MOV R7, RZ, RZ, -R5.reuse ;  /* 0x000000ffff077224 */ /* 0x100fe200078e0a05 */
[----:B------:R-:W-:Y:S01]  /*126e0*/  IADD3 R2, P0, P1, R5, UR8, R2 ;  /* 0x0000000805027c10 */ /* 0x000fe2000f91e002 */
[----:B------:R-:W-:Y:S01]  /*126f0*/  ULDC.64 UR8, c[0x0][UR19+0x210] ;  /* 0x0000840013087abb */ /* 0x000fe20008000a00 */
[----:B------:R-:W-:Y:S01]  /*12700*/  SHF.R.S32.HI R5, RZ, 0x1f, R5 ;  /* 0x0000001fff057819 */ /* 0x000fe20000011405 */
[----:B------:R-:W-:-:S03]  /*12710*/  IMAD R7, R9, R7, R4 ;  /* 0x0000000709077224 */ /* 0x000fc600078e0204 */
[----:B------:R-:W-:Y:S01]  /*12720*/  IADD3.X R3, R5, UR10, R6, P0, P1 ;  /* 0x0000000a05037c10 */ /* 0x000fe200087e2406 */
[C---:B------:R-:W-:Y:S01]  /*12730*/  IMAD R9, R7.reuse, UR9, RZ ;  /* 0x0000000907097c24 */ /* 0x040fe2000f8e02ff */
[----:B------:R-:W-:Y:S01]  /*12740*/  SHF.R.S32.HI R4, RZ, 0x1f, R7 ;  /* 0x0000001fff047819 */ /* 0x000fe20000011407 */
[----:B------:R-:W-:Y:S01]  /*12750*/  ULDC.64 UR10, c[0x0][0xba8] ;  /* 0x0002ea00000a7ab9 */ /* 0x000fe20000000a00 */
[----:B------:R-:W-:Y:S01]  /*12760*/  @!UP0 ULDC UR10, c[0x0][0xb50] ;  /* 0x0002d400000a8ab9 */ /* 0x000fe20000000800 */
[----:B------:R-:W-:Y:S01]  /*12770*/  IMAD.WIDE.U32 R2, R7, UR8, R2 ;  /* 0x0000000807027c25 */ /* 0x000fe2000f8e0002 */
[----:B------:R-:W-:-:S03]  /*12780*/  @!UP0 ULDC UR11, c[0x0][0xb54] ;  /* 0x0002d500000b8ab9 */ /* 0x000fc60000000800 */
[----:B------:R-:W-:Y:S01]  /*12790*/  IMAD R9, R4, UR8, R9 ;  /* 0x0000000804097c24 */ /* 0x000fe2000f8e0209 */
[----:B------:R-:W-:-:S03]  /*127a0*/  LEA R4, P0, R2, UR10, 0x2 ;  /* 0x0000000a02047c11 */ /* 0x000fc6000f8010ff */
[----:B------:R-:W-:-:S05]  /*127b0*/  IMAD.IADD R3, R3, 0x1, R9 ;  /* 0x0000000103037824 */ /* 0x000fca00078e0209 */
[----:B------:R-:W-:Y:S01]  /*127c0*/  LEA.HI.X R5, R2, UR11, R3, 0x2, P0 ;  /* 0x0000000b02057c11 */ /* 0x000fe200080f1403 */
[----:B------:R-:W-:-:S05]  /*127d0*/  IMAD.MOV.U32 R3, RZ, RZ, -0x800000 ;  /* 0xff800000ff037424 */ /* 0x000fca00078e00ff */
[----:B------:R0:W-:Y:S02]  /*127e0*/  STG.E desc[UR52][R4.64], R3 ;  /* 0x0000000304007986 */ /* 0x0001e4000c101934 */
.L_x_1164:
[----:B------:R-:W-:Y:S05]  /*127f0*/  BSYNC B1 ;  /* 0x0000000000017941 */ /* 0x000fea0003800000 */
.L_x_1163:
[----:B------:R-:W-:-:S06]  /*12800*/  UISETP.GT.AND UP0, UPT, UR46, 0x1, UPT ;  /* 0x000000012e00788c */ /* 0x000fcc000bf04270 */
[----:B------:R-:W-:-:S13]  /*12810*/  PLOP3.LUT P0, PT, PT, PT, UP0, 0x80, 0x0 ;  /* 0x000000000000781c */ /* 0x000fda0003f0f008 */
[----:B------:R-:W-:Y:S05]  /*12820*/  @P0 BRA `(.L_x_1159) ;  /* 0x0000000400440947 */ /* 0x000fea0003800000 */
[----:B------:R-:W1:Y:S01]  /*12830*/  LDC R11, c[0x0][0xbe8] ;  /* 0x0002fa00ff0b7b82 */ /* 0x000e620000000800 */
[----:B------:R-:W-:Y:S01]  /*12840*/  ULDC.64 UR12, c[0x0][0xaa0] ;  /* 0x0002a800000c7ab9 */ /* 0x000fe20000000a00 */
[----:B------:R-:W-:Y:S01]  /*12850*/  IMAD R2, R150, 0x60, R151 ;  /* 0x0000006096027824 */ /* 0x000fe200078e0297 */
[----:B------:R-:W-:Y:S01]  /*12860*/  UIMAD UR10, UR21, UR12, URZ ;  /* 0x0000000c150a72a4 */ /* 0x000fe2000f8e023f */
[----:B------:R-:W-:Y:S01]  /*12870*/  BSSY B1, `(.L_x_1165) ;  /* 0x000003b000017945 */ /* 0x000fe20003800000 */
[----:B------:R-:W-:Y:S01]  /*12880*/  UIMAD.WIDE.U32 UR8, UR4, UR12, URZ ;  /* 0x0000000c040872a5 */ /* 0x000fe2000f8e003f */
[----:B0-----:R-:W-:Y:S01]  /*12890*/  VIADD R4, R2, UR40 ;  /* 0x0000002802047c36 */ /* 0x001fe20008000000 */
[----:B------:R-:W-:Y:S01]  /*128a0*/  UIMAD UR10, UR4, UR13, UR10 ;  /* 0x0000000d040a72a4 */ /* 0x000fe2000f8e020a */
[----:B------:R-:W-:Y:S02]  /*128b0*/  SHF.R.S32.HI R10, RZ, 0x1f, R140 ;  /* 0x0000001fff0a7819 */ /* 0x000fe4000001148c */
[----:B------:R-:W-:Y:S01]  /*128c0*/  IMAD.MOV.U32 R5, RZ, RZ, R4 ;  /* 0x000000ffff057224 */ /* 0x000fe200078e0004 */
[----:B------:R-:W-:Y:S01]  /*128d0*/  UIADD3 UR9, UR9, UR10, URZ ;  /* 0x0000000a09097290 */ /* 0x000fe2000fffe03f */
[----:B------:R-:W-:-:S02]  /*128e0*/  SHF.R.S32.HI R14, RZ, 0x1f, R138 ;  /* 0x0000001fff0e7819 */ /* 0x000fc4000001148a */
[----:B------:R-:W-:Y:S02]  /*128f0*/  ULDC.64 UR10, c[0x0][0xae8] ;  /* 0x0002ba00000a7ab9 */ /* 0x000fe40000000a00 */
[----:B------:R-:W-:-:S04]  /*12900*/  UIMAD.WIDE.U32 UR8, UR41, UR10, UR8 ;  /* 0x0000000a290872a5 */ /* 0x000fc8000f8e0008 */
[----:B------:R-:W-:-:S03]  /*12910*/  UIMAD UR9, UR41, UR11, UR9 ;  /* 0x0000000b290972a4 */ /* 0x000fc6000f8e0209 */
[----:B------:R-:W-:Y:S01]  /*12920*/  ULDC.64 UR10, c[0x0][0xaf0] ;  /* 0x0002bc00000a7ab9 */ /* 0x000fe20000000a00 */
[----:B-1----:R-:W-:Y:S01]  /*12930*/  ISETP.NE.AND P0, PT, R11, 0x1, PT ;  /* 0x000000010b00780c */ /* 0x002fe20003f05270 */
[----:B------:R-:W-:-:S04]  /*12940*/  UIMAD UR15, UR15, UR10, URZ ;  /* 0x0000000a0f0f72a4 */ /* 0x000fc8000f8e023f */
[----:B------:R-:W-:Y:S02]  /*12950*/  UIMAD UR4, UR14, UR11, UR15 ;  /* 0x0000000b0e0472a4 */ /* 0x000fe4000f8e020f */
[----:B------:R-:W-:-:S03]  /*12960*/  UIMAD.WIDE.U32 UR14, UR14, UR10, UR8 ;  /* 0x0000000a0e0e72a5 */ /* 0x000fc6000f8e0008 */
[----:B------:R-:W-:Y:S01]  /*12970*/  ULDC.64 UR8, c[0x0][0xae0] ;  /* 0x0002b80000087ab9 */ /* 0x000fe20000000a00 */
[----:B------:R-:W-:Y:S02]  /*12980*/  UIADD3 UR4, UR15, UR4, URZ ;  /* 0x000000040f047290 */ /* 0x000fe4000fffe03f */
[----:B------:R-:W0:Y:S08]  /*12990*/  @P0 LDC R3, c[0x0][0xbec] ;  /* 0x0002fb00ff030b82 */ /* 0x000e300000000800 */
[----:B------:R-:W1:Y:S01]  /*129a0*/  @P0 LDC R7, c[0x0][0xbf0] ;  /* 0x0002fc00ff070b82 */ /* 0x000e620000000800 */
[----:B0-----:R-:W-:-:S04]  /*129b0*/  @P0 IMAD.HI.U32 R2, R4, R3, RZ ;  /* 0x0000000304020227 */ /* 0x001fc800078e00ff */
[----:B------:R-:W-:Y:S02]  /*129c0*/  IMAD.U32 R3, RZ, RZ, UR15 ;  /* 0x0000000fff037e24 */ /* 0x000fe4000f8e00ff */
[----:B------:R-:W-:Y:S01]  /*129d0*/  IMAD.U32 R3, RZ, RZ, UR4 ;  /* 0x00000004ff037e24 */ /* 0x000fe2000f8e00ff */
[----:B-1----:R-:W-:-:S04]  /*129e0*/  @P0 SHF.R.U32.HI R5, RZ, R7, R2 ;  /* 0x00000007ff050219 */ /* 0x002fc80000011602 */
        /* <DEDUP_REMOVED lines=12> */
[----:B------:R-:W-:Y:S02]  /*12ab0*/  VIADD R0, R151, UR40 ;  /* 0x0000002897007c36 */ /* 0x000fe40008000000 */
        /* <DEDUP_REMOVED lines=22> */
.L_x_1166:
[----:B------:R-:W-:Y:S05]  /*12c20*/  BSYNC B1 ;  /* 0x0000000000017941 */ /* 0x000fea0003800000 */
.L_x_1165:
[----:B------:R-:W-:Y:S01]  /*12c30*/  VIADD R0, R0, 0x60 ;  /* 0x0000006000007836 */ /* 0x000fe20000000000 */
[----:B--2---:R2:W4:Y:S04]  /*12c40*/  SHFL.IDX PT, R3, R5, 0x1, 0x1c1f ;  /* 0x003c1f0005037f89 */ /* 0x00452800000e0000 */
[----:B------:R-:W-:Y:S01]  /*12c50*/  ISETP.GE.AND P0, PT, R0, R11, PT ;  /* 0x0000000b0000720c */ /* 0x000fe20003f06270 */
[----:B-1----:R2:W1:-:S12]  /*12c60*/  SHFL.IDX PT, R2, R4, 0x1, 0x1c1f ;  /* 0x003c1f0004027f89 */ /* 0x00245800000e0000 */
[----:B--2---:R-:W-:Y:S05]  /*12c70*/  @P0 BRA `(.L_x_1159) ;  /* 0x0000000000300947 */ /* 0x004fea0003800000 */
[----:B------:R-:W-:Y:S02]  /*12c80*/  ULDC UR4, c[0x0][0xac8] ;  /* 0x0002b20000047ab9 */ /* 0x000fe40000000800 */
        /* <DEDUP_REMOVED lines=11> */
.L_x_1159:
[----:B------:R-:W-:Y:S05]  /*12d40*/  BSYNC B0 ;  /* 0x0000000000007941 */ /* 0x000fea0003800000 */
.L_x_1153:
[----:B------:R-:W-:Y:S02]  /*12d50*/  ULDC UR4, c[0x0][0xc3c] ;  /* 0x00030f0000047ab9 */ /* 0x000fe40000000800 */
[----:B------:R-:W-:-:S06]  /*12d60*/  UISETP.GE.AND UP0, UPT, UR6, UR4, UPT ;  /* 0x000000040600728c */ /* 0x000fcc000bf06270 */
[----:B------:R-:W-:-:S13]  /*12d70*/  PLOP3.LUT P0, PT, PT, PT, UP0, 0x80, 0x0 ;  /* 0x000000000000781c */ /* 0x000fda0003f0f008 */
[----:B------:R-:W-:Y:S05]  /*12d80*/  @!P0 BRA `(.L_x_1167) ;  /* 0xfffffee000c48947 */ /* 0x000fea000383ffff */
[----:B------:R-:W-:Y:S05]  /*12d90*/  EXIT ;  /* 0x000000000000794d */ /* 0x000fea0003800000 */
.L_x_1070:
[----:B------:R-:W-:-:S08]  /*12da0*/  NOP ;  /* 0x0000000000007918 */ /* 0x000fd00000000000 */
[----:B------:R-:W0:-:S00]  /*12db0*/  USETMAXREG.DEALLOC.CTAPOOL 0x20 ;  /* 0x00000020000079c8 */ /* 0x000e0000080e0500 */
[----:B0-----:R-:W2:Y:S01]  /*12dc0*/  LDL.LU R2, [R1] ;  /* 0x0000000001027983 */ /* 0x001ea20000300800 */
[----:B------:R-:W-:Y:S01]  /*12dd0*/  LOP3.LUT R0, R0, 0x3, RZ, 0xc0, !PT ;  /* 0x0000000300007812 */ /* 0x000fe200078ec0ff */
[----:B------:R-:W-:-:S05]  /*12de0*/  IMAD.MOV.U32 R25, RZ, RZ, RZ ;  /* 0x000000ffff197224 */ /* 0x000fca00078e00ff */
[----:B------:R-:W0:Y:S02]  /*12df0*/  SHFL.IDX PT, R0, R0, RZ, 0x1f ;  /* 0x00001fff00007589 */ /* 0x000e2400000e0000 */
[----:B0-----:R-:W-:Y:S02]  /*12e00*/  ISETP.NE.AND P0, PT, R0, RZ, PT ;  /* 0x000000ff0000720c */ /* 0x001fe40003f05270 */
[----:B--2---:R-:W-:-:S11]  /*12e10*/  LOP3.LUT R2, R2, 0xfffffffd, RZ, 0xc0, !PT ;  /* 0xfffffffd02027812 */ /* 0x004fd600078ec0ff */
[----:B------:R-:W-:-:S05]  /*12e20*/  @P0 LOP3.LUT R2, R2, 0x2, RZ, 0xfc, !PT ;  /* 0x0000000202020812 */ /* 0x000fca00078efcff */
[----:B------:R0:W-:Y:S01]  /*12e30*/  STL [R1], R2 ;  /* 0x0000000201007387 */ /* 0x0001e20000100800 */
        /* <DEDUP_REMOVED lines=8> */
.L_x_1168:
        /* <DEDUP_REMOVED lines=44> */
.L_x_1172:
[----:B------:R-:W0:Y:S01]  /*13180*/  LDC R2, c[0x0][0xc3c] ;  /* 0x00030f00ff027b82 */ /* 0x000e220000000800 */
[----:B------:R-:W-:Y:S01]  /*13190*/  UIADD3 UR4, UR4, 0x1f, URZ ;  /* 0x0000001f04047890 */ /* 0x000fe2000fffe03f */
[----:B------:R-:W-:Y:S02]  /*131a0*/  ULDC UR7, c[0x0][0xc3c] ;  /* 0x00030f0000077ab9 */ /* 0x000fe40000000800 */
[----:B------:R-:W-:-:S03]  /*131b0*/  IMAD.U32 R27, RZ, RZ, UR7 ;  /* 0x00000007ff1b7e24 */ /* 0x000fc6000f8e00ff */
[----:B0-----:R-:W-:-:S13]  /*131c0*/  ISETP.LE.AND P6, PT, R2, UR4, PT ;  /* 0x0000000402007c0c */ /* 0x001fda000bfc3270 */
[----:B------:R-:W-:Y:S05]  /*131d0*/  @P6 BRA `(.L_x_1171) ;  /* 0x0000000800ac6947 */ /* 0x000fea0003800000 */
[----:B------:R-:W-:Y:S02]  /*131e0*/  VIADD R9, R0, UR4 ;  /* 0x0000000400097c36 */ /* 0x000fe40008000000 */
[----:B------:R-:W-:Y:S02]  /*131f0*/  IMAD.MOV.U32 R25, RZ, RZ, RZ ;  /* 0x000000ffff197224 */ /* 0x000fe400078e00ff */
[----:B------:R-:W-:Y:S01]  /*13200*/  IMAD.MOV.U32 R6, RZ, RZ, RZ ;  /* 0x000000ffff067224 */ /* 0x000fe200078e00ff */
[----:B------:R-:W-:-:S13]  /*13210*/  ISETP.GE.OR P6, PT, R9, R2, !P0 ;  /* 0x000000020900720c */ /* 0x000fda00047c6670 */
[----:B------:R-:W0:Y:S08]  /*13220*/  @!P6 LDC.64 R4, c[0x0][0xc80] ;  /* 0x00032000ff04eb82 */ /* 0x000e300000000a00 */
[----:B------:R-:W1:Y:S01]  /*13230*/  @!P6 LDC.64 R2, c[0x0][0xc78] ;  /* 0x00031e00ff02eb82 */ /* 0x000e620000000a00 */
[----:B0-----:R-:W-:-:S05]  /*13240*/  @!P6 IMAD.WIDE R4, R9, 0x4, R4 ;  /* 0x000000040904e825 */ /* 0x001fca00078e0204 */
[----:B------:R-:W2:Y:S01]  /*13250*/  @!P6 LDG.E R25, desc[UR52][R4.64] ;  /* 0x000000340419e981 */ /* 0x000ea2000c1e1900 */
[----:B-1----:R-:W-:-:S05]  /*13260*/  @!P6 IMAD.WIDE R2, R9, 0x4, R2 ;  /* 0x000000040902e825 */ /* 0x002fca00078e0202 */
        /* <DEDUP_REMOVED lines=22> */
.L_x_1170:
        /* <DEDUP_REMOVED lines=8> */
[----:B------:R1:W2:Y:S01]  /*13450*/  SHFL.IDX PT, R25, R25, R27, 0x1f ;  /* 0x00001f1b19197589 */ /* 0x0002a200000e0000 */
[----:B0-----:R-:W-:-:S07]  /*13460*/  ISETP.NE.AND P1, PT, R6, 0x1, PT ;  /* 0x000000010600780c */ /* 0x001fce0003f25270 */
[----:B-1----:R-:W-:Y:S06]  /*13470*/  @!P0 BRA `(.L_x_1173) ;  /* 0x0000000000088947 */ /* 0x002fec0003800000 */
[----:B------:R-:W-:-:S05]  /*13480*/  VIADD R3, R27, 0xffffffff ;  /* 0xffffffff1b037836 */ /* 0x000fca0000000000 */
[----:B------:R0:W1:Y:S02]  /*13490*/  SHFL.IDX PT, R24, R2, R3, 0x1f ;  /* 0x00001f0302187589 */ /* 0x00006400000e0000 */
.L_x_1173:
[----:B-1----:R-:W-:Y:S02]  /*134a0*/  IMAD R24, R24, UR5, R5 ;  /* 0x0000000518187c24 */ /* 0x002fe4000f8e0205 */
[----:B------:R-:W-:-:S03]  /*134b0*/  VIADD R27, R27, UR4 ;  /* 0x000000041b1b7c36 */ /* 0x000fc60008000000 */
[----:B------:R-:W-:Y:S01]  /*134c0*/  IADD3 R4, -R24, UR6, RZ ;  /* 0x0000000618047c10 */ /* 0x000fe2000fffe1ff */
[----:B------:R-:W-:Y:S06]  /*134d0*/  @!P1 BRA `(.L_x_1174) ;  /* 0x0000000000e89947 */ /* 0x000fec0003800000 */
[----:B--2---:R-:W-:Y:S02]  /*134e0*/  IABS R7, R25 ;  /* 0x0000001900077213 */ /* 0x004fe40000000000 */
[----:B------:R-:W-:Y:S02]  /*134f0*/  IABS R5, R6 ;  /* 0x0000000600057213 */ /* 0x000fe40000000000 */
[----:B------:R-:W1:Y:S08]  /*13500*/  I2F.RP R8, R7 ;  /* 0x0000000700087306 */ /* 0x000e700000209400 */
[----:B-1----:R-:W0:Y:S02]  /*13510*/  MUFU.RCP R8, R8 ;  /* 0x0000000800087308 */ /* 0x002e240000001000 */
[----:B0-----:R-:W-:Y:S01]  /*13520*/  VIADD R2, R8, 0xffffffe ;  /* 0x0ffffffe08027836 */ /* 0x001fe20000000000 */
[----:B------:R-:W-:-:S05]  /*13530*/  IABS R8, R4 ;  /* 0x0000000400087213 */ /* 0x000fca0000000000 */
[----:B------:R0:W1:Y:S02]  /*13540*/  F2I.FTZ.U32.TRUNC.NTZ R3, R2 ;  /* 0x0000000200037305 */ /* 0x000064000021f000 */
[----:B0-----:R-:W-:Y:S02]  /*13550*/  IMAD.MOV.U32 R2, RZ, RZ, RZ ;  /* 0x000000ffff027224 */ /* 0x001fe400078e00ff */
[----:B-1----:R-:W-:-:S04]  /*13560*/  IMAD.MOV R10, RZ, RZ, -R3 ;  /* 0x000000ffff0a7224 */ /* 0x002fc800078e0a03 */
[----:B------:R-:W-:Y:S01]  /*13570*/  IMAD R9, R10, R7, RZ ;  /* 0x000000070a097224 */ /* 0x000fe200078e02ff */
[----:B------:R-:W-:-:S03]  /*13580*/  IABS R10, R25 ;  /* 0x00000019000a7213 */ /* 0x000fc60000000000 */
[----:B------:R-:W-:Y:S02]  /*13590*/  IMAD.HI.U32 R3, R3, R9, R2 ;  /* 0x0000000903037227 */ /* 0x000fe400078e0002 */
[----:B------:R-:W0:Y:S02]  /*135a0*/  I2F.RP R9, R5 ;  /* 0x0000000500097306 */ /* 0x000e240000209400 */
[----:B------:R-:W-:Y:S01]  /*135b0*/  IMAD.MOV R11, RZ, RZ, -R10 ;  /* 0x000000ffff0b7224 */ /* 0x000fe200078e0a0a */
[----:B------:R-:W-:Y:S01]  /*135c0*/  IABS R10, R6 ;  /* 0x00000006000a7213 */ /* 0x000fe20000000000 */
[----:B------:R-:W-:-:S04]  /*135d0*/  IMAD.HI.U32 R2, R3, R8, RZ ;  /* 0x0000000803027227 */ /* 0x000fc800078e00ff */
[----:B------:R-:W-:Y:S02]  /*135e0*/  IMAD R8, R2, R11, R8 ;  /* 0x0000000b02087224 */ /* 0x000fe400078e0208 */
[----:B------:R-:W-:-:S03]  /*135f0*/  IMAD.MOV R10, RZ, RZ, -R10 ;  /* 0x000000ffff0a7224 */ /* 0x000fc600078e0a0a */
[----:B------:R-:W-:Y:S01]  /*13600*/  ISETP.GT.U32.AND P1, PT, R7, R8, PT ;  /* 0x000000080700720c */ /* 0x000fe20003f24070 */
[----:B0-----:R-:W0:-:S12]  /*13610*/  MUFU.RCP R9, R9 ;  /* 0x0000000900097308 */ /* 0x001e180000001000 */
[----:B------:R-:W-:Y:S02]  /*13620*/  @!P1 IMAD.IADD R8, R8, 0x1, -R7 ;  /* 0x0000000108089824 */ /* 0x000fe400078e0a07 */
[----:B------:R-:W-:Y:S01]  /*13630*/  @!P1 VIADD R2, R2, 0x1 ;  /* 0x0000000102029836 */ /* 0x000fe20000000000 */
[----:B------:R-:W-:Y:S02]  /*13640*/  ISETP.NE.AND P1, PT, R25, RZ, PT ;  /* 0x000000ff1900720c */ /* 0x000fe40003f25270 */
[----:B------:R-:W-:Y:S01]  /*13650*/  ISETP.GE.U32.AND P0, PT, R8, R7, PT ;  /* 0x000000070800720c */ /* 0x000fe20003f06070 */
[----:B0-----:R-:W-:Y:S01]  /*13660*/  VIADD R3, R9, 0xffffffe ;  /* 0x0ffffffe09037836 */ /* 0x001fe20000000000 */
[----:B------:R-:W-:-:S04]  /*13670*/  LOP3.LUT R7, R4, R25, RZ, 0x3c, !PT ;  /* 0x0000001904077212 */ /* 0x000fc800078e3cff */
[----:B------:R-:W-:Y:S01]  /*13680*/  ISETP.GE.AND P2, PT, R7, RZ, PT ;  /* 0x000000ff0700720c */ /* 0x000fe20003f46270 */
[----:B------:R-:W0:Y:S06]  /*13690*/  F2I.FTZ.U32.TRUNC.NTZ R3, R3 ;  /* 0x0000000300037305 */ /* 0x000e2c000021f000 */
[----:B------:R-:W-:-:S04]  /*136a0*/  @P0 VIADD R2, R2, 0x1 ;  /* 0x0000000102020836 */ /* 0x000fc80000000000 */
[----:B------:R-:W-:-:S04]  /*136b0*/  IMAD.MOV.U32 R9, RZ, RZ, R2 ;  /* 0x000000ffff097224 */ /* 0x000fc800078e0002 */
[----:B------:R-:W-:Y:S01]  /*136c0*/  @!P2 IMAD.MOV R9, RZ, RZ, -R9 ;  /* 0x000000ffff09a224 */ /* 0x000fe200078e0a09 */
[----:B------:R-:W-:Y:S01]  /*136d0*/  @!P1 LOP3.LUT R9, RZ, R25, RZ, 0x33, !PT ;  /* 0x00000019ff099212 */ /* 0x000fe200078e33ff */
[----:B0-----:R-:W-:-:S03]  /*136e0*/  IMAD.MOV R2, RZ, RZ, -R3 ;  /* 0x000000ffff027224 */ /* 0x001fc600078e0a03 */
[----:B------:R-:W-:Y:S01]  /*136f0*/  IABS R8, R9 ;  /* 0x0000000900087213 */ /* 0x000fe20000000000 */
[----:B------:R-:W-:Y:S02]  /*13700*/  IMAD R7, R2, R5, RZ ;  /* 0x0000000502077224 */ /* 0x000fe400078e02ff */
[----:B------:R-:W-:-:S04]  /*13710*/  IMAD.MOV.U32 R2, RZ, RZ, RZ ;  /* 0x000000ffff027224 */ /* 0x000fc800078e00ff */
[----:B------:R-:W-:-:S04]  /*13720*/  IMAD.HI.U32 R2, R3, R7, R2 ;  /* 0x0000000703027227 */ /* 0x000fc800078e0002 */
[----:B------:R-:W-:Y:S02]  /*13730*/  IMAD.MOV.U32 R3, RZ, RZ, R8 ;  /* 0x000000ffff037224 */ /* 0x000fe400078e0008 */
[----:B------:R-:W-:Y:S02]  /*13740*/  IMAD.MOV.U32 R8, RZ, RZ, R10 ;  /* 0x000000ffff087224 */ /* 0x000fe400078e000a */
[----:B------:R-:W-:-:S04]  /*13750*/  IMAD.HI.U32 R2, R2, R3, RZ ;  /* 0x0000000302027227 */ /* 0x000fc800078e00ff */
[----:B------:R-:W-:Y:S01]  /*13760*/  IMAD R8, R2, R8, R3 ;  /* 0x0000000802087224 */ /* 0x000fe200078e0203 */
[----:B------:R-:W-:-:S04]  /*13770*/  LOP3.LUT R3, R9, R6, RZ, 0x3c, !PT ;  /* 0x0000000609037212 */ /* 0x000fc800078e3cff */
[----:B------:R-:W-:Y:S02]  /*13780*/  ISETP.GT.U32.AND P1, PT, R5, R8, PT ;  /* 0x000000080500720c */ /* 0x000fe40003f24070 */
[----:B------:R-:W-:-:S11]  /*13790*/  ISETP.GE.AND P2, PT, R3, RZ, PT ;  /* 0x000000ff0300720c */ /* 0x000fd60003f46270 */
[----:B------:R-:W-:Y:S02]  /*137a0*/  @!P1 IMAD.IADD R8, R8, 0x1, -R5 ;  /* 0x0000000108089824 */ /* 0x000fe400078e0a05 */
[----:B------:R-:W-:Y:S01]  /*137b0*/  @!P1 VIADD R2, R2, 0x1 ;  /* 0x0000000102029836 */ /* 0x000fe20000000000 */
[----:B------:R-:W-:Y:S02]  /*137c0*/  ISETP.NE.AND P1, PT, R6, RZ, PT ;  /* 0x000000ff0600720c */ /* 0x000fe40003f25270 */
[----:B------:R-:W-:Y:S01]  /*137d0*/  ISETP.GE.U32.AND P0, PT, R8, R5, PT ;  /* 0x000000050800720c */ /* 0x000fe20003f06070 */
[----:B------:R-:W-:-:S12]  /*137e0*/  IMAD.MOV R5, RZ, RZ, -R9 ;  /* 0x000000ffff057224 */ /* 0x000fd800078e0a09 */
[----:B------:R-:W-:-:S04]  /*137f0*/  @P0 VIADD R2, R2, 0x1 ;  /* 0x0000000102020836 */ /* 0x000fc80000000000 */
[----:B------:R-:W-:Y:S01]  /*13800*/  @!P2 IMAD.MOV R2, RZ, RZ, -R2 ;  /* 0x000000ffff02a224 */ /* 0x000fe200078e0a02 */
[----:B------:R-:W-:-:S05]  /*13810*/  @!P1 LOP3.LUT R2, RZ, R6, RZ, 0x33, !PT ;  /* 0x00000006ff029212 */ /* 0x000fca00078e33ff */
[----:B------:R-:W-:-:S04]  /*13820*/  IMAD.MOV R3, RZ, RZ, -R2 ;  /* 0x000000ffff037224 */ /* 0x000fc800078e0a02 */
[C---:B------:R-:W-:Y:S02]  /*13830*/  IMAD R26, R6.reuse, R3, R9 ;  /* 0x00000003061a7224 */ /* 0x040fe400078e0209 */
[----:B------:R-:W-:Y:S02]  /*13840*/  IMAD R3, R6, 0x1000000, R2 ;  /* 0x0100000006037824 */ /* 0x000fe400078e0202 */
[----:B------:R-:W-:Y:S02]  /*13850*/  IMAD R2, R25, R5, R4 ;  /* 0x0000000519027224 */ /* 0x000fe400078e0204 */
[----:B------:R-:W-:Y:S01]  /*13860*/  IMAD R26, R26, 0x10000, R3 ;  /* 0x000100001a1a7824 */ /* 0x000fe200078e0203 */
[----:B------:R-:W-:Y:S06]  /*13870*/  BRA `(.L_x_1175) ;  /* 0x0000000000f87947 */ /* 0x000fec0003800000 */
.L_x_1174:
[----:B0-----:R-:W0:Y:S02]  /*13880*/  LDC.64 R2, c[0x0][0xc90] ;  /* 0x00032400ff027b82 */ /* 0x001e240000000a00 */
[----:B0-----:R-:W-:-:S05]  /*13890*/  IMAD.WIDE R2, R27, 0x4, R2 ;  /* 0x000000041b027825 */ /* 0x001fca00078e0202 */
[----:B------:R0:W2:Y:S01]  /*138a0*/  LDG.E R6, desc[UR52][R2.64] ;  /* 0x0000003402067981 */ /* 0x0000a2000c1e1900 */
[----:B------:R-:W-:Y:S01]  /*138b0*/  IABS R11, R4 ;  /* 0x00000004000b7213 */ /* 0x000fe20000000000 */
[----:B0-----:R-:W-:Y:S02]  /*138c0*/  IMAD.MOV.U32 R2, RZ, RZ, RZ ;  /* 0x000000ffff027224 */ /* 0x001fe400078e00ff */
[----:B--2---:R-:W-:-:S05]  /*138d0*/  IMAD R5, R25, R6, RZ ;  /* 0x0000000619057224 */ /* 0x004fca00078e02ff */
[-C--:B------:R-:W-:Y:S02]  /*138e0*/  IABS R10, R5.reuse ;  /* 0x00000005000a7213 */ /* 0x080fe40000000000 */
[----:B------:R-:W-:Y:S02]  /*138f0*/  IABS R12, R5 ;  /* 0x00000005000c7213 */ /* 0x000fe40000000000 */
[----:B------:R-:W0:Y:S08]  /*13900*/  I2F.RP R7, R10 ;  /* 0x0000000a00077306 */ /* 0x000e300000209400 */
[----:B0-----:R-:W0:Y:S02]  /*13910*/  MUFU.RCP R7, R7 ;  /* 0x0000000700077308 */ /* 0x001e240000001000 */
[----:B0-----:R-:W-:-:S06]  /*13920*/  VIADD R8, R7, 0xffffffe ;  /* 0x0ffffffe07087836 */ /* 0x001fcc0000000000 */
[----:B------:R-:W0:Y:S02]  /*13930*/  F2I.FTZ.U32.TRUNC.NTZ R3, R8 ;  /* 0x0000000800037305 */ /* 0x000e24000021f000 */
[----:B0-----:R-:W-:-:S04]  /*13940*/  IMAD.MOV R9, RZ, RZ, -R3 ;  /* 0x000000ffff097224 */ /* 0x001fc800078e0a03 */
[----:B------:R-:W-:-:S04]  /*13950*/  IMAD R9, R9, R10, RZ ;  /* 0x0000000a09097224 */ /* 0x000fc800078e02ff */
[----:B------:R-:W-:-:S04]  /*13960*/  IMAD.HI.U32 R2, R3, R9, R2 ;  /* 0x0000000903027227 */ /* 0x000fc800078e0002 */
[----:B------:R-:W-:Y:S02]  /*13970*/  IMAD.MOV.U32 R9, RZ, RZ, R11 ;  /* 0x000000ffff097224 */ /* 0x000fe400078e000b */
[----:B------:R-:W-:Y:S02]  /*13980*/  IMAD.MOV R3, RZ, RZ, -R12 ;  /* 0x000000ffff037224 */ /* 0x000fe400078e0a0c */
[----:B------:R-:W-:-:S04]  /*13990*/  IMAD.HI.U32 R2, R2, R9, RZ ;  /* 0x0000000902027227 */ /* 0x000fc800078e00ff */
[----:B------:R-:W-:-:S05]  /*139a0*/  IMAD R3, R2, R3, R9 ;  /* 0x0000000302037224 */ /* 0x000fca00078e0209 */
        /* <DEDUP_REMOVED lines=10> */
[----:B------:R-:W-:Y:S02]  /*13a50*/  IMAD R7, R6, R2, RZ ;  /* 0x0000000206077224 */ /* 0x000fe400078e02ff */
[----:B------:R-:W-:Y:S02]  /*13a60*/  IMAD.MOV R2, RZ, RZ, -R2 ;  /* 0x000000ffff027224 */ /* 0x000fe400078e0a02 */
[----:B------:R-:W-:Y:S02]  /*13a70*/  IMAD.MOV R3, RZ, RZ, -R7 ;  /* 0x000000ffff037224 */ /* 0x000fe400078e0a07 */
[----:B------:R-:W-:Y:S02]  /*13a80*/  IMAD R4, R5, R2, R4 ;  /* 0x0000000205047224 */ /* 0x000fe400078e0204 */
[----:B------:R-:W-:Y:S01]  /*13a90*/  IMAD.MOV.U32 R2, RZ, RZ, RZ ;  /* 0x000000ffff027224 */ /* 0x000fe200078e00ff */
[----:B------:R-:W-:Y:S02]  /*13aa0*/  VIADDMNMX R6, R3, UR5, R6, PT ;  /* 0x0000000503067c46 */ /* 0x000fe4000b800106 */
[----:B------:R-:W-:-:S02]  /*13ab0*/  IABS R10, R4 ;  /* 0x00000004000a7213 */ /* 0x000fc40000000000 */
[----:B------:R-:W-:Y:S01]  /*13ac0*/  IABS R8, R6 ;  /* 0x0000000600087213 */ /* 0x000fe20000000000 */
[----:B------:R-:W-:Y:S01]  /*13ad0*/  IMAD.MOV R26, RZ, RZ, -R6 ;  /* 0x000000ffff1a7224 */ /* 0x000fe200078e0a06 */
[----:B------:R-:W-:Y:S02]  /*13ae0*/  IADD3 R7, R7, 0x1000000, R4 ;  /* 0x0100000007077810 */ /* 0x000fe40007ffe004 */
[----:B------:R-:W0:Y:S08]  /*13af0*/  I2F.RP R9, R8 ;  /* 0x0000000800097306 */ /* 0x000e300000209400 */
[----:B0-----:R-:W0:Y:S02]  /*13b00*/  MUFU.RCP R9, R9 ;  /* 0x0000000900097308 */ /* 0x001e240000001000 */
[----:B0-----:R-:W-:-:S06]  /*13b10*/  VIADD R3, R9, 0xffffffe ;  /* 0x0ffffffe09037836 */ /* 0x001fcc0000000000 */
[----:B------:R-:W0:Y:S02]  /*13b20*/  F2I.FTZ.U32.TRUNC.NTZ R3, R3 ;  /* 0x0000000300037305 */ /* 0x000e24000021f000 */
[----:B0-----:R-:W-:-:S04]  /*13b30*/  IMAD.MOV R11, RZ, RZ, -R3 ;  /* 0x000000ffff0b7224 */ /* 0x001fc800078e0a03 */
[----:B------:R-:W-:Y:S01]  /*13b40*/  IMAD R5, R11, R8, RZ ;  /* 0x000000080b057224 */ /* 0x000fe200078e02ff */
[----:B------:R-:W-:-:S03]  /*13b50*/  IABS R11, R6 ;  /* 0x00000006000b7213 */ /* 0x000fc60000000000 */
        /* <DEDUP_REMOVED lines=15> */
[----:B------:R-:W-:-:S07]  /*13c50*/  IMAD R26, R2, R26, R7 ;  /* 0x0000001a021a7224 */ /* 0x000fce00078e0207 */
.L_x_1175:
[----:B------:R-:W-:-:S05]  /*13c60*/  LOP3.LUT R2, RZ, R2, RZ, 0x33, !PT ;  /* 0x00000002ff027212 */ /* 0x000fca00078e33ff */
[----:B------:R-:W-:Y:S01]  /*13c70*/  IMAD.IADD R25, R25, 0x1, R2 ;  /* 0x0000000119197824 */ /* 0x000fe200078e0202 */
[----:B------:R-:W-:Y:S06]  /*13c80*/  BRA `(.L_x_1176) ;  /* 0x00000000000c7947 */ /* 0x000fec0003800000 */
.L_x_1171:
[----:B------:R-:W-:Y:S02]  /*13c90*/  IMAD.MOV.U32 R25, RZ, RZ, RZ ;  /* 0x000000ffff197224 */ /* 0x000fe400078e00ff */
[----:B------:R-:W-:Y:S02]  /*13ca0*/  IMAD.U32 R24, RZ, RZ, UR6 ;  /* 0x00000006ff187e24 */ /* 0x000fe4000f8e00ff */
[----:B------:R-:W-:-:S07]  /*13cb0*/  IMAD.MOV.U32 R26, RZ, RZ, RZ ;  /* 0x000000ffff1a7224 */ /* 0x000fce00078e00ff */
.L_x_1176:
[----:B------:R-:W-:-:S13]  /*13cc0*/  ISETP.NE.AND P0, PT, R0, RZ, PT ;  /* 0x000000ff0000720c */ /* 0x000fda0003f05270 */
[----:B------:R-:W0:Y:S01]  /*13cd0*/  @!P0 S2R R3, SR_CgaCtaId ;  /* 0x0000000000038919 */ /* 0x000e220000008800 */
[----:B------:R-:W-:-:S04]  /*13ce0*/  @!P0 MOV R0, 0x400 ;  /* 0x0000040000008802 */ /* 0x000fc80000000f00 */
[----:B0-----:R-:W-:-:S05]  /*13cf0*/  @!P0 LEA R0, R3, R0, 0x18 ;  /* 0x0000000003008211 */ /* 0x001fca00078ec0ff */
[----:B------:R2:W-:Y:S01]  /*13d00*/  @!P0 STS.128 [R0+0x2d8d0], R24 ;  /* 0x02d8d01800008388 */ /* 0x0005e20000000c00 */
[----:B------:R-:W-:Y:S06]  /*13d10*/  BAR.ARV 0x5, 0x200 ;  /* 0x0148000000007b1d */ /* 0x000fec0000002000 */
.L_x_1169:
        /* <DEDUP_REMOVED lines=18> */
[----:B--2---:R-:W-:-:S04]  /*13e40*/  IMAD.SHL.U32 R0, R6, 0x8, RZ ;  /* 0x0000000806007824 */ /* 0x004fc800078e00ff */
[----:B------:R-:W-:Y:S01]  /*13e50*/  IMAD.SHL.U32 R4, R5, 0x8, RZ ;  /* 0x0000000805047824 */ /* 0x000fe200078e00ff */
[C---:B------:R-:W-:Y:S02]  /*13e60*/  LOP3.LUT R3, R0.reuse, 0x20, RZ, 0xc0, !PT ;  /* 0x0000002000037812 */ /* 0x040fe400078ec0ff */
[----:B0-----:R-:W-:Y:S02]  /*13e70*/  LOP3.LUT R2, R0, 0xd8, RZ, 0xc0, !PT ;  /* 0x000000d800027812 */ /* 0x001fe400078ec0ff */
        /* <DEDUP_REMOVED lines=11> */
.L_x_1291:
[----:B------:R-:W-:Y:S05]  /*13f30*/  YIELD ;  /* 0x0000000000007946 */ /* 0x000fea0003800000 */
[----:B------:R-:W-:Y:S01]  /*13f40*/  ULDC.64 UR4, c[0x0][0xa28] ;  /* 0x00028a0000047ab9 */ /* 0x000fe20000000a00 */
[----:B------:R-:W-:Y:S02]  /*13f50*/  CS2R R8, SRZ ;  /* 0x0000000000087805 */ /* 0x000fe4000001ff00 */
[----:B------:R-:W-:Y:S01]  /*13f60*/  ISETP.NE.U32.AND P0, PT, RZ, UR4, PT ;  /* 0x00000004ff007c0c */ /* 0x000fe2000bf05070 */
[----:B01----:R-:W0:Y:S01]  /*13f70*/  LDC.64 R4, c[0x0][0xa00] ;  /* 0x00028000ff047b82 */ /* 0x003e220000000a00 */
[----:B------:R-:W-:Y:S01]  /*13f80*/  IMAD.MOV.U32 R0, RZ, RZ, RZ ;  /* 0x000000ffff007224 */ /* 0x000fe200078e00ff */
[----:B------:R-:W-:Y:S01]  /*13f90*/  ULDC.64 UR6, c[0x0][0xa08] ;  /* 0x0002820000067ab9 */ /* 0x000fe20000000a00 */
[----:B------:R-:W-:Y:S01]  /*13fa0*/  ISETP.NE.AND.EX P0, PT, RZ, UR5, PT, P0 ;  /* 0x00000005ff007c0c */ /* 0x000fe2000bf05300 */
[----:B------:R-:W-:-:S12]  /*13fb0*/  ULDC.64 UR4, c[0x0][0xa18] ;  /* 0x0002860000047ab9 */ /* 0x000fd80000000a00 */
[----:B----4-:R-:W1:Y:S02]  /*13fc0*/  @P0 LDC.64 R2, c[0x0][0xa28] ;  /* 0x00028a00ff020b82 */ /* 0x010e640000000a00 */
[----:B-1----:R-:W-:-:S05]  /*13fd0*/  @P0 IMAD.WIDE R2, R27, 0x4, R2 ;  /* 0x000000041b020825 */ /* 0x002fca00078e0202 */
[----:B------:R1:W5:Y:S01]  /*13fe0*/  @P0 LDG.E R8, desc[UR52][R2.64] ;  /* 0x0000003402080981 */ /* 0x000362000c1e1900 */
[----:B------:R-:W-:Y:S01]  /*13ff0*/  ISETP.NE.U32.AND P0, PT, RZ, UR4, PT ;  /* 0x00000004ff007c0c */ /* 0x000fe2000bf05070 */
[----:B0-----:R-:W-:Y:S01]  /*14000*/  IMAD.WIDE R4, R27, 0x4, R4 ;  /* 0x000000041b047825 */ /* 0x001fe200078e0204 */
[----:B------:R-:W-:Y:S02]  /*14010*/  ISETP.NE.U32.AND P1, PT, RZ, UR6, PT ;  /* 0x00000006ff007c0c */ /* 0x000fe4000bf25070 */
[----:B------:R-:W-:Y:S01]  /*14020*/  ISETP.NE.AND.EX P2, PT, RZ, UR5, PT, P0 ;  /* 0x00000005ff007c0c */ /* 0x000fe2000bf45300 */
[----:B------:R-:W-:Y:S01]  /*14030*/  ULDC.64 UR4, c[0x0][0xa00] ;  /* 0x0002800000047ab9 */ /* 0x000fe20000000a00 */
[----:B------:R-:W-:Y:S02]  /*14040*/  ISETP.NE.AND.EX P1, PT, RZ, UR7, PT, P1 ;  /* 0x00000007ff007c0c */ /* 0x000fe4000bf25310 */
[----:B------:R-:W-:Y:S01]  /*14050*/  ISETP.NE.U32.AND P0, PT, RZ, UR4, PT ;  /* 0x00000004ff007c0c */ /* 0x000fe2000bf05070 */
[----:B-1----:R-:W0:Y:S03]  /*14060*/  LDC.64 R2, c[0x0][0xa08] ;  /* 0x00028200ff027b82 */ /* 0x002e260000000a00 */
[----:B------:R-:W-:-:S05]  /*14070*/  ISETP.NE.AND.EX P0, PT, RZ, UR5, PT, P0 ;  /* 0x00000005ff007c0c */ /* 0x000fca000bf05300 */
[----:B------:R-:W1:Y:S08]  /*14080*/  @P2 LDC.64 R6, c[0x0][0xa18] ;  /* 0x00028600ff062b82 */ /* 0x000e700000000a00 */
[----:B--2---:R-:W2:Y:S01]  /*14090*/  @P0 LDG.E R0, desc[UR52][R4.64] ;  /* 0x0000003404000981 */ /* 0x004ea2000c1e1900 */
[----:B------:R-:W-:Y:S01]  /*140a0*/  ULDC UR4, c[0x0][0x288] ;  /* 0x0000a20000047ab9 */ /* 0x000fe20000000800 */
[----:B0-----:R-:W-:-:S05]  /*140b0*/  IMAD.WIDE R2, R27, 0x4, R2 ;  /* 0x000000041b027825 */ /* 0x001fca00078e0202 */
[----:B------:R-:W5:Y:S01]  /*140c0*/  @P1 LDG.E R9, desc[UR52][R2.64] ;  /* 0x0000003402091981 */ /* 0x000f62000c1e1900 */
[----:B-1----:R-:W-:-:S03]  /*140d0*/  @P2 IMAD.WIDE R6, R27, 0x4, R6 ;  /* 0x000000041b062825 */ /* 0x002fc600078e0206 */
        /* <DEDUP_REMOVED lines=12> */
[----:B------:R-:W-:Y:S01]  /*141a0*/  IMAD.MOV.U32 R10, RZ, RZ, R0 ;  /* 0x000000ffff0a7224 */ /* 0x000fe200078e0000 */
[----:B---3--:R-:W-:Y:S06]  /*141b0*/  @P2 BRA `(.L_x_1178) ;  /* 0x0000000000142947 */ /* 0x008fec0003800000 */
[----:B------:R-:W-:Y:S05]  /*141c0*/  @!P0 BRA `(.L_x_1178) ;  /* 0x0000000000108947 */ /* 0x000fea0003800000 */
[----:B------:R-:W2:Y:S04]  /*141d0*/  LDG.E R7, desc[UR52][R4.64] ;  /* 0x0000003404077981 */ /* 0x000ea8000c1e1900 */
[----:B0-----:R-:W2:Y:S02]  /*141e0*/  LDG.E R0, desc[UR52][R4.64+0x4] ;  /* 0x0000043404007981 */ /* 0x001ea4000c1e1900 */
[----:B--2---:R-:W-:-:S05]  /*141f0*/  IMAD.IADD R10, R0, 0x1, -R7 ;  /* 0x00000001000a7824 */ /* 0x004fca00078e0a07 */
[----:B------:R1:W-:Y:S02]  /*14200*/  STL [R1+0xc], R10 ;  /* 0x00000c0a01007387 */ /* 0x0003e40000100800 */
.L_x_1178:
[----:B------:R-:W-:Y:S01]  /*14210*/  ULDC.64 UR4, c[0x0][0xa20] ;  /* 0x0002880000047ab9 */ /* 0x000fe20000000a00 */
[C---:B0-----:R-:W-:Y:S02]  /*14220*/  LOP3.LUT R0, R26.reuse, 0xff000000, RZ, 0xc0, !PT ;  /* 0xff0000001a007812 */ /* 0x041fe400078ec0ff */
[----:B------:R-:W-:Y:S02]  /*14230*/  ISETP.NE.U32.AND P0, PT, RZ, UR4, PT ;  /* 0x00000004ff007c0c */ /* 0x000fe4000bf05070 */
[----:B------:R-:W-:Y:S02]  /*14240*/  SHF.R.U32.HI R5, RZ, 0x8, R0 ;  /* 0x00000008ff057819 */ /* 0x000fe40000011600 */
[----:B------:R-:W-:Y:S02]  /*14250*/  ISETP.NE.AND.EX P0, PT, RZ, UR5, PT, P0 ;  /* 0x00000005ff007c0c */ /* 0x000fe4000bf05300 */
[C---:B------:R-:W-:Y:S02]  /*14260*/  LOP3.LUT R0, R26.reuse, 0xff0000, RZ, 0xc0, !PT ;  /* 0x00ff00001a007812 */ /* 0x040fe400078ec0ff */
[----:B------:R-:W-:Y:S01]  /*14270*/  LOP3.LUT R16, R26, 0xffff, RZ, 0xc0, !PT ;  /* 0x0000ffff1a107812 */ /* 0x000fe200078ec0ff */
[----:B-----5:R-:W-:Y:S01]  /*14280*/  IMAD.IADD R26, R9, 0x1, R8 ;  /* 0x00000001091a7824 */ /* 0x020fe200078e0208 */
[----:B------:R-:W-:-:S07]  /*14290*/  LEA.HI R0, R0, R5, RZ, 0x10 ;  /* 0x0000000500007211 */ /* 0x000fce00078f80ff */
[----:B------:R-:W-:Y:S05]  /*142a0*/  @!P0 BRA `(.L_x_1179) ;  /* 0x0000000000108947 */ /* 0x000fea0003800000 */
[----:B------:R-:W0:Y:S02]  /*142b0*/  LDC.64 R2, c[0x0][0xa20] ;  /* 0x00028800ff027b82 */ /* 0x000e240000000a00 */
[----:B0-----:R-:W-:-:S05]  /*142c0*/  IMAD.WIDE R2, R27, 0x4, R2 ;  /* 0x000000041b027825 */ /* 0x001fca00078e0202 */
[----:B------:R0:W5:Y:S01]  /*142d0*/  LDG.E R6, desc[UR52][R2.64] ;  /* 0x0000003402067981 */ /* 0x000162000c1e1900 */
[----:B------:R-:W-:Y:S05]  /*142e0*/  BRA `(.L_x_1180) ;  /* 0x0000000000107947 */ /* 0x000fea0003800000 */
.L_x_1179:
[----:B------:R-:W-:Y:S05]  /*142f0*/  @!P1 BRA `(.L_x_1180) ;  /* 0x00000000000c9947 */ /* 0x000fea0003800000 */
[----:B------:R-:W2:Y:S04]  /*14300*/  LDG.E R5, desc[UR52][R2.64] ;  /* 0x0000003402057981 */ /* 0x000ea8000c1e1900 */
[----:B------:R-:W2:Y:S02]  /*14310*/  LDG.E R6, desc[UR52][R2.64+0x4] ;  /* 0x0000043402067981 */ /* 0x000ea4000c1e1900 */
[----:B--2---:R-:W-:-:S07]  /*14320*/  IMAD.IADD R6, R6, 0x1, -R5 ;  /* 0x0000000106067824 */ /* 0x004fce00078e0a05 */
.L_x_1180:
[----:B0-----:R-:W0:Y:S01]  /*14330*/  LDC R2, c[0x0][0x448] ;  /* 0x00011200ff027b82 */ /* 0x001e220000000800 */
[----:B------:R-:W-:Y:S02]  /*14340*/  IMAD R11, R25, 0xc0, RZ ;  /* 0x000000c0190b7824 */ /* 0x000fe400078e02ff */
[----:B-----5:R-:W-:Y:S02]  /*14350*/  IMAD.IADD R6, R6, 0x1, -R8 ;  /* 0x0000000106067824 */ /* 0x020fe400078e0a08 */
[----:B------:R-:W-:Y:S01]  /*14360*/  VIADD R7, R11, 0xbf ;  /* 0x000000bf0b077836 */ /* 0x000fe20000000000 */
[----:B------:R2:W-:Y:S01]  /*14370*/  STL [R1+0x8], R11 ;  /* 0x0000080b01007387 */ /* 0x0005e20000100800 */
[----:B0-----:R-:W-:-:S13]  /*14380*/  ISETP.NE.AND P1, PT, R2, 0x1, PT ;  /* 0x000000010200780c */ /* 0x001fda0003f25270 */
[----:B------:R-:W0:Y:S08]  /*14390*/  @P1 LDC R4, c[0x0][0x44c] ;  /* 0x00011300ff041b82 */ /* 0x000e300000000800 */
[----:B------:R-:W3:Y:S01]  /*143a0*/  @P1 LDC R2, c[0x0][0x450] ;  /* 0x00011400ff021b82 */ /* 0x000ee20000000800 */
[----:B0-----:R-:W-:-:S05]  /*143b0*/  @P1 IMAD.HI.U32 R3, R7, R4, RZ ;  /* 0x0000000407031227 */ /* 0x001fca00078e00ff */
[----:B---3--:R-:W-:Y:S01]  /*143c0*/  @P1 SHF.R.U32.HI R7, RZ, R2, R3 ;  /* 0x00000002ff071219 */ /* 0x008fe20000011603 */
[----:B------:R-:W-:-:S05]  /*143d0*/  VIADD R2, R6, 0x7f ;  /* 0x0000007f06027836 */ /* 0x000fca0000000000 */
[----:B------:R-:W-:-:S04]  /*143e0*/  SHF.R.S32.HI R3, RZ, 0x1f, R2 ;  /* 0x0000001fff037819 */ /* 0x000fc80000011402 */
[----:B------:R-:W-:Y:S02]  /*143f0*/  LEA.HI R4, R3, R2, RZ, 0x7 ;  /* 0x0000000203047211 */ /* 0x000fe400078f38ff */
[----:B------:R-:W-:Y:S02]  /*14400*/  IADD3 R2, R6, 0x1, -R10 ;  /* 0x0000000106027810 */ /* 0x000fe40007ffe80a */
[----:B------:R-:W-:-:S03]  /*14410*/  SHF.R.S32.HI R9, RZ, 0x7, R4 ;  /* 0x00000007ff097819 */ /* 0x000fc60000011404 */
[----:B------:R-:W-:Y:S02]  /*14420*/  IMAD.IADD R7, R2, 0x1, R7 ;  /* 0x0000000102077824 */ /* 0x000fe400078e0207 */
[----:B------:R-:W0:Y:S01]  /*14430*/  LDC.64 R2, c[0x0][0x9e0] ;  /* 0x00027800ff027b82 */ /* 0x000e220000000a00 */
[----:B------:R2:W-:Y:S01]  /*14440*/  STL [R1+0x40], R9 ;  /* 0x0000400901007387 */ /* 0x0005e20000100800 */
[----:B0-----:R-:W-:Y:S01]  /*14450*/  ISETP.GE.AND P2, PT, R3, 0x1, PT ;  /* 0x000000010300780c */ /* 0x001fe20003f46270 */
[----:B------:R-:W-:-:S12]  /*14460*/  IMAD.IADD R2, R7, 0x1, R2 ;  /* 0x0000000107027824 */ /* 0x000fd800078e0202 */
[----:B--2---:R-:W-:Y:S05]  /*14470*/  @!P2 BRA `(.L_x_1181) ;  /* 0x000000000048a947 */ /* 0x004fea0003800000 */
[C---:B------:R-:W-:Y:S01]  /*14480*/  ISETP.GT.AND P0, PT, R7.reuse, RZ, PT ;  /* 0x000000ff0700720c */ /* 0x040fe20003f04270 */
[----:B------:R-:W-:Y:S01]  /*14490*/  BSSY B0, `(.L_x_1182) ;  /* 0x000000e000007945 */ /* 0x000fe20003800000 */
[----:B------:R-:W-:-:S11]  /*144a0*/  VIADD R8, R7, 0xffffffff ;  /* 0xffffffff07087836 */ /* 0x000fd60000000000 */
[----:B------:R-:W-:Y:S05]  /*144b0*/  @P0 BRA `(.L_x_1183) ;  /* 0x00000000001c0947 */ /* 0x000fea0003800000 */
[----:B------:R-:W-:Y:S01]  /*144c0*/  ISETP.NE.AND P0, PT, R3, 0x1, PT ;  /* 0x000000010300780c */ /* 0x000fe20003f05270 */
[----:B------:R-:W-:-:S12]  /*144d0*/  IMAD.MOV R7, RZ, RZ, -R7 ;  /* 0x000000ffff077224 */ /* 0x000fd800078e0a07 */
[----:B------:R-:W0:Y:S02]  /*144e0*/  @P0 LDC.64 R4, c[0x0][0x9e8] ;  /* 0x00027a00ff040b82 */ /* 0x000e240000000a00 */
[----:B0-----:R-:W-:-:S05]  /*144f0*/  @P0 IMAD.HI.U32 R4, R7, R4, RZ ;  /* 0x0000000407040227 */ /* 0x001fca00078e00ff */
[----:B------:R-:W-:-:S04]  /*14500*/  @P0 SHF.R.U32.HI R7, RZ, R5, R4 ;  /* 0x00000005ff070219 */ /* 0x000fc80000011604 */
[----:B------:R-:W-:Y:S01]  /*14510*/  LOP3.LUT R8, RZ, R7, RZ, 0x33, !PT ;  /* 0x00000007ff087212 */ /* 0x000fe200078e33ff */
[----:B------:R-:W-:Y:S06]  /*14520*/  BRA `(.L_x_1184) ;  /* 0x0000000000107947 */ /* 0x000fec0003800000 */
.L_x_1183:
[----:B------:R-:W-:-:S13]  /*14530*/  ISETP.NE.AND P0, PT, R3, 0x1, PT ;  /* 0x000000010300780c */ /* 0x000fda0003f05270 */
[----:B------:R-:W0:Y:S02]  /*14540*/  @P0 LDC.64 R4, c[0x0][0x9e8] ;  /* 0x00027a00ff040b82 */ /* 0x000e240000000a00 */
[----:B0-----:R-:W-:-:S05]  /*14550*/  @P0 IMAD.HI.U32 R4, R8, R4, RZ ;  /* 0x0000000408040227 */ /* 0x001fca00078e00ff */
[----:B------:R-:W-:-:S07]  /*14560*/  @P0 SHF.R.U32.HI R8, RZ, R5, R4 ;  /* 0x00000005ff080219 */ /* 0x000fce0000011604 */
.L_x_1184:
[----:B------:R-:W-:Y:S05]  /*14570*/  BSYNC B0 ;  /* 0x0000000000007941 */ /* 0x000fea0003800000 */
.L_x_1182:
[----:B------:R-:W-:-:S05]  /*14580*/  IMAD R5, R8, R3, R3 ;  /* 0x0000000308057224 */ /* 0x000fca00078e0203 */
[----:B------:R-:W-:-:S07]  /*14590*/  VIMNMX R2, R2, R5, PT ;  /* 0x0000000502027248 */ /* 0x000fce0003fe0100 */
.L_x_1181:
[----:B------:R-:W0:Y:S01]  /*145a0*/  @P1 LDC R7, c[0x0][0x44c] ;  /* 0x00011300ff071b82 */ /* 0x000e220000000800 */
[----:B------:R-:W-:Y:S01]  /*145b0*/  IMAD.MOV.U32 R5, RZ, RZ, R11 ;  /* 0x000000ffff057224 */ /* 0x000fe200078e000b */
[----:B------:R-:W-:Y:S01]  /*145c0*/  ULDC UR4, c[0x0][0x9dc] ;  /* 0x0002770000047ab9 */ /* 0x000fe20000000800 */
[----:B------:R-:W-:-:S05]  /*145d0*/  VIADD R2, R2, 0x7f ;  /* 0x0000007f02027836 */ /* 0x000fca0000000000 */
[----:B------:R-:W2:Y:S01]  /*145e0*/  @P1 LDC R4, c[0x0][0x450] ;  /* 0x00011400ff041b82 */ /* 0x000ea20000000800 */
[----:B0-----:R-:W-:-:S05]  /*145f0*/  @P1 IMAD.HI.U32 R7, R11, R7, RZ ;  /* 0x000000070b071227 */ /* 0x001fca00078e00ff */
[----:B--2---:R-:W-:-:S04]  /*14600*/  @P1 SHF.R.U32.HI R5, RZ, R4, R7 ;  /* 0x00000004ff051219 */ /* 0x004fc80000011607 */
[----:B------:R-:W-:Y:S02]  /*14610*/  IADD3 R7, R5, R6, -R10 ;  /* 0x0000000605077210 */ /* 0x000fe40007ffe80a */
[----:B------:R-:W-:-:S04]  /*14620*/  SHF.R.S32.HI R5, RZ, 0x1f, R2 ;  /* 0x0000001fff057819 */ /* 0x000fc80000011402 */
[----:B------:R-:W-:Y:S01]  /*14630*/  LEA.HI R5, R5, R2, RZ, 0x7 ;  /* 0x0000000205057211 */ /* 0x000fe200078f38ff */
[----:B------:R-:W-:-:S03]  /*14640*/  VIADD R2, R7, -UR4 ;  /* 0x8000000407027c36 */ /* 0x000fc60008000000 */
[----:B------:R-:W-:-:S04]  /*14650*/  SHF.R.S32.HI R4, RZ, 0x7, R5 ;  /* 0x00000007ff047819 */ /* 0x000fc80000011405 */
[----:B------:R-:W-:Y:S01]  /*14660*/  VIMNMX R6, R9, R4, PT ;  /* 0x0000000409067248 */ /* 0x000fe20003fe0100 */
[----:B------:R0:W-:Y:S01]  /*14670*/  STL [R1+0x3c], R4 ;  /* 0x00003c0401007387 */ /* 0x0001e20000100800 */
[----:B------:R-:W-:Y:S05]  /*14680*/  @!P2 BRA `(.L_x_1185) ;  /* 0x000000000044a947 */ /* 0x000fea0003800000 */
[----:B------:R-:W-:Y:S01]  /*14690*/  ISETP.GT.AND P0, PT, R7, -0x1, PT ;  /* 0xffffffff0700780c */ /* 0x000fe20003f04270 */
[----:B------:R-:W-:-:S12]  /*146a0*/  BSSY B0, `(.L_x_1186) ;  /* 0x000000d000007945 */ /* 0x000fd80003800000 */
[----:B------:R-:W-:Y:S05]  /*146b0*/  @P0 BRA `(.L_x_1187) ;  /* 0x00000000001c0947 */ /* 0x000fea0003800000 */
[----:B------:R-:W-:Y:S02]  /*146c0*/  ISETP.NE.AND P0, PT, R3, 0x1, PT ;  /* 0x000000010300780c */ /* 0x000fe40003f05270 */
[----:B------:R-:W-:-:S11]  /*146d0*/  LOP3.LUT R7, RZ, R7, RZ, 0x33, !PT ;  /* 0x00000007ff077212 */ /* 0x000fd600078e33ff */
[----:B0-----:R-:W0:Y:S02]  /*146e0*/  @P0 LDC.64 R4, c[0x0][0x9e8] ;  /* 0x00027a00ff040b82 */ /* 0x001e240000000a00 */
[----:B0-----:R-:W-:-:S05]  /*146f0*/  @P0 IMAD.HI.U32 R4, R7, R4, RZ ;  /* 0x0000000407040227 */ /* 0x001fca00078e00ff */
[----:B------:R-:W-:-:S04]  /*14700*/  @P0 SHF.R.U32.HI R7, RZ, R5, R4 ;  /* 0x00000005ff070219 */ /* 0x000fc80000011604 */
[----:B------:R-:W-:Y:S01]  /*14710*/  LOP3.LUT R7, RZ, R7, RZ, 0x33, !PT ;  /* 0x00000007ff077212 */ /* 0x000fe200078e33ff */
[----:B------:R-:W-:Y:S06]  /*14720*/  BRA `(.L_x_1188) ;  /* 0x0000000000107947 */ /* 0x000fec0003800000 */
.L_x_1187:
[----:B------:R-:W-:-:S13]  /*14730*/  ISETP.NE.AND P0, PT, R3, 0x1, PT ;  /* 0x000000010300780c */ /* 0x000fda0003f05270 */
[----:B0-----:R-:W0:Y:S02]  /*14740*/  @P0 LDC.64 R4, c[0x0][0x9e8] ;  /* 0x00027a00ff040b82 */ /* 0x001e240000000a00 */
[----:B0-----:R-:W-:-:S05]  /*14750*/  @P0 IMAD.HI.U32 R4, R7, R4, RZ ;  /* 0x0000000407040227 */ /* 0x001fca00078e00ff */
[----:B------:R-:W-:-:S07]  /*14760*/  @P0 SHF.R.U32.HI R7, RZ, R5, R4 ;  /* 0x00000005ff070219 */ /* 0x000fce0000011604 */
.L_x_1188:
[----:B------:R-:W-:Y:S05]  /*14770*/  BSYNC B0 ;  /* 0x0000000000007941 */ /* 0x000fea0003800000 */
.L_x_1186:
[----:B------:R-:W-:-:S05]  /*14780*/  IMAD R3, R7, R3, RZ ;  /* 0x0000000307037224 */ /* 0x000fca00078e02ff */
[----:B------:R-:W-:-:S07]  /*14790*/  VIMNMX R2, R2, R3, !PT ;  /* 0x0000000302027248 */ /* 0x000fce0007fe0100 */
.L_x_1185:
[----:B------:R-:W-:Y:S01]  /*147a0*/  SHF.R.S32.HI R3, RZ, 0x1f, R2 ;  /* 0x0000001fff037819 */ /* 0x000fe20000011402 */
[----:B------:R-:W-:Y:S01]  /*147b0*/  IMAD.MOV.U32 R5, RZ, RZ, RZ ;  /* 0x000000ffff057224 */ /* 0x000fe200078e00ff */
[----:B0-----:R-:W-:Y:S01]  /*147c0*/  SHF.R.U32.HI R4, RZ, 0x10, R0 ;  /* 0x00000010ff047819 */ /* 0x001fe20000011600 */
[----:B------:R-:W-:Y:S01]  /*147d0*/  BSSY B0, `(.L_x_1189) ;  /* 0x0000029000007945 */ /* 0x000fe20003800000 */
[----:B------:R-:W-:Y:S01]  /*147e0*/  LEA.HI R3, R3, R2, RZ, 0x7 ;  /* 0x0000000203037211 */ /* 0x000fe200078f38ff */
[----:B------:R-:W-:Y:S01]  /*147f0*/  IMAD.MOV.U32 R12, RZ, RZ, R5 ;  /* 0x000000ffff0c7224 */ /* 0x000fe200078e0005 */
[----:B------:R-:W-:Y:S02]  /*14800*/  ISETP.NE.AND P0, PT, R4, RZ, PT ;  /* 0x000000ff0400720c */ /* 0x000fe40003f05270 */
[----:B------:R-:W-:Y:S02]  /*14810*/  SHF.R.S32.HI R3, RZ, 0x7, R3 ;  /* 0x00000007ff037819 */ /* 0x000fe40000011403 */
[----:B-1----:R-:W-:-:S02]  /*14820*/  LOP3.LUT R10, R0, 0xff, RZ, 0xc0, !PT ;  /* 0x000000ff000a7812 */ /* 0x002fc400078ec0ff */
[----:B------:R-:W-:-:S04]  /*14830*/  VIMNMX R11, RZ, R3, !PT ;  /* 0x00000003ff0b7248 */ /* 0x000fc80007fe0100 */
[----:B------:R-:W-:Y:S01]  /*14840*/  ISETP.GT.AND P1, PT, R6, R11, PT ;  /* 0x0000000b0600720c */ /* 0x000fe20003f24270 */
[----:B------:R0:W-:Y:S02]  /*14850*/  STL [R1+0x14], R11 ;  /* 0x0000140b01007387 */ /* 0x0001e40000100800 */
[----:B------:R-:W1:Y:S02]  /*14860*/  @!P0 LDC R4, c[0x0][0x9f0] ;  /* 0x00027c00ff048b82 */ /* 0x000e640000000800 */
[----:B------:R0:W-:Y:S04]  /*14870*/  STL [R1+0x18], R5 ;  /* 0x0000180501007387 */ /* 0x0001e80000100800 */
[----:B------:R0:W-:Y:S04]  /*14880*/  STL [R1+0x30], R10 ;  /* 0x0000300a01007387 */ /* 0x0001e80000100800 */
[----:B------:R-:W-:Y:S05]  /*14890*/  @!P1 BRA `(.L_x_1190) ;  /* 0x0000000000709947 */ /* 0x000fea0003800000 */
[-C--:B-1----:R-:W-:Y:S02]  /*148a0*/  IABS R0, R4.reuse ;  /* 0x0000000400007213 */ /* 0x082fe40000000000 */
[----:B------:R-:W-:Y:S02]  /*148b0*/  IABS R7, R4 ;  /* 0x0000000400077213 */ /* 0x000fe40000000000 */
[----:B------:R-:W1:Y:S03]  /*148c0*/  I2F.RP R8, R0 ;  /* 0x0000000000087306 */ /* 0x000e660000209400 */
[----:B------:R-:W-:-:S05]  /*148d0*/  IMAD.MOV R7, RZ, RZ, -R7 ;  /* 0x000000ffff077224 */ /* 0x000fca00078e0a07 */
[----:B-1----:R-:W1:Y:S02]  /*148e0*/  MUFU.RCP R8, R8 ;  /* 0x0000000800087308 */ /* 0x002e640000001000 */
[----:B-1----:R-:W-:-:S06]  /*148f0*/  VIADD R9, R8, 0xffffffe ;  /* 0x0ffffffe08097836 */ /* 0x002fcc0000000000 */
[----:B------:R-:W1:Y:S02]  /*14900*/  F2I.FTZ.U32.TRUNC.NTZ R3, R9 ;  /* 0x0000000900037305 */ /* 0x000e64000021f000 */
[----:B-1----:R-:W-:-:S04]  /*14910*/  IMAD.MOV R2, RZ, RZ, -R3 ;  /* 0x000000ffff027224 */ /* 0x002fc800078e0a03 */
[----:B0-----:R-:W-:Y:S02]  /*14920*/  IMAD R5, R2, R0, RZ ;  /* 0x0000000002057224 */ /* 0x001fe400078e02ff */
[----:B------:R-:W-:-:S04]  /*14930*/  IMAD.MOV.U32 R2, RZ, RZ, RZ ;  /* 0x000000ffff027224 */ /* 0x000fc800078e00ff */
[----:B------:R-:W-:Y:S01]  /*14940*/  IMAD.HI.U32 R5, R3, R5, R2 ;  /* 0x0000000503057227 */ /* 0x000fe200078e0002 */
[----:B------:R-:W-:-:S05]  /*14950*/  IADD3 R3, R4, -0x1, R6 ;  /* 0xffffffff04037810 */ /* 0x000fca0007ffe006 */
[----:B------:R-:W-:-:S05]  /*14960*/  IMAD.IADD R3, R3, 0x1, -R11 ;  /* 0x0000000103037824 */ /* 0x000fca00078e0a0b */
        /* <DEDUP_REMOVED lines=15> */
.L_x_1190:
[----:B------:R-:W-:Y:S05]  /*14a60*/  BSYNC B0 ;  /* 0x0000000000007941 */ /* 0x000fea0003800000 */
.L_x_1189:
[----:B------:R-:W-:Y:S01]  /*14a70*/  IMAD.MOV.U32 R0, RZ, RZ, R12 ;  /* 0x000000ffff007224 */ /* 0x000fe200078e000c */
[----:B------:R-:W-:Y:S03]  /*14a80*/  BSSY B7, `(.L_x_1191) ;  /* 0x0000420000077945 */ /* 0x000fe60003800000 */
[----:B------:R-:W-:-:S05]  /*14a90*/  IMAD R29, R10, R0, R11 ;  /* 0x000000000a1d7224 */ /* 0x000fca00078e020b */
[----:B------:R-:W-:-:S04]  /*14aa0*/  VIADDMNMX R22, R29, R0, R6, PT ;  /* 0x000000001d167246 */ /* 0x000fc80003800106 */
[----:B------:R-:W-:Y:S01]  /*14ab0*/  ISETP.GT.AND P0, PT, R22, R29, PT ;  /* 0x0000001d1600720c */ /* 0x000fe20003f04270 */
[----:B------:R3:W-:-:S12]  /*14ac0*/  STL [R1+0x1c], R22 ;  /* 0x00001c1601007387 */ /* 0x0007d80000100800 */
[----:B---3--:R-:W-:Y:S05]  /*14ad0*/  @P0 BRA `(.L_x_1192) ;  /* 0x0000000000440947 */ /* 0x008fea0003800000 */
[----:B------:R-:W3:Y:S02]  /*14ae0*/  S2R R0, SR_TID.X ;  /* 0x0000000000007919 */ /* 0x000ee40000002100 */
[----:B---3--:R-:W-:-:S04]  /*14af0*/  LOP3.LUT R0, R0, 0x7f, RZ, 0xc0, !PT ;  /* 0x0000007f00007812 */ /* 0x008fc800078ec0ff */
[----:B------:R-:W-:-:S13]  /*14b00*/  ISETP.NE.AND P0, PT, R0, RZ, PT ;  /* 0x000000ff0000720c */ /* 0x000fda0003f05270 */
[----:B------:R-:W-:Y:S05]  /*14b10*/  @P0 BRA `(.L_x_1193) ;  /* 0x0000004000580947 */ /* 0x000fea0003800000 */
[----:B0-----:R-:W0:Y:S01]  /*14b20*/  S2R R5, SR_LANEID ;  /* 0x0000000000057919 */ /* 0x001e220000000000 */
[----:B------:R-:W-:Y:S01]  /*14b30*/  VOTEU.ANY UR4, UPT, PT ;  /* 0x0000000000047886 */ /* 0x000fe200038e0100 */
[----:B------:R-:W3:Y:S01]  /*14b40*/  LDC.64 R2, c[0x0][0xc60] ;  /* 0x00031800ff027b82 */ /* 0x000ee20000000a00 */
[----:B------:R-:W0:Y:S02]  /*14b50*/  FLO.U32 R0, UR4 ;  /* 0x0000000400007d00 */ /* 0x000e2400080e0000 */
[----:B0-----:R-:W-:-:S06]  /*14b60*/  ISETP.EQ.U32.AND P0, PT, R0, R5, PT ;  /* 0x000000050000720c */ /* 0x001fcc0003f02070 */
[----:B------:R-:W3:Y:S07]  /*14b70*/  POPC R5, UR4 ;  /* 0x0000000400057d09 */ /* 0x000eee0008000000 */
[----:B---3--:R-:W3:Y:S01]  /*14b80*/  @P0 ATOMG.E.ADD.STRONG.GPU PT, R3, desc[UR52][R2.64], R5 ;  /* 0x00000005020309a8 */ /* 0x008ee200081ee1f4 */
[----:B-1----:R-:W0:Y:S02]  /*14b90*/  S2R R4, SR_LTMASK ;  /* 0x0000000000047919 */ /* 0x002e240000003900 */
[----:B0-----:R-:W-:-:S04]  /*14ba0*/  LOP3.LUT R4, R4, UR4, RZ, 0xc0, !PT ;  /* 0x0000000404047c12 */ /* 0x001fc8000f8ec0ff */
[----:B------:R-:W0:Y:S01]  /*14bb0*/  POPC R7, R4 ;  /* 0x0000000400077309 */ /* 0x000e220000000000 */
[----:B---3--:R-:W0:Y:S02]  /*14bc0*/  SHFL.IDX PT, R0, R3, R0, 0x1f ;  /* 0x00001f0003007589 */ /* 0x008e2400000e0000 */
[----:B0-----:R-:W-:Y:S01]  /*14bd0*/  IADD3 R24, R0, UR37, R7 ;  /* 0x0000002500187c10 */ /* 0x001fe2000fffe007 */
[----:B------:R-:W-:Y:S06]  /*14be0*/  BRA `(.L_x_1193) ;  /* 0x0000004000247947 */ /* 0x000fec0003800000 */
.L_x_1192:
        /* <DEDUP_REMOVED lines=8> */
[----:B-1----:R-:W-:Y:S02]  /*14c70*/  IMAD.U32 R4, RZ, RZ, UR6 ;  /* 0x00000006ff047e24 */ /* 0x002fe4000f8e00ff */
[----:B------:R-:W1:Y:S01]  /*14c80*/  LDC.64 R2, c[0x4][R2] ;  /* 0x0100000002027b82 */ /* 0x000e620000000a00 */
[----:B0-----:R-:W-:Y:S02]  /*14c90*/  IMAD.U32 R5, RZ, RZ, UR7 ;  /* 0x00000007ff057e24 */ /* 0x001fe4000f8e00ff */
[----:B------:R-:W-:Y:S02]  /*14ca0*/  IMAD.U32 R6, RZ, RZ, UR8 ;  /* 0x00000008ff067e24 */ /* 0x000fe4000f8e00ff */
[----:B------:R-:W-:-:S02]  /*14cb0*/  IMAD.U32 R7, RZ, RZ, UR9 ;  /* 0x00000009ff077e24 */ /* 0x000fc4000f8e00ff */
[----:B------:R-:W-:Y:S02]  /*14cc0*/  IMAD.U32 R10, RZ, RZ, UR4 ;  /* 0x00000004ff0a7e24 */ /* 0x000fe4000f8e00ff */
[----:B------:R-:W-:Y:S02]  /*14cd0*/  IMAD.U32 R11, RZ, RZ, UR5 ;  /* 0x00000005ff0b7e24 */ /* 0x000fe4000f8e00ff */
[----:B------:R-:W-:Y:S02]  /*14ce0*/  IMAD.MOV.U32 R8, RZ, RZ, 0x70 ;  /* 0x00000070ff087424 */ /* 0x000fe400078e00ff */
[----:B--2---:R-:W-:Y:S02]  /*14cf0*/  IMAD.MOV.U32 R12, RZ, RZ, 0x1 ;  /* 0x00000001ff0c7424 */ /* 0x004fe400078e00ff */
[----:B------:R-:W-:-:S07]  /*14d00*/  IMAD.MOV.U32 R13, RZ, RZ, RZ ;  /* 0x000000ffff0d7224 */ /* 0x000fce00078e00ff */
[----:B------:R-:W-:-:S07]  /*14d10*/  LEPC R20, `(.L_x_1195) ;  /* 0x000000001014794e */ /* 0x000fce0000000000 */
[----:B-1----:R-:W-:Y:S05]  /*14d20*/  CALL.ABS.NOINC R2 ;  /* 0x0000000002007343 */ /* 0x002fea0003c00000 */
.L_x_1195:
[----:B------:R-:W-:Y:S05]  /*14d30*/  BSYNC B6 ;  /* 0x0000000000067941 */ /* 0x000fea0003800000 */
.L_x_1194:
        /* <DEDUP_REMOVED lines=9> */
[----:B-1----:R-:W-:Y:S02]  /*14dd0*/  IMAD.U32 R4, RZ, RZ, UR6 ;  /* 0x00000006ff047e24 */ /* 0x002fe4000f8e00ff */
[----:B0-----:R-:W-:Y:S02]  /*14de0*/  IMAD.U32 R5, RZ, RZ, UR7 ;  /* 0x00000007ff057e24 */ /* 0x001fe4000f8e00ff */
[----:B------:R-:W-:Y:S02]  /*14df0*/  IMAD.U32 R6, RZ, RZ, UR8 ;  /* 0x00000008ff067e24 */ /* 0x000fe4000f8e00ff */
[----:B------:R-:W-:-:S02]  /*14e00*/  IMAD.U32 R7, RZ, RZ, UR9 ;  /* 0x00000009ff077e24 */ /* 0x000fc4000f8e00ff */
[----:B------:R-:W-:Y:S02]  /*14e10*/  IMAD.U32 R10, RZ, RZ, UR4 ;  /* 0x00000004ff0a7e24 */ /* 0x000fe4000f8e00ff */
[----:B------:R-:W-:Y:S02]  /*14e20*/  IMAD.U32 R11, RZ, RZ, UR5 ;  /* 0x00000005ff0b7e24 */ /* 0x000fe4000f8e00ff */
[----:B------:R-:W-:Y:S02]  /*14e30*/  IMAD.MOV.U32 R8, RZ, RZ, 0x70 ;  /* 0x00000070ff087424 */ /* 0x000fe400078e00ff */
[----:B--2---:R-:W-:Y:S02]  /*14e40*/  IMAD.MOV.U32 R12, RZ, RZ, 0x1 ;  /* 0x00000001ff0c7424 */ /* 0x004fe400078e00ff */
[----:B---3--:R-:W-:-:S07]  /*14e50*/  IMAD.MOV.U32 R13, RZ, RZ, RZ ;  /* 0x000000ffff0d7224 */ /* 0x008fce00078e00ff */
[----:B------:R-:W-:-:S07]  /*14e60*/  LEPC R20, `(.L_x_1198) ;  /* 0x000000001014794e */ /* 0x000fce0000000000 */
[----:B----4-:R-:W-:Y:S05]  /*14e70*/  CALL.ABS.NOINC R2 ;  /* 0x0000000002007343 */ /* 0x010fea0003c00000 */
.L_x_1198:
        /* <DEDUP_REMOVED lines=15> */
.L_x_1197:
[----:B------:R-:W-:Y:S05]  /*14f70*/  BSYNC B6 ;  /* 0x0000000000067941 */ /* 0x000fea0003800000 */
.L_x_1196:
[----:B------:R-:W-:Y:S01]  /*14f80*/  ULDC.64 UR4, c[0x0][0x9f8] ;  /* 0x00027e0000047ab9 */ /* 0x000fe20000000a00 */
[----:B------:R-:W-:Y:S01]  /*14f90*/  IMAD.MOV.U32 R23, RZ, RZ, R27 ;  /* 0x000000ffff177224 */ /* 0x000fe200078e001b */
[----:B------:R-:W-:-:S04]  /*14fa0*/  ISETP.NE.U32.AND P0, PT, RZ, UR4, PT ;  /* 0x00000004ff007c0c */ /* 0x000fc8000bf05070 */
[----:B------:R-:W-:Y:S01]  /*14fb0*/  ISETP.NE.AND.EX P0, PT, RZ, UR5, PT, P0 ;  /* 0x00000005ff007c0c */ /* 0x000fe2000bf05300 */
[----:B------:R-:W-:-:S12]  /*14fc0*/  ULDC.64 UR4, c[0x0][0xa08] ;  /* 0x0002820000047ab9 */ /* 0x000fd80000000a00 */
[----:B------:R-:W3:Y:S02]  /*14fd0*/  @P0 LDC.64 R2, c[0x0][0x9f8] ;  /* 0x00027e00ff020b82 */ /* 0x000ee40000000a00 */
[----:B---3--:R-:W-:-:S05]  /*14fe0*/  @P0 IMAD.WIDE R2, R27, 0x4, R2 ;  /* 0x000000041b020825 */ /* 0x008fca00078e0202 */
[----:B------:R3:W4:Y:S01]  /*14ff0*/  @P0 LDG.E R23, desc[UR52][R2.64] ;  /* 0x0000003402170981 */ /* 0x000722000c1e1900 */
[----:B------:R-:W-:Y:S01]  /*15000*/  VIADD R22, R22, 0xffffffff ;  /* 0xffffffff16167836 */ /* 0x000fe20000000000 */
[----:B---3--:R-:W3:Y:S02]  /*15010*/  LDC.64 R2, c[0x0][0x418] ;  /* 0x00010600ff027b82 */ /* 0x008ee40000000a00 */
[----:B---3--:R-:W-:Y:S01]  /*15020*/  LOP3.LUT P0, RZ, R2, UR4, RZ, 0xfc, !PT ;  /* 0x0000000402ff7c12 */ /* 0x008fe2000f80fcff */
[----:B------:R-:W-:-:S03]  /*15030*/  UMOV UR4, 0xffffffff ;  /* 0xffffffff00047882 */ /* 0x000fc60000000000 */
[----:B------:R-:W-:Y:S02]  /*15040*/  LOP3.LUT P0, RZ, R3, UR5, RZ, 0xfc, P0 ;  /* 0x0000000503ff7c12 */ /* 0x000fe4000800fcff */
[----:B----4-:R-:W-:Y:S02]  /*15050*/  SHF.R.S32.HI R25, RZ, 0x1f, R23 ;  /* 0x0000001fff197819 */ /* 0x010fe40000011417 */
[----:B------:R-:W-:Y:S01]  /*15060*/  SEL R19, R23, RZ, !P0 ;  /* 0x000000ff17137207 */ /* 0x000fe20004000000 */
[----:B------:R-:W-:Y:S08]  /*15070*/  BRA.DIV UR4, `(.L_x_1199) ;  /* 0x0000005204d47947 */ /* 0x000ff0000b800000 */
[----:B------:R-:W3:Y:S02]  /*15080*/  S2R R0, SR_TID.X ;  /* 0x0000000000007919 */ /* 0x000ee40000002100 */
[----:B---3--:R-:W-:-:S04]  /*15090*/  SHF.R.U32.HI R0, RZ, 0x5, R0 ;  /* 0x00000005ff007819 */ /* 0x008fc80000011600 */
[----:B------:R-:W-:-:S05]  /*150a0*/  LOP3.LUT R0, R0, 0x3, RZ, 0xc0, !PT ;  /* 0x0000000300007812 */ /* 0x000fca00078ec0ff */
[----:B------:R3:W4:Y:S02]  /*150b0*/  SHFL.IDX PT, R14, R0, RZ, 0x1f ;  /* 0x00001fff000e7589 */ /* 0x00072400000e0000 */
.L_x_1307:
[----:B---3--:R-:W3:Y:S01]  /*150c0*/  LDL.LU R0, [R1] ;  /* 0x0000000001007983 */ /* 0x008ee20000300800 */
[----:B------:R-:W-:Y:S02]  /*150d0*/  PLOP3.LUT P1, PT, PT, PT, PT, 0x8, 0x0 ;  /* 0x000000000000781c */ /* 0x000fe40003f2e170 */
[----:B----4-:R-:W-:Y:S02]  /*150e0*/  ISETP.NE.AND P0, PT, R14, RZ, PT ;  /* 0x000000ff0e00720c */ /* 0x010fe40003f05270 */
[----:B---3--:R-:W-:-:S09]  /*150f0*/  LOP3.LUT R0, R0, 0xfffffffe, RZ, 0xc0, !PT ;  /* 0xfffffffe00007812 */ /* 0x008fd200078ec0ff */
[----:B------:R-:W-:-:S05]  /*15100*/  @P1 LOP3.LUT R0, R0, 0x1, RZ, 0xfc, !PT ;  /* 0x0000000100001812 */ /* 0x000fca00078efcff */
[----:B------:R3:W-:Y:S01]  /*15110*/  STL [R1], R0 ;  /* 0x0000000001007387 */ /* 0x0007e20000100800 */
[----:B------:R-:W-:Y:S05]  /*15120*/  @P0 BRA `(.L_x_1200) ;  /* 0x0000000400200947 */ /* 0x000fea0003800000 */
[----:B------:R-:W-:-:S03]  /*15130*/  UMOV UR4, 0xffffffff ;  /* 0xffffffff00047882 */ /* 0x000fc60000000000 */
[----:B------:R-:W-:Y:S05]  /*15140*/  BRA.DIV UR4, `(.L_x_1201) ;  /* 0x0000005204d47947 */ /* 0x000fea000b800000 */
[----:B------:R-:W-:-:S13]  /*15150*/  ELECT P6, URZ, PT ;  /* 0x00000000003f782f */ /* 0x000fda00038c0000 */
.L_x_1310:
[----:B------:R-:W-:Y:S05]  /*15160*/  @!P6 BRA `(.L_x_1200) ;  /* 0x000000040010e947 */ /* 0x000fea0003800000 */
[----:B------:R-:W-:-:S04]  /*15170*/  ISETP.NE.U32.AND P0, PT, R2, RZ, PT ;  /* 0x000000ff0200720c */ /* 0x000fc80003f05070 */
[----:B------:R-:W-:-:S13]  /*15180*/  ISETP.NE.AND.EX P0, PT, R3, RZ, PT, P0 ;  /* 0x000000ff0300720c */ /* 0x000fda0003f05300 */
[----:B------:R-:W-:Y:S05]  /*15190*/  @!P0 BRA `(.L_x_1202) ;  /* 0x0000000000448947 */ /* 0x000fea0003800000 */
[----:B------:R-:W4:Y:S01]  /*151a0*/  LDC R6, c[0x0][0x43c] ;  /* 0x00010f00ff067b82 */ /* 0x000f220000000800 */
[----:B------:R-:W-:Y:S01]  /*151b0*/  ULDC.64 UR4, c[0x0][0x428] ;  /* 0x00010a0000047ab9 */ /* 0x000fe20000000a00 */
[----:B----4-:R-:W-:-:S13]  /*151c0*/  ISETP.NE.AND P0, PT, R6, 0x1, PT ;  /* 0x000000010600780c */ /* 0x010fda0003f05270 */
[----:B01----:R-:W3:Y:S02]  /*151d0*/  @P0 LDC.64 R4, c[0x0][0x440] ;  /* 0x00011000ff040b82 */ /* 0x003ee40000000a00 */
[----:B---3--:R-:W-:-:S04]  /*151e0*/  @P0 IMAD.HI.U32 R0, R22, R4, RZ ;  /* 0x0000000416000227 */ /* 0x008fc800078e00ff */
        /* <DEDUP_REMOVED lines=12> */
.L_x_1202:
[----:B---3--:R-:W-:Y:S01]  /*152b0*/  IMAD R0, R18, 0x8, R17 ;  /* 0x0000000812007824 */ /* 0x008fe200078e0211 */
[----:B----4-:R-:W-:-:S04]  /*152c0*/  SHF.L.U32 R2, R28, 0x1f, RZ ;  /* 0x0000001f1c027819 */ /* 0x010fc800000006ff */
[----:B------:R-:W3:Y:S02]  /*152d0*/  SYNCS.PHASECHK.TRANS64.TRYWAIT P0, [R0+URZ+0x2d840], R2 ;  /* 0x02d84002000075a7 */ /* 0x000ee4000800017f */
[----:B---3--:R-:W-:Y:S05]  /*152e0*/  @!P0 BRA `(.L_x_1203) ;  /* 0x00000050008c8947 */ /* 0x008fea0003800000 */
.L_x_1311:
[----:B------:R-:W4:Y:S02]  /*152f0*/  S2R R3, SR_TID.X ;  /* 0x0000000000037919 */ /* 0x000f240000002100 */
[----:B----4-:R-:W-:-:S04]  /*15300*/  LOP3.LUT R3, R3, 0x7f, RZ, 0xc0, !PT ;  /* 0x0000007f03037812 */ /* 0x010fc800078ec0ff */
[----:B------:R-:W-:-:S13]  /*15310*/  ISETP.NE.AND P0, PT, R3, RZ, PT ;  /* 0x000000ff0300720c */ /* 0x000fda0003f05270 */
[----:B------:R-:W-:Y:S05]  /*15320*/  @P0 BRA `(.L_x_1204) ;  /* 0x00000000001c0947 */ /* 0x000fea0003800000 */
[----:B------:R-:W4:Y:S01]  /*15330*/  S2R R3, SR_TID.X ;  /* 0x0000000000037919 */ /* 0x000f220000002100 */
[----:B---3--:R-:W-:-:S04]  /*15340*/  IMAD.MOV.U32 R2, RZ, RZ, 0x6000 ;  /* 0x00006000ff027424 */ /* 0x008fc800078e00ff */
[----:B------:R3:W-:Y:S01]  /*15350*/  SYNCS.ARRIVE.TRANS64 RZ, [R0+URZ+0x2d830], R2 ;  /* 0x02d8300200ff79a7 */ /* 0x0007e2000800003f */
[----:B----4-:R-:W-:-:S04]  /*15360*/  LOP3.LUT R3, R3, 0x1f, RZ, 0xc0, !PT ;  /* 0x0000001f03037812 */ /* 0x010fc800078ec0ff */
[----:B------:R-:W-:-:S13]  /*15370*/  ISETP.NE.AND P0, PT, R3, RZ, PT ;  /* 0x000000ff0300720c */ /* 0x000fda0003f05270 */
[----:B---3--:R-:W-:Y:S05]  /*15380*/  @!P0 BRA `(.L_x_1204) ;  /* 0x0000000000048947 */ /* 0x008fea0003800000 */
[----:B------:R-:W-:Y:S01]  /*15390*/  BPT.TRAP 0x1 ;  /* 0x000000040000795c */ /* 0x000fe20000300000 */
.L_x_1204:
[----:B---3--:R-:W3:Y:S01]  /*153a0*/  LDL.LU R2, [R1] ;  /* 0x0000000001027983 */ /* 0x008ee20000300800 */
        /* <DEDUP_REMOVED lines=14> */
[----:B------:R-:W-:Y:S02]  /*15490*/  ULEA UR11, UR11, UR5, 0x7 ;  /* 0x000000050b0b7291 */ /* 0x000fe4000f8e383f */
[----:B------:R-:W-:Y:S02]  /*154a0*/  UIADD3 UR14, UR8, 0x15400, URZ ;  /* 0x00015400080e7890 */ /* 0x000fe4000fffe03f */
[----:B------:R-:W-:Y:S02]  /*154b0*/  UIADD3.X UR5, URZ, UR39, URZ, UP0, !UPT ;  /* 0x000000273f057290 */ /* 0x000fe400087fe43f */
[----:B------:R-:W-:Y:S02]  /*154c0*/  UIADD3 UR15, UR8, 0x17400, URZ ;  /* 0x00017400080f7890 */ /* 0x000fe4000fffe03f */
[----:B------:R-:W-:-:S03]  /*154d0*/  UIADD3 UR17, UR8, 0x19400, URZ ;  /* 0x0001940008117890 */ /* 0x000fc6000fffe03f */
[----:B------:R-:W-:Y:S01]  /*154e0*/  UMOV UR8, UR14 ;  /* 0x0000000e00087c82 */ /* 0x000fe20008000000 */
[----:B------:R-:W-:Y:S01]  /*154f0*/  UMOV UR14, 0x40 ;  /* 0x00000040000e7882 */ /* 0x000fe20000000000 */
[----:B------:R4:W-:Y:S02]  /*15500*/  UTMALDG.4D [UR8], [UR4], desc[UR6] ;  /* 0x00000608040075b4 */ /* 0x0009e40008019000 */
[----:B----4-:R-:W-:Y:S01]  /*15510*/  UMOV UR8, UR15 ;  /* 0x0000000f00087c82 */ /* 0x010fe20008000000 */
[----:B------:R-:W-:Y:S02]  /*15520*/  UMOV UR10, UR16 ;  /* 0x00000010000a7c82 */ /* 0x000fe40008000000 */
[----:B------:R4:W-:Y:S02]  /*15530*/  UTMALDG.4D [UR8], [UR4], desc[UR6] ;  /* 0x00000608040075b4 */ /* 0x0009e40008019000 */
[----:B----4-:R-:W-:Y:S01]  /*15540*/  UMOV UR8, UR17 ;  /* 0x0000001100087c82 */ /* 0x010fe20008000000 */
[----:B------:R-:W-:-:S02]  /*15550*/  UMOV UR10, UR14 ;  /* 0x0000000e000a7c82 */ /* 0x000fc40008000000 */
[----:B------:R4:W-:Y:S01]  /*15560*/  UTMALDG.4D [UR8], [UR4], desc[UR6] ;  /* 0x00000608040075b4 */ /* 0x0009e20008019000 */
[----:B---3--:R-:W-:-:S04]  /*15570*/  LOP3.LUT R2, R2, 0xfffffffe, RZ, 0xc0, !PT ;  /* 0xfffffffe02027812 */ /* 0x008fc800078ec0ff */
[----:B------:R-:W-:-:S05]  /*15580*/  @P0 LOP3.LUT R2, R2, 0x1, RZ, 0xfc, !PT ;  /* 0x0000000102020812 */ /* 0x000fca00078efcff */
[----:B------:R4:W-:Y:S01]  /*15590*/  STL [R1], R2 ;  /* 0x0000000201007387 */ /* 0x0009e20000100800 */
[----:B------:R-:W-:Y:S01]  /*155a0*/  NOP ;  /* 0x0000000000007918 */ /* 0x000fe20000000000 */
.L_x_1200:
[----:B------:R-:W5:Y:S01]  /*155b0*/  LDL.LU R3, [R1+0x10] ;  /* 0x0000100001037983 */ /* 0x000f620000300800 */
[----:B------:R-:W-:Y:S05]  /*155c0*/  WARPSYNC.ALL ;  /* 0x0000000000007948 */ /* 0x000fea0003800000 */
[----:B----4-:R-:W-:Y:S01]  /*155d0*/  ULDC.64 UR4, c[0x0][0x298] ;  /* 0x0000a60000047ab9 */ /* 0x010fe20000000a00 */
[----:B---3--:R-:W-:Y:S01]  /*155e0*/  VIADD R0, R17, 0xc400 ;  /* 0x0000c40011007836 */ /* 0x008fe20000000000 */
[----:B------:R-:W-:Y:S01]  /*155f0*/  ULDC.64 UR6, c[0x0][0xa00] ;  /* 0x0002800000067ab9 */ /* 0x000fe20000000a00 */
[----:B------:R-:W-:Y:S01]  /*15600*/  BSSY B6, `(.L_x_1205) ;  /* 0x0000022000067945 */ /* 0x000fe20003800000 */
[----:B------:R-:W-:Y:S01]  /*15610*/  BAR.SYNC.DEFER_BLOCKING 0x8, 0x200 ;  /* 0x0208000000007b1d */ /* 0x000fe20000010000 */
[----:B------:R-:W-:-:S02]  /*15620*/  ISETP.NE.U32.AND P0, PT, RZ, UR6, PT ;  /* 0x00000006ff007c0c */ /* 0x000fc4000bf05070 */
[----:B------:R-:W-:Y:S02]  /*15630*/  LOP3.LUT P1, RZ, R0, 0x1bf, RZ, 0xc0, !PT ;  /* 0x000001bf00ff7812 */ /* 0x000fe4000782c0ff */
[----:B------:R-:W-:Y:S02]  /*15640*/  ISETP.NE.AND.EX P0, PT, RZ, UR7, PT, P0 ;  /* 0x00000007ff007c0c */ /* 0x000fe4000bf05300 */
[----:B-----5:R-:W-:Y:S01]  /*15650*/  SHF.R.S32.HI R2, RZ, 0x1f, R3 ;  /* 0x0000001fff027819 */ /* 0x020fe20000011403 */
[----:B01----:R-:W-:-:S04]  /*15660*/  IMAD.WIDE.U32 R4, R3, UR4, RZ ;  /* 0x0000000403047c25 */ /* 0x003fc8000f8e00ff */
[----:B------:R-:W-:Y:S01]  /*15670*/  IMAD R2, R2, UR4, RZ ;  /* 0x0000000402027c24 */ /* 0x000fe2000f8e02ff */
[----:B------:R0:W-:Y:S03]  /*15680*/  STL.64 [R1+0x28], R4 ;  /* 0x0000280401007387 */ /* 0x0001e60000100a00 */
[----:B------:R-:W-:Y:S01]  /*15690*/  IMAD R0, R3, UR5, R2 ;  /* 0x0000000503007c24 */ /* 0x000fe2000f8e0202 */
[----:B------:R-:W-:-:S03]  /*156a0*/  SHF.R.S32.HI R2, RZ, 0x1f, R27 ;  /* 0x0000001fff027819 */ /* 0x000fc6000001141b */
[----:B------:R-:W-:Y:S01]  /*156b0*/  IMAD.IADD R3, R5, 0x1, R0 ;  /* 0x0000000105037824 */ /* 0x000fe200078e0200 */
[----:B------:R-:W-:Y:S02]  /*156c0*/  SEL R0, R27, RZ, !P0 ;  /* 0x000000ff1b007207 */ /* 0x000fe40004000000 */
[----:B------:R-:W-:Y:S02]  /*156d0*/  SEL R2, R2, RZ, !P0 ;  /* 0x000000ff02027207 */ /* 0x000fe40004000000 */
        /* <DEDUP_REMOVED lines=19> */
[----:B0-----:R-:W-:Y:S05]  /*15810*/  CALL.ABS.NOINC R2 ;  /* 0x0000000002007343 */ /* 0x001fea0003c00000 */
.L_x_1206:
[----:B------:R-:W-:Y:S05]  /*15820*/  BSYNC B6 ;  /* 0x0000000000067941 */ /* 0x000fea0003800000 */
.L_x_1205:
[----:B------:R-:W3:Y:S01]  /*15830*/  LDL.LU R20, [R1+0x34] ;  /* 0x0000340001147983 */ /* 0x000ee20000300800 */
[----:B------:R-:W-:Y:S01]  /*15840*/  ULDC.64 UR6, c[0x0][0x2e0] ;  /* 0x0000b80000067ab9 */ /* 0x000fe20000000a00 */
[----:B------:R-:W-:Y:S01]  /*15850*/  ULDC.64 UR4, c[0x0][0x2d8] ;  /* 0x0000b60000047ab9 */ /* 0x000fe20000000a00 */
[----:B------:R-:W1:Y:S01]  /*15860*/  LDC R9, c[0x0][0x448] ;  /* 0x00011200ff097b82 */ /* 0x000e620000000800 */
[----:B0-----:R-:W3:Y:S01]  /*15870*/  LDL.LU.64 R2, [R1+0x28] ;  /* 0x0000280001027983 */ /* 0x001ee20000300a00 */
[----:B------:R-:W-:-:S03]  /*15880*/  ULDC.64 UR8, c[0x0][0x280] ;  /* 0x0000a00000087ab9 */ /* 0x000fc60000000a00 */
[----:B------:R-:W4:Y:S04]  /*15890*/  LDL.LU R21, [R1+0x38] ;  /* 0x0000380001157983 */ /* 0x000f280000300800 */
[----:B------:R-:W2:Y:S04]  /*158a0*/  LDL.LU R4, [R1+0x10] ;  /* 0x0000100001047983 */ /* 0x000ea80000300800 */
[----:B------:R-:W2:Y:S01]  /*158b0*/  LDL R10, [R1+0x8] ;  /* 0x00000800010a7983 */ /* 0x000ea20000100800 */
[----:B------:R-:W0:Y:S01]  /*158c0*/  S2R R11, SR_TID.X ;  /* 0x00000000000b7919 */ /* 0x000e220000002100 */
[----:B-1----:R-:W-:-:S13]  /*158d0*/  ISETP.NE.AND P1, PT, R9, 0x1, PT ;  /* 0x000000010900780c */ /* 0x002fda0003f25270 */
[----:B------:R-:W1:Y:S08]  /*158e0*/  @P1 LDC R6, c[0x0][0x450] ;  /* 0x00011400ff061b82 */ /* 0x000e700000000800 */
[----:B------:R-:W1:Y:S01]  /*158f0*/  @P1 LDC R8, c[0x0][0x450] ;  /* 0x00011400ff081b82 */ /* 0x000e620000000800 */
[----:B---3--:R-:W-:Y:S02]  /*15900*/  IMAD.MOV.U32 R3, RZ, RZ, R20 ;  /* 0x000000ffff037224 */ /* 0x008fe400078e0014 */
[----:B------:R-:W3:Y:S01]  /*15910*/  S2R R20, SR_TID.X ;  /* 0x0000000000147919 */ /* 0x000ee20000002100 */
[----:B----4-:R-:W-:-:S02]  /*15920*/  IMAD R0, R21, UR6, RZ ;  /* 0x0000000615007c24 */ /* 0x010fc4000f8e02ff */
[----:B------:R-:W-:-:S04]  /*15930*/  IMAD.WIDE.U32 R2, R16, UR4, R2 ;  /* 0x0000000410027c25 */ /* 0x000fc8000f8e0002 */
[----:B------:R-:W-:Y:S01]  /*15940*/  IMAD R3, R16, UR5, R3 ;  /* 0x0000000510037c24 */ /* 0x000fe2000f8e0203 */
[----:B------:R-:W-:Y:S01]  /*15950*/  ULDC.64 UR4, c[0x0][0x2d0] ;  /* 0x0000b40000047ab9 */ /* 0x000fe20000000a00 */
[C---:B--2---:R-:W-:Y:S02]  /*15960*/  IMAD R0, R4.reuse, UR7, R0 ;  /* 0x0000000704007c24 */ /* 0x044fe4000f8e0200 */
[----:B------:R-:W-:Y:S01]  /*15970*/  IMAD.WIDE.U32 R2, R4, UR6, R2 ;  /* 0x0000000604027c25 */ /* 0x000fe2000f8e0002 */
        /* <DEDUP_REMOVED lines=8> */
[----:B------:R-:W-:Y:S01]  /*15a00*/  IMAD.IADD R0, R20, 0x1, R10 ;  /* 0x0000000114007824 */ /* 0x000fe200078e020a */
[----:B------:R-:W-:Y:S01]  /*15a10*/  LOP3.LUT R21, R21, 0x18, RZ, 0xc0, !PT ;  /* 0x0000001815157812 */ /* 0x000fe200078ec0ff */
[----:B------:R-:W-:Y:S02]  /*15a20*/  IMAD.SHL.U32 R20, R11, 0x8, RZ ;  /* 0x000000080b147824 */ /* 0x000fe400078e00ff */
[----:B--2---:R-:W-:-:S03]  /*15a30*/  @P1 IMAD.HI.U32 R5, R0, R4, RZ ;  /* 0x0000000400051227 */ /* 0x004fc600078e00ff */
[----:B------:R-:W-:Y:S01]  /*15a40*/  LOP3.LUT R20, R20, 0x18, RZ, 0xc0, !PT ;  /* 0x0000001814147812 */ /* 0x000fe200078ec0ff */
[----:B------:R-:W-:Y:S01]  /*15a50*/  IMAD.MOV.U32 R4, RZ, RZ, R0 ;  /* 0x000000ffff047224 */ /* 0x000fe200078e0000 */
[----:B-1----:R-:W-:Y:S02]  /*15a60*/  @P1 SHF.R.U32.HI R4, RZ, R6, R5 ;  /* 0x00000006ff041219 */ /* 0x002fe40000011605 */
[C---:B------:R-:W-:Y:S02]  /*15a70*/  LOP3.LUT R12, R20.reuse, 0x20, RZ, 0xfc, !PT ;  /* 0x00000020140c7812 */ /* 0x040fe400078efcff */
[----:B------:R-:W-:Y:S01]  /*15a80*/  LOP3.LUT R11, R20, 0x40, RZ, 0xfc, !PT ;  /* 0x00000040140b7812 */ /* 0x000fe200078efcff */
[--C-:B------:R-:W-:Y:S01]  /*15a90*/  IMAD.MOV R6, RZ, RZ, -R4.reuse ;  /* 0x000000ffff067224 */ /* 0x100fe200078e0a04 */
[----:B------:R0:W5:Y:S01]  /*15aa0*/  LDL R20, [R1+0x4] ;  /* 0x0000040001147983 */ /* 0x0001620000100800 */
[----:B------:R-:W-:Y:S02]  /*15ab0*/  SHF.R.S32.HI R5, RZ, 0x1f, R4 ;  /* 0x0000001fff057819 */ /* 0x000fe40000011404 */
[----:B------:R-:W-:-:S02]  /*15ac0*/  IMAD R6, R9, R6, R0 ;  /* 0x0000000609067224 */ /* 0x000fc400078e0200 */
[----:B------:R-:W-:Y:S02]  /*15ad0*/  VIADD R0, R0, 0x80 ;  /* 0x0000008000007836 */ /* 0x000fe40000000000 */
[----:B------:R-:W-:-:S04]  /*15ae0*/  IMAD R5, R5, UR4, RZ ;  /* 0x0000000405057c24 */ /* 0x000fc8000f8e02ff */
[C---:B------:R-:W-:Y:S02]  /*15af0*/  IMAD R7, R4.reuse, UR5, R5 ;  /* 0x0000000504077c24 */ /* 0x040fe4000f8e0205 */
[----:B------:R-:W-:-:S04]  /*15b00*/  IMAD.WIDE.U32 R4, R4, UR4, R2 ;  /* 0x0000000404047c25 */ /* 0x000fc8000f8e0002 */
[----:B------:R-:W-:Y:S01]  /*15b10*/  IMAD.IADD R5, R5, 0x1, R7 ;  /* 0x0000000105057824 */ /* 0x000fe200078e0207 */
[----:B------:R-:W-:Y:S01]  /*15b20*/  SHF.R.S32.HI R7, RZ, 0x1f, R6 ;  /* 0x0000001fff077819 */ /* 0x000fe20000011406 */
[----:B------:R-:W-:-:S04]  /*15b30*/  IMAD.WIDE.U32 R4, R6, UR6, R4 ;  /* 0x0000000606047c25 */ /* 0x000fc8000f8e0004 */
[----:B------:R-:W-:-:S04]  /*15b40*/  IMAD R7, R7, UR6, RZ ;  /* 0x0000000607077c24 */ /* 0x000fc8000f8e02ff */
[----:B------:R-:W-:Y:S01]  /*15b50*/  IMAD R7, R6, UR7, R7 ;  /* 0x0000000706077c24 */ /* 0x000fe2000f8e0207 */
[----:B------:R-:W-:-:S03]  /*15b60*/  LEA R6, P0, R4, UR8, 0x1 ;  /* 0x0000000804067c11 */ /* 0x000fc6000f8008ff */
[----:B------:R-:W-:Y:S02]  /*15b70*/  IMAD.IADD R5, R5, 0x1, R7 ;  /* 0x0000000105057824 */ /* 0x000fe400078e0207 */
[----:B------:R-:W1:Y:S03]  /*15b80*/  @P1 LDC R7, c[0x0][0x44c] ;  /* 0x00011300ff071b82 */ /* 0x000e660000000800 */
[----:B------:R-:W-:Y:S01]  /*15b90*/  LEA.HI.X R4, R4, UR9, R5, 0x1, P0 ;  /* 0x0000000904047c11 */ /* 0x000fe200080f0c05 */
[----:B------:R-:W-:Y:S02]  /*15ba0*/  IMAD.MOV.U32 R5, RZ, RZ, R0 ;  /* 0x000000ffff057224 */ /* 0x000fe400078e0000 */
[----:B-1----:R-:W-:-:S05]  /*15bb0*/  @P1 IMAD.HI.U32 R7, R0, R7, RZ ;  /* 0x0000000700071227 */ /* 0x002fca00078e00ff */
        /* <DEDUP_REMOVED lines=18> */
[----:B------:R-:W-:-:S04]  /*15ce0*/  UMOV UR4, 0xffffffff ;  /* 0xffffffff00047882 */ /* 0x000fc80000000000 */
[----:B------:R-:W-:Y:S01]  /*15cf0*/  LEA.HI.X R7, R2, UR9, R5, 0x1, P3 ;  /* 0x0000000902077c11 */ /* 0x000fe200098f0c05 */
[----:B0-----:R-:W-:Y:S06]  /*15d00*/  BRA.DIV UR4, `(.L_x_1207) ;  /* 0x0000004a04187947 */ /* 0x001fec000b800000 */
[----:B------:R-:W0:Y:S02]  /*15d10*/  S2R R3, SR_TID.X ;  /* 0x0000000000037919 */ /* 0x000e240000002100 */
[----:B0-----:R-:W-:Y:S02]  /*15d20*/  LOP3.LUT R10, R3, 0x7f, RZ, 0xc0, !PT ;  /* 0x0000007f030a7812 */ /* 0x001fe400078ec0ff */
[----:B------:R-:W2:Y:S04]  /*15d30*/  LDL.LU R3, [R1+0xc] ;  /* 0x00000c0001037983 */ /* 0x000ea80000300800 */
[----:B------:R-:W3:Y:S01]  /*15d40*/  LDL.LU R11, [R1+0x8] ;  /* 0x00000800010b7983 */ /* 0x000ee20000300800 */
[----:B------:R-:W-:-:S03]  /*15d50*/  SHF.R.U32.HI R10, RZ, 0x2, R10 ;  /* 0x00000002ff0a7819 */ /* 0x000fc6000001160a */
[----:B------:R-:W-:Y:S01]  /*15d60*/  SHFL.IDX PT, R2, R4, RZ, 0x1c1f ;  /* 0x001c1fff04027589 */ /* 0x000fe200000e0000 */
[----:B--2---:R-:W-:-:S03]  /*15d70*/  IMAD R5, R3, R9, RZ ;  /* 0x0000000903057224 */ /* 0x004fc600078e02ff */
[----:B------:R-:W0:Y:S01]  /*15d80*/  SHFL.IDX PT, R3, R6, RZ, 0x1c1f ;  /* 0x001c1fff06037589 */ /* 0x000e2200000e0000 */
[----:B---3--:R-:W-:-:S05]  /*15d90*/  IMAD.IADD R0, R10, 0x1, R11 ;  /* 0x000000010a007824 */ /* 0x008fca00078e020b */
        /* <DEDUP_REMOVED lines=36> */
[----:B------:R-:W-:-:S05]  /*15fe0*/  VIADD R2, R0, 0x80 ;  /* 0x0000008000027836 */ /* 0x000fca0000000000 */
[----:B------:R-:W-:Y:S01]  /*15ff0*/  ISETP.GE.AND P3, PT, R2, R5, PT ;  /* 0x000000050200720c */ /* 0x000fe20003f66270 */
[----:B------:R-:W-:-:S05]  /*16000*/  VIADD R2, R0, 0x60 ;  /* 0x0000006000027836 */ /* 0x000fca0000000000 */
[----:B------:R-:W-:Y:S02]  /*16010*/  ISETP.GE.AND P4, PT, R2, R5, PT ;  /* 0x000000050200720c */ /* 0x000fe40003f86270 */
[----:B------:R-:W-:Y:S04]  /*16020*/  SHFL.IDX PT, R2, R7, RZ, 0x1c1f ;  /* 0x001c1fff07027589 */ /* 0x000fe800000e0000 */
[----:B------:R-:W-:Y:S07]  /*16030*/  SHFL.IDX PT, R7, R7, 0x1, 0x1c1f ;  /* 0x003c1f0007077f89 */ /* 0x000fee00000e0000 */
[----:B0-----:R-:W-:-:S05]  /*16040*/  @!P4 LEA R3, P5, R21, R3, 0x1 ;  /* 0x000000031503c211 */ /* 0x001fca00078a08ff */
[----:B------:R-:W-:Y:S02]  /*16050*/  @!P4 IMAD.X R9, RZ, RZ, R4, P5 ;  /* 0x000000ffff09c224 */ /* 0x000fe400028e0604 */
[----:B------:R-:W0:Y:S02]  /*16060*/  SHFL.IDX PT, R4, R8, RZ, 0x1c1f ;  /* 0x001c1fff08047589 */ /* 0x000e2400000e0000 */
[----:B0-----:R-:W-:-:S05]  /*16070*/  @!P3 LEA R4, P5, R21, R4, 0x1 ;  /* 0x000000041504b211 */ /* 0x001fca00078a08ff */
[----:B------:R-:W-:Y:S02]  /*16080*/  @!P3 IMAD.X R6, RZ, RZ, R2, P5 ;  /* 0x000000ffff06b224 */ /* 0x000fe400028e0602 */
[----:B------:R-:W-:Y:S02]  /*16090*/  @!P4 IMAD.MOV.U32 R2, RZ, RZ, R3 ;  /* 0x000000ffff02c224 */ /* 0x000fe400078e0003 */
[----:B------:R-:W-:-:S05]  /*160a0*/  @!P4 IMAD.MOV.U32 R3, RZ, RZ, R9 ;  /* 0x000000ffff03c224 */ /* 0x000fca00078e0009 */
[----:B------:R-:W-:Y:S04]  /*160b0*/  @!P4 LDGSTS.E.BYPASS.LTC128B.128 [R20+0xdc00], desc[UR52][R2.64], !P2 ;  /* 0x0dc000000214cfae */ /* 0x000fe8000d101d74 */
[----:B------:R-:W-:Y:S04]  /*160c0*/  @!P4 LDGSTS.E.BYPASS.LTC128B.128 [R20+0x10c00], desc[UR52][R2.64+0x40], !P1 ;  /* 0x10c000400214cfae */ /* 0x000fe8000c901d74 */
[----:B------:R0:W-:Y:S02]  /*160d0*/  @!P4 LDGSTS.E.BYPASS.LTC128B.128 [R20+0x13c00], desc[UR52][R2.64+0x80], !P0 ;  /* 0x13c000800214cfae */ /* 0x0001e4000c101d74 */
[----:B0-----:R-:W-:-:S02]  /*160e0*/  @!P3 IMAD.MOV.U32 R2, RZ, RZ, R4 ;  /* 0x000000ffff02b224 */ /* 0x001fc400078e0004 */
[----:B------:R-:W-:-:S05]  /*160f0*/  @!P3 IMAD.MOV.U32 R3, RZ, RZ, R6 ;  /* 0x000000ffff03b224 */ /* 0x000fca00078e0006 */
[----:B------:R-:W-:Y:S04]  /*16100*/  @!P3 LDGSTS.E.BYPASS.LTC128B.128 [R20+0xe400], desc[UR52][R2.64], !P2 ;  /* 0x0e4000000214bfae */ /* 0x000fe8000d101d74 */
[----:B------:R-:W-:Y:S04]  /*16110*/  @!P3 LDGSTS.E.BYPASS.LTC128B.128 [R20+0x11400], desc[UR52][R2.64+0x40], !P1 ;  /* 0x114000400214bfae */ /* 0x000fe8000c901d74 */
[----:B------:R0:W-:Y:S04]  /*16120*/  @!P3 LDGSTS.E.BYPASS.LTC128B.128 [R20+0x14400], desc[UR52][R2.64+0x80], !P0 ;  /* 0x144000800214bfae */ /* 0x0001e8000c101d74 */
[----:B0-----:R0:W1:Y:S02]  /*16130*/  SHFL.IDX PT, R2, R8, 0x1, 0x1c1f ;  /* 0x003c1f0008027f89 */ /* 0x00106400000e0000 */
.L_x_1324:
[----:B------:R-:W-:Y:S02]  /*16140*/  VIADD R0, R0, 0xa0 ;  /* 0x000000a000007836 */ /* 0x000fe40000000000 */
[----:B0-----:R-:W-:-:S03]  /*16150*/  VIADD R8, R17, 0x2d800 ;  /* 0x0002d80011087836 */ /* 0x001fc60000000000 */
        /* <DEDUP_REMOVED lines=11> */
.L_x_1208:
[----:B------:R-:W-:Y:S02]  /*16210*/  PLOP3.LUT P1, PT, P1, P0, PT, 0xa2, 0x0 ;  /* 0x000000000000781c */ /* 0x000fe40000f21472 */
[----:B------:R-:W-:-:S08]  /*16220*/  @P0 R2UR P1, UR4, R17 ;  /* 0x00000000110402ca */ /* 0x000fd00000020000 */
[----:B------:R-:W-:-:S05]  /*16230*/  @P0 PLOP3.LUT P0, PT, P1, PT, PT, 0x80, 0x0 ;  /* 0x000000000000081c */ /* 0x000fca0000f0f070 */
[----:B------:R-:W-:Y:S01]  /*16240*/  @!P1 SYNCS.ARRIVE.TRANS64.RED.A0T1 RZ, [UR4+0x2d800], RZ ;  /* 0x02d800ffffff99a7 */ /* 0x000fe20008200404 */
[----:B------:R-:W-:Y:S07]  /*16250*/  @!P1 ARRIVES.LDGSTSBAR.64.TRANSCNT [UR4+0x2d800] ;  /* 0x02d80000ff0099b0 */ /* 0x000fee0008000a84 */
[----:B------:R-:W-:Y:S05]  /*16260*/  @P0 BRA.U.ANY `(.L_x_1208) ;  /* 0xfffffffd00e80947 */ /* 0x000fea000393ffff */
[----:B0-----:R-:W2:Y:S02]  /*16270*/  LDL.LU R2, [R1+0x24] ;  /* 0x0000240001027983 */ /* 0x001ea40000300800 */
        /* <DEDUP_REMOVED lines=9> */
[----:B------:R-:W1:Y:S03]  /*16310*/  SYNCS.PHASECHK.TRANS64.TRYWAIT P0, [R17+URZ+0x2d820], R0 ;  /* 0x02d82000110075a7 */ /* 0x000e66000800017f */
[----:B01----:R-:W-:Y:S05]  /*16320*/  @!P0 BRA `(.L_x_1210) ;  /* 0x0000004800b48947 */ /* 0x003fea0003800000 */
.L_x_1325:
[----:B------:R-:W-:Y:S05]  /*16330*/  BSYNC B0 ;  /* 0x0000000000007941 */ /* 0x000fea0003800000 */
.L_x_1209:
[----:B------:R-:W0:Y:S01]  /*16340*/  LDL R2, [R1+0x1c] ;  /* 0x00001c0001027983 */ /* 0x000e220000100800 */
[----:B------:R-:W-:Y:S01]  /*16350*/  BSSY B0, `(.L_x_1211) ;  /* 0x0000233000007945 */ /* 0x000fe20003800000 */
[----:B0-----:R-:W-:-:S05]  /*16360*/  VIADD R0, R2, 0xfffffffe ;  /* 0xfffffffe02007836 */ /* 0x001fca0000000000 */
[----:B------:R-:W-:-:S13]  /*16370*/  ISETP.GE.AND P0, PT, R0, R29, PT ;  /* 0x0000001d0000720c */ /* 0x000fda0003f06270 */
[----:B------:R-:W-:Y:S05]  /*16380*/  @!P0 BRA `(.L_x_1212) ;  /* 0x0000002000bc8947 */ /* 0x000fea0003800000 */
[----:B------:R-:W2:Y:S04]  /*16390*/  LDL.LU R2, [R1+0x30] ;  /* 0x0000300001027983 */ /* 0x000ea80000300800 */
[----:B------:R-:W3:Y:S04]  /*163a0*/  LDL.LU R6, [R1+0x18] ;  /* 0x0000180001067983 */ /* 0x000ee80000300800 */
[----:B------:R-:W4:Y:S04]  /*163b0*/  LDL.LU R3, [R1+0x3c] ;  /* 0x00003c0001037983 */ /* 0x000f280000300800 */
[----:B------:R-:W5:Y:S04]  /*163c0*/  LDL.LU R5, [R1+0x14] ;  /* 0x0000140001057983 */ /* 0x000f680000300800 */
[----:B------:R-:W5:Y:S01]  /*163d0*/  LDL.LU R4, [R1+0x40] ;  /* 0x0000400001047983 */ /* 0x000f620000300800 */
[----:B------:R-:W-:Y:S01]  /*163e0*/  BSSY B2, `(.L_x_1213) ;  /* 0x00000c3000027945 */ /* 0x000fe20003800000 */
[----:B--2---:R-:W-:-:S04]  /*163f0*/  VIADD R2, R2, 0x1 ;  /* 0x0000000102027836 */ /* 0x004fc80000000000 */
[----:B---3--:R-:W-:Y:S01]  /*16400*/  IMAD R2, R2, R6, RZ ;  /* 0x0000000602027224 */ /* 0x008fe200078e02ff */
[----:B----4-:R-:W-:-:S04]  /*16410*/  LOP3.LUT R3, RZ, R3, RZ, 0x33, !PT ;  /* 0x00000003ff037212 */ /* 0x010fc800078e33ff */
[----:B------:R-:W-:-:S04]  /*16420*/  LOP3.LUT R2, RZ, R2, RZ, 0x33, !PT ;  /* 0x00000002ff027212 */ /* 0x000fc800078e33ff */
[----:B-----5:R-:W-:Y:S02]  /*16430*/  VIADDMNMX R2, R2, -R5, R3, !PT ;  /* 0x8000000502027246 */ /* 0x020fe40007800103 */
[----:B------:R-:W-:-:S04]  /*16440*/  LOP3.LUT R3, RZ, R4, RZ, 0x33, !PT ;  /* 0x00000004ff037212 */ /* 0x000fc800078e33ff */
[----:B------:R-:W-:Y:S02]  /*16450*/  VIMNMX R6, R2, R3, !PT ;  /* 0x0000000302067248 */ /* 0x000fe40007fe0100 */
[----:B------:R-:W-:-:S04]  /*16460*/  LOP3.LUT R3, RZ, R29, RZ, 0x33, !PT ;  /* 0x0000001dff037212 */ /* 0x000fc800078e33ff */
[----:B------:R-:W-:Y:S02]  /*16470*/  VIADDMNMX R10, R6, 0x2, R3, !PT ;  /* 0x00000002060a7846 */ /* 0x000fe40007800103 */
[----:B------:R-:W-:-:S05]  /*16480*/  LOP3.LUT R3, RZ, R6, RZ, 0x33, !PT ;  /* 0x00000006ff037212 */ /* 0x000fca00078e33ff */
        /* <DEDUP_REMOVED lines=35> */
.L_x_1217:
[----:B------:R-:W-:Y:S01]  /*166c0*/  IMAD R3, R7, 0x8, R17 ;  /* 0x0000000807037824 */ /* 0x000fe200078e0211 */
[----:B------:R-:W-:Y:S01]  /*166d0*/  SHF.L.U32 R2, R9, 0x1f, RZ ;  /* 0x0000001f09027819 */ /* 0x000fe200000006ff */
[----:B------:R-:W-:Y:S03]  /*166e0*/  BSSY B3, `(.L_x_1218) ;  /* 0x0000003000037945 */ /* 0x000fe60003800000 */
[----:B------:R-:W1:Y:S02]  /*166f0*/  SYNCS.PHASECHK.TRANS64.TRYWAIT P0, [R3+URZ+0x2d840], R2 ;  /* 0x02d84002030075a7 */ /* 0x000e64000800017f */
[----:B-1----:R-:W-:Y:S05]  /*16700*/  @!P0 BRA `(.L_x_1219) ;  /* 0x0000004400d08947 */ /* 0x002fea0003800000 */
.L_x_1326:
[----:B------:R-:W-:Y:S05]  /*16710*/  BSYNC B3 ;  /* 0x0000000000037941 */ /* 0x000fea0003800000 */
.L_x_1218:
        /* <DEDUP_REMOVED lines=12> */
.L_x_1221:
[----:B------:R-:W-:Y:S05]  /*167e0*/  BSYNC B3 ;  /* 0x0000000000037941 */ /* 0x000fea0003800000 */
.L_x_1220:
        /* <DEDUP_REMOVED lines=11> */
.L_x_1222:
        /* <DEDUP_REMOVED lines=16> */
.L_x_1223:
        /* <DEDUP_REMOVED lines=16> */
.L_x_1224:
        /* <DEDUP_REMOVED lines=15> */
.L_x_1327:
[----:B------:R-:W-:Y:S05]  /*16b90*/  BSYNC B3 ;  /* 0x0000000000037941 */ /* 0x000fea0003800000 */
.L_x_1225:
        /* <DEDUP_REMOVED lines=12> */
.L_x_1228:
[----:B------:R-:W-:Y:S05]  /*16c60*/  BSYNC B3 ;  /* 0x0000000000037941 */ /* 0x000fea0003800000 */
.L_x_1227:
        /* <DEDUP_REMOVED lines=11> */
.L_x_1229:
        /* <DEDUP_REMOVED lines=15> */
.L_x_1230:
        /* <DEDUP_REMOVED lines=15> */
.L_x_1231:
        /* <DEDUP_REMOVED lines=12> */
.L_x_1216:
[----:B------:R-:W-:Y:S05]  /*16fc0*/  BSYNC B1 ;  /* 0x0000000000017941 */ /* 0x000fea0003800000 */
.L_x_1215:
[----:B------:R-:W2:Y:S01]  /*16fd0*/  LDL.LU R0, [R1+0x1c] ;  /* 0x00001c0001007983 */ /* 0x000ea20000300800 */
[----:B------:R-:W-:Y:S02]  /*16fe0*/  IMAD.MOV.U32 R18, RZ, RZ, R7 ;  /* 0x000000ffff127224 */ /* 0x000fe400078e0007 */
[----:B------:R-:W-:Y:S02]  /*16ff0*/  IMAD.MOV.U32 R28, RZ, RZ, R9 ;  /* 0x000000ffff1c7224 */ /* 0x000fe400078e0009 */
[----:B--2---:R-:W-:-:S07]  /*17000*/  VIADD R0, R0, 0xfffffffd ;  /* 0xfffffffd00007836 */ /* 0x004fce0000000000 */
.L_x_1214:
[----:B------:R-:W-:Y:S05]  /*17010*/  BSYNC B2 ;  /* 0x0000000000027941 */ /* 0x000fea0003800000 */
.L_x_1213:
[----:B------:R-:W-:-:S05]  /*17020*/  VIADD R3, R10, 0xfffffffe ;  /* 0xfffffffe0a037836 */ /* 0x000fca0000000000 */
[----:B------:R-:W-:-:S13]  /*17030*/  ISETP.NE.AND P0, PT, R3, R6, PT ;  /* 0x000000060300720c */ /* 0x000fda0003f05270 */
[----:B------:R-:W-:Y:S05]  /*17040*/  @!P0 BRA `(.L_x_1212) ;  /* 0x00000014008c8947 */ /* 0x000fea0003800000 */
[----:B------:R-:W-:-:S07]  /*17050*/  IMAD.MOV.U32 R4, RZ, RZ, R19 ;  /* 0x000000ffff047224 */ /* 0x000fce00078e0013 */
.L_x_1266:
        /* <DEDUP_REMOVED lines=32> */
.L_x_1234:
[----:B------:R-:W-:Y:S01]  /*17260*/  IMAD R3, R6, 0x8, R17 ;  /* 0x0000000806037824 */ /* 0x000fe200078e0211 */
[----:B------:R-:W-:Y:S01]  /*17270*/  SHF.L.U32 R2, R7, 0x1f, RZ ;  /* 0x0000001f07027819 */ /* 0x000fe200000006ff */
[----:B------:R-:W-:Y:S03]  /*17280*/  BSSY B2, `(.L_x_1235) ;  /* 0x0000003000027945 */ /* 0x000fe60003800000 */
[----:B------:R-:W1:Y:S02]  /*17290*/  SYNCS.PHASECHK.TRANS64.TRYWAIT P0, [R3+URZ+0x2d840], R2 ;  /* 0x02d84002030075a7 */ /* 0x000e64000800017f */
[----:B-1----:R-:W-:Y:S05]  /*172a0*/  @!P0 BRA `(.L_x_1236) ;  /* 0x0000003c00108947 */ /* 0x002fea0003800000 */
.L_x_1328:
[----:B------:R-:W-:Y:S05]  /*172b0*/  BSYNC B2 ;  /* 0x0000000000027941 */ /* 0x000fea0003800000 */
.L_x_1235:
        /* <DEDUP_REMOVED lines=12> */
.L_x_1238:
[----:B------:R-:W-:Y:S05]  /*17380*/  BSYNC B2 ;  /* 0x0000000000027941 */ /* 0x000fea0003800000 */
.L_x_1237:
        /* <DEDUP_REMOVED lines=11> */
.L_x_1239:
        /* <DEDUP_REMOVED lines=16> */
.L_x_1240:
        /* <DEDUP_REMOVED lines=16> */
.L_x_1241:
        /* <DEDUP_REMOVED lines=15> */
.L_x_1329:
[----:B------:R-:W-:Y:S05]  /*17730*/  BSYNC B2 ;  /* 0x0000000000027941 */ /* 0x000fea0003800000 */
.L_x_1242:
        /* <DEDUP_REMOVED lines=11> */
.L_x_1245:
[----:B------:R-:W-:Y:S05]  /*177f0*/  BSYNC B2 ;  /* 0x0000000000027941 */ /* 0x000fea0003800000 */
.L_x_1244:
        /* <DEDUP_REMOVED lines=10> */
.L_x_1246:
        /* <DEDUP_REMOVED lines=15> */
.L_x_1247:
        /* <DEDUP_REMOVED lines=15> */
.L_x_1248:
        /* <DEDUP_REMOVED lines=12> */
.L_x_1233:
[----:B------:R-:W-:Y:S05]  /*17b40*/  BSYNC B1 ;  /* 0x0000000000017941 */ /* 0x000fea0003800000 */
.L_x_1232:
        /* <DEDUP_REMOVED lines=32> */
.L_x_1251:
[----:B------:R-:W-:Y:S01]  /*17d50*/  IMAD R2, R18, 0x8, R17 ;  /* 0x0000000812027824 */ /* 0x000fe200078e0211 */
[----:B------:R-:W-:Y:S01]  /*17d60*/  SHF.L.U32 R3, R28, 0x1f, RZ ;  /* 0x0000001f1c037819 */ /* 0x000fe200000006ff */
[----:B------:R-:W-:Y:S03]  /*17d70*/  BSSY B2, `(.L_x_1252) ;  /* 0x0000003000027945 */ /* 0x000fe60003800000 */
[----:B------:R-:W1:Y:S02]  /*17d80*/  SYNCS.PHASECHK.TRANS64.TRYWAIT P0, [R2+URZ+0x2d840], R3 ;  /* 0x02d84003020075a7 */ /* 0x000e64000800017f */
[----:B-1----:R-:W-:Y:S05]  /*17d90*/  @!P0 BRA `(.L_x_1253) ;  /* 0x00000030007c8947 */ /* 0x002fea0003800000 */
.L_x_1330:
[----:B------:R-:W-:Y:S05]  /*17da0*/  BSYNC B2 ;  /* 0x0000000000027941 */ /* 0x000fea0003800000 */
.L_x_1252:
        /* <DEDUP_REMOVED lines=12> */
.L_x_1255:
[----:B------:R-:W-:Y:S05]  /*17e70*/  BSYNC B2 ;  /* 0x0000000000027941 */ /* 0x000fea0003800000 */
.L_x_1254:
        /* <DEDUP_REMOVED lines=12> */
.L_x_1256:
        /* <DEDUP_REMOVED lines=16> */
.L_x_1257:
        /* <DEDUP_REMOVED lines=16> */
.L_x_1258:
        /* <DEDUP_REMOVED lines=15> */
.L_x_1331:
[----:B------:R-:W-:Y:S05]  /*18230*/  BSYNC B2 ;  /* 0x0000000000027941 */ /* 0x000fea0003800000 */
.L_x_1259:
        /* <DEDUP_REMOVED lines=11> */
.L_x_1262:
[----:B------:R-:W-:Y:S05]  /*182f0*/  BSYNC B2 ;  /* 0x0000000000027941 */ /* 0x000fea0003800000 */
.L_x_1261:
        /* <DEDUP_REMOVED lines=10> */
.L_x_1263:
        /* <DEDUP_REMOVED lines=15> */
.L_x_1264:
        /* <DEDUP_REMOVED lines=15> */
.L_x_1265:
        /* <DEDUP_REMOVED lines=12> */
.L_x_1250:
[----:B------:R-:W-:Y:S05]  /*18640*/  BSYNC B1 ;  /* 0x0000000000017941 */ /* 0x000fea0003800000 */
.L_x_1249:
[----:B------:R-:W-:Y:S01]  /*18650*/  ISETP.GT.AND P0, PT, R9, R29, PT ;  /* 0x0000001d0900720c */ /* 0x000fe20003f04270 */
[----:B------:R-:W-:-:S12]  /*18660*/  VIADD R0, R0, 0xfffffffe ;  /* 0xfffffffe00007836 */ /* 0x000fd80000000000 */
[----:B------:R-:W-:Y:S05]  /*18670*/  @P0 BRA `(.L_x_1266) ;  /* 0xffffffe800780947 */ /* 0x000fea000383ffff */
.L_x_1212:
[----:B------:R-:W-:Y:S05]  /*18680*/  BSYNC B0 ;  /* 0x0000000000007941 */ /* 0x000fea0003800000 */
.L_x_1211:
[----:B------:R-:W0:Y:S01]  /*18690*/  S2R R2, SR_TID.X ;  /* 0x0000000000027919 */ /* 0x000e220000002100 */
[----:B------:R-:W-:Y:S01]  /*186a0*/  BSSY B0, `(.L_x_1267) ;  /* 0x0000010000007945 */ /* 0x000fe20003800000 */
[----:B0-----:R-:W-:-:S04]  /*186b0*/  LOP3.LUT R6, R2, 0x7f, RZ, 0xc0, !PT ;  /* 0x0000007f02067812 */ /* 0x001fc800078ec0ff */
[----:B------:R-:W-:-:S13]  /*186c0*/  ISETP.NE.AND P0, PT, R6, RZ, PT ;  /* 0x000000ff0600720c */ /* 0x000fda0003f05270 */
[----:B------:R-:W-:Y:S05]  /*186d0*/  @P0 BRA `(.L_x_1268) ;  /* 0x0000000000300947 */ /* 0x000fea0003800000 */
[----:B------:R-:W0:Y:S01]  /*186e0*/  S2R R5, SR_LANEID ;  /* 0x0000000000057919 */ /* 0x000e220000000000 */
[----:B------:R-:W-:Y:S01]  /*186f0*/  VOTEU.ANY UR4, UPT, PT ;  /* 0x0000000000047886 */ /* 0x000fe200038e0100 */
[----:B------:R-:W1:Y:S01]  /*18700*/  LDC.64 R2, c[0x0][0xc60] ;  /* 0x00031800ff027b82 */ /* 0x000e620000000a00 */
[----:B------:R-:W0:Y:S02]  /*18710*/  FLO.U32 R0, UR4 ;  /* 0x0000000400007d00 */ /* 0x000e2400080e0000 */
[----:B0-----:R-:W-:-:S06]  /*18720*/  ISETP.EQ.U32.AND P0, PT, R0, R5, PT ;  /* 0x000000050000720c */ /* 0x001fcc0003f02070 */
[----:B------:R-:W1:Y:S07]  /*18730*/  POPC R5, UR4 ;  /* 0x0000000400057d09 */ /* 0x000e6e0008000000 */
[----:B-1----:R-:W2:Y:S01]  /*18740*/  @P0 ATOMG.E.ADD.STRONG.GPU PT, R3, desc[UR52][R2.64], R5 ;  /* 0x00000005020309a8 */ /* 0x002ea200081ee1f4 */
[----:B------:R-:W0:Y:S02]  /*18750*/  S2R R4, SR_LTMASK ;  /* 0x0000000000047919 */ /* 0x000e240000003900 */
[----:B0-----:R-:W-:-:S04]  /*18760*/  LOP3.LUT R4, R4, UR4, RZ, 0xc0, !PT ;  /* 0x0000000404047c12 */ /* 0x001fc8000f8ec0ff */
[----:B------:R-:W0:Y:S01]  /*18770*/  POPC R7, R4 ;  /* 0x0000000400077309 */ /* 0x000e220000000000 */
[----:B--2---:R-:W0:Y:S02]  /*18780*/  SHFL.IDX PT, R0, R3, R0, 0x1f ;  /* 0x00001f0003007589 */ /* 0x004e2400000e0000 */
[----:B0-----:R-:W-:-:S07]  /*18790*/  IADD3 R24, R0, UR37, R7 ;  /* 0x0000002500187c10 */ /* 0x001fce000fffe007 */
.L_x_1268:
[----:B------:R-:W-:Y:S05]  /*187a0*/  BSYNC B0 ;  /* 0x0000000000007941 */ /* 0x000fea0003800000 */
.L_x_1267:
[----:B------:R-:W2:Y:S01]  /*187b0*/  LDL R0, [R1] ;  /* 0x0000000001007983 */ /* 0x000ea20000100800 */
[----:B------:R-:W-:Y:S01]  /*187c0*/  BSSY B0, `(.L_x_1269) ;  /* 0x0000046000007945 */ /* 0x000fe20003800000 */
[----:B--2---:R-:W-:-:S13]  /*187d0*/  LOP3.LUT P0, RZ, R0, 0x1, RZ, 0xc0, !PT ;  /* 0x0000000100ff7812 */ /* 0x004fda000780c0ff */
[----:B------:R-:W-:Y:S05]  /*187e0*/  @!P0 BRA `(.L_x_1270) ;  /* 0x00000004000c8947 */ /* 0x000fea0003800000 */
[----:B------:R-:W-:Y:S01]  /*187f0*/  IMAD R3, R18, 0x8, R17 ;  /* 0x0000000812037824 */ /* 0x000fe200078e0211 */
[----:B------:R-:W-:Y:S01]  /*18800*/  SHF.L.U32 R0, R28, 0x1f, RZ ;  /* 0x0000001f1c007819 */ /* 0x000fe200000006ff */
[----:B------:R-:W-:Y:S01]  /*18810*/  BSSY B1, `(.L_x_1271) ;  /* 0x0000004000017945 */ /* 0x000fe20003800000 */
[----:B------:R-:W-:Y:S02]  /*18820*/  ISETP.NE.AND P1, PT, R6, RZ, PT ;  /* 0x000000ff0600720c */ /* 0x000fe40003f25270 */
[----:B------:R-:W0:Y:S02]  /*18830*/  SYNCS.PHASECHK.TRANS64.TRYWAIT P0, [R3+URZ+0x2d860], R0 ;  /* 0x02d86000030075a7 */ /* 0x000e24000800017f */
[----:B0-----:R-:W-:Y:S09]  /*18840*/  @!P0 BRA `(.L_x_1272) ;  /* 0x0000002400f88947 */ /* 0x001ff20003800000 */
.L_x_1332:
[----:B------:R-:W-:Y:S05]  /*18850*/  BSYNC B1 ;  /* 0x0000000000017941 */ /* 0x000fea0003800000 */
.L_x_1271:
[----:B------:R-:W-:Y:S04]  /*18860*/  BSSY B1, `(.L_x_1273) ;  /* 0x0000009000017945 */ /* 0x000fe80003800000 */
[----:B------:R-:W-:Y:S05]  /*18870*/  @P1 BRA `(.L_x_1274) ;  /* 0x00000000001c1947 */ /* 0x000fea0003800000 */
[----:B------:R-:W1:Y:S01]  /*18880*/  S2R R2, SR_TID.X ;  /* 0x0000000000027919 */ /* 0x000e620000002100 */
[----:B0-----:R-:W-:-:S04]  /*18890*/  IMAD.MOV.U32 R0, RZ, RZ, 0x6000 ;  /* 0x00006000ff007424 */ /* 0x001fc800078e00ff */
[----:B------:R2:W-:Y:S01]  /*188a0*/  SYNCS.ARRIVE.TRANS64 RZ, [R3+URZ+0x2d850], R0 ;  /* 0x02d8500003ff79a7 */ /* 0x0005e2000800003f */
[----:B-1----:R-:W-:-:S04]  /*188b0*/  LOP3.LUT R2, R2, 0x1f, RZ, 0xc0, !PT ;  /* 0x0000001f02027812 */ /* 0x002fc800078ec0ff */
[----:B------:R-:W-:-:S13]  /*188c0*/  ISETP.NE.AND P0, PT, R2, RZ, PT ;  /* 0x000000ff0200720c */ /* 0x000fda0003f05270 */
[----:B--2---:R-:W-:Y:S05]  /*188d0*/  @!P0 BRA `(.L_x_1274) ;  /* 0x0000000000048947 */ /* 0x004fea0003800000 */
[----:B------:R-:W-:Y:S01]  /*188e0*/  BPT.TRAP 0x1 ;  /* 0x000000040000795c */ /* 0x000fe20000300000 */
.L_x_1274:
[----:B------:R-:W-:Y:S05]  /*188f0*/  BSYNC B1 ;  /* 0x0000000000017941 */ /* 0x000fea0003800000 */
.L_x_1273:
[----:B0-----:R-:W-:Y:S01]  /*18900*/  IMAD R0, R18, 0x6000, R17 ;  /* 0x0000600012007824 */ /* 0x001fe200078e0211 */
        /* <DEDUP_REMOVED lines=9> */
.L_x_1275:
        /* <DEDUP_REMOVED lines=10> */
[----:B------:R-:W-:Y:S01]  /*18a40*/  PLOP3.LUT P0, PT, PT, PT, PT, 0x80, 0x0 ;  /* 0x000000000000781c */ /* 0x000fe20003f0f070 */
[----:B------:R-:W-:Y:S01]  /*18a50*/  VIADD R3, R0, 0x2400 ;  /* 0x0000240000037836 */ /* 0x000fe20000000000 */
[----:B------:R-:W-:Y:S01]  /*18a60*/  UMOV UR6, 0x0 ;  /* 0x0000000000067882 */ /* 0x000fe20000000000 */
[----:B------:R-:W-:Y:S01]  /*18a70*/  UMOV UR7, 0x14f00000 ;  /* 0x14f0000000077882 */ /* 0x000fe20000000000 */
[----:B------:R-:W-:-:S09]  /*18a80*/  UMOV UR10, 0x20 ;  /* 0x00000020000a7882 */ /* 0x000fd20000000000 */
.L_x_1276:
        /* <DEDUP_REMOVED lines=15> */
.L_x_1277:
        /* <DEDUP_REMOVED lines=10> */
.L_x_1270:
[----:B------:R-:W-:Y:S05]  /*18c20*/  BSYNC B0 ;  /* 0x0000000000007941 */ /* 0x000fea0003800000 */
.L_x_1269:
[----:B------:R-:W-:-:S05]  /*18c30*/  VIADD R18, R18, 0x1 ;  /* 0x0000000112127836 */ /* 0x000fca0000000000 */
[----:B------:R-:W-:-:S04]  /*18c40*/  ISETP.NE.AND P0, PT, R18, 0x2, PT ;  /* 0x000000021200780c */ /* 0x000fc80003f05270 */
[----:B------:R-:W-:Y:S02]  /*18c50*/  SEL R3, RZ, 0x1, P0 ;  /* 0x00000001ff037807 */ /* 0x000fe40000000000 */
[----:B------:R-:W-:Y:S02]  /*18c60*/  SEL R18, R18, RZ, P0 ;  /* 0x000000ff12127207 */ /* 0x000fe40000000000 */
[----:B------:R-:W-:-:S07]  /*18c70*/  LOP3.LUT R28, R28, R3, RZ, 0x3c, !PT ;  /* 0x000000031c1c7212 */ /* 0x000fce00078e3cff */
.L_x_1193:
[----:B------:R-:W-:Y:S05]  /*18c80*/  BSYNC B7 ;  /* 0x0000000000077941 */ /* 0x000fea0003800000 */
.L_x_1191:
[----:B------:R-:W3:Y:S02]  /*18c90*/  LDL R0, [R1] ;  /* 0x0000000001007983 */ /* 0x000ee40000100800 */
[----:B---3--:R-:W-:-:S13]  /*18ca0*/  LOP3.LUT P0, RZ, R0, 0x2, RZ, 0xc0, !PT ;  /* 0x0000000200ff7812 */ /* 0x008fda000780c0ff */
        /* <DEDUP_REMOVED lines=10> */
.L_x_1278:
[----:B------:R-:W3:Y:S01]  /*18d50*/  S2R R0, SR_TID.X ;  /* 0x0000000000007919 */ /* 0x000ee20000002100 */
[----:B------:R-:W-:Y:S01]  /*18d60*/  UMOV UR4, 0xffffffff ;  /* 0xffffffff00047882 */ /* 0x000fe20000000000 */
[----:B---3--:R-:W-:-:S04]  /*18d70*/  LOP3.LUT R8, R0, 0x1f, RZ, 0xc0, !PT ;  /* 0x0000001f00087812 */ /* 0x008fc800078ec0ff */
[----:B------:R-:W-:Y:S01]  /*18d80*/  ISETP.NE.AND P0, PT, R8, 0x1f, PT ;  /* 0x0000001f0800780c */ /* 0x000fe20003f05270 */
[----:B------:R-:W-:-:S12]  /*18d90*/  BRA.DIV UR4, `(.L_x_1280) ;  /* 0x0000002204b87947 */ /* 0x000fd8000b800000 */
[----:B------:R-:W-:Y:S01]  /*18da0*/  IMAD.IADD R9, R27, 0x1, R8 ;  /* 0x000000011b097824 */ /* 0x000fe200078e0208 */
[----:B------:R-:W-:-:S04]  /*18db0*/  ULDC UR4, c[0x0][0xc3c] ;  /* 0x00030f0000047ab9 */ /* 0x000fc80000000800 */
[----:B------:R-:W-:-:S13]  /*18dc0*/  ISETP.GE.OR P1, PT, R9, UR4, !P0 ;  /* 0x0000000409007c0c */ /* 0x000fda000c726670 */
[----:B------:R-:W3:Y:S08]  /*18dd0*/  @!P1 LDC.64 R2, c[0x0][0xc80] ;  /* 0x00032000ff029b82 */ /* 0x000ef00000000a00 */
[----:B01----:R-:W0:Y:S01]  /*18de0*/  @!P1 LDC.64 R4, c[0x0][0xc78] ;  /* 0x00031e00ff049b82 */ /* 0x003e220000000a00 */
[----:B---3--:R-:W-:-:S05]  /*18df0*/  @!P1 IMAD.WIDE R2, R9, 0x4, R2 ;  /* 0x0000000409029825 */ /* 0x008fca00078e0202 */
[----:B------:R0:W3:Y:S02]  /*18e00*/  @!P1 LDG.E R7, desc[UR52][R2.64] ;  /* 0x0000003402079981 */ /* 0x0000e4000c1e1900 */
[----:B0-----:R-:W-:-:S05]  /*18e10*/  @!P1 IMAD.WIDE R2, R9, 0x4, R4 ;  /* 0x0000000409029825 */ /* 0x001fca00078e0204 */
[----:B------:R-:W4:Y:S01]  /*18e20*/  @!P1 LDG.E R4, desc[UR52][R2.64] ;  /* 0x0000003402049981 */ /* 0x000f22000c1e1900 */
        /* <DEDUP_REMOVED lines=9> */
[----:B---3--:R-:W-:Y:S02]  /*18ec0*/  @!P1 IMAD.MOV.U32 R25, RZ, RZ, R7 ;  /* 0x000000ffff199224 */ /* 0x008fe400078e0007 */
[----:B----4-:R-:W-:Y:S01]  /*18ed0*/  @!P1 IMAD.MOV.U32 R5, RZ, RZ, R4 ;  /* 0x000000ffff059224 */ /* 0x010fe200078e0004 */
        /* <DEDUP_REMOVED lines=18> */
.L_x_1342:
[----:B------:R-:W-:Y:S02]  /*19000*/  ULDC UR4, c[0x0][0xc38] ;  /* 0x00030e0000047ab9 */ /* 0x000fe40000000800 */
[----:B------:R-:W-:-:S04]  /*19010*/  IMAD.U32 R4, RZ, RZ, UR4 ;  /* 0x00000004ff047e24 */ /* 0x000fc8000f8e00ff */
[----:B-1----:R-:W-:-:S04]  /*19020*/  IMAD R3, R14, R4, RZ ;  /* 0x000000040e037224 */ /* 0x002fc800078e02ff */
[----:B------:R-:W-:-:S05]  /*19030*/  IMAD.IADD R6, R6, 0x1, R3 ;  /* 0x0000000106067824 */ /* 0x000fca00078e0203 */
[----:B------:R-:W-:-:S13]  /*19040*/  ISETP.GT.AND P6, PT, R6, R0, PT ;  /* 0x000000000600720c */ /* 0x000fda0003fc4270 */
[----:B------:R-:W-:Y:S05]  /*19050*/  @P6 BRA `(.L_x_1281) ;  /* 0x0000000000a46947 */ /* 0x000fea0003800000 */
.L_x_1284:
[----:B0-----:R-:W0:Y:S01]  /*19060*/  LDC R2, c[0x0][0xc3c] ;  /* 0x00030f00ff027b82 */ /* 0x001e220000000800 */
[----:B------:R-:W-:-:S05]  /*19070*/  VIADD R27, R27, 0x1f ;  /* 0x0000001f1b1b7836 */ /* 0x000fca0000000000 */
[----:B0-----:R-:W-:-:S13]  /*19080*/  ISETP.GE.AND P6, PT, R27, R2, PT ;  /* 0x000000021b00720c */ /* 0x001fda0003fc6270 */
[----:B------:R-:W-:Y:S05]  /*19090*/  @P6 BRA `(.L_x_1282) ;  /* 0x0000000800bc6947 */ /* 0x000fea0003800000 */
[----:B------:R-:W0:Y:S01]  /*190a0*/  S2R R3, SR_TID.X ;  /* 0x0000000000037919 */ /* 0x000e220000002100 */
[----:B------:R-:W-:Y:S01]  /*190b0*/  IMAD.MOV.U32 R25, RZ, RZ, RZ ;  /* 0x000000ffff197224 */ /* 0x000fe200078e00ff */
[----:B0-----:R-:W-:-:S05]  /*190c0*/  LOP3.LUT R3, R3, 0x1f, RZ, 0xc0, !PT ;  /* 0x0000001f03037812 */ /* 0x001fca00078ec0ff */
[----:B------:R-:W-:-:S05]  /*190d0*/  IMAD.IADD R7, R27, 0x1, R3 ;  /* 0x000000011b077824 */ /* 0x000fca00078e0203 */
[----:B------:R-:W-:-:S13]  /*190e0*/  ISETP.GE.OR P6, PT, R7, R2, !P0 ;  /* 0x000000020700720c */ /* 0x000fda00047c6670 */
[----:B------:R-:W0:Y:S08]  /*190f0*/  @!P6 LDC.64 R2, c[0x0][0xc80] ;  /* 0x00032000ff02eb82 */ /* 0x000e300000000a00 */
[----:B------:R-:W1:Y:S01]  /*19100*/  @!P6 LDC.64 R4, c[0x0][0xc78] ;  /* 0x00031e00ff04eb82 */ /* 0x000e620000000a00 */
[----:B0-----:R-:W-:-:S05]  /*19110*/  @!P6 IMAD.WIDE R2, R7, 0x4, R2 ;  /* 0x000000040702e825 */ /* 0x001fca00078e0202 */
[----:B------:R1:W3:Y:S02]  /*19120*/  @!P6 LDG.E R25, desc[UR52][R2.64] ;  /* 0x000000340219e981 */ /* 0x0002e4000c1e1900 */
[----:B-1----:R-:W-:-:S04]  /*19130*/  @!P6 IMAD.WIDE R2, R7, 0x4, R4 ;  /* 0x000000040702e825 */ /* 0x002fc800078e0204 */
[----:B------:R-:W-:-:S06]  /*19140*/  IMAD.MOV.U32 R5, RZ, RZ, RZ ;  /* 0x000000ffff057224 */ /* 0x000fcc00078e00ff */
[----:B------:R-:W3:Y:S01]  /*19150*/  @!P6 LDG.E R5, desc[UR52][R2.64] ;  /* 0x000000340205e981 */ /* 0x000ee2000c1e1900 */
[----:B------:R-:W-:Y:S01]  /*19160*/  UMOV UR4, 0xffffffff ;  /* 0xffffffff00047882 */ /* 0x000fe20000000000 */
[----:B---3--:R-:W-:Y:S02]  /*19170*/  IMAD R13, R5, R25, RZ ;  /* 0x00000019050d7224 */ /* 0x008fe400078e02ff */
        /* <DEDUP_REMOVED lines=17> */
.L_x_1350:
[----:B------:R-:W-:Y:S02]  /*19290*/  ULDC UR4, c[0x0][0xc38] ;  /* 0x00030e0000047ab9 */ /* 0x000fe40000000800 */
[----:B------:R-:W-:-:S04]  /*192a0*/  IMAD.U32 R4, RZ, RZ, UR4 ;  /* 0x00000004ff047e24 */ /* 0x000fc8000f8e00ff */
[----:B-1----:R-:W-:-:S04]  /*192b0*/  IMAD R3, R14, R4, RZ ;  /* 0x000000040e037224 */ /* 0x002fc800078e02ff */
[----:B------:R-:W-:-:S05]  /*192c0*/  IMAD.IADD R6, R3, 0x1, R6 ;  /* 0x0000000103067824 */ /* 0x000fca00078e0206 */
[----:B------:R-:W-:-:S13]  /*192d0*/  ISETP.GT.AND P6, PT, R6, R0, PT ;  /* 0x000000000600720c */ /* 0x000fda0003fc4270 */
[----:B------:R-:W-:Y:S05]  /*192e0*/  @!P6 BRA `(.L_x_1284) ;  /* 0xfffffffc005ce947 */ /* 0x000fea000383ffff */
.L_x_1281:
[----:B------:R-:W-:Y:S01]  /*192f0*/  IMAD.IADD R6, R6, 0x1, -R3 ;  /* 0x0000000106067824 */ /* 0x000fe200078e0a03 */
[----:B------:R-:W-:-:S03]  /*19300*/  UMOV UR4, 0xffffffff ;  /* 0xffffffff00047882 */ /* 0x000fc60000000000 */
[----:B------:R-:W-:-:S05]  /*19310*/  IMAD R3, R2, R4, R6 ;  /* 0x0000000402037224 */ /* 0x000fca00078e0206 */
[----:B------:R-:W-:Y:S01]  /*19320*/  ISETP.GT.AND P6, PT, R3, R0, PT ;  /* 0x000000000300720c */ /* 0x000fe20003fc4270 */
[----:B------:R-:W-:-:S12]  /*19330*/  BRA.DIV UR4, `(.L_x_1285) ;  /* 0x0000002604407947 */ /* 0x000fd8000b800000 */
[----:B------:R-:W-:-:S04]  /*19340*/  VOTE.ANY R3, PT, !P6 ;  /* 0x0000000000037806 */ /* 0x000fc800070e0100 */
[----:B------:R-:W1:Y:S02]  /*19350*/  POPC R7, R3 ;  /* 0x0000000300077309 */ /* 0x000e640000000000 */
[----:B-1----:R1:W3:Y:S01]  /*19360*/  SHFL.IDX PT, R25, R25, R7, 0x1f ;  /* 0x00001f0719197589 */ /* 0x0022e200000e0000 */
[----:B------:R-:W-:-:S03]  /*19370*/  IMAD.IADD R27, R7, 0x1, R27 ;  /* 0x00000001071b7824 */ /* 0x000fc600078e021b */
[----:B------:R1:W4:Y:S04]  /*19380*/  SHFL.IDX PT, R5, R5, R7, 0x1f ;  /* 0x00001f0705057589 */ /* 0x00032800000e0000 */
.L_x_1355:
[----:B------:R-:W-:-:S13]  /*19390*/  ISETP.NE.AND P0, PT, R3, RZ, PT ;  /* 0x000000ff0300720c */ /* 0x000fda0003f05270 */
[----:B------:R-:W-:Y:S05]  /*193a0*/  @!P0 BRA `(.L_x_1286) ;  /* 0x0000000000108947 */ /* 0x000fea0003800000 */
[----:B------:R-:W-:Y:S01]  /*193b0*/  UMOV UR4, 0xffffffff ;  /* 0xffffffff00047882 */ /* 0x000fe20000000000 */
[----:B--2---:R-:W-:Y:S02]  /*193c0*/  VIADD R12, R7, 0xffffffff ;  /* 0xffffffff070c7836 */ /* 0x004fe40000000000 */
[----:B------:R-:W-:Y:S05]  /*193d0*/  BRA.DIV UR4, `(.L_x_1287) ;  /* 0x0000002604787947 */ /* 0x000fea000b800000 */
[----:B------:R2:W0:Y:S02]  /*193e0*/  SHFL.IDX PT, R24, R2, R12, 0x1f ;  /* 0x00001f0c02187589 */ /* 0x00042400000e0000 */
.L_x_1286:
[----:B----4-:R-:W-:Y:S01]  /*193f0*/  ISETP.NE.AND P0, PT, R5, 0x1, PT ;  /* 0x000000010500780c */ /* 0x010fe20003f05270 */
[----:B0-----:R-:W-:-:S04]  /*19400*/  IMAD R24, R24, R4, R6 ;  /* 0x0000000418187224 */ /* 0x001fc800078e0206 */
[----:B------:R-:W-:-:S08]  /*19410*/  IMAD.IADD R0, R0, 0x1, -R24 ;  /* 0x0000000100007824 */ /* 0x000fd000078e0a18 */
[----:B------:R-:W-:Y:S05]  /*19420*/  @!P0 BRA `(.L_x_1288) ;  /* 0x0000000000dc8947 */ /* 0x000fea0003800000 */
[----:B---3--:R-:W-:Y:S01]  /*19430*/  IABS R4, R25 ;  /* 0x0000001900047213 */ /* 0x008fe20000000000 */
[----:B--2---:R-:W-:Y:S01]  /*19440*/  IMAD.MOV.U32 R2, RZ, RZ, RZ ;  /* 0x000000ffff027224 */ /* 0x004fe200078e00ff */
[----:B------:R-:W-:Y:S02]  /*19450*/  IABS R6, R5 ;  /* 0x0000000500067213 */ /* 0x000fe40000000000 */
[----:B-1----:R-:W0:Y:S08]  /*19460*/  I2F.RP R7, R4 ;  /* 0x0000000400077306 */ /* 0x002e300000209400 */
[----:B------:R-:W-:Y:S08]  /*19470*/  I2F.RP R10, R6 ;  /* 0x00000006000a7306 */ /* 0x000ff00000209400 */
[----:B0-----:R-:W0:Y:S02]  /*19480*/  MUFU.RCP R7, R7 ;  /* 0x0000000700077308 */ /* 0x001e240000001000 */
[----:B0-----:R-:W-:-:S06]  /*19490*/  VIADD R3, R7, 0xffffffe ;  /* 0x0ffffffe07037836 */ /* 0x001fcc0000000000 */
[----:B------:R-:W0:Y:S02]  /*194a0*/  F2I.FTZ.U32.TRUNC.NTZ R3, R3 ;  /* 0x0000000300037305 */ /* 0x000e24000021f000 */
[----:B0-----:R-:W-:-:S04]  /*194b0*/  IMAD.MOV R9, RZ, RZ, -R3 ;  /* 0x000000ffff097224 */ /* 0x001fc800078e0a03 */
[----:B------:R-:W-:-:S04]  /*194c0*/  IMAD R9, R9, R4, RZ ;  /* 0x0000000409097224 */ /* 0x000fc800078e02ff */
[----:B------:R-:W-:Y:S01]  /*194d0*/  IMAD.HI.U32 R8, R3, R9, R2 ;  /* 0x0000000903087227 */ /* 0x000fe200078e0002 */
[----:B------:R-:W-:Y:S01]  /*194e0*/  IABS R9, R0 ;  /* 0x0000000000097213 */ /* 0x000fe20000000000 */
[----:B------:R-:W0:Y:S01]  /*194f0*/  MUFU.RCP R2, R10 ;  /* 0x0000000a00027308 */ /* 0x000e220000001000 */
[----:B------:R-:W-:-:S03]  /*19500*/  IABS R3, R25 ;  /* 0x0000001900037213 */ /* 0x000fc60000000000 */
[----:B------:R-:W-:-:S04]  /*19510*/  IMAD.HI.U32 R7, R8, R9, RZ ;  /* 0x0000000908077227 */ /* 0x000fc800078e00ff */
[----:B------:R-:W-:-:S04]  /*19520*/  IMAD.MOV R12, RZ, RZ, -R3 ;  /* 0x000000ffff0c7224 */ /* 0x000fc800078e0a03 */
[----:B------:R-:W-:Y:S02]  /*19530*/  IMAD R9, R7, R12, R9 ;  /* 0x0000000c07097224 */ /* 0x000fe400078e0209 */
[----:B0-----:R-:W-:-:S03]  /*19540*/  VIADD R3, R2, 0xffffffe ;  /* 0x0ffffffe02037836 */ /* 0x001fc60000000000 */
[----:B------:R-:W-:Y:S01]  /*19550*/  ISETP.GT.U32.AND P1, PT, R4, R9, PT ;  /* 0x000000090400720c */ /* 0x000fe20003f24070 */
[----:B------:R-:W-:Y:S02]  /*19560*/  IMAD.MOV.U32 R2, RZ, RZ, RZ ;  /* 0x000000ffff027224 */ /* 0x000fe400078e00ff */
[----:B------:R-:W0:Y:S10]  /*19570*/  F2I.FTZ.U32.TRUNC.NTZ R3, R3 ;  /* 0x0000000300037305 */ /* 0x000e34000021f000 */
[----:B------:R-:W-:-:S02]  /*19580*/  @!P1 IMAD.IADD R9, R9, 0x1, -R4 ;  /* 0x0000000109099824 */ /* 0x000fc400078e0a04 */
[----:B------:R-:W-:Y:S01]  /*19590*/  @!P1 VIADD R7, R7, 0x1 ;  /* 0x0000000107079836 */ /* 0x000fe20000000000 */
[----:B------:R-:W-:Y:S02]  /*195a0*/  ISETP.NE.AND P1, PT, R25, RZ, PT ;  /* 0x000000ff1900720c */ /* 0x000fe40003f25270 */
[----:B------:R-:W-:Y:S01]  /*195b0*/  ISETP.GE.U32.AND P0, PT, R9, R4, PT ;  /* 0x000000040900720c */ /* 0x000fe20003f06070 */
[----:B0-----:R-:W-:-:S04]  /*195c0*/  IMAD.MOV R9, RZ, RZ, -R3 ;  /* 0x000000ffff097224 */ /* 0x001fc800078e0a03 */
[----:B------:R-:W-:-:S04]  /*195d0*/  IMAD R9, R9, R6, RZ ;  /* 0x0000000609097224 */ /* 0x000fc800078e02ff */
[----:B------:R-:W-:Y:S01]  /*195e0*/  IMAD.HI.U32 R4, R3, R9, R2 ;  /* 0x0000000903047227 */ /* 0x000fe200078e0002 */
[----:B------:R-:W-:-:S03]  /*195f0*/  LOP3.LUT R2, R0, R25, RZ, 0x3c, !PT ;  /* 0x0000001900027212 */ /* 0x000fc600078e3cff */
[----:B------:R-:W-:Y:S01]  /*19600*/  @P0 VIADD R7, R7, 0x1 ;  /* 0x0000000107070836 */ /* 0x000fe20000000000 */
[----:B------:R-:W-:Y:S02]  /*19610*/  ISETP.GE.AND P2, PT, R2, RZ, PT ;  /* 0x000000ff0200720c */ /* 0x000fe40003f46270 */
[----:B------:R-:W-:-:S05]  /*19620*/  IABS R2, R5 ;  /* 0x0000000500027213 */ /* 0x000fca0000000000 */
[----:B------:R-:W-:-:S06]  /*19630*/  IMAD.MOV R2, RZ, RZ, -R2 ;  /* 0x000000ffff027224 */ /* 0x000fcc00078e0a02 */
[----:B------:R-:W-:Y:S01]  /*19640*/  @!P2 IMAD.MOV R7, RZ, RZ, -R7 ;  /* 0x000000ffff07a224 */ /* 0x000fe200078e0a07 */
[----:B------:R-:W-:-:S04]  /*19650*/  @!P1 LOP3.LUT R7, RZ, R25, RZ, 0x33, !PT ;  /* 0x00000019ff079212 */ /* 0x000fc800078e33ff */
[----:B------:R-:W-:-:S05]  /*19660*/  IABS R3, R7 ;  /* 0x0000000700037213 */ /* 0x000fca0000000000 */
        /* <DEDUP_REMOVED lines=9> */
[----:B------:R-:W-:-:S04]  /*19700*/  IMAD.MOV R3, RZ, RZ, -R7 ;  /* 0x000000ffff037224 */ /* 0x000fc800078e0a07 */
[----:B------:R-:W-:-:S08]  /*19710*/  IMAD R3, R25, R3, R0 ;  /* 0x0000000319037224 */ /* 0x000fd000078e0200 */
[----:B------:R-:W-:-:S04]  /*19720*/  @P0 VIADD R4, R4, 0x1 ;  /* 0x0000000104040836 */ /* 0x000fc80000000000 */
[----:B------:R-:W-:Y:S01]  /*19730*/  @!P2 IMAD.MOV R4, RZ, RZ, -R4 ;  /* 0x000000ffff04a224 */ /* 0x000fe200078e0a04 */
[----:B------:R-:W-:-:S05]  /*19740*/  @!P1 LOP3.LUT R4, RZ, R5, RZ, 0x33, !PT ;  /* 0x00000005ff049212 */ /* 0x000fca00078e33ff */
[--C-:B------:R-:W-:Y:S02]  /*19750*/  IMAD.MOV R2, RZ, RZ, -R4.reuse ;  /* 0x000000ffff027224 */ /* 0x100fe400078e0a04 */
[C---:B------:R-:W-:Y:S02]  /*19760*/  IMAD R4, R5.reuse, 0x1000000, R4 ;  /* 0x0100000005047824 */ /* 0x040fe400078e0204 */
[----:B------:R-:W-:-:S04]  /*19770*/  IMAD R5, R5, R2, R7 ;  /* 0x0000000205057224 */ /* 0x000fc800078e0207 */
[----:B------:R-:W-:Y:S01]  /*19780*/  IMAD R26, R5, 0x10000, R4 ;  /* 0x00010000051a7824 */ /* 0x000fe200078e0204 */
[----:B------:R-:W-:Y:S06]  /*19790*/  BRA `(.L_x_1289) ;  /* 0x0000000000f07947 */ /* 0x000fec0003800000 */
.L_x_1288:
[----:B--2---:R-:W0:Y:S02]  /*197a0*/  LDC.64 R2, c[0x0][0xc90] ;  /* 0x00032400ff027b82 */ /* 0x004e240000000a00 */
[----:B0-----:R-:W-:-:S05]  /*197b0*/  IMAD.WIDE R2, R27, 0x4, R2 ;  /* 0x000000041b027825 */ /* 0x001fca00078e0202 */
[----:B------:R0:W3:Y:S02]  /*197c0*/  LDG.E R6, desc[UR52][R2.64] ;  /* 0x0000003402067981 */ /* 0x0000e4000c1e1900 */
[----:B0-----:R-:W-:Y:S02]  /*197d0*/  IMAD.MOV.U32 R2, RZ, RZ, RZ ;  /* 0x000000ffff027224 */ /* 0x001fe400078e00ff */
[----:B---3--:R-:W-:-:S05]  /*197e0*/  IMAD R5, R25, R6, RZ ;  /* 0x0000000619057224 */ /* 0x008fca00078e02ff */
[----:B-1----:R-:W-:-:S04]  /*197f0*/  IABS R7, R5 ;  /* 0x0000000500077213 */ /* 0x002fc80000000000 */
[----:B------:R-:W0:Y:S08]  /*19800*/  I2F.RP R8, R7 ;  /* 0x0000000700087306 */ /* 0x000e300000209400 */
[----:B0-----:R-:W0:Y:S02]  /*19810*/  MUFU.RCP R8, R8 ;  /* 0x0000000800087308 */ /* 0x001e240000001000 */
[----:B0-----:R-:W-:-:S06]  /*19820*/  VIADD R9, R8, 0xffffffe ;  /* 0x0ffffffe08097836 */ /* 0x001fcc0000000000 */
[----:B------:R-:W0:Y:S02]  /*19830*/  F2I.FTZ.U32.TRUNC.NTZ R3, R9 ;  /* 0x0000000900037305 */ /* 0x000e24000021f000 */
[----:B0-----:R-:W-:-:S04]  /*19840*/  IMAD.MOV R10, RZ, RZ, -R3 ;  /* 0x000000ffff0a7224 */ /* 0x001fc800078e0a03 */
[----:B------:R-:W-:Y:S01]  /*19850*/  IMAD R11, R10, R7, RZ ;  /* 0x000000070a0b7224 */ /* 0x000fe200078e02ff */
[----:B------:R-:W-:-:S03]  /*19860*/  IABS R10, R5 ;  /* 0x00000005000a7213 */ /* 0x000fc60000000000 */
[----:B------:R-:W-:Y:S01]  /*19870*/  IMAD.HI.U32 R2, R3, R11, R2 ;  /* 0x0000000b03027227 */ /* 0x000fe200078e0002 */
[----:B------:R-:W-:-:S03]  /*19880*/  IABS R3, R0 ;  /* 0x0000000000037213 */ /* 0x000fc60000000000 */
        /* <DEDUP_REMOVED lines=16> */
[----:B------:R-:W-:-:S03]  /*19990*/  IMAD R0, R5, R9, R0 ;  /* 0x0000000905007224 */ /* 0x000fc600078e0200 */
[----:B------:R-:W-:-:S04]  /*199a0*/  VIADDMNMX R4, R3, R4, R6, PT ;  /* 0x0000000403047246 */ /* 0x000fc80003800106 */
[----:B------:R-:W-:-:S04]  /*199b0*/  IABS R6, R4 ;  /* 0x0000000400067213 */ /* 0x000fc80000000000 */
[----:B------:R-:W0:Y:S08]  /*199c0*/  I2F.RP R8, R6 ;  /* 0x0000000600087306 */ /* 0x000e300000209400 */
[----:B0-----:R-:W0:Y:S02]  /*199d0*/  MUFU.RCP R8, R8 ;  /* 0x0000000800087308 */ /* 0x001e240000001000 */
[----:B0-----:R-:W-:Y:S01]  /*199e0*/  VIADD R2, R8, 0xffffffe ;  /* 0x0ffffffe08027836 */ /* 0x001fe20000000000 */
[----:B------:R-:W-:-:S05]  /*199f0*/  IABS R8, R0 ;  /* 0x0000000000087213 */ /* 0x000fca0000000000 */
[----:B------:R0:W1:Y:S02]  /*19a00*/  F2I.FTZ.U32.TRUNC.NTZ R3, R2 ;  /* 0x0000000200037305 */ /* 0x000064000021f000 */
[----:B0-----:R-:W-:Y:S02]  /*19a10*/  IMAD.MOV.U32 R2, RZ, RZ, RZ ;  /* 0x000000ffff027224 */ /* 0x001fe400078e00ff */
[----:B-1----:R-:W-:-:S04]  /*19a20*/  IMAD.MOV R5, RZ, RZ, -R3 ;  /* 0x000000ffff057224 */ /* 0x002fc800078e0a03 */
[----:B------:R-:W-:-:S04]  /*19a30*/  IMAD R5, R5, R6, RZ ;  /* 0x0000000605057224 */ /* 0x000fc800078e02ff */
[----:B------:R-:W-:Y:S01]  /*19a40*/  IMAD.HI.U32 R3, R3, R5, R2 ;  /* 0x0000000503037227 */ /* 0x000fe200078e0002 */
[-C--:B------:R-:W-:Y:S02]  /*19a50*/  IABS R5, R4.reuse ;  /* 0x0000000400057213 */ /* 0x080fe40000000000 */
[----:B------:R-:W-:Y:S02]  /*19a60*/  LOP3.LUT R2, R0, R4, RZ, 0x3c, !PT ;  /* 0x0000000400027212 */ /* 0x000fe400078e3cff */
[----:B------:R-:W-:Y:S01]  /*19a70*/  IADD3 R0, R7, 0x1000000, R0 ;  /* 0x0100000007007810 */ /* 0x000fe20007ffe000 */
[----:B------:R-:W-:Y:S01]  /*19a80*/  IMAD.MOV R5, RZ, RZ, -R5 ;  /* 0x000000ffff057224 */ /* 0x000fe200078e0a05 */
[----:B------:R-:W-:Y:S01]  /*19a90*/  ISETP.GE.AND P2, PT, R2, RZ, PT ;  /* 0x000000ff0200720c */ /* 0x000fe20003f46270 */
        /* <DEDUP_REMOVED lines=9> */
[----:B------:R-:W-:Y:S01]  /*19b30*/  @!P1 LOP3.LUT R3, RZ, R4, RZ, 0x33, !PT ;  /* 0x00000004ff039212 */ /* 0x000fe200078e33ff */
[----:B------:R-:W-:-:S04]  /*19b40*/  IMAD.MOV R4, RZ, RZ, -R4 ;  /* 0x000000ffff047224 */ /* 0x000fc800078e0a04 */
[----:B------:R-:W-:-:S07]  /*19b50*/  IMAD R26, R3, R4, R0 ;  /* 0x00000004031a7224 */ /* 0x000fce00078e0200 */
.L_x_1289:
[----:B------:R-:W-:-:S05]  /*19b60*/  LOP3.LUT R0, RZ, R3, RZ, 0x33, !PT ;  /* 0x00000003ff007212 */ /* 0x000fca00078e33ff */
[----:B------:R-:W-:Y:S01]  /*19b70*/  IMAD.IADD R25, R25, 0x1, R0 ;  /* 0x0000000119197824 */ /* 0x000fe200078e0200 */
[----:B------:R-:W-:Y:S06]  /*19b80*/  BRA `(.L_x_1290) ;  /* 0x00000000001c7947 */ /* 0x000fec0003800000 */
.L_x_1282:
[----:B------:R-:W-:Y:S01]  /*19b90*/  UMOV UR4, URZ ;  /* 0x0000003f00047c82 */ /* 0x000fe20008000000 */
[----:B------:R-:W-:Y:S01]  /*19ba0*/  UMOV UR5, URZ ;  /* 0x0000003f00057c82 */ /* 0x000fe20008000000 */
[----:B------:R-:W-:Y:S01]  /*19bb0*/  ULDC UR6, c[0x0][0xc3c] ;  /* 0x00030f0000067ab9 */ /* 0x000fe20000000800 */
[----:B------:R-:W-:Y:S02]  /*19bc0*/  IMAD.MOV.U32 R24, RZ, RZ, R0 ;  /* 0x000000ffff187224 */ /* 0x000fe400078e0000 */
[----:B------:R-:W-:Y:S02]  /*19bd0*/  IMAD.U32 R25, RZ, RZ, UR4 ;  /* 0x00000004ff197e24 */ /* 0x000fe4000f8e00ff */
[----:B------:R-:W-:Y:S02]  /*19be0*/  IMAD.U32 R26, RZ, RZ, UR5 ;  /* 0x00000005ff1a7e24 */ /* 0x000fe4000f8e00ff */
[----:B------:R-:W-:-:S07]  /*19bf0*/  IMAD.U32 R27, RZ, RZ, UR6 ;  /* 0x00000006ff1b7e24 */ /* 0x000fce000f8e00ff */
.L_x_1290:
[----:B------:R-:W0:Y:S01]  /*19c00*/  S2R R0, SR_TID.X ;  /* 0x0000000000007919 */ /* 0x000e220000002100 */
[----:B------:R-:W-:Y:S05]  /*19c10*/  WARPSYNC.ALL ;  /* 0x0000000000007948 */ /* 0x000fea0003800000 */
[----:B------:R-:W-:Y:S01]  /*19c20*/  BAR.SYNC.DEFER_BLOCKING 0x4, 0x200 ;  /* 0x0108000000007b1d */ /* 0x000fe20000010000 */
[----:B0-----:R-:W-:-:S04]  /*19c30*/  LOP3.LUT R0, R0, 0x1f, RZ, 0xc0, !PT ;  /* 0x0000001f00007812 */ /* 0x001fc800078ec0ff */
[----:B------:R-:W-:-:S13]  /*19c40*/  ISETP.NE.AND P0, PT, R0, RZ, PT ;  /* 0x000000ff0000720c */ /* 0x000fda0003f05270 */
[----:B------:R-:W0:Y:S01]  /*19c50*/  @!P0 S2R R3, SR_CgaCtaId ;  /* 0x0000000000038919 */ /* 0x000e220000008800 */
[----:B------:R-:W-:-:S04]  /*19c60*/  @!P0 MOV R0, 0x400 ;  /* 0x0000040000008802 */ /* 0x000fc80000000f00 */
[----:B0-----:R-:W-:-:S05]  /*19c70*/  @!P0 LEA R17, R3, R0, 0x18 ;  /* 0x0000000003118211 */ /* 0x001fca00078ec0ff */
[----:B------:R0:W-:Y:S01]  /*19c80*/  @!P0 STS.128 [R17+0x2d8d0], R24 ;  /* 0x02d8d01811008388 */ /* 0x0001e20000000c00 */
[----:B------:R-:W-:Y:S06]  /*19c90*/  BAR.ARV 0x5, 0x200 ;  /* 0x0148000000007b1d */ /* 0x000fec0000002000 */
.L_x_1279:
[----:B------:R-:W-:Y:S02]  /*19ca0*/  ULDC UR4, c[0x0][0xc3c] ;  /* 0x00030f0000047ab9 */ /* 0x000fe40000000800 */
[----:B----4-:R-:W-:-:S13]  /*19cb0*/  ISETP.GE.AND P0, PT, R27, UR4, PT ;  /* 0x000000041b007c0c */ /* 0x010fda000bf06270 */
[----:B------:R-:W-:Y:S05]  /*19cc0*/  @!P0 BRA `(.L_x_1291) ;  /* 0xffffffa000988947 */ /* 0x000fea000383ffff */
[----:B------:R-:W-:Y:S05]  /*19cd0*/  BSYNC B8 ;  /* 0x0000000000087941 */ /* 0x000fea0003800000 */
.L_x_1177:
[----:B--2---:R-:W2:Y:S01]  /*19ce0*/  LDL.LU R0, [R1+0x24] ;  /* 0x0000240001007983 */ /* 0x004ea20000300800 */
[----:B------:R-:W-:Y:S01]  /*19cf0*/  BSSY B0, `(.L_x_1292) ;  /* 0x000000b000007945 */ /* 0x000fe20003800000 */
[----:B0-----:R-:W0:Y:S01]  /*19d00*/  S2R R5, SR_CgaCtaId ;  /* 0x0000000000057919 */ /* 0x001e220000008800 */
        /* <DEDUP_REMOVED lines=9> */
.L_x_1358:
[----:B------:R-:W-:Y:S05]  /*19da0*/  BSYNC B0 ;  /* 0x0000000000007941 */ /* 0x000fea0003800000 */
.L_x_1292:
[----:B------:R-:W-:-:S03]  /*19db0*/  UMOV UR4, 0xffffffff ;  /* 0xffffffff00047882 */ /* 0x000fc60000000000 */
[----:B------:R-:W-:Y:S05]  /*19dc0*/  BRA.DIV UR4, `(.L_x_1294) ;  /* 0x0000001e04387947 */ /* 0x000fea000b800000 */
[----:B0-----:R-:W0:Y:S02]  /*19dd0*/  S2R R0, SR_TID.X ;  /* 0x0000000000007919 */ /* 0x001e240000002100 */
[----:B0-----:R-:W-:-:S04]  /*19de0*/  SHF.R.U32.HI R0, RZ, 0x5, R0 ;  /* 0x00000005ff007819 */ /* 0x001fc80000011600 */
[----:B------:R-:W-:-:S05]  /*19df0*/  LOP3.LUT R0, R0, 0x3, RZ, 0xc0, !PT ;  /* 0x0000000300007812 */ /* 0x000fca00078ec0ff */
[----:B------:R0:W2:Y:S02]  /*19e00*/  SHFL.IDX PT, R14, R0, RZ, 0x1f ;  /* 0x00001fff000e7589 */ /* 0x0000a400000e0000 */
.L_x_1361:
[----:B--2---:R-:W-:Y:S01]  /*19e10*/  ISETP.NE.AND P0, PT, R14, RZ, PT ;  /* 0x000000ff0e00720c */ /* 0x004fe20003f05270 */
[----:B------:R-:W-:-:S12]  /*19e20*/  BSSY B0, `(.L_x_1295) ;  /* 0x0000024000007945 */ /* 0x000fd80003800000 */
[----:B------:R-:W-:Y:S05]  /*19e30*/  @P0 BRA `(.L_x_1296) ;  /* 0x0000000000880947 */ /* 0x000fea0003800000 */
[----:B------:R-:W-:-:S03]  /*19e40*/  UMOV UR4, 0xffffffff ;  /* 0xffffffff00047882 */ /* 0x000fc60000000000 */
[----:B------:R-:W-:Y:S05]  /*19e50*/  BRA.DIV UR4, `(.L_x_1297) ;  /* 0x0000001e04487947 */ /* 0x000fea000b800000 */
[----:B------:R-:W-:-:S13]  /*19e60*/  ELECT P6, URZ, PT ;  /* 0x00000000003f782f */ /* 0x000fda00038c0000 */
.L_x_1364:
[----:B------:R-:W-:Y:S05]  /*19e70*/  @!P6 BRA `(.L_x_1296) ;  /* 0x000000000078e947 */ /* 0x000fea0003800000 */
[----:B------:R-:W-:-:S06]  /*19e80*/  ULOP3.LUT UR4, UR36, 0x2, URZ, 0xfc, !UPT ;  /* 0x0000000224047892 */ /* 0x000fcc000f8efc3f */
[----:B0-----:R-:W-:-:S05]  /*19e90*/  IMAD.U32 R0, RZ, RZ, UR4 ;  /* 0x00000004ff007e24 */ /* 0x001fca000f8e00ff */
[----:B------:R-:W-:-:S13]  /*19ea0*/  ISETP.NE.AND P2, PT, R0, 0x3, PT ;  /* 0x000000030000780c */ /* 0x000fda0003f45270 */
[----:B------:R-:W-:Y:S05]  /*19eb0*/  @!P2 BRA `(.L_x_1298) ;  /* 0x000000000004a947 */ /* 0x000fea0003800000 */
[----:B------:R-:W-:Y:S01]  /*19ec0*/  BPT.TRAP 0x1 ;  /* 0x000000040000795c */ /* 0x000fe20000300000 */
.L_x_1298:
[----:B------:R-:W-:Y:S01]  /*19ed0*/  VIADD R3, R9, 0x2d840 ;  /* 0x0002d84009037836 */ /* 0x000fe20000000000 */
[----:B------:R-:W-:Y:S01]  /*19ee0*/  SHF.L.U32 R2, R28, 0x1f, RZ ;  /* 0x0000001f1c027819 */ /* 0x000fe200000006ff */
[C---:B------:R-:W-:Y:S02]  /*19ef0*/  VIADD R0, R18.reuse, 0x1 ;  /* 0x0000000112007836 */ /* 0x040fe40000000000 */
[----:B------:R-:W-:-:S03]  /*19f00*/  IMAD R7, R18, 0x8, R3 ;  /* 0x0000000812077824 */ /* 0x000fc600078e0203 */
[C---:B------:R-:W-:Y:S01]  /*19f10*/  ISETP.NE.AND P1, PT, R0.reuse, 0x2, PT ;  /* 0x000000020000780c */ /* 0x040fe20003f25270 */
[----:B------:R-:W0:Y:S03]  /*19f20*/  SYNCS.PHASECHK.TRANS64.TRYWAIT P0, [R7+URZ], R2 ;  /* 0x00000002070075a7 */ /* 0x000e26000800017f */
[----:B------:R-:W-:Y:S02]  /*19f30*/  SEL R5, RZ, 0x1, P1 ;  /* 0x00000001ff057807 */ /* 0x000fe40000800000 */
[----:B-1----:R-:W-:Y:S02]  /*19f40*/  SEL R4, R0, RZ, P1 ;  /* 0x000000ff00047207 */ /* 0x002fe40000800000 */
[----:B------:R-:W-:-:S03]  /*19f50*/  LOP3.LUT R0, R28, R5, RZ, 0x3c, !PT ;  /* 0x000000051c007212 */ /* 0x000fc600078e3cff */
[----:B------:R-:W-:Y:S01]  /*19f60*/  IMAD R3, R4, 0x8, R3 ;  /* 0x0000000804037824 */ /* 0x000fe200078e0203 */
[----:B------:R-:W-:Y:S01]  /*19f70*/  SHF.L.U32 R0, R0, 0x1f, RZ ;  /* 0x0000001f00007819 */ /* 0x000fe200000006ff */
[----:B0-----:R-:W-:Y:S06]  /*19f80*/  @!P0 BRA `(.L_x_1299) ;  /* 0x0000001c001c8947 */ /* 0x001fec0003800000 */
.L_x_1365:
[----:B------:R-:W1:Y:S02]  /*19f90*/  SYNCS.PHASECHK.TRANS64.TRYWAIT P0, [R3+URZ], R0 ;  /* 0x00000000030075a7 */ /* 0x000e64000800017f */
[----:B-1----:R-:W-:Y:S05]  /*19fa0*/  @!P0 BRA `(.L_x_1300) ;  /* 0x0000001c00288947 */ /* 0x002fea0003800000 */
.L_x_1366:
[----:B------:R-:W-:Y:S05]  /*19fb0*/  @!P2 BRA `(.L_x_1301) ;  /* 0x000000000004a947 */ /* 0x000fea0003800000 */
[----:B------:R-:W-:Y:S01]  /*19fc0*/  BPT.TRAP 0x1 ;  /* 0x000000040000795c */ /* 0x000fe20000300000 */
.L_x_1301:
[----:B-1----:R-:W-:-:S04]  /*19fd0*/  VIADD R3, R9, 0x2d860 ;  /* 0x0002d86009037836 */ /* 0x002fc80000000000 */
[----:B------:R-:W-:-:S04]  /*19fe0*/  IMAD R5, R18, 0x8, R3 ;  /* 0x0000000812057824 */ /* 0x000fc800078e0203 */
[----:B------:R-:W1:Y:S02]  /*19ff0*/  SYNCS.PHASECHK.TRANS64.TRYWAIT P0, [R5+URZ], R2 ;  /* 0x00000002050075a7 */ /* 0x000e64000800017f */
[----:B-1----:R-:W-:Y:S05]  /*1a000*/  @!P0 BRA `(.L_x_1302) ;  /* 0x0000001c00248947 */ /* 0x002fea0003800000 */
.L_x_1367:
[----:B------:R-:W-:-:S07]  /*1a010*/  IMAD R3, R4, 0x8, R3 ;  /* 0x0000000804037824 */ /* 0x000fce00078e0203 */
.L_x_1303:
[----:B--2---:R2:W4:Y:S02]  /*1a020*/  SYNCS.PHASECHK.TRANS64.TRYWAIT P0, [R3+URZ], R0 ;  /* 0x00000000030075a7 */ /* 0x004524000800017f */
[----:B----4-:R-:W-:Y:S05]  /*1a030*/  @!P0 NANOSLEEP.SYNCS 0x989680 ;  /* 0x009896800000895d */ /* 0x010fea0003900000 */
[----:B------:R-:W4:Y:S02]  /*1a040*/  @!P0 SYNCS.PHASECHK.TRANS64 P0, [R3+URZ], R0 ;  /* 0x00000000030085a7 */ /* 0x000f24000800007f */
[----:B----4-:R-:W-:Y:S05]  /*1a050*/  @!P0 BRA `(.L_x_1303) ;  /* 0xfffffffc00f08947 */ /* 0x010fea000383ffff */
.L_x_1296:
[----:B------:R-:W-:Y:S05]  /*1a060*/  BSYNC B0 ;  /* 0x0000000000007941 */ /* 0x000fea0003800000 */
.L_x_1295:
[----:B------:R-:W-:Y:S05]  /*1a070*/  EXIT ;  /* 0x000000000000794d */ /* 0x000fea0003800000 */
.L_x_1084:
[----:B0-----:R-:W-:-:S04]  /*1a080*/  IMAD.U32 R3, RZ, RZ, UR42 ;  /* 0x0000002aff037e24 */ /* 0x001fc8000f8e00ff */
[----:B------:R0:W1:Y:S03]  /*1a090*/  SYNCS.PHASECHK.TRANS64.TRYWAIT P1, [R3+URZ+0x2d800], R0 ;  /* 0x02d80000030075a7 */ /* 0x000066000802017f */
[----:B-1----:R-:W-:Y:S05]  /*1a0a0*/  @!P1 NANOSLEEP.SYNCS 0x989680 ;  /* 0x009896800000995d */ /* 0x002fea0003900000 */
[----:B------:R-:W1:Y:S02]  /*1a0b0*/  @!P1 SYNCS.PHASECHK.TRANS64 P1, [R3+URZ+0x2d800], R0 ;  /* 0x02d80000030095a7 */ /* 0x000e64000802007f */
[----:B-1----:R-:W-:Y:S05]  /*1a0c0*/  @!P1 BRA `(.L_x_1084) ;  /* 0xfffffffc00ec9947 */ /* 0x002fea000383ffff */
[----:B------:R-:W-:Y:S05]  /*1a0d0*/  BRA `(.L_x_1304) ;  /* 0xfffffe8000287947 */ /* 0x000fea000383ffff */
.L_x_1088:
[----:B-1----:R1:W2:Y:S02]  /*1a0e0*/  SYNCS.PHASECHK.TRANS64.TRYWAIT P2, [R90+URZ+0x2d830], R3 ;  /* 0x02d830035a0075a7 */ /* 0x0022a4000804017f */
[----:B--2---:R-:W-:Y:S05]  /*1a0f0*/  @!P2 NANOSLEEP.SYNCS 0x989680 ;  /* 0x009896800000a95d */ /* 0x004fea0003900000 */
[----:B------:R-:W2:Y:S02]  /*1a100*/  @!P2 SYNCS.PHASECHK.TRANS64 P2, [R90+URZ+0x2d830], R3 ;  /* 0x02d830035a00a5a7 */ /* 0x000ea4000804007f */
[----:B--2---:R-:W-:Y:S05]  /*1a110*/  @!P2 BRA `(.L_x_1088) ;  /* 0xfffffffc00f0a947 */ /* 0x004fea000383ffff */
[----:B------:R-:W-:Y:S05]  /*1a120*/  BRA `(.L_x_1087) ;  /* 0xfffffe80004c7947 */ /* 0x000fea000383ffff */
.L_x_1104:
[----:B-1----:R-:W-:-:S04]  /*1a130*/  IMAD.U32 R5, RZ, RZ, UR6 ;  /* 0x00000006ff057e24 */ /* 0x002fc8000f8e00ff */
[----:B------:R1:W2:Y:S03]  /*1a140*/  SYNCS.PHASECHK.TRANS64.TRYWAIT P2, [R5+URZ+0x2d830], R4 ;  /* 0x02d83004050075a7 */ /* 0x0002a6000804017f */
[----:B--2---:R-:W-:Y:S05]  /*1a150*/  @!P2 NANOSLEEP.SYNCS 0x989680 ;  /* 0x009896800000a95d */ /* 0x004fea0003900000 */
[----:B------:R-:W2:Y:S02]  /*1a160*/  @!P2 SYNCS.PHASECHK.TRANS64 P2, [R5+URZ+0x2d830], R4 ;  /* 0x02d830040500a5a7 */ /* 0x000ea4000804007f */
[----:B--2---:R-:W-:Y:S05]  /*1a170*/  @!P2 BRA `(.L_x_1104) ;  /* 0xfffffffc00eca947 */ /* 0x004fea000383ffff */
[----:B------:R-:W-:Y:S05]  /*1a180*/  BRA `(.L_x_1101) ;  /* 0xfffffebc00347947 */ /* 0x000fea000383ffff */
.L_x_1108:
[----:B-1----:R-:W-:-:S04]  /*1a190*/  IMAD.U32 R5, RZ, RZ, UR6 ;  /* 0x00000006ff057e24 */ /* 0x002fc8000f8e00ff */
[----:B------:R1:W2:Y:S03]  /*1a1a0*/  SYNCS.PHASECHK.TRANS64.TRYWAIT P2, [R5+URZ+0x2d850], R4 ;  /* 0x02d85004050075a7 */ /* 0x0002a6000804017f */
[----:B--2---:R-:W-:Y:S05]  /*1a1b0*/  @!P2 NANOSLEEP.SYNCS 0x989680 ;  /* 0x009896800000a95d */ /* 0x004fea0003900000 */
[----:B------:R-:W2:Y:S02]  /*1a1c0*/  @!P2 SYNCS.PHASECHK.TRANS64 P2, [R5+URZ+0x2d850], R4 ;  /* 0x02d850040500a5a7 */ /* 0x000ea4000804007f */
[----:B--2---:R-:W-:Y:S05]  /*1a1d0*/  @!P2 BRA `(.L_x_1108) ;  /* 0xfffffffc00eca947 */ /* 0x004fea000383ffff */
[----:B------:R-:W-:Y:S05]  /*1a1e0*/  BRA `(.L_x_1105) ;  /* 0xfffffebc00d47947 */ /* 0x000fea000383ffff */
.L_x_1125:
[----:B-1----:R-:W-:-:S04]  /*1a1f0*/  IMAD.U32 R7, RZ, RZ, UR6 ;  /* 0x00000006ff077e24 */ /* 0x002fc8000f8e00ff */
[----:B------:R1:W2:Y:S03]  /*1a200*/  SYNCS.PHASECHK.TRANS64.TRYWAIT P2, [R7+URZ+0x2d830], R6 ;  /* 0x02d83006070075a7 */ /* 0x0002a6000804017f */
[----:B--2---:R-:W-:Y:S05]  /*1a210*/  @!P2 NANOSLEEP.SYNCS 0x989680 ;  /* 0x009896800000a95d */ /* 0x004fea0003900000 */
[----:B------:R-:W2:Y:S02]  /*1a220*/  @!P2 SYNCS.PHASECHK.TRANS64 P2, [R7+URZ+0x2d830], R6 ;  /* 0x02d830060700a5a7 */ /* 0x000ea4000804007f */
[----:B--2---:R-:W-:Y:S05]  /*1a230*/  @!P2 BRA `(.L_x_1125) ;  /* 0xfffffffc00eca947 */ /* 0x004fea000383ffff */
[----:B------:R-:W-:Y:S05]  /*1a240*/  BRA `(.L_x_1122) ;  /* 0xfffffef800107947 */ /* 0x000fea000383ffff */
.L_x_1129:
[----:B-1----:R-:W-:-:S04]  /*1a250*/  IMAD.U32 R7, RZ, RZ, UR6 ;  /* 0x00000006ff077e24 */ /* 0x002fc8000f8e00ff */
[----:B------:R1:W2:Y:S03]  /*1a260*/  SYNCS.PHASECHK.TRANS64.TRYWAIT P2, [R7+URZ+0x2d850], R6 ;  /* 0x02d85006070075a7 */ /* 0x0002a6000804017f */
[----:B--2---:R-:W-:Y:S05]  /*1a270*/  @!P2 NANOSLEEP.SYNCS 0x989680 ;  /* 0x009896800000a95d */ /* 0x004fea0003900000 */
[----:B------:R-:W2:Y:S02]  /*1a280*/  @!P2 SYNCS.PHASECHK.TRANS64 P2, [R7+URZ+0x2d850], R6 ;  /* 0x02d850060700a5a7 */ /* 0x000ea4000804007f */
[----:B--2---:R-:W-:Y:S05]  /*1a290*/  @!P2 BRA `(.L_x_1129) ;  /* 0xfffffffc00eca947 */ /* 0x004fea000383ffff */
[----:B------:R-:W-:Y:S05]  /*1a2a0*/  BRA `(.L_x_1126) ;  /* 0xfffffef800b07947 */ /* 0x000fea000383ffff */
.L_x_1135:
[----:B-1----:R-:W-:-:S04]  /*1a2b0*/  IMAD.U32 R7, RZ, RZ, UR6 ;  /* 0x00000006ff077e24 */ /* 0x002fc8000f8e00ff */
[----:B------:R1:W2:Y:S03]  /*1a2c0*/  SYNCS.PHASECHK.TRANS64.TRYWAIT P2, [R7+URZ+0x2d830], R6 ;  /* 0x02d83006070075a7 */ /* 0x0002a6000804017f */
[----:B--2---:R-:W-:Y:S05]  /*1a2d0*/  @!P2 NANOSLEEP.SYNCS 0x989680 ;  /* 0x009896800000a95d */ /* 0x004fea0003900000 */
[----:B------:R-:W2:Y:S02]  /*1a2e0*/  @!P2 SYNCS.PHASECHK.TRANS64 P2, [R7+URZ+0x2d830], R6 ;  /* 0x02d830060700a5a7 */ /* 0x000ea4000804007f */
[----:B--2---:R-:W-:Y:S05]  /*1a2f0*/  @!P2 BRA `(.L_x_1135) ;  /* 0xfffffffc00eca947 */ /* 0x004fea000383ffff */
[----:B------:R-:W-:Y:S05]  /*1a300*/  BRA `(.L_x_1132) ;  /* 0xffffff2000187947 */ /* 0x000fea000383ffff */
.L_x_1139:
[----:B-1----:R-:W-:-:S04]  /*1a310*/  IMAD.U32 R7, RZ, RZ, UR6 ;  /* 0x00000006ff077e24 */ /* 0x002fc8000f8e00ff */
[----:B------:R1:W2:Y:S03]  /*1a320*/  SYNCS.PHASECHK.TRANS64.TRYWAIT P2, [R7+URZ+0x2d850], R6 ;  /* 0x02d85006070075a7 */ /* 0x0002a6000804017f */
[----:B--2---:R-:W-:Y:S05]  /*1a330*/  @!P2 NANOSLEEP.SYNCS 0x989680 ;  /* 0x009896800000a95d */ /* 0x004fea0003900000 */
[----:B------:R-:W2:Y:S02]  /*1a340*/  @!P2 SYNCS.PHASECHK.TRANS64 P2, [R7+URZ+0x2d850], R6 ;  /* 0x02d850060700a5a7 */ /* 0x000ea4000804007f */
[----:B--2---:R-:W-:Y:S05]  /*1a350*/  @!P2 BRA `(.L_x_1139) ;  /* 0xfffffffc00eca947 */ /* 0x004fea000383ffff */
[----:B------:R-:W-:Y:S05]  /*1a360*/  BRA `(.L_x_1136) ;  /* 0xffffff2000b87947 */ /* 0x000fea000383ffff */
.L_x_1152:
[----:B-123--:R-:W-:-:S04]  /*1a370*/  IMAD.U32 R5, RZ, RZ, UR9 ;  /* 0x00000009ff057e24 */ /* 0x00efc8000f8e00ff */
[----:B------:R1:W2:Y:S03]  /*1a380*/  SYNCS.PHASECHK.TRANS64.TRYWAIT P0, [R5+URZ+0x2d850], R0 ;  /* 0x02d85000050075a7 */ /* 0x0002a6000800017f */
[----:B--2---:R-:W-:Y:S05]  /*1a390*/  @!P0 NANOSLEEP.SYNCS 0x989680 ;  /* 0x009896800000895d */ /* 0x004fea0003900000 */
[----:B------:R-:W2:Y:S02]  /*1a3a0*/  @!P0 SYNCS.PHASECHK.TRANS64 P0, [R5+URZ+0x2d850], R0 ;  /* 0x02d85000050085a7 */ /* 0x000ea4000800007f */
[----:B--2---:R-:W-:Y:S05]  /*1a3b0*/  @!P0 BRA `(.L_x_1152) ;  /* 0xfffffffc00ec8947 */ /* 0x004fea000383ffff */
[----:B------:R-:W-:Y:S05]  /*1a3c0*/  BRA `(.L_x_1151) ;  /* 0xffffff5400f47947 */ /* 0x000fea000383ffff */
.L_x_1199:
[----:B------:R-:W3:Y:S01]  /*1a3d0*/  S2R R20, SR_TID.X ;  /* 0x0000000000147919 */ /* 0x000ee20000002100 */
[----:B------:R-:W-:Y:S01]  /*1a3e0*/  BSSY B0, `(.L_x_1305) ;  /* 0x000000a000007945 */ /* 0x000fe20003800000 */
[----:B--2---:R-:W-:Y:S02]  /*1a3f0*/  IMAD.MOV.U32 R12, RZ, RZ, RZ ;  /* 0x000000ffff0c7224 */ /* 0x004fe400078e00ff */
[----:B0-----:R-:W-:Y:S02]  /*1a400*/  IMAD.MOV.U32 R11, RZ, RZ, 0x1f ;  /* 0x0000001fff0b7424 */ /* 0x001fe400078e00ff */
[----:B------:R-:W-:Y:S01]  /*1a410*/  IMAD.MOV.U32 R15, RZ, RZ, -0x1 ;  /* 0xffffffffff0f7424 */ /* 0x000fe200078e00ff */
[----:B---3--:R-:W-:-:S04]  /*1a420*/  SHF.R.U32.HI R20, RZ, 0x5, R20 ;  /* 0x00000005ff147819 */ /* 0x008fc80000011614 */
[----:B------:R-:W-:-:S05]  /*1a430*/  LOP3.LUT R20, R20, 0x3, RZ, 0xc0, !PT ;  /* 0x0000000314147812 */ /* 0x000fca00078ec0ff */
[----:B------:R-:W-:-:S07]  /*1a440*/  IMAD.MOV.U32 R13, RZ, RZ, R20 ;  /* 0x000000ffff0d7224 */ /* 0x000fce00078e0014 */
[----:B-1----:R-:W-:Y:S05]  /*1a450*/  WARPSYNC.COLLECTIVE R15, `(.L_x_1306) ;  /* 0x000000000f087348 */ /* 0x002fea0003c00000 */
[----:B------:R0:W2:Y:S02]  /*1a460*/  SHFL.IDX P6, R14, R13, R12, R11 ;  /* 0x0000000c0d0e7389 */ /* 0x0000a400000c000b */
[----:B012---:R-:W-:Y:S01]  /*1a470*/  ENDCOLLECTIVE ;  /* 0x000000000000791b */ /* 0x007fe20003800000 */
.L_x_1306:
[----:B------:R-:W-:Y:S05]  /*1a480*/  BSYNC B0 ;  /* 0x0000000000007941 */ /* 0x000fea0003800000 */
.L_x_1305:
[----:B------:R-:W-:Y:S05]  /*1a490*/  BRA `(.L_x_1307) ;  /* 0xffffffac00087947 */ /* 0x000fea000383ffff */
.L_x_1201:
[----:B------:R-:W-:Y:S01]  /*1a4a0*/  BSSY B0, `(.L_x_1308) ;  /* 0x0000006000007945 */ /* 0x000fe20003800000 */
[----:B------:R-:W-:-:S07]  /*1a4b0*/  IMAD.MOV.U32 R15, RZ, RZ, -0x1 ;  /* 0xffffffffff0f7424 */ /* 0x000fce00078e00ff */
[----:B0123--:R-:W-:Y:S05]  /*1a4c0*/  WARPSYNC.COLLECTIVE R15, `(.L_x_1309) ;  /* 0x000000000f0c7348 */ /* 0x00ffea0003c00000 */
[----:B------:R-:W-:Y:S02]  /*1a4d0*/  ELECT P6, UR62, PT ;  /* 0x00000000003e782f */ /* 0x000fe400038c0000 */
[----:B------:R-:W-:Y:S01]  /*1a4e0*/  MOV R14, UR62 ;  /* 0x0000003e000e7c02 */ /* 0x000fe20008000f00 */
[----:B0123--:R-:W-:Y:S10]  /*1a4f0*/  ENDCOLLECTIVE ;  /* 0x000000000000791b */ /* 0x00fff40003800000 */
.L_x_1309:
[----:B------:R-:W-:Y:S05]  /*1a500*/  BSYNC B0 ;  /* 0x0000000000007941 */ /* 0x000fea0003800000 */
.L_x_1308:
[----:B------:R-:W-:Y:S05]  /*1a510*/  BRA `(.L_x_1310) ;  /* 0xffffffac00107947 */ /* 0x000fea000383ffff */
.L_x_1203:
[----:B---3--:R3:W4:Y:S02]  /*1a520*/  SYNCS.PHASECHK.TRANS64.TRYWAIT P0, [R0+URZ+0x2d840], R2 ;  /* 0x02d84002000075a7 */ /* 0x008724000800017f */
[----:B----4-:R-:W-:Y:S05]  /*1a530*/  @!P0 NANOSLEEP.SYNCS 0x989680 ;  /* 0x009896800000895d */ /* 0x010fea0003900000 */
[----:B------:R-:W4:Y:S02]  /*1a540*/  @!P0 SYNCS.PHASECHK.TRANS64 P0, [R0+URZ+0x2d840], R2 ;  /* 0x02d84002000085a7 */ /* 0x000f24000800007f */
[----:B----4-:R-:W-:Y:S05]  /*1a550*/  @!P0 BRA `(.L_x_1203) ;  /* 0xfffffffc00f08947 */ /* 0x010fea000383ffff */
[----:B------:R-:W-:Y:S05]  /*1a560*/  BRA `(.L_x_1311) ;  /* 0xffffffac00607947 */ /* 0x000fea000383ffff */
.L_x_1207:
[----:B------:R-:W2:Y:S01]  /*1a570*/  LDL.LU R11, [R1+0xc] ;  /* 0x00000c00010b7983 */ /* 0x000ea20000300800 */
[----:B------:R-:W-:Y:S02]  /*1a580*/  IMAD.MOV.U32 R13, RZ, RZ, R4 ;  /* 0x000000ffff0d7224 */ /* 0x000fe400078e0004 */
[----:B------:R-:W-:Y:S01]  /*1a590*/  IMAD.MOV.U32 R12, RZ, RZ, RZ ;  /* 0x000000ffff0c7224 */ /* 0x000fe200078e00ff */
[----:B------:R-:W0:Y:S01]  /*1a5a0*/  S2R R0, SR_TID.X ;  /* 0x0000000000007919 */ /* 0x000e220000002100 */
[----:B------:R-:W-:Y:S01]  /*1a5b0*/  IMAD.MOV.U32 R15, RZ, RZ, -0x1 ;  /* 0xffffffffff0f7424 */ /* 0x000fe200078e00ff */
[----:B0-----:R-:W-:-:S04]  /*1a5c0*/  LOP3.LUT R0, R0, 0x7f, RZ, 0xc0, !PT ;  /* 0x0000007f00007812 */ /* 0x001fc800078ec0ff */
[----:B------:R-:W-:-:S05]  /*1a5d0*/  SHF.R.U32.HI R0, RZ, 0x2, R0 ;  /* 0x00000002ff007819 */ /* 0x000fca0000011600 */
[----:B------:R-:W-:-:S04]  /*1a5e0*/  IMAD.IADD R0, R0, 0x1, R10 ;  /* 0x0000000100007824 */ /* 0x000fc800078e020a */
[----:B------:R-:W-:Y:S02]  /*1a5f0*/  VIADD R10, R0, 0x20 ;  /* 0x00000020000a7836 */ /* 0x000fe40000000000 */
[----:B--2---:R-:W-:Y:S02]  /*1a600*/  IMAD R5, R11, R9, RZ ;  /* 0x000000090b057224 */ /* 0x004fe400078e02ff */
[----:B------:R-:W-:-:S03]  /*1a610*/  IMAD.MOV.U32 R11, RZ, RZ, 0x1c1f ;  /* 0x00001c1fff0b7424 */ /* 0x000fc600078e00ff */
[----:B------:R-:W-:-:S13]  /*1a620*/  ISETP.GE.AND P4, PT, R0, R5, PT ;  /* 0x000000050000720c */ /* 0x000fda0003f86270 */
[----:B-----5:R-:W-:Y:S05]  /*1a630*/  WARPSYNC.COLLECTIVE R15, `(.L_x_1312) ;  /* 0x000000000f087348 */ /* 0x020fea0003c00000 */
[----:B------:R0:W1:Y:S02]  /*1a640*/  SHFL.IDX P6, R14, R13, R12, R11 ;  /* 0x0000000c0d0e7389 */ /* 0x00006400000c000b */
[----:B01---5:R-:W-:Y:S01]  /*1a650*/  ENDCOLLECTIVE ;  /* 0x000000000000791b */ /* 0x023fe20003800000 */
.L_x_1312:
[----:B------:R-:W-:Y:S02]  /*1a660*/  IMAD.MOV.U32 R13, RZ, RZ, R6 ;  /* 0x000000ffff0d7224 */ /* 0x000fe400078e0006 */
[----:B------:R-:W-:-:S07]  /*1a670*/  IMAD.MOV.U32 R2, RZ, RZ, R14 ;  /* 0x000000ffff027224 */ /* 0x000fce00078e000e */
[----:B------:R-:W-:Y:S05]  /*1a680*/  WARPSYNC.COLLECTIVE R15, `(.L_x_1313) ;  /* 0x000000000f087348 */ /* 0x000fea0003c00000 */
[----:B------:R0:W1:Y:S02]  /*1a690*/  SHFL.IDX P6, R14, R13, R12, R11 ;  /* 0x0000000c0d0e7389 */ /* 0x00006400000c000b */
[----:B01----:R-:W-:Y:S01]  /*1a6a0*/  ENDCOLLECTIVE ;  /* 0x000000000000791b */ /* 0x003fe20003800000 */
.L_x_1313:
[----:B------:R-:W-:Y:S02]  /*1a6b0*/  IMAD.MOV.U32 R13, RZ, RZ, R4 ;  /* 0x000000ffff0d7224 */ /* 0x000fe400078e0004 */
[----:B------:R-:W-:Y:S02]  /*1a6c0*/  IMAD.MOV.U32 R12, RZ, RZ, 0x1 ;  /* 0x00000001ff0c7424 */ /* 0x000fe400078e00ff */
[----:B------:R-:W-:-:S07]  /*1a6d0*/  IMAD.MOV.U32 R3, RZ, RZ, R14 ;  /* 0x000000ffff037224 */ /* 0x000fce00078e000e */
[----:B------:R-:W-:Y:S05]  /*1a6e0*/  WARPSYNC.COLLECTIVE R15, `(.L_x_1314) ;  /* 0x000000000f087348 */ /* 0x000fea0003c00000 */
[----:B------:R0:W1:Y:S02]  /*1a6f0*/  SHFL.IDX P6, R14, R13, R12, R11 ;  /* 0x0000000c0d0e7389 */ /* 0x00006400000c000b */
[----:B01----:R-:W-:Y:S01]  /*1a700*/  ENDCOLLECTIVE ;  /* 0x000000000000791b */ /* 0x003fe20003800000 */
.L_x_1314:
[----:B------:R-:W-:-:S05]  /*1a710*/  @!P4 LEA R3, P3, R21, R3, 0x1 ;  /* 0x000000031503c211 */ /* 0x000fca00078608ff */
[----:B------:R-:W-:Y:S01]  /*1a720*/  @!P4 IMAD.X R2, RZ, RZ, R2, P3 ;  /* 0x000000ffff02c224 */ /* 0x000fe200018e0602 */
[----:B------:R-:W-:-:S04]  /*1a730*/  ISETP.GE.AND P3, PT, R10, R5, PT ;  /* 0x000000050a00720c */ /* 0x000fc80003f66270 */
        /* <DEDUP_REMOVED lines=10> */
[----:B0-----:R-:W-:-:S07]  /*1a7e0*/  IMAD.MOV.U32 R2, RZ, RZ, R14 ;  /* 0x000000ffff027224 */ /* 0x001fce00078e000e */
[----:B------:R-:W-:Y:S05]  /*1a7f0*/  WARPSYNC.COLLECTIVE R15, `(.L_x_1315) ;  /* 0x000000000f087348 */ /* 0x000fea0003c00000 */
[----:B------:R0:W1:Y:S02]  /*1a800*/  SHFL.IDX P6, R14, R13, R12, R11 ;  /* 0x0000000c0d0e7389 */ /* 0x00006400000c000b */
[----:B01----:R-:W-:Y:S01]  /*1a810*/  ENDCOLLECTIVE ;  /* 0x000000000000791b */ /* 0x003fe20003800000 */
.L_x_1315:
[----:B------:R-:W-:Y:S02]  /*1a820*/  IMAD.MOV.U32 R13, RZ, RZ, R4 ;  /* 0x000000ffff0d7224 */ /* 0x000fe400078e0004 */
[----:B------:R-:W-:Y:S02]  /*1a830*/  IMAD.MOV.U32 R12, RZ, RZ, 0x2 ;  /* 0x00000002ff0c7424 */ /* 0x000fe400078e00ff */
[----:B------:R-:W-:-:S07]  /*1a840*/  IMAD.MOV.U32 R3, RZ, RZ, R14 ;  /* 0x000000ffff037224 */ /* 0x000fce00078e000e */
[----:B------:R-:W-:Y:S05]  /*1a850*/  WARPSYNC.COLLECTIVE R15, `(.L_x_1316) ;  /* 0x000000000f087348 */ /* 0x000fea0003c00000 */
[----:B------:R0:W1:Y:S02]  /*1a860*/  SHFL.IDX P6, R14, R13, R12, R11 ;  /* 0x0000000c0d0e7389 */ /* 0x00006400000c000b */
[----:B01----:R-:W-:Y:S01]  /*1a870*/  ENDCOLLECTIVE ;  /* 0x000000000000791b */ /* 0x003fe20003800000 */
.L_x_1316:
        /* <DEDUP_REMOVED lines=18> */
.L_x_1317:
[----:B------:R-:W-:Y:S02]  /*1a9a0*/  IMAD.MOV.U32 R13, RZ, RZ, R4 ;  /* 0x000000ffff0d7224 */ /* 0x000fe400078e0004 */
[----:B------:R-:W-:Y:S02]  /*1a9b0*/  IMAD.MOV.U32 R12, RZ, RZ, 0x3 ;  /* 0x00000003ff0c7424 */ /* 0x000fe400078e00ff */
[----:B------:R-:W-:-:S07]  /*1a9c0*/  IMAD.MOV.U32 R3, RZ, RZ, R14 ;  /* 0x000000ffff037224 */ /* 0x000fce00078e000e */
[----:B------:R-:W-:Y:S05]  /*1a9d0*/  WARPSYNC.COLLECTIVE R15, `(.L_x_1318) ;  /* 0x000000000f087348 */ /* 0x000fea0003c00000 */
[----:B------:R0:W1:Y:S02]  /*1a9e0*/  SHFL.IDX P6, R14, R13, R12, R11 ;  /* 0x0000000c0d0e7389 */ /* 0x00006400000c000b */
[----:B01----:R-:W-:Y:S01]  /*1a9f0*/  ENDCOLLECTIVE ;  /* 0x000000000000791b */ /* 0x003fe20003800000 */
.L_x_1318:
        /* <DEDUP_REMOVED lines=10> */
.L_x_1319:
        /* <DEDUP_REMOVED lines=8> */
[----:B0-----:R-:W-:Y:S02]  /*1ab20*/  VIADD R2, R0, 0x60 ;  /* 0x0000006000027836 */ /* 0x001fe40000000000 */
[----:B------:R-:W-:-:S07]  /*1ab30*/  IMAD.MOV.U32 R3, RZ, RZ, R14 ;  /* 0x000000ffff037224 */ /* 0x000fce00078e000e */
[----:B------:R-:W-:Y:S05]  /*1ab40*/  WARPSYNC.COLLECTIVE R15, `(.L_x_1320) ;  /* 0x000000000f087348 */ /* 0x000fea0003c00000 */
[----:B------:R0:W1:Y:S02]  /*1ab50*/  SHFL.IDX P6, R14, R13, R12, R11 ;  /* 0x0000000c0d0e7389 */ /* 0x00006400000c000b */
[----:B01----:R-:W-:Y:S01]  /*1ab60*/  ENDCOLLECTIVE ;  /* 0x000000000000791b */ /* 0x003fe20003800000 */
.L_x_1320:
[----:B------:R-:W-:-:S13]  /*1ab70*/  ISETP.GE.AND P3, PT, R2, R5, PT ;  /* 0x000000050200720c */ /* 0x000fda0003f66270 */
[----:B------:R-:W-:Y:S01]  /*1ab80*/  @!P3 LEA R3, P5, R21, R3, 0x1 ;  /* 0x000000031503b211 */ /* 0x000fe200078a08ff */
[----:B------:R-:W-:-:S04]  /*1ab90*/  IMAD.MOV.U32 R13, RZ, RZ, R8 ;  /* 0x000000ffff0d7224 */ /* 0x000fc800078e0008 */
        /* <DEDUP_REMOVED lines=13> */
.L_x_1321:
[----:B------:R-:W-:-:S05]  /*1ac70*/  VIADD R3, R0, 0x80 ;  /* 0x0000008000037836 */ /* 0x000fca0000000000 */
[----:B------:R-:W-:Y:S01]  /*1ac80*/  ISETP.GE.AND P3, PT, R3, R5, PT ;  /* 0x000000050300720c */ /* 0x000fe20003f66270 */
[----:B------:R-:W-:Y:S02]  /*1ac90*/  IMAD.MOV.U32 R13, RZ, RZ, R7 ;  /* 0x000000ffff0d7224 */ /* 0x000fe400078e0007 */
[----:B------:R-:W-:Y:S02]  /*1aca0*/  IMAD.MOV.U32 R12, RZ, RZ, 0x1 ;  /* 0x00000001ff0c7424 */ /* 0x000fe400078e00ff */
[----:B------:R-:W-:-:S08]  /*1acb0*/  IMAD.MOV.U32 R4, RZ, RZ, R14 ;  /* 0x000000ffff047224 */ /* 0x000fd000078e000e */
[----:B------:R-:W-:Y:S05]  /*1acc0*/  WARPSYNC.COLLECTIVE R15, `(.L_x_1322) ;  /* 0x000000000f087348 */ /* 0x000fea0003c00000 */
[----:B------:R0:W1:Y:S02]  /*1acd0*/  SHFL.IDX P6, R14, R13, R12, R11 ;  /* 0x0000000c0d0e7389 */ /* 0x00006400000c000b */
[----:B01----:R-:W-:Y:S01]  /*1ace0*/  ENDCOLLECTIVE ;  /* 0x000000000000791b */ /* 0x003fe20003800000 */
.L_x_1322:
[----:B------:R-:W-:-:S05]  /*1acf0*/  @!P3 LEA R4, P5, R21, R4, 0x1 ;  /* 0x000000041504b211 */ /* 0x000fca00078a08ff */
[----:B------:R-:W-:Y:S02]  /*1ad00*/  @!P3 IMAD.X R6, RZ, RZ, R2, P5 ;  /* 0x000000ffff06b224 */ /* 0x000fe400028e0602 */
[----:B------:R-:W-:Y:S02]  /*1ad10*/  @!P3 IMAD.MOV.U32 R2, RZ, RZ, R4 ;  /* 0x000000ffff02b224 */ /* 0x000fe400078e0004 */
[----:B------:R-:W-:Y:S02]  /*1ad20*/  @!P3 IMAD.MOV.U32 R3, RZ, RZ, R6 ;  /* 0x000000ffff03b224 */ /* 0x000fe400078e0006 */
[----:B------:R-:W-:-:S03]  /*1ad30*/  IMAD.MOV.U32 R13, RZ, RZ, R8 ;  /* 0x000000ffff0d7224 */ /* 0x000fc600078e0008 */
[----:B------:R-:W-:Y:S01]  /*1ad40*/  @!PT LDS RZ, [RZ] ;  /* 0x00000000fffff984 */ /* 0x000fe20000000800 */
[----:B------:R-:W-:Y:S01]  /*1ad50*/  @!PT LDS RZ, [RZ] ;  /* 0x00000000fffff984 */ /* 0x000fe20000000800 */
[----:B------:R-:W-:Y:S01]  /*1ad60*/  @!PT LDS RZ, [RZ] ;  /* 0x00000000fffff984 */ /* 0x000fe20000000800 */
[----:B------:R0:W-:Y:S04]  /*1ad70*/  @!P3 LDGSTS.E.BYPASS.LTC128B.128 [R20+0xe400], desc[UR52][R2.64], !P2 ;  /* 0x0e4000000214bfae */ /* 0x0001e8000d101d74 */
[----:B------:R0:W-:Y:S01]  /*1ad80*/  @!P3 LDGSTS.E.BYPASS.LTC128B.128 [R20+0x11400], desc[UR52][R2.64+0x40], !P1 ;  /* 0x114000400214bfae */ /* 0x0001e2000c901d74 */
[----:B------:R-:W-:-:S03]  /*1ad90*/  IMAD.MOV.U32 R7, RZ, RZ, R14 ;  /* 0x000000ffff077224 */ /* 0x000fc600078e000e */
[----:B------:R0:W-:Y:S04]  /*1ada0*/  @!P3 LDGSTS.E.BYPASS.LTC128B.128 [R20+0x14400], desc[UR52][R2.64+0x80], !P0 ;  /* 0x144000800214bfae */ /* 0x0001e8000c101d74 */
[----:B0-----:R-:W-:Y:S05]  /*1adb0*/  WARPSYNC.COLLECTIVE R15, `(.L_x_1323) ;  /* 0x000000000f087348 */ /* 0x001fea0003c00000 */
[----:B------:R1:W2:Y:S02]  /*1adc0*/  SHFL.IDX P6, R14, R13, R12, R11 ;  /* 0x0000000c0d0e7389 */ /* 0x0002a400000c000b */
[----:B012---:R-:W-:Y:S01]  /*1add0*/  ENDCOLLECTIVE ;  /* 0x000000000000791b */ /* 0x007fe20003800000 */
.L_x_1323:
[----:B------:R-:W-:Y:S01]  /*1ade0*/  IMAD.MOV.U32 R2, RZ, RZ, R14 ;  /* 0x000000ffff027224 */ /* 0x000fe200078e000e */
[----:B------:R-:W-:Y:S06]  /*1adf0*/  BRA `(.L_x_1324) ;  /* 0xffffffb000d07947 */ /* 0x000fec000383ffff */
.L_x_1210:
[----:B0-----:R0:W1:Y:S02]  /*1ae00*/  SYNCS.PHASECHK.TRANS64.TRYWAIT P0, [R17+URZ+0x2d820], R0 ;  /* 0x02d82000110075a7 */ /* 0x001064000800017f */
[----:B-1----:R-:W-:Y:S05]  /*1ae10*/  @!P0 NANOSLEEP.SYNCS 0x989680 ;  /* 0x009896800000895d */ /* 0x002fea0003900000 */
[----:B------:R-:W1:Y:S02]  /*1ae20*/  @!P0 SYNCS.PHASECHK.TRANS64 P0, [R17+URZ+0x2d820], R0 ;  /* 0x02d82000110085a7 */ /* 0x000e64000800007f */
[----:B-1----:R-:W-:Y:S05]  /*1ae30*/  @!P0 BRA `(.L_x_1210) ;  /* 0xfffffffc00f08947 */ /* 0x002fea000383ffff */
[----:B------:R-:W-:Y:S05]  /*1ae40*/  BRA `(.L_x_1325) ;  /* 0xffffffb400387947 */ /* 0x000fea000383ffff */
.L_x_1219:
[----:B-1----:R1:W2:Y:S02]  /*1ae50*/  SYNCS.PHASECHK.TRANS64.TRYWAIT P0, [R3+URZ+0x2d840], R2 ;  /* 0x02d84002030075a7 */ /* 0x0022a4000800017f */
[----:B--2---:R-:W-:Y:S05]  /*1ae60*/  @!P0 NANOSLEEP.SYNCS 0x989680 ;  /* 0x009896800000895d */ /* 0x004fea0003900000 */
[----:B------:R-:W2:Y:S02]  /*1ae70*/  @!P0 SYNCS.PHASECHK.TRANS64 P0, [R3+URZ+0x2d840], R2 ;  /* 0x02d84002030085a7 */ /* 0x000ea4000800007f */
[----:B--2---:R-:W-:Y:S05]  /*1ae80*/  @!P0 BRA `(.L_x_1219) ;  /* 0xfffffffc00f08947 */ /* 0x004fea000383ffff */
[----:B------:R-:W-:Y:S05]  /*1ae90*/  BRA `(.L_x_1326) ;  /* 0xffffffb8001c7947 */ /* 0x000fea000383ffff */
.L_x_1226:
[----:B0-----:R0:W1:Y:S02]  /*1aea0*/  SYNCS.PHASECHK.TRANS64.TRYWAIT P0, [R3+URZ+0x60], R2 ;  /* 0x00006002030075a7 */ /* 0x001064000800017f */
[----:B-1----:R-:W-:Y:S05]  /*1aeb0*/  @!P0 NANOSLEEP.SYNCS 0x989680 ;  /* 0x009896800000895d */ /* 0x002fea0003900000 */
[----:B------:R-:W1:Y:S02]  /*1aec0*/  @!P0 SYNCS.PHASECHK.TRANS64 P0, [R3+URZ+0x60], R2 ;  /* 0x00006002030085a7 */ /* 0x000e64000800007f */
[----:B-1----:R-:W-:Y:S05]  /*1aed0*/  @!P0 BRA `(.L_x_1226) ;  /* 0xfffffffc00f08947 */ /* 0x002fea000383ffff */
[----:B------:R-:W-:Y:S05]  /*1aee0*/  BRA `(.L_x_1327) ;  /* 0xffffffbc00287947 */ /* 0x000fea000383ffff */
.L_x_1236:
[----:B-1----:R1:W2:Y:S02]  /*1aef0*/  SYNCS.PHASECHK.TRANS64.TRYWAIT P0, [R3+URZ+0x2d840], R2 ;  /* 0x02d84002030075a7 */ /* 0x0022a4000800017f */
[----:B--2---:R-:W-:Y:S05]  /*1af00*/  @!P0 NANOSLEEP.SYNCS 0x989680 ;  /* 0x009896800000895d */ /* 0x004fea0003900000 */
[----:B------:R-:W2:Y:S02]  /*1af10*/  @!P0 SYNCS.PHASECHK.TRANS64 P0, [R3+URZ+0x2d840], R2 ;  /* 0x02d84002030085a7 */ /* 0x000ea4000800007f */
[----:B--2---:R-:W-:Y:S05]  /*1af20*/  @!P0 BRA `(.L_x_1236) ;  /* 0xfffffffc00f08947 */ /* 0x004fea000383ffff */
[----:B------:R-:W-:Y:S05]  /*1af30*/  BRA `(.L_x_1328) ;  /* 0xffffffc000dc7947 */ /* 0x000fea000383ffff */
.L_x_1243:
[----:B0-----:R0:W1:Y:S02]  /*1af40*/  SYNCS.PHASECHK.TRANS64.TRYWAIT P0, [R12+URZ+0x60], R28 ;  /* 0x0000601c0c0075a7 */ /* 0x001064000800017f */
[----:B-1----:R-:W-:Y:S05]  /*1af50*/  @!P0 NANOSLEEP.SYNCS 0x989680 ;  /* 0x009896800000895d */ /* 0x002fea0003900000 */
[----:B------:R-:W1:Y:S02]  /*1af60*/  @!P0 SYNCS.PHASECHK.TRANS64 P0, [R12+URZ+0x60], R28 ;  /* 0x0000601c0c0085a7 */ /* 0x000e64000800007f */
[----:B-1----:R-:W-:Y:S05]  /*1af70*/  @!P0 BRA `(.L_x_1243) ;  /* 0xfffffffc00f08947 */ /* 0x002fea000383ffff */
[----:B------:R-:W-:Y:S05]  /*1af80*/  BRA `(.L_x_1329) ;  /* 0xffffffc400e87947 */ /* 0x000fea000383ffff */
.L_x_1253:
[----:B-1----:R1:W2:Y:S02]  /*1af90*/  SYNCS.PHASECHK.TRANS64.TRYWAIT P0, [R2+URZ+0x2d840], R3 ;  /* 0x02d84003020075a7 */ /* 0x0022a4000800017f */
[----:B--2---:R-:W-:Y:S05]  /*1afa0*/  @!P0 NANOSLEEP.SYNCS 0x989680 ;  /* 0x009896800000895d */ /* 0x004fea0003900000 */
[----:B------:R-:W2:Y:S02]  /*1afb0*/  @!P0 SYNCS.PHASECHK.TRANS64 P0, [R2+URZ+0x2d840], R3 ;  /* 0x02d84003020085a7 */ /* 0x000ea4000800007f */
[----:B--2---:R-:W-:Y:S05]  /*1afc0*/  @!P0 BRA `(.L_x_1253) ;  /* 0xfffffffc00f08947 */ /* 0x004fea000383ffff */
[----:B------:R-:W-:Y:S05]  /*1afd0*/  BRA `(.L_x_1330) ;  /* 0xffffffcc00707947 */ /* 0x000fea000383ffff */
.L_x_1260:
[----:B0-----:R0:W1:Y:S02]  /*1afe0*/  SYNCS.PHASECHK.TRANS64.TRYWAIT P0, [R7+URZ+0x60], R2 ;  /* 0x00006002070075a7 */ /* 0x001064000800017f */
[----:B-1----:R-:W-:Y:S05]  /*1aff0*/  @!P0 NANOSLEEP.SYNCS 0x989680 ;  /* 0x009896800000895d */ /* 0x002fea0003900000 */
[----:B------:R-:W1:Y:S02]  /*1b000*/  @!P0 SYNCS.PHASECHK.TRANS64 P0, [R7+URZ+0x60], R2 ;  /* 0x00006002070085a7 */ /* 0x000e64000800007f */
[----:B-1----:R-:W-:Y:S05]  /*1b010*/  @!P0 BRA `(.L_x_1260) ;  /* 0xfffffffc00f08947 */ /* 0x002fea000383ffff */
[----:B------:R-:W-:Y:S05]  /*1b020*/  BRA `(.L_x_1331) ;  /* 0xffffffd000807947 */ /* 0x000fea000383ffff */
.L_x_1272:
[----:B0-----:R0:W1:Y:S02]  /*1b030*/  SYNCS.PHASECHK.TRANS64.TRYWAIT P0, [R3+URZ+0x2d860], R0 ;  /* 0x02d86000030075a7 */ /* 0x001064000800017f */
[----:B-1----:R-:W-:Y:S05]  /*1b040*/  @!P0 NANOSLEEP.SYNCS 0x989680 ;  /* 0x009896800000895d */ /* 0x002fea0003900000 */
[----:B------:R-:W1:Y:S02]  /*1b050*/  @!P0 SYNCS.PHASECHK.TRANS64 P0, [R3+URZ+0x2d860], R0 ;  /* 0x02d86000030085a7 */ /* 0x000e64000800007f */
[----:B-1----:R-:W-:Y:S05]  /*1b060*/  @!P0 BRA `(.L_x_1272) ;  /* 0xfffffffc00f08947 */ /* 0x002fea000383ffff */
[----:B------:R-:W-:Y:S05]  /*1b070*/  BRA `(.L_x_1332) ;  /* 0xffffffd400f47947 */ /* 0x000fea000383ffff */
.L_x_1280:
[----:B------:R-:W-:Y:S01]  /*1b080*/  BSSY B0, `(.L_x_1333) ;  /* 0x0000008000007945 */ /* 0x000fe20003800000 */
[----:B------:R-:W-:Y:S02]  /*1b090*/  IMAD.MOV.U32 R13, RZ, RZ, R24 ;  /* 0x000000ffff0d7224 */ /* 0x000fe400078e0018 */
[----:B--2---:R-:W-:Y:S02]  /*1b0a0*/  IMAD.MOV.U32 R12, RZ, RZ, RZ ;  /* 0x000000ffff0c7224 */ /* 0x004fe400078e00ff */
[----:B0-----:R-:W-:Y:S02]  /*1b0b0*/  IMAD.MOV.U32 R11, RZ, RZ, 0x1f ;  /* 0x0000001fff0b7424 */ /* 0x001fe400078e00ff */
[----:B------:R-:W-:-:S07]  /*1b0c0*/  IMAD.MOV.U32 R15, RZ, RZ, -0x1 ;  /* 0xffffffffff0f7424 */ /* 0x000fce00078e00ff */
[----:B-1----:R-:W-:Y:S05]  /*1b0d0*/  WARPSYNC.COLLECTIVE R15, `(.L_x_1334) ;  /* 0x000000000f087348 */ /* 0x002fea0003c00000 */
[----:B------:R0:W2:Y:S02]  /*1b0e0*/  SHFL.IDX P6, R14, R13, R12, R11 ;  /* 0x0000000c0d0e7389 */ /* 0x0000a400000c000b */
[----:B012---:R-:W-:Y:S01]  /*1b0f0*/  ENDCOLLECTIVE ;  /* 0x000000000000791b */ /* 0x007fe20003800000 */
.L_x_1334:
[----:B------:R-:W-:Y:S05]  /*1b100*/  BSYNC B0 ;  /* 0x0000000000007941 */ /* 0x000fea0003800000 */
.L_x_1333:
        /* <DEDUP_REMOVED lines=9> */
.L_x_1335:
[----:B------:R-:W-:Y:S02]  /*1b1a0*/  ULDC UR4, c[0x0][0xc3c] ;  /* 0x00030f0000047ab9 */ /* 0x000fe40000000800 */
[----:B------:R-:W-:-:S13]  /*1b1b0*/  ISETP.GE.OR P1, PT, R9, UR4, !P0 ;  /* 0x0000000409007c0c */ /* 0x000fda000c726670 */
[----:B------:R-:W0:Y:S08]  /*1b1c0*/  @!P1 LDC.64 R2, c[0x0][0xc80] ;  /* 0x00032000ff029b82 */ /* 0x000e300000000a00 */
[----:B------:R-:W1:Y:S01]  /*1b1d0*/  @!P1 LDC.64 R4, c[0x0][0xc78] ;  /* 0x00031e00ff049b82 */ /* 0x000e620000000a00 */
[----:B------:R-:W-:Y:S01]  /*1b1e0*/  CS2R R24, SRZ ;  /* 0x0000000000187805 */ /* 0x000fe2000001ff00 */
[----:B------:R-:W-:-:S02]  /*1b1f0*/  IMAD.MOV.U32 R11, RZ, RZ, RZ ;  /* 0x000000ffff0b7224 */ /* 0x000fc400078e00ff */
[----:B------:R-:W-:Y:S02]  /*1b200*/  IMAD.MOV.U32 R6, RZ, RZ, R14 ;  /* 0x000000ffff067224 */ /* 0x000fe400078e000e */
[----:B0-----:R-:W-:-:S05]  /*1b210*/  @!P1 IMAD.WIDE R2, R9, 0x4, R2 ;  /* 0x0000000409029825 */ /* 0x001fca00078e0202 */
[----:B------:R1:W2:Y:S02]  /*1b220*/  @!P1 LDG.E R7, desc[UR52][R2.64] ;  /* 0x0000003402079981 */ /* 0x0002a4000c1e1900 */
[----:B-1----:R-:W-:-:S05]  /*1b230*/  @!P1 IMAD.WIDE R2, R9, 0x4, R4 ;  /* 0x0000000409029825 */ /* 0x002fca00078e0204 */
[----:B------:R-:W3:Y:S01]  /*1b240*/  @!P1 LDG.E R4, desc[UR52][R2.64] ;  /* 0x0000003402049981 */ /* 0x000ee2000c1e1900 */
[----:B------:R-:W-:Y:S01]  /*1b250*/  IMAD.MOV.U32 R5, RZ, RZ, RZ ;  /* 0x000000ffff057224 */ /* 0x000fe200078e00ff */
[C---:B------:R-:W-:Y:S02]  /*1b260*/  ISETP.GE.U32.AND P2, PT, R8.reuse, 0x2, PT ;  /* 0x000000020800780c */ /* 0x040fe40003f46070 */
[C---:B------:R-:W-:Y:S02]  /*1b270*/  ISETP.GE.U32.AND P3, PT, R8.reuse, 0x4, PT ;  /* 0x000000040800780c */ /* 0x040fe40003f66070 */
        /* <DEDUP_REMOVED lines=9> */
.L_x_1336:
[----:B------:R-:W-:Y:S01]  /*1b310*/  IMAD.MOV.U32 R12, RZ, RZ, 0x2 ;  /* 0x00000002ff0c7424 */ /* 0x000fe200078e00ff */
[----:B------:R-:W-:-:S05]  /*1b320*/  SEL R4, R14, RZ, P1 ;  /* 0x000000ff0e047207 */ /* 0x000fca0000800000 */
[----:B------:R-:W-:-:S04]  /*1b330*/  IMAD.IADD R4, R13, 0x1, R4 ;  /* 0x000000010d047824 */ /* 0x000fc800078e0204 */
[----:B------:R-:W-:-:S07]  /*1b340*/  IMAD.MOV.U32 R13, RZ, RZ, R4 ;  /* 0x000000ffff0d7224 */ /* 0x000fce00078e0004 */
[----:B------:R-:W-:Y:S05]  /*1b350*/  WARPSYNC.COLLECTIVE R15, `(.L_x_1337) ;  /* 0x000000000f087348 */ /* 0x000fea0003c00000 */
[----:B------:R0:W1:Y:S02]  /*1b360*/  SHFL.UP P6, R14, R13, R12, R11 ;  /* 0x0400000c0d0e7389 */ /* 0x00006400000c000b */
[----:B01----:R-:W-:Y:S01]  /*1b370*/  ENDCOLLECTIVE ;  /* 0x000000000000791b */ /* 0x003fe20003800000 */
.L_x_1337:
[----:B------:R-:W-:Y:S01]  /*1b380*/  IMAD.MOV.U32 R12, RZ, RZ, 0x4 ;  /* 0x00000004ff0c7424 */ /* 0x000fe200078e00ff */
[----:B------:R-:W-:-:S05]  /*1b390*/  SEL R3, R14, RZ, P2 ;  /* 0x000000ff0e037207 */ /* 0x000fca0001000000 */
[----:B------:R-:W-:-:S04]  /*1b3a0*/  IMAD.IADD R2, R4, 0x1, R3 ;  /* 0x0000000104027824 */ /* 0x000fc800078e0203 */
[----:B------:R-:W-:-:S07]  /*1b3b0*/  IMAD.MOV.U32 R13, RZ, RZ, R2 ;  /* 0x000000ffff0d7224 */ /* 0x000fce00078e0002 */
[----:B------:R-:W-:Y:S05]  /*1b3c0*/  WARPSYNC.COLLECTIVE R15, `(.L_x_1338) ;  /* 0x000000000f087348 */ /* 0x000fea0003c00000 */
[----:B------:R0:W1:Y:S02]  /*1b3d0*/  SHFL.UP P6, R14, R13, R12, R11 ;  /* 0x0400000c0d0e7389 */ /* 0x00006400000c000b */
[----:B01----:R-:W-:Y:S01]  /*1b3e0*/  ENDCOLLECTIVE ;  /* 0x000000000000791b */ /* 0x003fe20003800000 */
.L_x_1338:
[----:B------:R-:W-:Y:S01]  /*1b3f0*/  IMAD.MOV.U32 R12, RZ, RZ, 0x8 ;  /* 0x00000008ff0c7424 */ /* 0x000fe200078e00ff */
[----:B------:R-:W-:-:S05]  /*1b400*/  SEL R3, R14, RZ, P3 ;  /* 0x000000ff0e037207 */ /* 0x000fca0001800000 */
[----:B------:R-:W-:-:S04]  /*1b410*/  IMAD.IADD R3, R2, 0x1, R3 ;  /* 0x0000000102037824 */ /* 0x000fc800078e0203 */
[----:B------:R-:W-:-:S07]  /*1b420*/  IMAD.MOV.U32 R13, RZ, RZ, R3 ;  /* 0x000000ffff0d7224 */ /* 0x000fce00078e0003 */
[----:B------:R-:W-:Y:S05]  /*1b430*/  WARPSYNC.COLLECTIVE R15, `(.L_x_1339) ;  /* 0x000000000f087348 */ /* 0x000fea0003c00000 */
[----:B------:R0:W1:Y:S02]  /*1b440*/  SHFL.UP P6, R14, R13, R12, R11 ;  /* 0x0400000c0d0e7389 */ /* 0x00006400000c000b */
[----:B01----:R-:W-:Y:S01]  /*1b450*/  ENDCOLLECTIVE ;  /* 0x000000000000791b */ /* 0x003fe20003800000 */
.L_x_1339:
[----:B------:R-:W-:Y:S01]  /*1b460*/  IMAD.MOV.U32 R12, RZ, RZ, 0x10 ;  /* 0x00000010ff0c7424 */ /* 0x000fe200078e00ff */
[----:B------:R-:W-:-:S05]  /*1b470*/  SEL R4, R14, RZ, P4 ;  /* 0x000000ff0e047207 */ /* 0x000fca0002000000 */
[----:B------:R-:W-:-:S04]  /*1b480*/  IMAD.IADD R4, R3, 0x1, R4 ;  /* 0x0000000103047824 */ /* 0x000fc800078e0204 */
[----:B------:R-:W-:-:S07]  /*1b490*/  IMAD.MOV.U32 R13, RZ, RZ, R4 ;  /* 0x000000ffff0d7224 */ /* 0x000fce00078e0004 */
[----:B------:R-:W-:Y:S05]  /*1b4a0*/  WARPSYNC.COLLECTIVE R15, `(.L_x_1340) ;  /* 0x000000000f087348 */ /* 0x000fea0003c00000 */
[----:B------:R0:W1:Y:S02]  /*1b4b0*/  SHFL.UP P6, R14, R13, R12, R11 ;  /* 0x0400000c0d0e7389 */ /* 0x00006400000c000b */
[----:B01----:R-:W-:Y:S01]  /*1b4c0*/  ENDCOLLECTIVE ;  /* 0x000000000000791b */ /* 0x003fe20003800000 */
.L_x_1340:
        /* <DEDUP_REMOVED lines=8> */
.L_x_1341:
[----:B------:R-:W-:Y:S05]  /*1b550*/  BRA `(.L_x_1342) ;  /* 0xffffffd800a87947 */ /* 0x000fea000383ffff */
.L_x_1283:
[----:B------:R-:W-:Y:S01]  /*1b560*/  BSSY B0, `(.L_x_1343) ;  /* 0x0000007000007945 */ /* 0x000fe20003800000 */
[----:B--2---:R-:W-:Y:S02]  /*1b570*/  IMAD.MOV.U32 R12, RZ, RZ, 0x1 ;  /* 0x00000001ff0c7424 */ /* 0x004fe400078e00ff */
[----:B------:R-:W-:Y:S02]  /*1b580*/  IMAD.MOV.U32 R11, RZ, RZ, RZ ;  /* 0x000000ffff0b7224 */ /* 0x000fe400078e00ff */
[----:B------:R-:W-:-:S07]  /*1b590*/  IMAD.MOV.U32 R15, RZ, RZ, -0x1 ;  /* 0xffffffffff0f7424 */ /* 0x000fce00078e00ff */
[----:B------:R-:W-:Y:S05]  /*1b5a0*/  WARPSYNC.COLLECTIVE R15, `(.L_x_1344) ;  /* 0x000000000f087348 */ /* 0x000fea0003c00000 */
[----:B------:R0:W1:Y:S02]  /*1b5b0*/  SHFL.UP P6, R14, R13, R12, R11 ;  /* 0x0400000c0d0e7389 */ /* 0x00006400000c000b */
[----:B01----:R-:W-:Y:S01]  /*1b5c0*/  ENDCOLLECTIVE ;  /* 0x000000000000791b */ /* 0x003fe20003800000 */
.L_x_1344:
[----:B------:R-:W-:Y:S05]  /*1b5d0*/  BSYNC B0 ;  /* 0x0000000000007941 */ /* 0x000fea0003800000 */
.L_x_1343:
        /* <DEDUP_REMOVED lines=8> */
.L_x_1345:
[----:B------:R-:W-:Y:S01]  /*1b660*/  IMAD.MOV.U32 R12, RZ, RZ, 0x4 ;  /* 0x00000004ff0c7424 */ /* 0x000fe200078e00ff */
[----:B------:R-:W-:-:S05]  /*1b670*/  SEL R2, R14, RZ, P2 ;  /* 0x000000ff0e027207 */ /* 0x000fca0001000000 */
[----:B------:R-:W-:-:S04]  /*1b680*/  IMAD.IADD R2, R13, 0x1, R2 ;  /* 0x000000010d027824 */ /* 0x000fc800078e0202 */
[----:B------:R-:W-:-:S07]  /*1b690*/  IMAD.MOV.U32 R13, RZ, RZ, R2 ;  /* 0x000000ffff0d7224 */ /* 0x000fce00078e0002 */
[----:B------:R-:W-:Y:S05]  /*1b6a0*/  WARPSYNC.COLLECTIVE R15, `(.L_x_1346) ;  /* 0x000000000f087348 */ /* 0x000fea0003c00000 */
[----:B------:R0:W1:Y:S02]  /*1b6b0*/  SHFL.UP P6, R14, R13, R12, R11 ;  /* 0x0400000c0d0e7389 */ /* 0x00006400000c000b */
[----:B01----:R-:W-:Y:S01]  /*1b6c0*/  ENDCOLLECTIVE ;  /* 0x000000000000791b */ /* 0x003fe20003800000 */
.L_x_1346:
[----:B------:R-:W-:Y:S01]  /*1b6d0*/  IMAD.MOV.U32 R12, RZ, RZ, 0x8 ;  /* 0x00000008ff0c7424 */ /* 0x000fe200078e00ff */
[----:B------:R-:W-:-:S05]  /*1b6e0*/  SEL R3, R14, RZ, P3 ;  /* 0x000000ff0e037207 */ /* 0x000fca0001800000 */
[----:B------:R-:W-:-:S04]  /*1b6f0*/  IMAD.IADD R3, R2, 0x1, R3 ;  /* 0x0000000102037824 */ /* 0x000fc800078e0203 */
[----:B------:R-:W-:-:S07]  /*1b700*/  IMAD.MOV.U32 R13, RZ, RZ, R3 ;  /* 0x000000ffff0d7224 */ /* 0x000fce00078e0003 */
[----:B------:R-:W-:Y:S05]  /*1b710*/  WARPSYNC.COLLECTIVE R15, `(.L_x_1347) ;  /* 0x000000000f087348 */ /* 0x000fea0003c00000 */
[----:B------:R0:W1:Y:S02]  /*1b720*/  SHFL.UP P6, R14, R13, R12, R11 ;  /* 0x0400000c0d0e7389 */ /* 0x00006400000c000b */
[----:B01----:R-:W-:Y:S01]  /*1b730*/  ENDCOLLECTIVE ;  /* 0x000000000000791b */ /* 0x003fe20003800000 */
.L_x_1347:
[----:B------:R-:W-:Y:S01]  /*1b740*/  IMAD.MOV.U32 R12, RZ, RZ, 0x10 ;  /* 0x00000010ff0c7424 */ /* 0x000fe200078e00ff */
[----:B------:R-:W-:-:S05]  /*1b750*/  SEL R4, R14, RZ, P4 ;  /* 0x000000ff0e047207 */ /* 0x000fca0002000000 */
[----:B------:R-:W-:-:S04]  /*1b760*/  IMAD.IADD R4, R3, 0x1, R4 ;  /* 0x0000000103047824 */ /* 0x000fc800078e0204 */
[----:B------:R-:W-:-:S07]  /*1b770*/  IMAD.MOV.U32 R13, RZ, RZ, R4 ;  /* 0x000000ffff0d7224 */ /* 0x000fce00078e0004 */
[----:B------:R-:W-:Y:S05]  /*1b780*/  WARPSYNC.COLLECTIVE R15, `(.L_x_1348) ;  /* 0x000000000f087348 */ /* 0x000fea0003c00000 */
[----:B------:R0:W1:Y:S02]  /*1b790*/  SHFL.UP P6, R14, R13, R12, R11 ;  /* 0x0400000c0d0e7389 */ /* 0x00006400000c000b */
[----:B01----:R-:W-:Y:S01]  /*1b7a0*/  ENDCOLLECTIVE ;  /* 0x000000000000791b */ /* 0x003fe20003800000 */
.L_x_1348:
        /* <DEDUP_REMOVED lines=8> */
.L_x_1349:
[----:B------:R-:W-:Y:S05]  /*1b830*/  BRA `(.L_x_1350) ;  /* 0xffffffd800947947 */ /* 0x000fea000383ffff */
.L_x_1285:
[----:B------:R-:W-:Y:S01]  /*1b840*/  BSSY B0, `(.L_x_1351) ;  /* 0x0000006000007945 */ /* 0x000fe20003800000 */
[----:B------:R-:W-:Y:S01]  /*1b850*/  PLOP3.LUT P6, PT, P6, PT, PT, 0x8, 0x0 ;  /* 0x000000000000781c */ /* 0x000fe200037ce170 */
[----:B------:R-:W-:-:S12]  /*1b860*/  IMAD.MOV.U32 R15, RZ, RZ, -0x1 ;  /* 0xffffffffff0f7424 */ /* 0x000fd800078e00ff */
[----:B0-2---:R-:W-:Y:S05]  /*1b870*/  WARPSYNC.COLLECTIVE R15, `(.L_x_1352) ;  /* 0x000000000f087348 */ /* 0x005fea0003c00000 */
[----:B------:R-:W-:Y:S01]  /*1b880*/  VOTE.ANY R14, PT, P6 ;  /* 0x00000000000e7806 */ /* 0x000fe200030e0100 */
[----:B0-2---:R-:W-:Y:S06]  /*1b890*/  ENDCOLLECTIVE ;  /* 0x000000000000791b */ /* 0x005fec0003800000 */
.L_x_1352:
[----:B------:R-:W-:Y:S05]  /*1b8a0*/  BSYNC B0 ;  /* 0x0000000000007941 */ /* 0x000fea0003800000 */
.L_x_1351:
[----:B------:R-:W-:Y:S02]  /*1b8b0*/  IMAD.MOV.U32 R3, RZ, RZ, R14 ;  /* 0x000000ffff037224 */ /* 0x000fe400078e000e */
[----:B------:R-:W-:Y:S02]  /*1b8c0*/  IMAD.MOV.U32 R13, RZ, RZ, R25 ;  /* 0x000000ffff0d7224 */ /* 0x000fe400078e0019 */
[----:B------:R-:W0:Y:S01]  /*1b8d0*/  POPC R7, R3 ;  /* 0x0000000300077309 */ /* 0x000e220000000000 */
[----:B------:R-:W-:Y:S02]  /*1b8e0*/  IMAD.MOV.U32 R11, RZ, RZ, 0x1f ;  /* 0x0000001fff0b7424 */ /* 0x000fe400078e00ff */
[----:B------:R-:W-:Y:S02]  /*1b8f0*/  IMAD.MOV.U32 R15, RZ, RZ, -0x1 ;  /* 0xffffffffff0f7424 */ /* 0x000fe400078e00ff */
[----:B0-----:R-:W-:Y:S02]  /*1b900*/  IMAD.MOV.U32 R12, RZ, RZ, R7 ;  /* 0x000000ffff0c7224 */ /* 0x001fe400078e0007 */
[----:B------:R-:W-:-:S07]  /*1b910*/  IMAD.IADD R27, R7, 0x1, R27 ;  /* 0x00000001071b7824 */ /* 0x000fce00078e021b */
[----:B------:R-:W-:Y:S05]  /*1b920*/  WARPSYNC.COLLECTIVE R15, `(.L_x_1353) ;  /* 0x000000000f087348 */ /* 0x000fea0003c00000 */
[----:B------:R0:W1:Y:S02]  /*1b930*/  SHFL.IDX P6, R14, R13, R12, R11 ;  /* 0x0000000c0d0e7389 */ /* 0x00006400000c000b */
[----:B01----:R-:W-:Y:S01]  /*1b940*/  ENDCOLLECTIVE ;  /* 0x000000000000791b */ /* 0x003fe20003800000 */
.L_x_1353:
[----:B------:R-:W-:Y:S02]  /*1b950*/  IMAD.MOV.U32 R13, RZ, RZ, R5 ;  /* 0x000000ffff0d7224 */ /* 0x000fe400078e0005 */
[----:B------:R-:W-:-:S07]  /*1b960*/  IMAD.MOV.U32 R25, RZ, RZ, R14 ;  /* 0x000000ffff197224 */ /* 0x000fce00078e000e */
[----:B------:R-:W-:Y:S05]  /*1b970*/  WARPSYNC.COLLECTIVE R15, `(.L_x_1354) ;  /* 0x000000000f087348 */ /* 0x000fea0003c00000 */
[----:B------:R0:W1:Y:S02]  /*1b980*/  SHFL.IDX P6, R14, R13, R12, R11 ;  /* 0x0000000c0d0e7389 */ /* 0x00006400000c000b */
[----:B01----:R-:W-:Y:S01]  /*1b990*/  ENDCOLLECTIVE ;  /* 0x000000000000791b */ /* 0x003fe20003800000 */
.L_x_1354:
[----:B------:R-:W-:Y:S01]  /*1b9a0*/  IMAD.MOV.U32 R5, RZ, RZ, R14 ;  /* 0x000000ffff057224 */ /* 0x000fe200078e000e */
[----:B------:R-:W-:Y:S06]  /*1b9b0*/  BRA `(.L_x_1355) ;  /* 0xffffffd800747947 */ /* 0x000fec000383ffff */
.L_x_1287:
[----:B------:R-:W-:Y:S01]  /*1b9c0*/  BSSY B0, `(.L_x_1356) ;  /* 0x0000007000007945 */ /* 0x000fe20003800000 */
[----:B------:R-:W-:Y:S02]  /*1b9d0*/  IMAD.MOV.U32 R13, RZ, RZ, R2 ;  /* 0x000000ffff0d7224 */ /* 0x000fe400078e0002 */
[----:B------:R-:W-:Y:S02]  /*1b9e0*/  IMAD.MOV.U32 R11, RZ, RZ, 0x1f ;  /* 0x0000001fff0b7424 */ /* 0x000fe400078e00ff */
[----:B------:R-:W-:-:S07]  /*1b9f0*/  IMAD.MOV.U32 R15, RZ, RZ, -0x1 ;  /* 0xffffffffff0f7424 */ /* 0x000fce00078e00ff */
[----:B01-34-:R-:W-:Y:S05]  /*1ba00*/  WARPSYNC.COLLECTIVE R15, `(.L_x_1357) ;  /* 0x000000000f087348 */ /* 0x01bfea0003c00000 */
[----:B------:R2:W0:Y:S02]  /*1ba10*/  SHFL.IDX P6, R14, R13, R12, R11 ;  /* 0x0000000c0d0e7389 */ /* 0x00042400000c000b */
[----:B01234-:R-:W-:Y:S01]  /*1ba20*/  ENDCOLLECTIVE ;  /* 0x000000000000791b */ /* 0x01ffe20003800000 */
.L_x_1357:
[----:B------:R-:W-:Y:S05]  /*1ba30*/  BSYNC B0 ;  /* 0x0000000000007941 */ /* 0x000fea0003800000 */
.L_x_1356:
[----:B------:R-:W-:Y:S01]  /*1ba40*/  IMAD.MOV.U32 R24, RZ, RZ, R14 ;  /* 0x000000ffff187224 */ /* 0x000fe200078e000e */
[----:B------:R-:W-:Y:S06]  /*1ba50*/  BRA `(.L_x_1286) ;  /* 0xffffffd800647947 */ /* 0x000fec000383ffff */
.L_x_1293:
[----:B0-----:R0:W2:Y:S02]  /*1ba60*/  SYNCS.PHASECHK.TRANS64.TRYWAIT P0, [R9+URZ+0x2d820], R0 ;  /* 0x02d82000090075a7 */ /* 0x0010a4000800017f */
[----:B--2---:R-:W-:Y:S05]  /*1ba70*/  @!P0 NANOSLEEP.SYNCS 0x989680 ;  /* 0x009896800000895d */ /* 0x004fea0003900000 */
[----:B------:R-:W2:Y:S02]  /*1ba80*/  @!P0 SYNCS.PHASECHK.TRANS64 P0, [R9+URZ+0x2d820], R0 ;  /* 0x02d82000090085a7 */ /* 0x000ea4000800007f */
[----:B--2---:R-:W-:Y:S05]  /*1ba90*/  @!P0 BRA `(.L_x_1293) ;  /* 0xfffffffc00f08947 */ /* 0x004fea000383ffff */
[----:B------:R-:W-:Y:S05]  /*1baa0*/  BRA `(.L_x_1358) ;  /* 0xffffffe000bc7947 */ /* 0x000fea000383ffff */
.L_x_1294:
[----:B------:R-:W2:Y:S01]  /*1bab0*/  S2R R2, SR_TID.X ;  /* 0x0000000000027919 */ /* 0x000ea20000002100 */
[----:B------:R-:W-:Y:S01]  /*1bac0*/  BSSY B0, `(.L_x_1359) ;  /* 0x000000a000007945 */ /* 0x000fe20003800000 */
[----:B------:R-:W-:Y:S02]  /*1bad0*/  IMAD.MOV.U32 R12, RZ, RZ, RZ ;  /* 0x000000ffff0c7224 */ /* 0x000fe400078e00ff */
[----:B------:R-:W-:Y:S02]  /*1bae0*/  IMAD.MOV.U32 R11, RZ, RZ, 0x1f ;  /* 0x0000001fff0b7424 */ /* 0x000fe400078e00ff */
[----:B------:R-:W-:Y:S01]  /*1baf0*/  IMAD.MOV.U32 R15, RZ, RZ, -0x1 ;  /* 0xffffffffff0f7424 */ /* 0x000fe200078e00ff */
[----:B--2---:R-:W-:-:S04]  /*1bb00*/  SHF.R.U32.HI R2, RZ, 0x5, R2 ;  /* 0x00000005ff027819 */ /* 0x004fc80000011602 */
[----:B------:R-:W-:-:S05]  /*1bb10*/  LOP3.LUT R2, R2, 0x3, RZ, 0xc0, !PT ;  /* 0x0000000302027812 */ /* 0x000fca00078ec0ff */
[----:B------:R-:W-:-:S07]  /*1bb20*/  IMAD.MOV.U32 R13, RZ, RZ, R2 ;  /* 0x000000ffff0d7224 */ /* 0x000fce00078e0002 */
[----:B01-3--:R-:W-:Y:S05]  /*1bb30*/  WARPSYNC.COLLECTIVE R15, `(.L_x_1360) ;  /* 0x000000000f087348 */ /* 0x00bfea0003c00000 */
[----:B------:R2:W4:Y:S02]  /*1bb40*/  SHFL.IDX P6, R14, R13, R12, R11 ;  /* 0x0000000c0d0e7389 */ /* 0x00052400000c000b */
[----:B01234-:R-:W-:Y:S01]  /*1bb50*/  ENDCOLLECTIVE ;  /* 0x000000000000791b */ /* 0x01ffe20003800000 */
.L_x_1360:
[----:B------:R-:W-:Y:S05]  /*1bb60*/  BSYNC B0 ;  /* 0x0000000000007941 */ /* 0x000fea0003800000 */
.L_x_1359:
[----:B------:R-:W-:Y:S05]  /*1bb70*/  BRA `(.L_x_1361) ;  /* 0xffffffe000a47947 */ /* 0x000fea000383ffff */
.L_x_1297:
[----:B------:R-:W-:Y:S01]  /*1bb80*/  BSSY B1, `(.L_x_1362) ;  /* 0x0000006000017945 */ /* 0x000fe20003800000 */
[----:B------:R-:W-:-:S07]  /*1bb90*/  IMAD.MOV.U32 R15, RZ, RZ, -0x1 ;  /* 0xffffffffff0f7424 */ /* 0x000fce00078e00ff */
[----:B01-3--:R-:W-:Y:S05]  /*1bba0*/  WARPSYNC.COLLECTIVE R15, `(.L_x_1363) ;  /* 0x000000000f0c7348 */ /* 0x00bfea0003c00000 */
[----:B------:R-:W-:Y:S02]  /*1bbb0*/  ELECT P6, UR62, PT ;  /* 0x00000000003e782f */ /* 0x000fe400038c0000 */
[----:B------:R-:W-:Y:S01]  /*1bbc0*/  MOV R14, UR62 ;  /* 0x0000003e000e7c02 */ /* 0x000fe20008000f00 */
[----:B01-3--:R-:W-:Y:S10]  /*1bbd0*/  ENDCOLLECTIVE ;  /* 0x000000000000791b */ /* 0x00bff40003800000 */
.L_x_1363:
[----:B------:R-:W-:Y:S05]  /*1bbe0*/  BSYNC B1 ;  /* 0x0000000000017941 */ /* 0x000fea0003800000 */
.L_x_1362:
[----:B------:R-:W-:Y:S05]  /*1bbf0*/  BRA `(.L_x_1364) ;  /* 0xffffffe0009c7947 */ /* 0x000fea000383ffff */
.L_x_1299:
[----:B0-----:R0:W1:Y:S02]  /*1bc00*/  SYNCS.PHASECHK.TRANS64.TRYWAIT P0, [R7+URZ], R2 ;  /* 0x00000002070075a7 */ /* 0x001064000800017f */
[----:B-1----:R-:W-:Y:S05]  /*1bc10*/  @!P0 NANOSLEEP.SYNCS 0x989680 ;  /* 0x009896800000895d */ /* 0x002fea0003900000 */
[----:B------:R-:W1:Y:S02]  /*1bc20*/  @!P0 SYNCS.PHASECHK.TRANS64 P0, [R7+URZ], R2 ;  /* 0x00000002070085a7 */ /* 0x000e64000800007f */
[----:B-1----:R-:W-:Y:S05]  /*1bc30*/  @!P0 BRA `(.L_x_1299) ;  /* 0xfffffffc00f08947 */ /* 0x002fea000383ffff */
[----:B------:R-:W-:Y:S05]  /*1bc40*/  BRA `(.L_x_1365) ;  /* 0xffffffe000d07947 */ /* 0x000fea000383ffff */
.L_x_1300:
[----:B-1----:R1:W2:Y:S02]  /*1bc50*/  SYNCS.PHASECHK.TRANS64.TRYWAIT P0, [R3+URZ], R0 ;  /* 0x00000000030075a7 */ /* 0x0022a4000800017f */
[----:B--2---:R-:W-:Y:S05]  /*1bc60*/  @!P0 NANOSLEEP.SYNCS 0x989680 ;  /* 0x009896800000895d */ /* 0x004fea0003900000 */
[----:B------:R-:W2:Y:S02]  /*1bc70*/  @!P0 SYNCS.PHASECHK.TRANS64 P0, [R3+URZ], R0 ;  /* 0x00000000030085a7 */ /* 0x000ea4000800007f */
[----:B--2---:R-:W-:Y:S05]  /*1bc80*/  @!P0 BRA `(.L_x_1300) ;  /* 0xfffffffc00f08947 */ /* 0x004fea000383ffff */
[----:B------:R-:W-:Y:S05]  /*1bc90*/  BRA `(.L_x_1366) ;  /* 0xffffffe000c47947 */ /* 0x000fea000383ffff */
.L_x_1302:
[----:B-1----:R1:W2:Y:S02]  /*1bca0*/  SYNCS.PHASECHK.TRANS64.TRYWAIT P0, [R5+URZ], R2 ;  /* 0x00000002050075a7 */ /* 0x0022a4000800017f */
[----:B--2---:R-:W-:Y:S05]  /*1bcb0*/  @!P0 NANOSLEEP.SYNCS 0x989680 ;  /* 0x009896800000895d */ /* 0x004fea0003900000 */
[----:B------:R-:W2:Y:S02]  /*1bcc0*/  @!P0 SYNCS.PHASECHK.TRANS64 P0, [R5+URZ], R2 ;  /* 0x00000002050085a7 */ /* 0x000ea4000800007f */
[----:B--2---:R-:W-:Y:S05]  /*1bcd0*/  @!P0 BRA `(.L_x_1302) ;  /* 0xfffffffc00f08947 */ /* 0x004fea000383ffff */
[----:B------:R-:W-:Y:S05]  /*1bce0*/  BRA `(.L_x_1367) ;  /* 0xffffffe000c87947 */ /* 0x000fea000383ffff */
.L_x_1368:
        /* <DEDUP_REMOVED lines=9> */
.L_x_2780:


//--------------------- .text._ZN7cutlass13device_kernelIN5flash11enable_sm90INS1_16FlashAttnFwdSm90INS1_25CollectiveMainloopFwdSm90ILi2EN4cute5tupleIJNS5_1CILi1EEES8_S8_EEENS6_IJNS7_ILi192EEENS7_ILi128EEENS7_ILi96EEEEEELi96ENS_10bfloat16_tEfNS_4arch4Sm90ELb0ELb1ELb1ELb1ELb0ELb1ELb0ELb0ELb1ELb1ELb1ELb0EEENS1_21CollectiveEpilogueFwdINS6_IJSA_SC_SB_EEES9_SE_SG_Li384ELb1ELb1ELb1ELb0EEENS1_36VarlenDynamicPersistentTileSchedulerILi192ELi128ELi384ELi128ELb1ELb1ELb1ELb1ELb0ELb1EEEEEEEEEvNT_6ParamsE --------------------------
	.section	.text._ZN7cutlass13device_kernelIN5flash11enable_sm90INS1_16FlashAttnFwdSm90INS1_25CollectiveMainloopFwdSm90ILi2EN4cute5tupleIJNS5_1CILi1EEES8_S8_EEENS6_IJNS7_ILi192EEENS7_ILi128EEENS7_ILi96EEEEEELi96ENS_10bfloat16_tEfNS_4arch4Sm90ELb0ELb1ELb1ELb1ELb0ELb1ELb0ELb0ELb1ELb1ELb1ELb0EEENS1_21CollectiveEpilogueFwdINS6_IJSA_SC_SB_EEES9_SE_SG_Li384ELb1ELb1ELb1ELb0EEENS1_36VarlenDynamicPersistentTileSchedulerILi192ELi128ELi384ELi128ELb1ELb1ELb1ELb1ELb0ELb1EEEEEEEEEvNT_6ParamsE,"ax",@progbits
	.align	128
.text._ZN7cutlass13device_kernelIN5flash11enable_sm90INS1_16FlashAttnFwdSm90INS1_25CollectiveMainloopFwdSm90ILi2EN4cute5tupleIJNS5_1CILi1EEES8_S8_EEENS6_IJNS7_ILi192EEENS7_ILi128EEENS7_ILi96EEEEEELi96ENS_10bfloat16_tEfNS_4arch4Sm90ELb0ELb1ELb1ELb1ELb0ELb1ELb0ELb0ELb1ELb1ELb1ELb0EEENS1_21CollectiveEpilogueFwdINS6_IJSA_SC_SB_EEES9_SE_SG_Li384ELb1ELb1ELb1ELb0EEENS1_36VarlenDynamicPersistentTileSchedulerILi192ELi128ELi384ELi128ELb1ELb1ELb1ELb1ELb0ELb1EEEEEEEEEvNT_6ParamsE:
        .type           _ZN7cutlass13device_kernelIN5flash11enable_sm90INS1_16FlashAttnFwdSm90INS1_25CollectiveMainloopFwdSm90ILi2EN4cute5tupleIJNS5_1CILi1EEES8_S8_EEENS6_IJNS7_ILi192EEENS7_ILi128EEENS7_ILi96EEEEEELi96ENS_10bfloat16_tEfNS_4arch4Sm90ELb0ELb1ELb1ELb1ELb0ELb1ELb0ELb0ELb1ELb1ELb1ELb0EEENS1_21CollectiveEpilogueFwdINS6_IJSA_SC_SB_EEES9_SE_SG_Li384ELb1ELb1ELb1ELb0EEENS1_36VarlenDynamicPersistentTileSchedulerILi192ELi128ELi384ELi128ELb1ELb1ELb1ELb1ELb0ELb1EEEEEEEEEvNT_6ParamsE,@function
        .size           _ZN7cutlass13device_kernelIN5flash11enable_sm90INS1_16FlashAttnFwdSm90INS1_25CollectiveMainloopFwdSm90ILi2EN4cute5tupleIJNS5_1CILi1EEES8_S8_EEENS6_IJNS7_ILi192EEENS7_ILi128EEENS7_ILi96EEEEEELi96ENS_10bfloat16_tEfNS_4arch4Sm90ELb0ELb1ELb1ELb1ELb0ELb1ELb0ELb0ELb1ELb1ELb1ELb0EEENS1_21CollectiveEpilogueFwdINS6_IJSA_SC_SB_EEES9_SE_SG_Li384ELb1ELb1ELb1ELb0EEENS1_36VarlenDynamicPersistentTileSchedulerILi192ELi128ELi384ELi128ELb1ELb1ELb1ELb1ELb0ELb1EEEEEEEEEvNT_6ParamsE,(.L_x_2781 - _ZN7cutlass13device_kernelIN5flash11enable_sm90INS1_16FlashAttnFwdSm90INS1_25CollectiveMainloopFwdSm90ILi2EN4cute5tupleIJNS5_1CILi1EEES8_S8_EEENS6_IJNS7_ILi192EEENS7_ILi128EEENS7_ILi96EEEEEELi96ENS_10bfloat16_tEfNS_4arch4Sm90ELb0ELb1ELb1ELb1ELb0ELb1ELb0ELb0ELb1ELb1ELb1ELb0EEENS1_21CollectiveEpilogueFwdINS6_IJSA_SC_SB_EEES9_SE_SG_Li384ELb1ELb1ELb1ELb0EEENS1_36VarlenDynamicPersistentTileSchedulerILi192ELi128ELi384ELi128ELb1ELb1ELb1ELb1ELb0ELb1EEEEEEEEEvNT_6ParamsE)
        .other          _ZN7cutlass13device_kernelIN5flash11enable_sm90INS1_16FlashAttnFwdSm90INS1_25CollectiveMainloopFwdSm90ILi2EN4cute5tupleIJNS5_1CILi1EEES8_S8_EEENS6_IJNS7_ILi192EEENS7_ILi128EEENS7_ILi96EEEEEELi96ENS_10bfloat16_tEfNS_4arch4Sm90ELb0ELb1ELb1ELb1ELb0ELb1ELb0ELb0ELb1ELb1ELb1ELb0EEENS1_21CollectiveEpilogueFwdINS6_IJSA_SC_SB_EEES9_SE_SG_Li384ELb1ELb1ELb1ELb0EEENS1_36VarlenDynamicPersistentTileSchedulerILi192ELi128ELi384ELi128ELb1ELb1ELb1ELb1ELb0ELb1EEEEEEEEEvNT_6ParamsE,@"STO_CUDA_ENTRY STV_DEFAULT"
_ZN7cutlass13device_kernelIN5flash11enable_sm90INS1_16FlashAttnFwdSm90INS1_25CollectiveMainloopFwdSm90ILi2EN4cute5tupleIJNS5_1CILi1EEES8_S8_EEENS6_IJNS7_ILi192EEENS7_ILi128EEENS7_ILi96EEEEEELi96ENS_10bfloat16_tEfNS_4arch4Sm90ELb0ELb1ELb1ELb1ELb0ELb1ELb0ELb0ELb1ELb1ELb1ELb0EEENS1_21CollectiveEpilogueFwdINS6_IJSA_SC_SB_EEES9_SE_SG_Li384ELb1ELb1ELb1ELb0EEENS1_36VarlenDynamicPersistentTileSchedulerILi192ELi128ELi384ELi128ELb1ELb1ELb1ELb1ELb0ELb1EEEEEEEEEvNT_6ParamsE:
        /* <DEDUP_REMOVED lines=24> */
.L_x_1370:
[----:B------:R-:W-:Y:S05]  /*0180*/  BSYNC B0 ;  /* 0x0000000000007941 */ /* 0x000fea0003800000 */
.L_x_1369:
        /* <DEDUP_REMOVED lines=41> */
.L_x_1371:
        /* <DEDUP_REMOVED lines=22> */
.L_x_1372:
        /* <DEDUP_REMOVED lines=18> */
.L_x_1373:
        /* <DEDUP_REMOVED lines=22> */
.L_x_1374:
        /* <DEDUP_REMOVED lines=22> */
.L_x_1375:
[----:B------:R-:W-:Y:S01]  /*0960*/  PLOP3.LUT P0, PT, PT, PT, UP0, 0x80, 0x0 ;  /* 0x000000000000781c */ /* 0x000fe20003f0f008 */
[----:B------:R-:W-:Y:S01]  /*0970*/  UMOV UR36, 0x1 ;  /* 0x0000000100247882 */ /* 0x000fe20000000000 */
[----:B------:R-:W-:Y:S01]  /*0980*/  NOP ;  /* 0x0000000000007918 */ /* 0x000fe20000000000 */
[----:B------:R-:W-:Y:S01]  /*0990*/  USEL UR36, UR36, 0x2, !UP0 ;  /* 0x0000000224247887 */ /* 0x000fe2000c000000 */
[----:B------:R-:W-:Y:S01]  /*09a0*/  BSSY B9, `(.L_x_1376) ;  /* 0x0002649000097945 */ /* 0x000fe20003800000 */
[----:B------:R-:W-:Y:S01]  /*09b0*/  ULDC.64 UR38, c[0x0][0x208] ;  /* 0x0000820000267ab9 */ /* 0x000fe20000000a00 */
[----:B012-4-:R-:W-:Y:S07]  /*09c0*/  BAR.SYNC.DEFER_BLOCKING 0x0 ;  /* 0x0000000000007b1d */ /* 0x017fee0000010000 */
[----:B------:R-:W-:Y:S05]  /*09d0*/  @!P0 BRA `(.L_x_1377) ;  /* 0x000001d4004c8947 */ /* 0x000fea0003800000 */
.L_x_1378:
[----:B------:R-:W-:-:S08]  /*09e0*/  NOP ;  /* 0x0000000000007918 */ /* 0x000fd00000000000 */
[----:B------:R-:W0:Y:S02]  /*09f0*/  USETMAXREG.TRY_ALLOC.CTAPOOL UP0, 0xa0 ;  /* 0x000000a0000079c8 */ /* 0x000e240008000600 */
[----:B0-----:R-:W-:-:S13]  /*0a00*/  PLOP3.LUT P0, PT, PT, PT, UP0, 0x80, 0x0 ;  /* 0x000000000000781c */ /* 0x001fda0003f0f008 */
[----:B------:R-:W-:Y:S05]  /*0a10*/  @!P0 BRA `(.L_x_1378) ;  /* 0xfffffffc00f08947 */ /* 0x000fea000383ffff */
[----:B------:R-:W0:Y:S01]  /*0a20*/  S2R R0, SR_TID.X ;  /* 0x0000000000007919 */ /* 0x000e220000002100 */
[----:B------:R-:W1:Y:S01]  /*0a30*/  S2UR UR5, SR_CgaCtaId ;  /* 0x00000000000579c3 */ /* 0x000e620000008800 */
[----:B------:R-:W-:Y:S01]  /*0a40*/  UMOV UR4, 0x400 ;  /* 0x0000040000047882 */ /* 0x000fe20000000000 */
[----:B------:R-:W-:-:S06]  /*0a50*/  LOP3.LUT R23, R23, 0xdfffffff, RZ, 0xc0, !PT ;  /* 0xdfffffff17177812 */ /* 0x000fcc00078ec0ff */
[----:B------:R-:W-:Y:S06]  /*0a60*/  BAR.ARV 0x8, 0x200 ;  /* 0x0208000000007b1d */ /* 0x000fec0000002000 */
[----:B-1----:R-:W-:-:S06]  /*0a70*/  ULEA UR4, UR5, UR4, 0x18 ;  /* 0x0000000405047291 */ /* 0x002fcc000f8ec03f */
[----:B------:R-:W-:Y:S01]  /*0a80*/  IMAD.U32 R2, RZ, RZ, UR4 ;  /* 0x00000004ff027e24 */ /* 0x000fe2000f8e00ff */
[----:B0-----:R-:W-:Y:S01]  /*0a90*/  SHF.R.U32.HI R0, RZ, 0x7, R0 ;  /* 0x00000007ff007819 */ /* 0x001fe20000011600 */
[----:B------:R-:W-:-:S03]  /*0aa0*/  ULDC UR4, c[0x0][0xc3c] ;  /* 0x00030f0000047ab9 */ /* 0x000fc60000000800 */
[----:B------:R-:W-:-:S13]  /*0ab0*/  ISETP.NE.AND P0, PT, R0, 0x1, PT ;  /* 0x000000010000780c */ /* 0x000fda0003f05270 */
[----:B------:R-:W-:Y:S01]  /*0ac0*/  @P0 LOP3.LUT R23, R23, 0x20000000, RZ, 0xfc, !PT ;  /* 0x2000000017170812 */ /* 0x000fe200078efcff */
[----:B------:R-:W-:Y:S08]  /*0ad0*/  @!P0 BAR.ARV 0x9, 0x100 ;  /* 0x0244000000008b1d */ /* 0x000ff00000002000 */
[----:B------:R-:W-:Y:S06]  /*0ae0*/  BAR.SYNC.DEFER_BLOCKING 0x5, 0x200 ;  /* 0x0148000000007b1d */ /* 0x000fec0000010000 */
[----:B------:R-:W0:Y:S02]  /*0af0*/  LDS.128 R72, [R2+0x2d8d0] ;  /* 0x02d8d00002487984 */ /* 0x000e240000000c00 */
[----:B------:R-:W-:Y:S06]  /*0b00*/  BAR.ARV 0x4, 0x200 ;  /* 0x0108000000007b1d */ /* 0x000fec0000002000 */
[----:B0-----:R-:W-:-:S13]  /*0b10*/  ISETP.GE.AND P0, PT, R75, UR4, PT ;  /* 0x000000044b007c0c */ /* 0x001fda000bf06270 */
[----:B------:R-:W-:Y:S05]  /*0b20*/  @P0 BRA `(.L_x_1379) ;  /* 0x0000026000c00947 */ /* 0x000fea0003800000 */
[----:B------:R-:W0:Y:S01]  /*0b30*/  S2R R0, SR_TID.X ;  /* 0x0000000000007919 */ /* 0x000e220000002100 */
[----:B------:R-:W-:Y:S01]  /*0b40*/  IMAD.MOV.U32 R141, RZ, RZ, 0x40 ;  /* 0x00000040ff8d7424 */ /* 0x000fe200078e00ff */
[----:B------:R-:W-:Y:S01]  /*0b50*/  R2UR UR40, R2 ;  /* 0x00000000022872ca */ /* 0x000fe200000e0000 */
[----:B------:R-:W-:Y:S01]  /*0b60*/  IMAD.MOV.U32 R154, RZ, RZ, RZ ;  /* 0x000000ffff9a7224 */ /* 0x000fe200078e00ff */
[----:B------:R-:W-:Y:S01]  /*0b70*/  ULOP3.LUT UR37, UR36, 0x1, URZ, 0xfc, !UPT ;  /* 0x0000000124257892 */ /* 0x000fe2000f8efc3f */
[----:B------:R-:W-:-:S10]  /*0b80*/  IMAD.MOV.U32 R18, RZ, RZ, RZ ;  /* 0x000000ffff127224 */ /* 0x000fd400078e00ff */
[----:B------:R-:W-:Y:S01]  /*0b90*/  UIADD3 UR40, UR40, 0xc400, URZ ;  /* 0x0000c40028287890 */ /* 0x000fe2000fffe03f */
[----:B0-----:R-:W-:-:S05]  /*0ba0*/  VIADD R0, R0, 0xffffff80 ;  /* 0xffffff8000007836 */ /* 0x001fca0000000000 */
[----:B------:R-:W-:Y:S02]  /*0bb0*/  SHF.R.S32.HI R3, RZ, 0x1f, R0 ;  /* 0x0000001fff037819 */ /* 0x000fe40000011400 */
[-C--:B------:R-:W-:Y:S02]  /*0bc0*/  LEA.HI R10, R0, R0.reuse, RZ, 0x1 ;  /* 0x00000000000a7211 */ /* 0x080fe400078f08ff */
[CC--:B------:R-:W-:Y:S02]  /*0bd0*/  LEA.HI R5, R3.reuse, R0.reuse, RZ, 0x4 ;  /* 0x0000000003057211 */ /* 0x0c0fe400078f20ff */
[CC--:B------:R-:W-:Y:S02]  /*0be0*/  LEA.HI R4, R3.reuse, R0.reuse, RZ, 0x2 ;  /* 0x0000000003047211 */ /* 0x0c0fe400078f10ff */
[CC--:B------:R-:W-:Y:S02]  /*0bf0*/  LEA.HI R8, R3.reuse, R0.reuse, RZ, 0x5 ;  /* 0x0000000003087211 */ /* 0x0c0fe400078f28ff */
[----:B------:R-:W-:-:S02]  /*0c00*/  LEA.HI R3, R3, R0, RZ, 0x7 ;  /* 0x0000000003037211 */ /* 0x000fc400078f38ff */
[--C-:B------:R-:W-:Y:S02]  /*0c10*/  SHF.R.S32.HI R11, RZ, 0x2, R4.reuse ;  /* 0x00000002ff0b7819 */ /* 0x100fe40000011404 */
[----:B------:R-:W-:Y:S02]  /*0c20*/  SHF.R.S32.HI R6, RZ, 0x1f, R4 ;  /* 0x0000001fff067819 */ /* 0x000fe40000011404 */
[----:B------:R-:W-:Y:S02]  /*0c30*/  LOP3.LUT R13, R4, 0xfffffffc, RZ, 0xc0, !PT ;  /* 0xfffffffc040d7812 */ /* 0x000fe400078ec0ff */
[----:B------:R-:W-:Y:S02]  /*0c40*/  SHF.R.S32.HI R4, RZ, 0x7, R3 ;  /* 0x00000007ff047819 */ /* 0x000fe40000011403 */
[----:B------:R-:W-:Y:S01]  /*0c50*/  LOP3.LUT R9, R10, 0xfffffffe, RZ, 0xc0, !PT ;  /* 0xfffffffe0a097812 */ /* 0x000fe200078ec0ff */
[----:B------:R-:W-:Y:S01]  /*0c60*/  IMAD.IADD R13, R0, 0x1, -R13 ;  /* 0x00000001000d7824 */ /* 0x000fe200078e0a0d */
[----:B------:R-:W-:Y:S01]  /*0c70*/  LOP3.LUT R7, R5, 0xfffffff0, RZ, 0xc0, !PT ;  /* 0xfffffff005077812 */ /* 0x000fe200078ec0ff */
[----:B------:R-:W-:Y:S01]  /*0c80*/  IMAD.HI R12, R4, 0x55555556, RZ ;  /* 0x55555556040c7827 */ /* 0x000fe200078e02ff */
[----:B------:R-:W-:-:S02]  /*0c90*/  LOP3.LUT R3, R3, 0xffffff80, RZ, 0xc0, !PT ;  /* 0xffffff8003037812 */ /* 0x000fc400078ec0ff */
[----:B------:R-:W-:Y:S01]  /*0ca0*/  LEA.HI R6, R6, R11, RZ, 0x2 ;  /* 0x0000000b06067211 */ /* 0x000fe200078f10ff */
[C---:B------:R-:W-:Y:S01]  /*0cb0*/  IMAD.IADD R9, R0.reuse, 0x1, -R9 ;  /* 0x0000000100097824 */ /* 0x040fe200078e0a09 */
[----:B------:R-:W-:Y:S01]  /*0cc0*/  SHF.R.S32.HI R19, RZ, 0x1, R10 ;  /* 0x00000001ff137819 */ /* 0x000fe2000001140a */
[C---:B------:R-:W-:Y:S01]  /*0cd0*/  IMAD.IADD R7, R0.reuse, 0x1, -R7 ;  /* 0x0000000100077824 */ /* 0x040fe200078e0a07 */
[----:B------:R-:W-:Y:S01]  /*0ce0*/  SHF.R.S32.HI R8, RZ, 0x5, R8 ;  /* 0x00000005ff087819 */ /* 0x000fe20000011408 */
[----:B------:R-:W-:Y:S01]  /*0cf0*/  IMAD.IADD R21, R0, 0x1, -R3 ;  /* 0x0000000100157824 */ /* 0x000fe200078e0a03 */
[----:B------:R-:W-:Y:S01]  /*0d00*/  LOP3.LUT R0, R6, 0xfffffffc, RZ, 0xc0, !PT ;  /* 0xfffffffc06007812 */ /* 0x000fe200078ec0ff */
[C---:B------:R-:W-:Y:S01]  /*0d10*/  IMAD.SHL.U32 R156, R9.reuse, 0x4, RZ ;  /* 0x00000004099c7824 */ /* 0x040fe200078e00ff */
[----:B------:R-:W-:Y:S01]  /*0d20*/  LEA.HI R3, R12, R12, RZ, 0x1 ;  /* 0x0000000c0c037211 */ /* 0x000fe200078f08ff */
[----:B------:R-:W-:Y:S01]  /*0d30*/  IMAD.SHL.U32 R136, R9, 0x8, RZ ;  /* 0x0000000809887824 */ /* 0x000fe200078e00ff */
[----:B------:R-:W-:Y:S01]  /*0d40*/  SHF.R.S32.HI R14, RZ, 0x1f, R21 ;  /* 0x0000001fff0e7819 */ /* 0x000fe20000011415 */
[----:B------:R-:W-:Y:S01]  /*0d50*/  IMAD.IADD R11, R11, 0x1, -R0 ;  /* 0x000000010b0b7824 */ /* 0x000fe200078e0a00 */
[----:B------:R-:W-:Y:S01]  /*0d60*/  SHF.R.S32.HI R0, RZ, 0x1f, R7 ;  /* 0x0000001fff007819 */ /* 0x000fe20000011407 */
[----:B------:R-:W-:Y:S01]  /*0d70*/  IMAD R12, R3, -0x3, R4 ;  /* 0xfffffffd030c7824 */ /* 0x000fe200078e0204 */
[----:B------:R-:W-:Y:S01]  /*0d80*/  LEA.HI R10, R10, R19, RZ, 0x1 ;  /* 0x000000130a0a7211 */ /* 0x000fe200078f08ff */
[----:B------:R-:W-:Y:S01]  /*0d90*/  STL [R1+0x60], R21 ;  /* 0x0000601501007387 */ /* 0x000fe20000100800 */
[----:B------:R-:W-:Y:S01]  /*0da0*/  SHF.R.S32.HI R6, RZ, 0x4, R5 ;  /* 0x00000004ff067819 */ /* 0x000fe20000011405 */
[----:B------:R-:W-:Y:S01]  /*0db0*/  IMAD.SHL.U32 R11, R11, 0x40, RZ ;  /* 0x000000400b0b7824 */ /* 0x000fe200078e00ff */
[----:B------:R-:W-:-:S02]  /*0dc0*/  LEA.HI R0, R0, R7, RZ, 0x3 ;  /* 0x0000000700007211 */ /* 0x000fc400078f18ff */
[----:B------:R-:W-:Y:S02]  /*0dd0*/  LEA.HI R15, R14, R21, RZ, 0x2 ;  /* 0x000000150e0f7211 */ /* 0x000fe400078f10ff */
[----:B------:R-:W-:Y:S02]  /*0de0*/  LOP3.LUT R10, R10, 0x7fffffe, RZ, 0xc0, !PT ;  /* 0x07fffffe0a0a7812 */ /* 0x000fe400078ec0ff */
[----:B------:R-:W-:Y:S02]  /*0df0*/  LEA.HI R5, R5, R6, RZ, 0x1 ;  /* 0x0000000605057211 */ /* 0x000fe400078f08ff */
[----:B------:R-:W-:Y:S01]  /*0e00*/  LOP3.LUT R4, R0, 0xfffffff8, RZ, 0xc0, !PT ;  /* 0xfffffff800047812 */ /* 0x000fe200078ec0ff */
[----:B------:R-:W-:Y:S01]  /*0e10*/  IMAD.IADD R3, R19, 0x1, -R10 ;  /* 0x0000000113037824 */ /* 0x000fe200078e0a0a */
[--C-:B------:R-:W-:Y:S02]  /*0e20*/  SHF.R.S32.HI R16, RZ, 0x2, R15.reuse ;  /* 0x00000002ff107819 */ /* 0x100fe4000001140f */
[----:B------:R-:W-:Y:S01]  /*0e30*/  SHF.R.S32.HI R17, RZ, 0x1f, R15 ;  /* 0x0000001fff117819 */ /* 0x000fe2000001140f */
[----:B------:R-:W-:Y:S01]  /*0e40*/  IMAD.IADD R4, R7, 0x1, -R4 ;  /* 0x0000000107047824 */ /* 0x000fe200078e0a04 */
[----:B------:R-:W-:Y:S01]  /*0e50*/  LOP3.LUT R5, R5, 0x1ffffffe, RZ, 0xc0, !PT ;  /* 0x1ffffffe05057812 */ /* 0x000fe200078ec0ff */
[----:B------:R-:W-:Y:S01]  /*0e60*/  IMAD R20, R6, 0x8, R3 ;  /* 0x0000000806147824 */ /* 0x000fe200078e0203 */
[----:B------:R-:W-:Y:S01]  /*0e70*/  LEA.HI R17, R17, R16, RZ, 0x3 ;  /* 0x0000001011117211 */ /* 0x000fe200078f18ff */
[----:B------:R-:W-:Y:S01]  /*0e80*/  IMAD.SHL.U32 R3, R4, 0x40, RZ ;  /* 0x0000004004037824 */ /* 0x000fe200078e00ff */
[----:B------:R-:W-:Y:S01]  /*0e90*/  LEA.HI R10, R13, R13, RZ, 0x1 ;  /* 0x0000000d0d0a7211 */ /* 0x000fe200078f08ff */
[----:B------:R-:W-:Y:S01]  /*0ea0*/  IMAD.IADD R5, R6, 0x1, -R5 ;  /* 0x0000000106057824 */ /* 0x000fe200078e0a05 */
[----:B------:R-:W-:Y:S01]  /*0eb0*/  LOP3.LUT R17, R17, 0xfffffff8, RZ, 0xc0, !PT ;  /* 0xfffffff811117812 */ /* 0x000fe200078ec0ff */
[----:B------:R-:W-:Y:S01]  /*0ec0*/  IMAD.SHL.U32 R6, R0, 0x40, RZ ;  /* 0x0000004000067824 */ /* 0x000fe200078e00ff */
[----:B------:R-:W-:Y:S01]  /*0ed0*/  LEA.HI R14, R14, R21, RZ, 0x5 ;  /* 0x000000150e0e7211 */ /* 0x000fe200078f28ff */
[----:B------:R-:W-:Y:S01]  /*0ee0*/  IMAD.SHL.U32 R0, R5, 0x8, RZ ;  /* 0x0000000805007824 */ /* 0x000fe200078e00ff */
[----:B------:R-:W-:Y:S01]  /*0ef0*/  LOP3.LUT R10, R10, 0x1ffffffe, RZ, 0xc0, !PT ;  /* 0x1ffffffe0a0a7812 */ /* 0x000fe200078ec0ff */
[----:B------:R-:W-:Y:S01]  /*0f00*/  IMAD.IADD R17, R16, 0x1, -R17 ;  /* 0x0000000110117824 */ /* 0x000fe200078e0a11 */
[----:B------:R-:W-:Y:S01]  /*0f10*/  LOP3.LUT R3, R3, 0x1c0, RZ, 0xc0, !PT ;  /* 0x000001c003037812 */ /* 0x000fe200078ec0ff */
[----:B------:R-:W-:Y:S01]  /*0f20*/  IMAD R7, R8, 0x10, R7 ;  /* 0x0000001008077824 */ /* 0x000fe200078e0207 */
[----:B------:R-:W-:Y:S01]  /*0f30*/  SHF.R.S32.HI R14, RZ, 0x5, R14 ;  /* 0x00000005ff0e7819 */ /* 0x000fe2000001140e */
[----:B------:R-:W-:Y:S01]  /*0f40*/  IMAD.IADD R13, R13, 0x1, -R10 ;  /* 0x000000010d0d7824 */ /* 0x000fe200078e0a0a */
[--C-:B------:R-:W-:Y:S01]  /*0f50*/  LOP3.LUT R5, R3, 0x8, R0.reuse, 0xf8, !PT ;  /* 0x0000000803057812 */ /* 0x100fe200078ef800 */
[----:B------:R-:W-:Y:S01]  /*0f60*/  IMAD.U32 R0, R7, 0x20, R0 ;  /* 0x0000002007007824 */ /* 0x000fe200078e0000 */
[----:B------:R-:W-:Y:S01]  /*0f70*/  LOP3.LUT R6, R6, 0x7ffffe00, RZ, 0xc0, !PT ;  /* 0x7ffffe0006067812 */ /* 0x000fe200078ec0ff */
[----:B------:R-:W-:Y:S01]  /*0f80*/  IMAD R17, R14, 0x10, R17 ;  /* 0x000000100e117824 */ /* 0x000fe200078e0211 */
[----:B------:R-:W-:-:S02]  /*0f90*/  SHF.R.U32.HI R10, RZ, 0x3, R3 ;  /* 0x00000003ff0a7819 */ /* 0x000fc40000011603 */
[----:B------:R0:W-:Y:S01]  /*0fa0*/  STL [R1+0x68], R0 ;  /* 0x0000680001007387 */ /* 0x0001e20000100800 */
[----:B------:R-:W-:Y:S01]  /*0fb0*/  IMAD R3, R12, 0x40, R17 ;  /* 0x000000400c037824 */ /* 0x000fe200078e0211 */
[----:B------:R-:W-:Y:S01]  /*0fc0*/  LOP3.LUT R5, R5, R10, RZ, 0x3c, !PT ;  /* 0x0000000a05057212 */ /* 0x000fe200078e3cff */
[----:B------:R-:W-:Y:S01]  /*0fd0*/  IMAD R6, R8, 0x400, R6 ;  /* 0x0000040008067824 */ /* 0x000fe200078e0206 */
[----:B------:R-:W-:Y:S01]  /*0fe0*/  R2P PR, R4, 0x6 ;  /* 0x0000000604007804 */ /* 0x000fe20000000000 */
[----:B------:R-:W-:Y:S01]  /*0ff0*/  VIADD R4, R156, 0x10 ;  /* 0x000000109c047836 */ /* 0x000fe20000000000 */
[----:B------:R1:W-:Y:S01]  /*1000*/  STL [R1+0x64], R3 ;  /* 0x0000640301007387 */ /* 0x0003e20000100800 */
[----:B------:R-:W-:Y:S01]  /*1010*/  IMAD.IADD R5, R6, 0x1, R5 ;  /* 0x0000000106057824 */ /* 0x000fe200078e0205 */
[----:B------:R-:W-:Y:S01]  /*1020*/  LOP3.LUT R15, R15, 0x7ffffffc, RZ, 0xc0, !PT ;  /* 0x7ffffffc0f0f7812 */ /* 0x000fe200078ec0ff */
[C---:B------:R-:W-:Y:S01]  /*1030*/  VIADD R6, R156.reuse, 0x8 ;  /* 0x000000089c067836 */ /* 0x040fe20000000000 */
[----:B0-----:R-:W-:Y:S01]  /*1040*/  SHF.R.S32.HI R0, RZ, 0x1f, R19 ;  /* 0x0000001fff007819 */ /* 0x001fe20000011413 */
[----:B------:R-:W-:Y:S01]  /*1050*/  VIADD R0, R156, 0x20 ;  /* 0x000000209c007836 */ /* 0x000fe20000000000 */
[----:B------:R-:W-:Y:S01]  /*1060*/  STL [R1+0x58], RZ ;  /* 0x000058ff01007387 */ /* 0x000fe20000100800 */
[----:B------:R-:W-:Y:S01]  /*1070*/  IMAD.IADD R15, R21, 0x1, -R15 ;  /* 0x00000001150f7824 */ /* 0x000fe200078e0a0f */
[----:B------:R-:W-:Y:S01]  /*1080*/  SEL R141, R141, 0xffffffc0, !P2 ;  /* 0xffffffc08d8d7807 */ /* 0x000fe20005000000 */
[----:B------:R-:W-:Y:S01]  /*1090*/  IMAD.SHL.U32 R12, R20, 0x20, RZ ;  /* 0x00000020140c7824 */ /* 0x000fe200078e00ff */
[----:B------:R0:W-:Y:S01]  /*10a0*/  STL [R1+0x2c], R4 ;  /* 0x00002c0401007387 */ /* 0x0001e20000100800 */
[----:B------:R-:W-:Y:S01]  /*10b0*/  IMAD.SHL.U32 R22, R15, 0x2, RZ ;  /* 0x000000020f167824 */ /* 0x000fe200078e00ff */
[----:B------:R-:W-:Y:S01]  /*10c0*/  CS2R R16, SRZ ;  /* 0x0000000000107805 */ /* 0x000fe2000001ff00 */
[----:B------:R-:W-:Y:S01]  /*10d0*/  IMAD R140, R5, 0x2, R2 ;  /* 0x00000002058c7824 */ /* 0x000fe200078e0202 */
[----:B------:R2:W-:Y:S01]  /*10e0*/  STL [R1+0x28], R0 ;  /* 0x0000280001007387 */ /* 0x0005e20000100800 */
[----:B------:R-:W-:-:S02]  /*10f0*/  VIADD R10, R22, 0x10 ;  /* 0x00000010160a7836 */ /* 0x000fc40000000000 */
[----:B------:R-:W-:Y:S01]  /*1100*/  VIADD R142, R140, 0x21800 ;  /* 0x000218008c8e7836 */ /* 0x000fe20000000000 */
[----:B------:R3:W-:Y:S01]  /*1110*/  STL [R1+0x30], R6 ;  /* 0x0000300601007387 */ /* 0x0007e20000100800 */
[----:B-1----:R-:W-:Y:S01]  /*1120*/  IMAD R3, R13, 0x8, R3 ;  /* 0x000000080d037824 */ /* 0x002fe200078e0203 */
[----:B0-----:R-:W-:Y:S01]  /*1130*/  LOP3.LUT R4, R11, 0xc0, RZ, 0xc0, !PT ;  /* 0x000000c00b047812 */ /* 0x001fe200078ec0ff */
[C---:B------:R-:W-:Y:S02]  /*1140*/  VIADD R9, R22.reuse, 0x18 ;  /* 0x0000001816097836 */ /* 0x040fe40000000000 */
[----:B------:R-:W-:Y:S02]  /*1150*/  VIADD R11, R22, 0x8 ;  /* 0x00000008160b7836 */ /* 0x000fe40000000000 */
[----:B--2---:R-:W-:Y:S01]  /*1160*/  VIADD R0, R156, 0x18 ;  /* 0x000000189c007836 */ /* 0x004fe20000000000 */
[----:B------:R-:W-:Y:S01]  /*1170*/  STL [R1+0x8], R4 ;  /* 0x0000080401007387 */ /* 0x000fe20000100800 */
[----:B------:R-:W-:Y:S01]  /*1180*/  VIADD R8, R22, 0x20 ;  /* 0x0000002016087836 */ /* 0x000fe20000000000 */
[----:B------:R-:W-:Y:S01]  /*1190*/  SHF.R.S32.HI R5, RZ, 0x1f, R9 ;  /* 0x0000001fff057819 */ /* 0x000fe20000011409 */
[----:B---3--:R-:W-:Y:S01]  /*11a0*/  VIADD R6, R156, 0x28 ;  /* 0x000000289c067836 */ /* 0x008fe20000000000 */
[----:B------:R0:W-:Y:S01]  /*11b0*/  STL [R1+0x34], R0 ;  /* 0x0000340001007387 */ /* 0x0001e20000100800 */
[C---:B------:R-:W-:Y:S01]  /*11c0*/  VIADD R7, R22.reuse, 0x28 ;  /* 0x0000002816077836 */ /* 0x040fe20000000000 */
[----:B------:R-:W-:Y:S01]  /*11d0*/  SHF.R.S32.HI R11, RZ, 0x1f, R11 ;  /* 0x0000001fff0b7819 */ /* 0x000fe2000001140b */
[----:B------:R-:W-:Y:S01]  /*11e0*/  VIADD R14, R22, 0x40 ;  /* 0x00000040160e7836 */ /* 0x000fe20000000000 */
[----:B------:R1:W-:Y:S01]  /*11f0*/  STL [R1+0x38], R6 ;  /* 0x0000380601007387 */ /* 0x0003e20000100800 */
[----:B------:R-:W-:-:S02]  /*1200*/  SHF.R.S32.HI R8, RZ, 0x1f, R8 ;  /* 0x0000001fff087819 */ /* 0x000fc40000011408 */
[----:B------:R-:W-:Y:S02]  /*1210*/  SHF.R.S32.HI R7, RZ, 0x1f, R7 ;  /* 0x0000001fff077819 */ /* 0x000fe40000011407 */
[----:B0-----:R-:W-:Y:S02]  /*1220*/  LOP3.LUT R0, R4, 0x8, R136, 0xf8, !PT ;  /* 0x0000000804007812 */ /* 0x001fe400078ef888 */
[----:B------:R-:W-:Y:S01]  /*1230*/  SHF.R.U32.HI R4, RZ, 0x3, R4 ;  /* 0x00000003ff047819 */ /* 0x000fe20000011604 */
[----:B-1----:R-:W-:-:S03]  /*1240*/  VIADD R6, R22, 0x30 ;  /* 0x0000003016067836 */ /* 0x002fc60000000000 */
[----:B------:R-:W-:Y:S01]  /*1250*/  LOP3.LUT R0, R0, R4, RZ, 0x3c, !PT ;  /* 0x0000000400007212 */ /* 0x000fe200078e3cff */
[----:B------:R0:W-:Y:S01]  /*1260*/  STL [R1+0x10], R4 ;  /* 0x0000100401007387 */ /* 0x0001e20000100800 */
[----:B------:R-:W-:-:S03]  /*1270*/  SHF.R.S32.HI R5, RZ, 0x1f, R6 ;  /* 0x0000001fff057819 */ /* 0x000fc60000011406 */
[----:B------:R-:W-:Y:S01]  /*1280*/  IMAD.IADD R0, R12, 0x1, R0 ;  /* 0x000000010c007824 */ /* 0x000fe200078e0200 */
[----:B------:R-:W-:Y:S04]  /*1290*/  STL [R1+0x14], R12 ;  /* 0x0000140c01007387 */ /* 0x000fe80000100800 */
[----:B------:R1:W-:Y:S01]  /*12a0*/  STL [R1+0x48], R0 ;  /* 0x0000480001007387 */ /* 0x0003e20000100800 */
[----:B0-----:R-:W-:Y:S01]  /*12b0*/  SHF.R.S32.HI R4, RZ, 0x1f, R22 ;  /* 0x0000001fff047819 */ /* 0x001fe20000011416 */
[----:B------:R-:W-:-:S05]  /*12c0*/  VIADD R4, R22, 0x38 ;  /* 0x0000003816047836 */ /* 0x000fca0000000000 */
[----:B------:R-:W-:Y:S02]  /*12d0*/  SHF.R.S32.HI R4, RZ, 0x1f, R4 ;  /* 0x0000001fff047819 */ /* 0x000fe40000011404 */
[----:B-1----:R-:W-:Y:S01]  /*12e0*/  SHF.R.S32.HI R0, RZ, 0x1f, R10 ;  /* 0x0000001fff007819 */ /* 0x002fe2000001140a */
[----:B------:R-:W-:Y:S02]  /*12f0*/  VIADD R0, R140, 0x21820 ;  /* 0x000218208c007836 */ /* 0x000fe40000000000 */
[C---:B------:R-:W-:Y:S02]  /*1300*/  @P1 VIADD R0, R142.reuse, 0xffffffe0 ;  /* 0xffffffe08e001836 */ /* 0x040fe40000000000 */
[----:B------:R-:W-:Y:S02]  /*1310*/  IMAD.IADD R142, R142, 0x1, R141 ;  /* 0x000000018e8e7824 */ /* 0x000fe400078e028d */
[----:B------:R-:W-:Y:S01]  /*1320*/  IMAD.IADD R141, R141, 0x1, R0 ;  /* 0x000000018d8d7824 */ /* 0x000fe200078e0200 */
[----:B------:R0:W-:Y:S04]  /*1330*/  STL [R1+0x20], R0 ;  /* 0x0000200001007387 */ /* 0x0001e80000100800 */
[----:B------:R1:W-:Y:S01]  /*1340*/  STL [R1+0x40], R3 ;  /* 0x0000400301007387 */ /* 0x0003e20000100800 */
[----:B0-----:R-:W-:-:S05]  /*1350*/  VIADD R0, R0, 0x6000 ;  /* 0x0000600000007836 */ /* 0x001fca0000000000 */
[----:B------:R1:W-:Y:S02]  /*1360*/  STL [R1+0x24], R0 ;  /* 0x0000240001007387 */ /* 0x0003e40000100800 */
.L_x_1595:
[----:B------:R-:W-:Y:S05]  /*1370*/  YIELD ;  /* 0x0000000000007946 */ /* 0x000fea0003800000 */
[----:B------:R-:W-:Y:S01]  /*1380*/  ULDC.64 UR4, c[0x0][0xa28] ;  /* 0x00028a0000047ab9 */ /* 0x000fe20000000a00 */
[----:B0-23-5:R-:W0:Y:S01]  /*1390*/  LDC.64 R6, c[0x0][0xa08] ;  /* 0x00028200ff067b82 */ /* 0x02de220000000a00 */
[----:B------:R-:W-:Y:S01]  /*13a0*/  ISETP.NE.U32.AND P1, PT, RZ, UR4, PT ;  /* 0x00000004ff007c0c */ /* 0x000fe2000bf25070 */
[----:B----4-:R-:W-:Y:S02]  /*13b0*/  IMAD.MOV.U32 R13, RZ, RZ, RZ ;  /* 0x000000ffff0d7224 */ /* 0x010fe400078e00ff */
[----:B------:R-:W-:Y:S01]  /*13c0*/  IMAD.MOV.U32 R27, RZ, RZ, RZ ;  /* 0x000000ffff1b7224 */ /* 0x000fe200078e00ff */
[----:B------:R-:W-:Y:S01]  /*13d0*/  ISETP.NE.AND.EX P1, PT, RZ, UR5, PT, P1 ;  /* 0x00000005ff007c0c */ /* 0x000fe2000bf25310 */
[----:B------:R-:W-:-:S02]  /*13e0*/  ULDC.64 UR4, c[0x0][0xa18] ;  /* 0x0002860000047ab9 */ /* 0x000fc40000000a00 */
[----:B------:R-:W-:-:S04]  /*13f0*/  ISETP.NE.U32.AND P2, PT, RZ, UR4, PT ;  /* 0x00000004ff007c0c */ /* 0x000fc8000bf45070 */
[----:B------:R-:W-:Y:S01]  /*1400*/  ISETP.NE.AND.EX P2, PT, RZ, UR5, PT, P2 ;  /* 0x00000005ff007c0c */ /* 0x000fe2000bf45320 */
[----:B------:R-:W-:Y:S02]  /*1410*/  ULDC.64 UR4, c[0x0][0xa08] ;  /* 0x0002820000047ab9 */ /* 0x000fe40000000a00 */
[----:B------:R-:W-:-:S03]  /*1420*/  ISETP.NE.U32.AND P0, PT, RZ, UR4, PT ;  /* 0x00000004ff007c0c */ /* 0x000fc6000bf05070 */
[----:B------:R-:W2:Y:S01]  /*1430*/  @P1 LDC.64 R4, c[0x0][0xa28] ;  /* 0x00028a00ff041b82 */ /* 0x000ea20000000a00 */
[----:B------:R-:W-:Y:S01]  /*1440*/  ISETP.NE.AND.EX P0, PT, RZ, UR5, PT, P0 ;  /* 0x00000005ff007c0c */ /* 0x000fe2000bf05300 */
[----:B0-----:R-:W-:-:S06]  /*1450*/  IMAD.WIDE R10, R75, 0x4, R6 ;  /* 0x000000044b0a7825 */ /* 0x001fcc00078e0206 */
[----:B------:R-:W0:Y:S01]  /*1460*/  @P2 LDC.64 R8, c[0x0][0xa18] ;  /* 0x00028600ff082b82 */ /* 0x000e220000000a00 */
[----:B------:R-:W-:Y:S02]  /*1470*/  ULDC UR4, c[0x0][0x288] ;  /* 0x0000a20000047ab9 */ /* 0x000fe40000000800 */
[----:B------:R-:W-:Y:S01]  /*1480*/  IMAD.U32 R138, RZ, RZ, UR4 ;  /* 0x00000004ff8a7e24 */ /* 0x000fe2000f8e00ff */
[----:B------:R-:W-:Y:S02]  /*1490*/  ULDC.64 UR4, c[0x0][0x418] ;  /* 0x0001060000047ab9 */ /* 0x000fe40000000a00 */
[----:B------:R3:W5:Y:S01]  /*14a0*/  @P0 LDG.E R27, desc[UR38][R10.64] ;  /* 0x000000260a1b0981 */ /* 0x000762000c1e1900 */
[----:B--2---:R-:W-:-:S05]  /*14b0*/  @P1 IMAD.WIDE R4, R75, 0x4, R4 ;  /* 0x000000044b041825 */ /* 0x004fca00078e0204 */
[----:B------:R3:W5:Y:S01]  /*14c0*/  @P1 LDG.E R13, desc[UR38][R4.64] ;  /* 0x00000026040d1981 */ /* 0x000762000c1e1900 */
[----:B0-----:R-:W-:-:S05]  /*14d0*/  @P2 IMAD.WIDE R6, R75, 0x4, R8 ;  /* 0x000000044b062825 */ /* 0x001fca00078e0208 */
[----:B------:R3:W5:Y:S01]  /*14e0*/  @P2 LDG.E R138, desc[UR38][R6.64] ;  /* 0x00000026068a2981 */ /* 0x000762000c1e1900 */
[----:B------:R-:W-:-:S03]  /*14f0*/  UISETP.NE.U32.AND UP0, UPT, UR4, URZ, UPT ;  /* 0x0000003f0400728c */ /* 0x000fc6000bf05070 */
[----:B------:R-:W-:Y:S01]  /*1500*/  ULDC UR4, c[0x0][0x424] ;  /* 0x0001090000047ab9 */ /* 0x000fe20000000800 */
[----:B------:R-:W-:-:S03]  /*1510*/  UISETP.NE.AND.EX UP0, UPT, UR5, URZ, UPT, UP0 ;  /* 0x0000003f0500728c */ /* 0x000fc6000bf05300 */
[----:B------:R-:W-:Y:S01]  /*1520*/  ULDC UR5, c[0x0][0x2f0] ;  /* 0x0000bc0000057ab9 */ /* 0x000fe20000000800 */
[----:B------:R-:W-:-:S04]  /*1530*/  USEL UR4, UR4, 0x1, UP0 ;  /* 0x0000000104047887 */ /* 0x000fc80008000000 */
[----:B------:R-:W-:-:S03]  /*1540*/  UIMAD UR4, UR4, UR5, URZ ;  /* 0x00000005040472a4 */ /* 0x000fc6000f8e023f */
[----:B------:R-:W-:Y:S02]  /*1550*/  ULDC UR5, c[0x0][0x348] ;  /* 0x0000d20000057ab9 */ /* 0x000fe40000000800 */
[----:B------:R-:W-:Y:S02]  /*1560*/  IMAD.U32 R24, RZ, RZ, UR5 ;  /* 0x00000005ff187e24 */ /* 0x000fe4000f8e00ff */
[----:B------:R-:W-:Y:S01]  /*1570*/  IMAD.U32 R28, RZ, RZ, UR4 ;  /* 0x00000004ff1c7e24 */ /* 0x000fe2000f8e00ff */
[----:B---3--:R-:W-:Y:S06]  /*1580*/  @P2 BRA `(.L_x_1380) ;  /* 0x0000000000242947 */ /* 0x008fec0003800000 */
[----:B------:R-:W-:Y:S02]  /*1590*/  ULDC.64 UR4, c[0x0][0xa00] ;  /* 0x0002800000047ab9 */ /* 0x000fe40000000a00 */
[----:B------:R-:W-:-:S04]  /*15a0*/  ISETP.NE.U32.AND P1, PT, RZ, UR4, PT ;  /* 0x00000004ff007c0c */ /* 0x000fc8000bf25070 */
[----:B------:R-:W-:-:S13]  /*15b0*/  ISETP.NE.AND.EX P1, PT, RZ, UR5, PT, P1 ;  /* 0x00000005ff007c0c */ /* 0x000fda000bf25310 */
[----:B------:R-:W-:Y:S05]  /*15c0*/  @!P1 BRA `(.L_x_1380) ;  /* 0x0000000000149947 */ /* 0x000fea0003800000 */
[----:B------:R-:W0:Y:S02]  /*15d0*/  LDC.64 R4, c[0x0][0xa00] ;  /* 0x00028000ff047b82 */ /* 0x000e240000000a00 */
[----:B0-----:R-:W-:-:S05]  /*15e0*/  IMAD.WIDE R4, R75, 0x4, R4 ;  /* 0x000000044b047825 */ /* 0x001fca00078e0204 */
[----:B-----5:R-:W2:Y:S04]  /*15f0*/  LDG.E R138, desc[UR38][R4.64] ;  /* 0x00000026048a7981 */ /* 0x020ea8000c1e1900 */
[----:B-1----:R-:W2:Y:S02]  /*1600*/  LDG.E R3, desc[UR38][R4.64+0x4] ;  /* 0x0000042604037981 */ /* 0x002ea4000c1e1900 */
[----:B--2---:R-:W-:-:S07]  /*1610*/  IMAD.IADD R138, R3, 0x1, -R138 ;  /* 0x00000001038a7824 */ /* 0x004fce00078e0a8a */
.L_x_1380:
[C---:B------:R-:W-:Y:S01]  /*1620*/  LOP3.LUT R30, R74.reuse, 0xffff, RZ, 0xc0, !PT ;  /* 0x0000ffff4a1e7812 */ /* 0x040fe200078ec0ff */
[----:B------:R-:W-:Y:S01]  /*1630*/  ULDC.64 UR4, c[0x0][0xa20] ;  /* 0x0002880000047ab9 */ /* 0x000fe20000000a00 */
[----:B------:R0:W-:Y:S01]  /*1640*/  STL [R1+0x54], R75 ;  /* 0x0000544b01007387 */ /* 0x0001e20000100800 */
[----:B------:R-:W-:Y:S02]  /*1650*/  ISETP.NE.U32.AND P1, PT, RZ, UR4, PT ;  /* 0x00000004ff007c0c */ /* 0x000fe4000bf25070 */
[C---:B-1----:R-:W-:Y:S01]  /*1660*/  LOP3.LUT R3, R74.reuse, 0xff000000, RZ, 0xc0, !PT ;  /* 0xff0000004a037812 */ /* 0x042fe200078ec0ff */
[----:B------:R0:W-:Y:S01]  /*1670*/  STL [R1+0x4c], R30 ;  /* 0x00004c1e01007387 */ /* 0x0001e20000100800 */
[----:B------:R-:W-:Y:S02]  /*1680*/  ISETP.NE.AND.EX P1, PT, RZ, UR5, PT, P1 ;  /* 0x00000005ff007c0c */ /* 0x000fe4000bf25310 */
[----:B------:R-:W-:Y:S02]  /*1690*/  LOP3.LUT R0, R74, 0xff0000, RZ, 0xc0, !PT ;  /* 0x00ff00004a007812 */ /* 0x000fe400078ec0ff */
[----:B------:R-:W-:-:S04]  /*16a0*/  SHF.R.U32.HI R3, RZ, 0x8, R3 ;  /* 0x00000008ff037819 */ /* 0x000fc80000011603 */
[----:B------:R-:W-:-:S05]  /*16b0*/  LEA.HI R12, R0, R3, RZ, 0x10 ;  /* 0x00000003000c7211 */ /* 0x000fca00078f80ff */
[----:B0-----:R-:W-:Y:S05]  /*16c0*/  @!P1 BRA `(.L_x_1381) ;  /* 0x0000000000109947 */ /* 0x001fea0003800000 */
[----:B------:R-:W0:Y:S02]  /*16d0*/  LDC.64 R28, c[0x0][0xa20] ;  /* 0x00028800ff1c7b82 */ /* 0x000e240000000a00 */
[----:B0-----:R-:W-:-:S06]  /*16e0*/  IMAD.WIDE R28, R75, 0x4, R28 ;  /* 0x000000044b1c7825 */ /* 0x001fcc00078e021c */
[----:B------:R0:W5:Y:S01]  /*16f0*/  LDG.E R28, desc[UR38][R28.64] ;  /* 0x000000261c1c7981 */ /* 0x000162000c1e1900 */
[----:B------:R-:W-:Y:S05]  /*1700*/  BRA `(.L_x_1382) ;  /* 0x0000000000107947 */ /* 0x000fea0003800000 */
.L_x_1381:
[----:B------:R-:W-:Y:S05]  /*1710*/  @!P0 BRA `(.L_x_1382) ;  /* 0x00000000000c8947 */ /* 0x000fea0003800000 */
[----:B------:R-:W2:Y:S04]  /*1720*/  LDG.E R3, desc[UR38][R10.64] ;  /* 0x000000260a037981 */ /* 0x000ea8000c1e1900 */
[----:B------:R-:W2:Y:S02]  /*1730*/  LDG.E R28, desc[UR38][R10.64+0x4] ;  /* 0x000004260a1c7981 */ /* 0x000ea4000c1e1900 */
[----:B--2---:R-:W-:-:S07]  /*1740*/  IMAD.IADD R28, R28, 0x1, -R3 ;  /* 0x000000011c1c7824 */ /* 0x004fce00078e0a03 */
.L_x_1382:
[----:B------:R-:W-:Y:S01]  /*1750*/  ULDC.64 UR4, c[0x0][0xa10] ;  /* 0x0002840000047ab9 */ /* 0x000fe20000000a00 */
[----:B------:R-:W1:Y:S01]  /*1760*/  LDC R4, c[0x0][0x448] ;  /* 0x00011200ff047b82 */ /* 0x000e620000000800 */
[----:B------:R-:W-:-:S04]  /*1770*/  ISETP.NE.U32.AND P0, PT, RZ, UR4, PT ;  /* 0x00000004ff007c0c */ /* 0x000fc8000bf05070 */
[----:B------:R-:W-:Y:S01]  /*1780*/  ISETP.NE.AND.EX P0, PT, RZ, UR5, PT, P0 ;  /* 0x00000005ff007c0c */ /* 0x000fe2000bf05300 */
[----:B------:R-:W-:Y:S02]  /*1790*/  ULDC.64 UR4, c[0x0][0xa30] ;  /* 0x00028c0000047ab9 */ /* 0x000fe40000000a00 */
[----:B------:R-:W-:-:S04]  /*17a0*/  ISETP.NE.U32.AND P1, PT, RZ, UR4, PT ;  /* 0x00000004ff007c0c */ /* 0x000fc8000bf25070 */
[----:B------:R-:W-:-:S06]  /*17b0*/  ISETP.NE.AND.EX P1, PT, RZ, UR5, PT, P1 ;  /* 0x00000005ff007c0c */ /* 0x000fcc000bf25310 */
[----:B------:R-:W2:Y:S08]  /*17c0*/  @P0 LDC.64 R6, c[0x0][0xa10] ;  /* 0x00028400ff060b82 */ /* 0x000eb00000000a00 */
[----:B------:R-:W3:Y:S01]  /*17d0*/  @P1 LDC.64 R8, c[0x0][0xa30] ;  /* 0x00028c00ff081b82 */ /* 0x000ee20000000a00 */
[----:B--2---:R-:W-:-:S05]  /*17e0*/  @P0 IMAD.WIDE R6, R75, 0x4, R6 ;  /* 0x000000044b060825 */ /* 0x004fca00078e0206 */
[----:B------:R-:W2:Y:S04]  /*17f0*/  @P0 LDG.E R0, desc[UR38][R6.64] ;  /* 0x0000002606000981 */ /* 0x000ea8000c1e1900 */
[----:B------:R-:W2:Y:S01]  /*1800*/  @P0 LDG.E R3, desc[UR38][R6.64+0x4] ;  /* 0x0000042606030981 */ /* 0x000ea2000c1e1900 */
[----:B-----5:R-:W-:Y:S02]  /*1810*/  IMAD.MOV.U32 R106, RZ, RZ, R28 ;  /* 0x000000ffff6a7224 */ /* 0x020fe400078e001c */
[----:B---3--:R-:W-:-:S05]  /*1820*/  @P1 IMAD.WIDE R8, R75, 0x4, R8 ;  /* 0x000000044b081825 */ /* 0x008fca00078e0208 */
[----:B------:R3:W5:Y:S01]  /*1830*/  @P1 LDG.E R106, desc[UR38][R8.64] ;  /* 0x00000026086a1981 */ /* 0x000762000c1e1900 */
[----:B-1----:R-:W-:Y:S01]  /*1840*/  ISETP.NE.AND P1, PT, R4, 0x1, PT ;  /* 0x000000010400780c */ /* 0x002fe20003f25270 */
[----:B------:R-:W-:Y:S01]  /*1850*/  IMAD R14, R73, 0xc0, RZ ;  /* 0x000000c0490e7824 */ /* 0x000fe200078e02ff */
[----:B------:R-:W1:Y:S01]  /*1860*/  LDC.64 R4, c[0x0][0x9e0] ;  /* 0x00027800ff047b82 */ /* 0x000e620000000a00 */
[----:B------:R-:W-:-:S03]  /*1870*/  IMAD.IADD R13, R28, 0x1, -R13 ;  /* 0x000000011c0d7824 */ /* 0x000fc600078e0a0d */
[----:B------:R4:W-:Y:S07]  /*1880*/  STL [R1+0x18], R14 ;  /* 0x0000180e01007387 */ /* 0x0009ee0000100800 */
[----:B------:R-:W0:Y:S08]  /*1890*/  @P1 LDC R11, c[0x0][0x44c] ;  /* 0x00011300ff0b1b82 */ /* 0x000e300000000800 */
[----:B------:R-:W3:Y:S01]  /*18a0*/  @P1 LDC R10, c[0x0][0x450] ;  /* 0x00011400ff0a1b82 */ /* 0x000ee20000000800 */
[----:B-1----:R-:W-:Y:S01]  /*18b0*/  ISETP.GE.AND P2, PT, R5, 0x1, PT ;  /* 0x000000010500780c */ /* 0x002fe20003f46270 */
[----:B--2---:R-:W-:-:S02]  /*18c0*/  @P0 IMAD.IADD R24, R3, 0x1, -R0 ;  /* 0x0000000103180824 */ /* 0x004fc400078e0a00 */
[----:B------:R-:W-:Y:S02]  /*18d0*/  VIADD R0, R14, 0xbf ;  /* 0x000000bf0e007836 */ /* 0x000fe40000000000 */
[----:B------:R-:W-:Y:S02]  /*18e0*/  IMAD.IADD R139, R13, 0x1, R24 ;  /* 0x000000010d8b7824 */ /* 0x000fe400078e0218 */
[----:B0-----:R-:W-:-:S03]  /*18f0*/  @P1 IMAD.HI.U32 R3, R0, R11, RZ ;  /* 0x0000000b00031227 */ /* 0x001fc600078e00ff */
[C---:B------:R-:W-:Y:S01]  /*1900*/  IADD3 R7, R139.reuse, 0x1, -R138 ;  /* 0x000000018b077810 */ /* 0x040fe20007ffe88a */
[----:B------:R-:W-:Y:S01]  /*1910*/  IMAD.MOV.U32 R6, RZ, RZ, R0 ;  /* 0x000000ffff067224 */ /* 0x000fe200078e0000 */
[----:B---3--:R-:W-:Y:S01]  /*1920*/  @P1 SHF.R.U32.HI R6, RZ, R10, R3 ;  /* 0x0000000aff061219 */ /* 0x008fe20000011603 */
[----:B------:R-:W-:-:S04]  /*1930*/  VIADD R0, R139, 0x7f ;  /* 0x0000007f8b007836 */ /* 0x000fc80000000000 */
[----:B------:R-:W-:Y:S01]  /*1940*/  IMAD.IADD R9, R7, 0x1, R6 ;  /* 0x0000000107097824 */ /* 0x000fe200078e0206 */
[----:B------:R-:W-:-:S03]  /*1950*/  SHF.R.S32.HI R3, RZ, 0x1f, R0 ;  /* 0x0000001fff037819 */ /* 0x000fc60000011400 */
[----:B------:R-:W-:Y:S01]  /*1960*/  IMAD.IADD R4, R9, 0x1, R4 ;  /* 0x0000000109047824 */ /* 0x000fe200078e0204 */
[----:B------:R-:W-:-:S04]  /*1970*/  LEA.HI R3, R3, R0, RZ, 0x7 ;  /* 0x0000000003037211 */ /* 0x000fc800078f38ff */
[----:B------:R-:W-:Y:S01]  /*1980*/  SHF.R.S32.HI R112, RZ, 0x7, R3 ;  /* 0x00000007ff707819 */ /* 0x000fe20000011403 */
[----:B----4-:R-:W-:Y:S06]  /*1990*/  @!P2 BRA `(.L_x_1383) ;  /* 0x000000000048a947 */ /* 0x010fec0003800000 */
        /* <DEDUP_REMOVED lines=11> */
.L_x_1385:
[----:B------:R-:W-:-:S13]  /*1a50*/  ISETP.NE.AND P0, PT, R5, 0x1, PT ;  /* 0x000000010500780c */ /* 0x000fda0003f05270 */
[----:B------:R-:W0:Y:S02]  /*1a60*/  @P0 LDC.64 R6, c[0x0][0x9e8] ;  /* 0x00027a00ff060b82 */ /* 0x000e240000000a00 */
[----:B0-----:R-:W-:-:S05]  /*1a70*/  @P0 IMAD.HI.U32 R6, R0, R6, RZ ;  /* 0x0000000600060227 */ /* 0x001fca00078e00ff */
[----:B------:R-:W-:-:S07]  /*1a80*/  @P0 SHF.R.U32.HI R0, RZ, R7, R6 ;  /* 0x00000007ff000219 */ /* 0x000fce0000011606 */
.L_x_1386:
[----:B------:R-:W-:Y:S05]  /*1a90*/  BSYNC B0 ;  /* 0x0000000000007941 */ /* 0x000fea0003800000 */
.L_x_1384:
[----:B------:R-:W-:-:S05]  /*1aa0*/  IMAD R3, R0, R5, R5 ;  /* 0x0000000500037224 */ /* 0x000fca00078e0205 */
[----:B------:R-:W-:-:S07]  /*1ab0*/  VIMNMX R4, R4, R3, PT ;  /* 0x0000000304047248 */ /* 0x000fce0003fe0100 */
.L_x_1383:
[----:B------:R-:W0:Y:S01]  /*1ac0*/  @P1 LDC R6, c[0x0][0x44c] ;  /* 0x00011300ff061b82 */ /* 0x000e220000000800 */
[----:B------:R-:W-:Y:S01]  /*1ad0*/  VIADD R4, R4, 0x7f ;  /* 0x0000007f04047836 */ /* 0x000fe20000000000 */
[----:B------:R-:W-:Y:S01]  /*1ae0*/  ULDC UR4, c[0x0][0x9dc] ;  /* 0x0002770000047ab9 */ /* 0x000fe20000000800 */
[----:B------:R-:W-:Y:S02]  /*1af0*/  IMAD.MOV.U32 R0, RZ, RZ, R14 ;  /* 0x000000ffff007224 */ /* 0x000fe400078e000e */
[----:B------:R-:W-:Y:S01]  /*1b00*/  IMAD.IADD R113, R139, 0x1, -R138 ;  /* 0x000000018b717824 */ /* 0x000fe200078e0a8a */
[----:B------:R-:W-:Y:S02]  /*1b10*/  SHF.R.S32.HI R3, RZ, 0x1f, R4 ;  /* 0x0000001fff037819 */ /* 0x000fe40000011404 */
[----:B------:R-:W1:Y:S02]  /*1b20*/  @P1 LDC R7, c[0x0][0x450] ;  /* 0x00011400ff071b82 */ /* 0x000e640000000800 */
[----:B------:R-:W-:-:S04]  /*1b30*/  LEA.HI R3, R3, R4, RZ, 0x7 ;  /* 0x0000000403037211 */ /* 0x000fc800078f38ff */
[----:B------:R-:W-:-:S04]  /*1b40*/  SHF.R.S32.HI R3, RZ, 0x7, R3 ;  /* 0x00000007ff037819 */ /* 0x000fc80000011403 */
[----:B------:R-:W-:Y:S01]  /*1b50*/  VIMNMX R8, R112, R3, PT ;  /* 0x0000000370087248 */ /* 0x000fe20003fe0100 */
[----:B0-----:R-:W-:-:S05]  /*1b60*/  @P1 IMAD.HI.U32 R6, R14, R6, RZ ;  /* 0x000000060e061227 */ /* 0x001fca00078e00ff */
[----:B-1----:R-:W-:-:S05]  /*1b70*/  @P1 SHF.R.U32.HI R0, RZ, R7, R6 ;  /* 0x00000007ff001219 */ /* 0x002fca0000011606 */
[----:B------:R-:W-:-:S04]  /*1b80*/  IMAD.IADD R0, R113, 0x1, R0 ;  /* 0x0000000171007824 */ /* 0x000fc800078e0200 */
[----:B------:R-:W-:Y:S01]  /*1b90*/  VIADD R3, R0, -UR4 ;  /* 0x8000000400037c36 */ /* 0x000fe20008000000 */
[----:B------:R-:W-:Y:S06]  /*1ba0*/  @!P2 BRA `(.L_x_1387) ;  /* 0x000000000044a947 */ /* 0x000fec0003800000 */
[----:B------:R-:W-:Y:S01]  /*1bb0*/  ISETP.GT.AND P0, PT, R0, -0x1, PT ;  /* 0xffffffff0000780c */ /* 0x000fe20003f04270 */
[----:B------:R-:W-:-:S12]  /*1bc0*/  BSSY B0, `(.L_x_1388) ;  /* 0x000000d000007945 */ /* 0x000fd80003800000 */
[----:B------:R-:W-:Y:S05]  /*1bd0*/  @P0 BRA `(.L_x_1389) ;  /* 0x00000000001c0947 */ /* 0x000fea0003800000 */
[----:B------:R-:W-:Y:S02]  /*1be0*/  ISETP.NE.AND P0, PT, R5, 0x1, PT ;  /* 0x000000010500780c */ /* 0x000fe40003f05270 */
[----:B------:R-:W-:-:S11]  /*1bf0*/  LOP3.LUT R7, RZ, R0, RZ, 0x33, !PT ;  /* 0x00000000ff077212 */ /* 0x000fd600078e33ff */
[----:B------:R-:W0:Y:S02]  /*1c00*/  @P0 LDC.64 R10, c[0x0][0x9e8] ;  /* 0x00027a00ff0a0b82 */ /* 0x000e240000000a00 */
[----:B0-----:R-:W-:-:S05]  /*1c10*/  @P0 IMAD.HI.U32 R0, R7, R10, RZ ;  /* 0x0000000a07000227 */ /* 0x001fca00078e00ff */
[----:B------:R-:W-:-:S04]  /*1c20*/  @P0 SHF.R.U32.HI R7, RZ, R11, R0 ;  /* 0x0000000bff070219 */ /* 0x000fc80000011600 */
[----:B------:R-:W-:Y:S01]  /*1c30*/  LOP3.LUT R0, RZ, R7, RZ, 0x33, !PT ;  /* 0x00000007ff007212 */ /* 0x000fe200078e33ff */
[----:B------:R-:W-:Y:S06]  /*1c40*/  BRA `(.L_x_1390) ;  /* 0x0000000000107947 */ /* 0x000fec0003800000 */
.L_x_1389:
[----:B------:R-:W-:-:S13]  /*1c50*/  ISETP.NE.AND P0, PT, R5, 0x1, PT ;  /* 0x000000010500780c */ /* 0x000fda0003f05270 */
[----:B------:R-:W0:Y:S02]  /*1c60*/  @P0 LDC.64 R6, c[0x0][0x9e8] ;  /* 0x00027a00ff060b82 */ /* 0x000e240000000a00 */
[----:B0-----:R-:W-:-:S05]  /*1c70*/  @P0 IMAD.HI.U32 R4, R0, R6, RZ ;  /* 0x0000000600040227 */ /* 0x001fca00078e00ff */
[----:B------:R-:W-:-:S07]  /*1c80*/  @P0 SHF.R.U32.HI R0, RZ, R7, R4 ;  /* 0x00000007ff000219 */ /* 0x000fce0000011604 */
.L_x_1390:
[----:B------:R-:W-:Y:S05]  /*1c90*/  BSYNC B0 ;  /* 0x0000000000007941 */ /* 0x000fea0003800000 */
.L_x_1388:
[----:B------:R-:W-:-:S05]  /*1ca0*/  IMAD R0, R0, R5, RZ ;  /* 0x0000000500007224 */ /* 0x000fca00078e02ff */
[----:B------:R-:W-:-:S07]  /*1cb0*/  VIMNMX R3, R3, R0, !PT ;  /* 0x0000000003037248 */ /* 0x000fce0007fe0100 */
.L_x_1387:
[----:B------:R-:W-:Y:S01]  /*1cc0*/  SHF.R.S32.HI R0, RZ, 0x1f, R3 ;  /* 0x0000001fff007819 */ /* 0x000fe20000011403 */
[----:B------:R-:W-:Y:S01]  /*1cd0*/  BSSY B0, `(.L_x_1391) ;  /* 0x000002a000007945 */ /* 0x000fe20003800000 */
[----:B------:R-:W-:Y:S02]  /*1ce0*/  LOP3.LUT R14, R12, 0xff, RZ, 0xc0, !PT ;  /* 0x000000ff0c0e7812 */ /* 0x000fe400078ec0ff */
[----:B------:R-:W-:Y:S02]  /*1cf0*/  LEA.HI R0, R0, R3, RZ, 0x7 ;  /* 0x0000000300007211 */ /* 0x000fe400078f38ff */
[----:B------:R-:W-:Y:S01]  /*1d00*/  SHF.R.U32.HI R4, RZ, 0x10, R12 ;  /* 0x00000010ff047819 */ /* 0x000fe2000001160c */
[----:B------:R0:W-:Y:S01]  /*1d10*/  STL [R1+0x5c], R14 ;  /* 0x00005c0e01007387 */ /* 0x0001e20000100800 */
[----:B------:R-:W-:-:S03]  /*1d20*/  SHF.R.S32.HI R0, RZ, 0x7, R0 ;  /* 0x00000007ff007819 */ /* 0x000fc60000011400 */
[----:B------:R0:W-:Y:S01]  /*1d30*/  STL [R1+0x50], R4 ;  /* 0x0000500401007387 */ /* 0x0001e20000100800 */
[----:B------:R-:W-:Y:S01]  /*1d40*/  VIMNMX R9, RZ, R0, !PT ;  /* 0x00000000ff097248 */ /* 0x000fe20007fe0100 */
[----:B------:R-:W-:-:S03]  /*1d50*/  IMAD.MOV.U32 R0, RZ, RZ, RZ ;  /* 0x000000ffff007224 */ /* 0x000fc600078e00ff */
[----:B------:R-:W-:-:S13]  /*1d60*/  ISETP.GT.AND P0, PT, R8, R9, PT ;  /* 0x000000090800720c */ /* 0x000fda0003f04270 */
[----:B0-----:R-:W-:Y:S05]  /*1d70*/  @!P0 BRA `(.L_x_1392) ;  /* 0x00000000007c8947 */ /* 0x001fea0003800000 */
[----:B------:R-:W-:Y:S01]  /*1d80*/  ISETP.NE.AND P0, PT, R4, RZ, PT ;  /* 0x000000ff0400720c */ /* 0x000fe20003f05270 */
[----:B------:R-:W-:-:S03]  /*1d90*/  ULDC UR4, c[0x0][0x9f0] ;  /* 0x00027c0000047ab9 */ /* 0x000fc60000000800 */
[----:B------:R-:W-:-:S04]  /*1da0*/  SEL R11, R4, UR4, P0 ;  /* 0x00000004040b7c07 */ /* 0x000fc80008000000 */
[-C--:B------:R-:W-:Y:S02]  /*1db0*/  IABS R6, R11.reuse ;  /* 0x0000000b00067213 */ /* 0x080fe40000000000 */
[----:B------:R-:W-:Y:S02]  /*1dc0*/  IADD3 R0, R11, -0x1, R8 ;  /* 0xffffffff0b007810 */ /* 0x000fe40007ffe008 */
[----:B------:R-:W0:Y:S01]  /*1dd0*/  I2F.RP R3, R6 ;  /* 0x0000000600037306 */ /* 0x000e220000209400 */
[----:B------:R-:W-:Y:S02]  /*1de0*/  IABS R12, R11 ;  /* 0x0000000b000c7213 */ /* 0x000fe40000000000 */
[----:B------:R-:W-:-:S05]  /*1df0*/  IMAD.IADD R0, R0, 0x1, -R9 ;  /* 0x0000000100007824 */ /* 0x000fca00078e0a09 */
        /* <DEDUP_REMOVED lines=10> */
[----:B------:R-:W-:-:S04]  /*1ea0*/  IMAD.HI.U32 R5, R5, R7, R4 ;  /* 0x0000000705057227 */ /* 0x000fc800078e0004 */
[----:B------:R-:W-:-:S04]  /*1eb0*/  IMAD.MOV.U32 R4, RZ, RZ, R10 ;  /* 0x000000ffff047224 */ /* 0x000fc800078e000a */
        /* <DEDUP_REMOVED lines=11> */
.L_x_1392:
[----:B------:R-:W-:Y:S05]  /*1f70*/  BSYNC B0 ;  /* 0x0000000000007941 */ /* 0x000fea0003800000 */
.L_x_1391:
[----:B------:R-:W-:-:S05]  /*1f80*/  IMAD R3, R14, R0, R9 ;  /* 0x000000000e037224 */ /* 0x000fca00078e0209 */
[C---:B------:R-:W-:Y:S01]  /*1f90*/  VIADDMNMX R0, R3.reuse, R0, R8, PT ;  /* 0x0000000003007246 */ /* 0x040fe20003800108 */
[----:B------:R-:W-:-:S04]  /*1fa0*/  IMAD R3, R3, 0x80, -R13 ;  /* 0x0000008003037824 */ /* 0x000fc800078e0a0d */
[----:B------:R-:W-:Y:S01]  /*1fb0*/  IMAD R5, R0, 0x80, -R13 ;  /* 0x0000008000057824 */ /* 0x000fe200078e0a0d */
[----:B------:R-:W-:-:S04]  /*1fc0*/  VIMNMX R3, RZ, R3, !PT ;  /* 0x00000003ff037248 */ /* 0x000fc80007fe0100 */
[----:B------:R-:W-:Y:S02]  /*1fd0*/  VIMNMX R0, R5, R24, PT ;  /* 0x0000001805007248 */ /* 0x000fe40003fe0100 */
[----:B------:R-:W-:Y:S02]  /*1fe0*/  SHF.R.U32.HI R83, RZ, 0x7, R3 ;  /* 0x00000007ff537819 */ /* 0x000fe40000011603 */
[----:B------:R-:W-:-:S03]  /*1ff0*/  ISETP.GT.AND P0, PT, R0, R3, PT ;  /* 0x000000030000720c */ /* 0x000fc60003f04270 */
[----:B------:R-:W-:-:S10]  /*2000*/  IMAD.MOV.U32 R25, RZ, RZ, R83 ;  /* 0x000000ffff197224 */ /* 0x000fd400078e0053 */
[----:B------:R-:W-:-:S05]  /*2010*/  @P0 VIADD R0, R0, 0x7f ;  /* 0x0000007f00000836 */ /* 0x000fca0000000000 */
[----:B------:R-:W-:-:S04]  /*2020*/  @P0 SHF.R.S32.HI R3, RZ, 0x1f, R0 ;  /* 0x0000001fff030819 */ /* 0x000fc80000011400 */
[----:B------:R-:W-:-:S04]  /*2030*/  @P0 LEA.HI R3, R3, R0, RZ, 0x7 ;  /* 0x0000000003030211 */ /* 0x000fc800078f38ff */
[----:B------:R-:W-:Y:S02]  /*2040*/  @P0 SHF.R.S32.HI R25, RZ, 0x7, R3 ;  /* 0x00000007ff190819 */ /* 0x000fe40000011403 */
        /* <DEDUP_REMOVED lines=22> */
[----:B0----5:R-:W-:Y:S05]  /*21b0*/  CALL.ABS.NOINC R14 ;  /* 0x000000000e007343 */ /* 0x021fea0003c00000 */
.L_x_1395:
[----:B------:R-:W-:Y:S05]  /*21c0*/  BSYNC B6 ;  /* 0x0000000000067941 */ /* 0x000fea0003800000 */
.L_x_1394:
        /* <DEDUP_REMOVED lines=20> */
.L_x_1397:
[----:B------:R-:W-:Y:S05]  /*2310*/  BSYNC B6 ;  /* 0x0000000000067941 */ /* 0x000fea0003800000 */
.L_x_1396:
[----:B------:R-:W-:Y:S01]  /*2320*/  ULDC.64 UR4, c[0x0][0x9f8] ;  /* 0x00027e0000047ab9 */ /* 0x000fe20000000a00 */
[----:B------:R-:W2:Y:S01]  /*2330*/  LDL R32, [R1+0x8] ;  /* 0x0000080001207983 */ /* 0x000ea20000100800 */
[----:B------:R-:W-:Y:S01]  /*2340*/  ISETP.NE.U32.AND P0, PT, RZ, UR4, PT ;  /* 0x00000004ff007c0c */ /* 0x000fe2000bf05070 */
[----:B------:R-:W0:Y:S02]  /*2350*/  LDC.64 R10, c[0x0][0x300] ;  /* 0x0000c000ff0a7b82 */ /* 0x000e240000000a00 */
[----:B------:R-:W3:Y:S01]  /*2360*/  LDL R38, [R1+0x10] ;  /* 0x0000100001267983 */ /* 0x000ee20000100800 */
[----:B------:R-:W-:Y:S01]  /*2370*/  ISETP.NE.AND.EX P0, PT, RZ, UR5, PT, P0 ;  /* 0x00000005ff007c0c */ /* 0x000fe2000bf05300 */
[----:B------:R-:W1:Y:S01]  /*2380*/  S2R R20, SR_TID.X ;  /* 0x0000000000147919 */ /* 0x000e620000002100 */
[----:B------:R-:W-:Y:S01]  /*2390*/  IMAD.IADD R70, R27, 0x1, R28 ;  /* 0x000000011b467824 */ /* 0x000fe200078e021c */
[----:B------:R-:W-:Y:S01]  /*23a0*/  ULDC.64 UR4, c[0x0][0xa08] ;  /* 0x0002820000047ab9 */ /* 0x000fe20000000a00 */
[----:B------:R-:W-:Y:S01]  /*23b0*/  SHF.R.S32.HI R137, RZ, 0x1f, R136 ;  /* 0x0000001fff897819 */ /* 0x000fe20000011488 */
[----:B------:R-:W4:Y:S01]  /*23c0*/  LDL R37, [R1+0x14] ;  /* 0x0000140001257983 */ /* 0x000f220000100800 */
[----:B------:R-:W-:Y:S01]  /*23d0*/  SHF.R.S32.HI R34, RZ, 0x1f, R19 ;  /* 0x0000001fff227819 */ /* 0x000fe20000011413 */
[----:B------:R-:W0:Y:S08]  /*23e0*/  LDC R29, c[0x0][0x3f4] ;  /* 0x0000fd00ff1d7b82 */ /* 0x000e300000000800 */
[----:B------:R-:W1:Y:S02]  /*23f0*/  @P0 LDC.64 R4, c[0x0][0x9f8] ;  /* 0x00027e00ff040b82 */ /* 0x000e640000000a00 */
[----:B-1----:R-:W-:-:S05]  /*2400*/  @P0 IMAD.WIDE R4, R75, 0x4, R4 ;  /* 0x000000044b040825 */ /* 0x002fca00078e0204 */
[----:B------:R1:W2:Y:S01]  /*2410*/  @P0 LDG.E R75, desc[UR38][R4.64] ;  /* 0x00000026044b0981 */ /* 0x0002a2000c1e1900 */
[----:B------:R-:W-:Y:S01]  /*2420*/  SHF.R.S32.HI R13, RZ, 0x1f, R70 ;  /* 0x0000001fff0d7819 */ /* 0x000fe20000011446 */
[----:B------:R-:W-:Y:S01]  /*2430*/  VIADD R8, R20, 0xffffff80 ;  /* 0xffffff8014087836 */ /* 0x000fe20000000000 */
[----:B------:R-:W-:Y:S01]  /*2440*/  ISETP.NE.U32.AND P0, PT, RZ, UR4, PT ;  /* 0x00000004ff007c0c */ /* 0x000fe2000bf05070 */
[CC--:B0-----:R-:W-:Y:S01]  /*2450*/  IMAD.WIDE.U32 R6, R70.reuse, R10.reuse, RZ ;  /* 0x0000000a46067225 */ /* 0x0c1fe200078e00ff */
[----:B------:R-:W-:Y:S02]  /*2460*/  SHF.R.U32.HI R36, RZ, 0x7, R20 ;  /* 0x00000007ff247819 */ /* 0x000fe40000011614 */
[----:B------:R-:W-:Y:S01]  /*2470*/  SHF.R.S32.HI R9, RZ, 0x1f, R8 ;  /* 0x0000001fff097819 */ /* 0x000fe20000011408 */
[----:B------:R-:W-:Y:S01]  /*2480*/  IMAD R0, R13, R10, RZ ;  /* 0x0000000a0d007224 */ /* 0x000fe200078e02ff */
[----:B------:R-:W-:Y:S01]  /*2490*/  ISETP.NE.AND.EX P0, PT, RZ, UR5, PT, P0 ;  /* 0x00000005ff007c0c */ /* 0x000fe2000bf05300 */
[----:B------:R-:W-:Y:S01]  /*24a0*/  ULDC.64 UR4, c[0x0][0x308] ;  /* 0x0000c20000047ab9 */ /* 0x000fe20000000a00 */
[----:B------:R-:W-:Y:S01]  /*24b0*/  LEA.HI R9, R9, R8, RZ, 0x2 ;  /* 0x0000000809097211 */ /* 0x000fe200078f10ff */
[----:B------:R-:W-:Y:S01]  /*24c0*/  IMAD R3, R70, R11, R0 ;  /* 0x0000000b46037224 */ /* 0x000fe200078e0200 */
[----:B------:R-:W-:-:S02]  /*24d0*/  ISETP.NE.AND P6, PT, R36, 0x1, PT ;  /* 0x000000012400780c */ /* 0x000fc40003fc5270 */
[----:B------:R-:W-:Y:S01]  /*24e0*/  SHF.R.S32.HI R77, RZ, 0x2, R9 ;  /* 0x00000002ff4d7819 */ /* 0x000fe20000011409 */
[----:B------:R-:W-:Y:S01]  /*24f0*/  IMAD.IADD R7, R7, 0x1, R3 ;  /* 0x0000000107077824 */ /* 0x000fe200078e0203 */
[----:B------:R-:W-:Y:S01]  /*2500*/  SHF.R.S32.HI R8, RZ, 0x1f, R9 ;  /* 0x0000001fff087819 */ /* 0x000fe20000011409 */
[----:B-1----:R-:W-:-:S03]  /*2510*/  IMAD.WIDE.U32 R4, R30, UR4, R6 ;  /* 0x000000041e047c25 */ /* 0x002fc6000f8e0006 */
[----:B------:R-:W-:Y:S01]  /*2520*/  LEA.HI R8, R8, R77, RZ, 0x2 ;  /* 0x0000004d08087211 */ /* 0x000fe200078f10ff */
[----:B------:R-:W0:Y:S01]  /*2530*/  LDC.64 R6, c[0x0][0x408] ;  /* 0x00010200ff067b82 */ /* 0x000e220000000a00 */
[----:B------:R-:W-:Y:S01]  /*2540*/  IMAD R5, R30, UR5, R5 ;  /* 0x000000051e057c24 */ /* 0x000fe2000f8e0205 */
[----:B------:R-:W-:Y:S01]  /*2550*/  ULDC.64 UR4, c[0x0][0x310] ;  /* 0x0000c40000047ab9 */ /* 0x000fe20000000a00 */
[----:B------:R-:W-:-:S05]  /*2560*/  LOP3.LUT R8, R8, 0xfffffffc, RZ, 0xc0, !PT ;  /* 0xfffffffc08087812 */ /* 0x000fca00078ec0ff */
[----:B------:R-:W-:Y:S02]  /*2570*/  IMAD.IADD R77, R77, 0x1, -R8 ;  /* 0x000000014d4d7824 */ /* 0x000fe400078e0a08 */
[----:B------:R-:W-:-:S04]  /*2580*/  IMAD R8, R34, R10, RZ ;  /* 0x0000000a22087224 */ /* 0x000fc800078e02ff */
[----:B------:R-:W-:Y:S01]  /*2590*/  IMAD R95, R19, R11, R8 ;  /* 0x0000000b135f7224 */ /* 0x000fe200078e0208 */
[----:B------:R-:W-:Y:S01]  /*25a0*/  LOP3.LUT R23, R23, 0xfffffffd, RZ, 0xc0, !PT ;  /* 0xfffffffd17177812 */ /* 0x000fe200078ec0ff */
[C---:B------:R-:W-:Y:S02]  /*25b0*/  VIADD R72, R136.reuse, 0x30 ;  /* 0x0000003088487836 */ /* 0x040fe40000000000 */
[----:B------:R-:W-:Y:S02]  /*25c0*/  VIADD R27, R136, 0x40 ;  /* 0x00000040881b7836 */ /* 0x000fe40000000000 */
[----:B0-----:R-:W-:-:S04]  /*25d0*/  IMAD R12, R34, R6, RZ ;  /* 0x00000006220c7224 */ /* 0x001fc800078e02ff */
[C---:B------:R-:W-:Y:S01]  /*25e0*/  IMAD R31, R19.reuse, R7, R12 ;  /* 0x00000007131f7224 */ /* 0x040fe200078e020c */
[----:B------:R-:W-:Y:S01]  /*25f0*/  SHF.R.S32.HI R157, RZ, 0x1f, R156 ;  /* 0x0000001fff9d7819 */ /* 0x000fe2000001149c */
[----:B------:R-:W-:-:S04]  /*2600*/  IMAD.WIDE.U32 R62, R19, R6, R136 ;  /* 0x00000006133e7225 */ /* 0x000fc800078e0088 */
[----:B------:R-:W-:-:S04]  /*2610*/  IMAD.WIDE.U32 R64, R19, R6, R156 ;  /* 0x0000000613407225 */ /* 0x000fc800078e009c */
[----:B------:R-:W-:Y:S02]  /*2620*/  IMAD.IADD R63, R63, 0x1, R31 ;  /* 0x000000013f3f7824 */ /* 0x000fe400078e021f */
[----:B------:R-:W-:Y:S02]  /*2630*/  IMAD.IADD R65, R31, 0x1, R65 ;  /* 0x000000011f417824 */ /* 0x000fe400078e0241 */
[----:B------:R-:W-:Y:S01]  /*2640*/  VIADD R82, R136, 0x50 ;  /* 0x0000005088527836 */ /* 0x000fe20000000000 */
[----:B------:R-:W-:Y:S01]  /*2650*/  SHF.L.U64.HI R98, R6, 0x7, R7 ;  /* 0x0000000706627819 */ /* 0x000fe20000010207 */
[----:B-----5:R-:W-:Y:S01]  /*2660*/  IMAD.WIDE.U32 R62, R106, R6, R62 ;  /* 0x000000066a3e7225 */ /* 0x020fe200078e003e */
[----:B------:R-:W-:-:S03]  /*2670*/  SHF.L.U64.HI R97, R10, 0x7, R11 ;  /* 0x000000070a617819 */ /* 0x000fc6000001020b */
[----:B------:R-:W-:-:S04]  /*2680*/  IMAD.WIDE.U32 R64, R106, R6, R64 ;  /* 0x000000066a407225 */ /* 0x000fc800078e0040 */
[----:B------:R-:W-:Y:S02]  /*2690*/  VIADD R111, R36, 0x8 ;  /* 0x00000008246f7836 */ /* 0x000fe40000000000 */
[----:B------:R-:W-:Y:S01]  /*26a0*/  IMAD.SHL.U32 R108, R29, 0x2, RZ ;  /* 0x000000021d6c7824 */ /* 0x000fe200078e00ff */
[----:B--2---:R-:W-:Y:S02]  /*26b0*/  SHF.R.S32.HI R0, RZ, 0x1f, R75 ;  /* 0x0000001fff007819 */ /* 0x004fe4000001144b */
[----:B------:R-:W-:Y:S02]  /*26c0*/  SEL R75, R75, RZ, !P0 ;  /* 0x000000ff4b4b7207 */ /* 0x000fe40004000000 */
[----:B------:R-:W-:-:S03]  /*26d0*/  SEL R15, R0, RZ, !P0 ;  /* 0x000000ff000f7207 */ /* 0x000fc60004000000 */
[----:B------:R-:W-:-:S04]  /*26e0*/  IMAD.WIDE.U32 R20, R75, UR4, R4 ;  /* 0x000000044b147c25 */ /* 0x000fc8000f8e0004 */
[----:B------:R-:W-:-:S04]  /*26f0*/  IMAD R0, R15, UR4, RZ ;  /* 0x000000040f007c24 */ /* 0x000fc8000f8e02ff */
[----:B------:R-:W-:Y:S01]  /*2700*/  IMAD R3, R75, UR5, R0 ;  /* 0x000000054b037c24 */ /* 0x000fe2000f8e0200 */
[----:B------:R-:W-:Y:S05]  /*2710*/  @!P6 WARPSYNC.ALL ;  /* 0x000000000000e948 */ /* 0x000fea0003800000 */
[----:B------:R-:W-:Y:S01]  /*2720*/  ULDC.64 UR4, c[0x0][0x330] ;  /* 0x0000cc0000047ab9 */ /* 0x000fe20000000a00 */
[----:B------:R-:W-:Y:S01]  /*2730*/  VIADD R0, R136, 0x10 ;  /* 0x0000001088007836 */ /* 0x000fe20000000000 */
[----:B------:R-:W-:Y:S01]  /*2740*/  ULDC.64 UR6, c[0x0][0x338] ;  /* 0x0000ce0000067ab9 */ /* 0x000fe20000000a00 */
[--C-:B------:R-:W-:Y:S01]  /*2750*/  IMAD.WIDE.U32 R60, R30, UR4, R136.reuse ;  /* 0x000000041e3c7c25 */ /* 0x100fe2000f8e0088 */
[----:B------:R-:W-:Y:S01]  /*2760*/  ULDC UR4, c[0x0][0x2f4] ;  /* 0x0000bd0000047ab9 */ /* 0x000fe20000000800 */
[----:B------:R-:W-:Y:S01]  /*2770*/  @!P6 BAR.SYNC.DEFER_BLOCKING 0x9, 0x100 ;  /* 0x024400000000eb1d */ /* 0x000fe20000010000 */
[----:B------:R-:W-:Y:S01]  /*2780*/  ISETP.GE.AND P1, PT, R0, UR4, PT ;  /* 0x0000000400007c0c */ /* 0x000fe2000bf26270 */
[----:B------:R-:W-:Y:S01]  /*2790*/  IMAD.WIDE.U32 R4, R19, R10, R136 ;  /* 0x0000000a13047225 */ /* 0x000fe200078e0088 */
[----:B------:R-:W-:-:S02]  /*27a0*/  ISETP.GE.AND P0, PT, R136, UR4, PT ;  /* 0x0000000488007c0c */ /* 0x000fc4000bf06270 */
[----:B------:R-:W-:Y:S01]  /*27b0*/  SEL R8, RZ, 0xffffffff, P1 ;  /* 0xffffffffff087807 */ /* 0x000fe20000800000 */
[----:B------:R-:W-:Y:S01]  /*27c0*/  IMAD.IADD R3, R21, 0x1, R3 ;  /* 0x0000000115037824 */ /* 0x000fe200078e0203 */
[----:B------:R-:W-:Y:S01]  /*27d0*/  IADD3 R96, P1, R20, R4, RZ ;  /* 0x0000000414607210 */ /* 0x000fe20007f3e0ff */
[----:B------:R-:W-:Y:S01]  /*27e0*/  IMAD R61, R30, UR5, R61 ;  /* 0x000000051e3d7c24 */ /* 0x000fe2000f8e023d */
[----:B------:R-:W-:Y:S02]  /*27f0*/  SEL R4, RZ, 0x1, P0 ;  /* 0x00000001ff047807 */ /* 0x000fe40000000000 */
[----:B------:R-:W-:Y:S01]  /*2800*/  LOP3.LUT P0, RZ, R77, 0x2, RZ, 0xc0, !PT ;  /* 0x000000024dff7812 */ /* 0x000fe2000780c0ff */
[----:B------:R-:W-:Y:S01]  /*2810*/  IMAD.SHL.U32 R9, R8, 0x2, RZ ;  /* 0x0000000208097824 */ /* 0x000fe200078e00ff */
[----:B------:R-:W-:-:S04]  /*2820*/  IADD3.X R95, R3, R5, R95, P1, !PT ;  /* 0x00000005035f7210 */ /* 0x000fc80000ffe45f */
[----:B------:R-:W-:Y:S01]  /*2830*/  LOP3.LUT R5, R9, 0x2, R4, 0xe2, !PT ;  /* 0x0000000209057812 */ /* 0x000fe200078ee204 */
[----:B------:R-:W-:Y:S01]  /*2840*/  VIADD R4, R136, 0x20 ;  /* 0x0000002088047836 */ /* 0x000fe20000000000 */
[----:B------:R-:W0:Y:S01]  /*2850*/  LDC.64 R8, c[0x0][0x3f8] ;  /* 0x0000fe00ff087b82 */ /* 0x000e220000000a00 */
[----:B------:R-:W-:-:S04]  /*2860*/  ISETP.GE.AND P1, PT, R72, UR4, PT ;  /* 0x0000000448007c0c */ /* 0x000fc8000bf26270 */
[----:B------:R-:W-:Y:S02]  /*2870*/  @P0 LOP3.LUT R23, R23, 0x2, RZ, 0xfc, !PT ;  /* 0x0000000217170812 */ /* 0x000fe400078efcff */
[----:B------:R-:W-:Y:S02]  /*2880*/  ISETP.GE.AND P0, PT, R4, UR4, PT ;  /* 0x0000000404007c0c */ /* 0x000fe4000bf06270 */
[----:B------:R-:W-:Y:S02]  /*2890*/  SEL R14, RZ, 0x8, P1 ;  /* 0x00000008ff0e7807 */ /* 0x000fe40000800000 */
[----:B------:R-:W-:Y:S02]  /*28a0*/  SEL R12, RZ, 0x4, P0 ;  /* 0x00000004ff0c7807 */ /* 0x000fe40000000000 */
[----:B------:R-:W-:Y:S02]  /*28b0*/  ISETP.GE.AND P0, PT, R27, UR4, PT ;  /* 0x000000041b007c0c */ /* 0x000fe4000bf06270 */
[----:B------:R-:W-:-:S02]  /*28c0*/  LOP3.LUT R12, R14, R5, R12, 0xfe, !PT ;  /* 0x000000050e0c7212 */ /* 0x000fc400078efe0c */
[----:B------:R-:W-:Y:S02]  /*28d0*/  SEL R5, RZ, 0x10, P0 ;  /* 0x00000010ff057807 */ /* 0x000fe40000000000 */
[----:B------:R-:W-:Y:S02]  /*28e0*/  ISETP.GE.AND P0, PT, R136, R29, PT ;  /* 0x0000001d8800720c */ /* 0x000fe40003f06270 */
[----:B------:R-:W-:Y:S02]  /*28f0*/  LOP3.LUT R12, R12, R5, RZ, 0xfc, !PT ;  /* 0x000000050c0c7212 */ /* 0x000fe400078efcff */
[----:B------:R-:W-:Y:S01]  /*2900*/  SEL R5, R29, RZ, P0 ;  /* 0x000000ff1d057207 */ /* 0x000fe20000000000 */
[----:B0-----:R-:W-:-:S04]  /*2910*/  IMAD R14, R34, R8, RZ ;  /* 0x00000008220e7224 */ /* 0x001fc800078e02ff */
[----:B------:R-:W-:Y:S02]  /*2920*/  IMAD.IADD R5, R136, 0x1, R5 ;  /* 0x0000000188057824 */ /* 0x000fe400078e0205 */
[----:B------:R-:W-:Y:S01]  /*2930*/  IMAD R35, R19, R9, R14 ;  /* 0x0000000913237224 */ /* 0x000fe200078e020e */
[-C--:B------:R-:W-:Y:S02]  /*2940*/  ISETP.GE.AND P1, PT, R0, R29.reuse, PT ;  /* 0x0000001d0000720c */ /* 0x080fe40003f26270 */
[----:B------:R-:W-:Y:S02]  /*2950*/  SHF.R.S32.HI R14, RZ, 0x1f, R5 ;  /* 0x0000001fff0e7819 */ /* 0x000fe40000011405 */
[----:B------:R-:W-:Y:S02]  /*2960*/  ISETP.GE.AND P2, PT, R4, R29, PT ;  /* 0x0000001d0400720c */ /* 0x000fe40003f46270 */
[----:B------:R-:W-:Y:S02]  /*2970*/  LEA.HI R76, R14, R5, RZ, 0x3 ;  /* 0x000000050e4c7211 */ /* 0x000fe400078f18ff */
[----:B------:R-:W-:-:S02]  /*2980*/  SEL R31, R29, RZ, P1 ;  /* 0x000000ff1d1f7207 */ /* 0x000fc40000800000 */
[----:B------:R-:W-:Y:S02]  /*2990*/  LEA.HI R5, R14, R5, RZ, 0x5 ;  /* 0x000000050e057211 */ /* 0x000fe400078f28ff */
[----:B------:R-:W-:Y:S01]  /*29a0*/  SEL R33, R29, RZ, P2 ;  /* 0x000000ff1d217207 */ /* 0x000fe20001000000 */
[----:B------:R-:W-:Y:S01]  /*29b0*/  IMAD.WIDE.U32 R66, R19, R8, R136 ;  /* 0x0000000813427225 */ /* 0x000fe200078e0088 */
[----:B------:R-:W-:-:S03]  /*29c0*/  LOP3.LUT R23, R23, 0xfffffffe, RZ, 0xc0, !PT ;  /* 0xfffffffe17177812 */ /* 0x000fc600078ec0ff */
[----:B------:R-:W-:-:S04]  /*29d0*/  IMAD.WIDE.U32 R68, R19, R8, R156 ;  /* 0x0000000813447225 */ /* 0x000fc800078e009c */
[----:B------:R-:W-:Y:S02]  /*29e0*/  IMAD.IADD R31, R0, 0x1, R31 ;  /* 0x00000001001f7824 */ /* 0x000fe400078e021f */
[----:B------:R-:W-:Y:S01]  /*29f0*/  IMAD.SHL.U32 R14, R5, 0x80, RZ ;  /* 0x00000080050e7824 */ /* 0x000fe200078e00ff */
[----:B------:R-:W-:Y:S01]  /*2a00*/  LOP3.LUT R5, R32, 0x18, R76, 0xf8, !PT ;  /* 0x0000001820057812 */ /* 0x000fe200078ef84c */
[----:B------:R-:W-:Y:S01]  /*2a10*/  IMAD.IADD R33, R4, 0x1, R33 ;  /* 0x0000000104217824 */ /* 0x000fe200078e0221 */
[----:B------:R-:W-:Y:S01]  /*2a20*/  @P2 LOP3.LUT R23, R23, 0x1, RZ, 0xfc, !PT ;  /* 0x0000000117172812 */ /* 0x000fe200078efcff */
[----:B------:R-:W-:Y:S01]  /*2a30*/  IMAD R15, R15, UR6, RZ ;  /* 0x000000060f0f7c24 */ /* 0x000fe2000f8e02ff */
[----:B------:R-:W-:Y:S01]  /*2a40*/  SHF.R.S32.HI R28, RZ, 0x1f, R31 ;  /* 0x0000001fff1c7819 */ /* 0x000fe2000001141f */
[----:B------:R-:W-:Y:S01]  /*2a50*/  IMAD.IADD R67, R67, 0x1, R35 ;  /* 0x0000000143437824 */ /* 0x000fe200078e0223 */
[----:B------:R-:W-:Y:S01]  /*2a60*/  LOP3.LUT R14, R14, 0xfffff000, RZ, 0xc0, !PT ;  /* 0xfffff0000e0e7812 */ /* 0x000fe200078ec0ff */
[----:B------:R-:W-:Y:S01]  /*2a70*/  IMAD.IADD R69, R35, 0x1, R69 ;  /* 0x0000000123457824 */ /* 0x000fe200078e0245 */
[----:B------:R-:W-:-:S02]  /*2a80*/  SHF.R.S32.HI R35, RZ, 0x1f, R106 ;  /* 0x0000001fff237819 */ /* 0x000fc4000001146a */
[----:B---3--:R-:W-:Y:S02]  /*2a90*/  LOP3.LUT R5, R5, R38, RZ, 0x3c, !PT ;  /* 0x0000002605057212 */ /* 0x008fe400078e3cff */
[----:B------:R-:W-:Y:S02]  /*2aa0*/  SHF.R.S32.HI R30, RZ, 0x1f, R33 ;  /* 0x0000001fff1e7819 */ /* 0x000fe40000011421 */
[----:B------:R-:W-:Y:S01]  /*2ab0*/  IADD3 R70, P2, R19, R70, RZ ;  /* 0x0000004613467210 */ /* 0x000fe20007f5e0ff */
[----:B------:R-:W-:Y:S01]  /*2ac0*/  IMAD R15, R75, UR7, R15 ;  /* 0x000000074b0f7c24 */ /* 0x000fe2000f8e020f */
[----:B----4-:R-:W-:Y:S01]  /*2ad0*/  IADD3 R105, R5, R14, R37 ;  /* 0x0000000e05697210 */ /* 0x010fe20007ffe025 */
[----:B------:R-:W-:Y:S01]  /*2ae0*/  IMAD.WIDE.U32 R60, R75, UR6, R60 ;  /* 0x000000064b3c7c25 */ /* 0x000fe2000f8e003c */
[CC--:B------:R-:W-:Y:S02]  /*2af0*/  LEA.HI R75, R28.reuse, R31.reuse, RZ, 0x3 ;  /* 0x0000001f1c4b7211 */ /* 0x0c0fe400078f18ff */
[----:B------:R-:W-:Y:S01]  /*2b00*/  LEA.HI R28, R28, R31, RZ, 0x5 ;  /* 0x0000001f1c1c7211 */ /* 0x000fe200078f28ff */
[C---:B------:R-:W-:Y:S01]  /*2b10*/  IMAD R14, R35.reuse, R6, RZ ;  /* 0x00000006230e7224 */ /* 0x040fe200078e02ff */
[CC--:B------:R-:W-:Y:S01]  /*2b20*/  LEA.HI R74, R30.reuse, R33.reuse, RZ, 0x3 ;  /* 0x000000211e4a7211 */ /* 0x0c0fe200078f18ff */
[----:B------:R-:W-:Y:S01]  /*2b30*/  IMAD R35, R35, R8, RZ ;  /* 0x0000000823237224 */ /* 0x000fe200078e02ff */
[----:B------:R-:W-:Y:S01]  /*2b40*/  LEA.HI R33, R30, R33, RZ, 0x5 ;  /* 0x000000211e217211 */ /* 0x000fe200078f28ff */
[----:B------:R-:W-:Y:S01]  /*2b50*/  IMAD.X R71, R34, 0x1, R13, P2 ;  /* 0x0000000122477824 */ /* 0x000fe200010e060d */
[----:B------:R-:W-:Y:S01]  /*2b60*/  ISETP.GE.AND P2, PT, R82, UR4, PT ;  /* 0x0000000452007c0c */ /* 0x000fe2000bf46270 */
[----:B------:R-:W-:Y:S01]  /*2b70*/  IMAD.SHL.U32 R30, R28, 0x80, RZ ;  /* 0x000000801c1e7824 */ /* 0x000fe200078e00ff */
[----:B------:R-:W-:Y:S01]  /*2b80*/  SHF.L.U64.HI R99, R8, 0x7, R9 ;  /* 0x0000000708637819 */ /* 0x000fe20000010209 */
[----:B------:R-:W-:Y:S01]  /*2b90*/  IMAD R35, R106, R9, R35 ;  /* 0x000000096a237224 */ /* 0x000fe200078e0223 */
[----:B------:R-:W-:Y:S01]  /*2ba0*/  LOP3.LUT R28, R32, 0x18, R75, 0xf8, !PT ;  /* 0x00000018201c7812 */ /* 0x000fe200078ef84b */
[----:B------:R-:W-:Y:S01]  /*2bb0*/  IMAD.SHL.U32 R33, R33, 0x80, RZ ;  /* 0x0000008021217824 */ /* 0x000fe200078e00ff */
[----:B------:R-:W-:-:S02]  /*2bc0*/  SEL R9, RZ, 0x20, P2 ;  /* 0x00000020ff097807 */ /* 0x000fc40001000000 */
[----:B------:R-:W-:Y:S01]  /*2bd0*/  LOP3.LUT R32, R32, 0x18, R74, 0xf8, !PT ;  /* 0x0000001820207812 */ /* 0x000fe200078ef84a */
[----:B------:R-:W-:Y:S01]  /*2be0*/  IMAD R91, R106, R7, R14 ;  /* 0x000000076a5b7224 */ /* 0x000fe200078e020e */
[----:B------:R-:W-:Y:S01]  /*2bf0*/  LOP3.LUT R13, R12, R9, RZ, 0xfc, !PT ;  /* 0x000000090c0d7212 */ /* 0x000fe200078efcff */
[----:B------:R-:W-:Y:S01]  /*2c00*/  IMAD.WIDE.U32 R66, R106, R8, R66 ;  /* 0x000000086a427225 */ /* 0x000fe200078e0042 */
[----:B------:R-:W-:Y:S02]  /*2c10*/  LOP3.LUT R30, R30, 0xfffff000, RZ, 0xc0, !PT ;  /* 0xfffff0001e1e7812 */ /* 0x000fe400078ec0ff */
[----:B------:R-:W-:Y:S01]  /*2c20*/  LOP3.LUT R31, R28, R38, RZ, 0x3c, !PT ;  /* 0x000000261c1f7212 */ /* 0x000fe200078e3cff */
[----:B------:R-:W-:Y:S01]  /*2c30*/  IMAD.WIDE.U32 R68, R106, R8, R68 ;  /* 0x000000086a447225 */ /* 0x000fe200078e0044 */
[----:B------:R-:W-:Y:S02]  /*2c40*/  LOP3.LUT R33, R33, 0xfffff000, RZ, 0xc0, !PT ;  /* 0xfffff00021217812 */ /* 0x000fe400078ec0ff */
[----:B------:R-:W-:Y:S01]  /*2c50*/  LOP3.LUT R32, R32, R38, RZ, 0x3c, !PT ;  /* 0x0000002620207212 */ /* 0x000fe200078e3cff */
[----:B------:R-:W-:Y:S01]  /*2c60*/  IMAD.SHL.U32 R7, R8, 0x80, RZ ;  /* 0x0000008008077824 */ /* 0x000fe200078e00ff */
[----:B------:R-:W-:-:S02]  /*2c70*/  LOP3.LUT R81, R76, 0xfffffff8, RZ, 0xc0, !PT ;  /* 0xfffffff84c517812 */ /* 0x000fc400078ec0ff */
[----:B------:R-:W-:Y:S02]  /*2c80*/  LOP3.LUT R80, R75, 0xfffffff8, RZ, 0xc0, !PT ;  /* 0xfffffff84b507812 */ /* 0x000fe400078ec0ff */
[----:B------:R-:W-:Y:S01]  /*2c90*/  LOP3.LUT R79, R74, 0xfffffff8, RZ, 0xc0, !PT ;  /* 0xfffffff84a4f7812 */ /* 0x000fe200078ec0ff */
[----:B------:R-:W-:Y:S01]  /*2ca0*/  IMAD.SHL.U32 R5, R10, 0x80, RZ ;  /* 0x000000800a057824 */ /* 0x000fe200078e00ff */
[----:B------:R-:W-:Y:S01]  /*2cb0*/  LOP3.LUT R8, R12, 0x1, RZ, 0xc0, !PT ;  /* 0x000000010c087812 */ /* 0x000fe200078ec0ff */
[----:B------:R-:W-:Y:S01]  /*2cc0*/  IMAD.IADD R93, R63, 0x1, R91 ;  /* 0x000000013f5d7824 */ /* 0x000fe200078e025b */
[C---:B------:R-:W-:Y:S01]  /*2cd0*/  LOP3.LUT R9, R13.reuse, 0x2, RZ, 0xc0, !PT ;  /* 0x000000020d097812 */ /* 0x040fe200078ec0ff */
[----:B------:R-:W-:Y:S01]  /*2ce0*/  IMAD.SHL.U32 R6, R6, 0x80, RZ ;  /* 0x0000008006067824 */ /* 0x000fe200078e00ff */
[----:B------:R-:W-:Y:S01]  /*2cf0*/  LOP3.LUT R10, R13, 0x4, RZ, 0xc0, !PT ;  /* 0x000000040d0a7812 */ /* 0x000fe200078ec0ff */
[----:B------:R-:W-:Y:S01]  /*2d00*/  IMAD.IADD R91, R91, 0x1, R65 ;  /* 0x000000015b5b7824 */ /* 0x000fe200078e0241 */
[----:B------:R-:W-:Y:S01]  /*2d10*/  LOP3.LUT R11, R13, 0x8, RZ, 0xc0, !PT ;  /* 0x000000080d0b7812 */ /* 0x000fe200078ec0ff */
[----:B------:R-:W-:Y:S01]  /*2d20*/  IMAD.IADD R92, R67, 0x1, R35 ;  /* 0x00000001435c7824 */ /* 0x000fe200078e0223 */
[----:B------:R-:W-:Y:S01]  /*2d30*/  LOP3.LUT R12, R13, 0x10, RZ, 0xc0, !PT ;  /* 0x000000100d0c7812 */ /* 0x000fe200078ec0ff */
[----:B------:R-:W-:Y:S01]  /*2d40*/  IMAD.IADD R90, R35, 0x1, R69 ;  /* 0x00000001235a7824 */ /* 0x000fe200078e0245 */
[----:B------:R-:W-:Y:S01]  /*2d50*/  IADD3 R104, R31, R30, R37 ;  /* 0x0000001e1f687210 */ /* 0x000fe20007ffe025 */
[----:B------:R-:W-:Y:S01]  /*2d60*/  IMAD.IADD R94, R61, 0x1, R15 ;  /* 0x000000013d5e7824 */ /* 0x000fe200078e020f */
[----:B------:R-:W-:-:S02]  /*2d70*/  IADD3 R103, R32, R33, R37 ;  /* 0x0000002120677210 */ /* 0x000fc40007ffe025 */
[----:B------:R-:W-:Y:S02]  /*2d80*/  SHF.R.S32.HI R102, RZ, 0x1f, R81 ;  /* 0x0000001fff667819 */ /* 0x000fe40000011451 */
[----:B------:R-:W-:Y:S02]  /*2d90*/  SHF.R.S32.HI R101, RZ, 0x1f, R80 ;  /* 0x0000001fff657819 */ /* 0x000fe40000011450 */
[----:B------:R-:W-:Y:S02]  /*2da0*/  SHF.R.S32.HI R100, RZ, 0x1f, R79 ;  /* 0x0000001fff647819 */ /* 0x000fe4000001144f */
[----:B------:R-:W-:-:S07]  /*2db0*/  LOP3.LUT R13, R13, 0x20, RZ, 0xc0, !PT ;  /* 0x000000200d0d7812 */ /* 0x000fce00078ec0ff */
.L_x_1453:
[----:B---3--:R-:W2:Y:S01]  /*2dc0*/  LDL R29, [R1+0x48] ;  /* 0x00004800011d7983 */ /* 0x008ea20000100800 */
[----:B0-----:R-:W0:Y:S01]  /*2dd0*/  LDC.64 R86, c[0x0][0x2e8] ;  /* 0x0000ba00ff567b82 */ /* 0x001e220000000a00 */
[----:B-1----:R-:W-:Y:S01]  /*2de0*/  VIADD R28, R25, 0xffffffff ;  /* 0xffffffff191c7836 */ /* 0x002fe20000000000 */
[----:B------:R-:W-:Y:S01]  /*2df0*/  LOP3.LUT P4, RZ, R77, 0x2, RZ, 0xc0, !PT ;  /* 0x000000024dff7812 */ /* 0x000fe2000788c0ff */
[----:B------:R-:W-:Y:S05]  /*2e00*/  YIELD ;  /* 0x0000000000007946 */ /* 0x000fea0003800000 */
[----:B------:R-:W1:Y:S01]  /*2e10*/  LDC R107, c[0x0][0x3f4] ;  /* 0x0000fd00ff6b7b82 */ /* 0x000e620000000800 */
        /* <DEDUP_REMOVED lines=8> */
[----:B0-----:R-:W-:Y:S02]  /*2ea0*/  LEA R32, P3, R14, R86, 0x1 ;  /* 0x000000560e207211 */ /* 0x001fe400078608ff */
[----:B------:R-:W-:Y:S02]  /*2eb0*/  ISETP.GT.AND P2, PT, R28, R83, PT ;  /* 0x000000531c00720c */ /* 0x000fe40003f44270 */
[----:B------:R-:W-:Y:S01]  /*2ec0*/  LEA.HI.X R33, R14, R87, R25, 0x1, P3 ;  /* 0x000000570e217211 */ /* 0x000fe200018f0c19 */
[----:B------:R-:W-:Y:S01]  /*2ed0*/  IMAD.MOV.U32 R25, RZ, RZ, R28 ;  /* 0x000000ffff197224 */ /* 0x000fe200078e001c */
[----:B-1----:R-:W-:Y:S01]  /*2ee0*/  ISETP.GE.AND P3, PT, R107, 0x1, PT ;  /* 0x000000016b00780c */ /* 0x002fe20003f66270 */
[----:B--2---:R-:W-:-:S04]  /*2ef0*/  IMAD R15, R17, 0x3000, R29 ;  /* 0x00003000110f7824 */ /* 0x004fc800078e021d */
[C---:B------:R-:W-:Y:S02]  /*2f00*/  VIADD R29, R15.reuse, 0x10 ;  /* 0x000000100f1d7836 */ /* 0x040fe40000000000 */
[C---:B------:R-:W-:Y:S02]  /*2f10*/  @P4 VIADD R29, R15.reuse, 0xfffffff0 ;  /* 0xfffffff00f1d4836 */ /* 0x040fe40000000000 */
[--C-:B------:R-:W-:Y:S02]  /*2f20*/  IMAD R78, R15, 0x2, R26.reuse ;  /* 0x000000020f4e7824 */ /* 0x100fe400078e021a */
[----:B------:R-:W-:Y:S02]  /*2f30*/  IMAD R15, R29, 0x2, R26 ;  /* 0x000000021d0f7824 */ /* 0x000fe400078e021a */
[----:B------:R-:W-:Y:S05]  /*2f40*/  @!P3 BRA `(.L_x_1399) ;  /* 0x0000003c004cb947 */ /* 0x000fea0003800000 */
[----:B------:R-:W-:Y:S01]  /*2f50*/  ULDC.U8 UR4, c[0x0][0x410] ;  /* 0x0001040000047ab9 */ /* 0x000fe20000000000 */
[-C--:B------:R-:W-:Y:S01]  /*2f60*/  IMAD R14, R99, R28.reuse, RZ ;  /* 0x0000001c630e7224 */ /* 0x080fe200078e02ff */
[----:B------:R-:W-:Y:S01]  /*2f70*/  ISETP.NE.AND P3, PT, RZ, UR4, PT ;  /* 0x00000004ff007c0c */ /* 0x000fe2000bf65270 */
[----:B------:R-:W-:Y:S02]  /*2f80*/  IMAD R31, R98, R28, RZ ;  /* 0x0000001c621f7224 */ /* 0x000fe400078e02ff */
        /* <DEDUP_REMOVED lines=24> */
[----:B------:R-:W2:Y:S04]  /*3110*/  LDL R115, [R1+0x30] ;  /* 0x0000300001737983 */ /* 0x000ea80000100800 */
[----:B------:R-:W3:Y:S04]  /*3120*/  LDL R114, [R1+0x2c] ;  /* 0x00002c0001727983 */ /* 0x000ee80000100800 */
        /* <DEDUP_REMOVED lines=17> */
[----:B------:R-:W-:-:S09]  /*3240*/  CS2R R56, SRZ ;  /* 0x0000000000387805 */ /* 0x000fd2000001ff00 */
[----:B------:R0:W5:Y:S04]  /*3250*/  @!P3 LDG.E.64 R58, desc[UR38][R30.64] ;  /* 0x000000261e3ab981 */ /* 0x000168000c1e1b00 */
[----:B------:R0:W5:Y:S01]  /*3260*/  @!P3 LDG.E.64 R86, desc[UR38][R28.64] ;  /* 0x000000261c56b981 */ /* 0x000162000c1e1b00 */
        /* <DEDUP_REMOVED lines=23> */
.L_x_1402:
[----:B------:R-:W-:Y:S05]  /*33e0*/  BSYNC B1 ;  /* 0x0000000000017941 */ /* 0x000fea0003800000 */
.L_x_1401:
[----:B-----5:R-:W-:Y:S01]  /*33f0*/  IMAD.MOV.U32 R14, RZ, RZ, R34 ;  /* 0x000000ffff0e7224 */ /* 0x020fe200078e0022 */
[----:B------:R-:W-:Y:S01]  /*3400*/  UISETP.NE.AND UP0, UPT, UR37, 0x3, UPT ;  /* 0x000000032500788c */ /* 0x000fe2000bf05270 */
[----:B0-----:R-:W-:-:S05]  /*3410*/  IMAD.MOV.U32 R28, RZ, RZ, R35 ;  /* 0x000000ffff1c7224 */ /* 0x001fca00078e0023 */
[----:B------:R-:W-:Y:S01]  /*3420*/  PRMT R89, R14, 0x5410, R28 ;  /* 0x000054100e597816 */ /* 0x000fe2000000001c */
[----:B------:R-:W-:Y:S01]  /*3430*/  IMAD.MOV.U32 R14, RZ, RZ, R38 ;  /* 0x000000ffff0e7224 */ /* 0x000fe200078e0026 */
[----:B------:R-:W-:Y:S01]  /*3440*/  PLOP3.LUT P3, PT, PT, PT, UP0, 0x80, 0x0 ;  /* 0x000000000000781c */ /* 0x000fe20003f6f008 */
[----:B------:R-:W-:-:S05]  /*3450*/  IMAD.MOV.U32 R28, RZ, RZ, R39 ;  /* 0x000000ffff1c7224 */ /* 0x000fca00078e0027 */
[----:B------:R-:W-:Y:S01]  /*3460*/  PRMT R110, R14, 0x5410, R28 ;  /* 0x000054100e6e7816 */ /* 0x000fe2000000001c */
[----:B------:R-:W-:Y:S02]  /*3470*/  IMAD.MOV.U32 R14, RZ, RZ, R42 ;  /* 0x000000ffff0e7224 */ /* 0x000fe400078e002a */
[----:B------:R-:W-:-:S05]  /*3480*/  IMAD.MOV.U32 R28, RZ, RZ, R43 ;  /* 0x000000ffff1c7224 */ /* 0x000fca00078e002b */
[----:B------:R-:W-:Y:S01]  /*3490*/  PRMT R115, R28, 0x5410, R14 ;  /* 0x000054101c737816 */ /* 0x000fe2000000000e */
[----:B------:R-:W-:Y:S02]  /*34a0*/  IMAD.MOV.U32 R14, RZ, RZ, R46 ;  /* 0x000000ffff0e7224 */ /* 0x000fe400078e002e */
        /* <DEDUP_REMOVED lines=32> */
[----:B------:R-:W-:Y:S06]  /*36b0*/  @!P3 BRA `(.L_x_1403) ;  /* 0x000000000004b947 */ /* 0x000fec0003800000 */
[----:B------:R-:W-:Y:S01]  /*36c0*/  BPT.TRAP 0x1 ;  /* 0x000000040000795c */ /* 0x000fe20000300000 */
.L_x_1403:
[----:B------:R-:W-:Y:S01]  /*36d0*/  IMAD R14, R17, 0x8, R2 ;  /* 0x00000008110e7824 */ /* 0x000fe200078e0202 */
[----:B------:R-:W-:Y:S01]  /*36e0*/  SHF.L.U32 R85, R154, 0x1f, RZ ;  /* 0x0000001f9a557819 */ /* 0x000fe200000006ff */
[----:B------:R-:W-:Y:S03]  /*36f0*/  BSSY B1, `(.L_x_1404) ;  /* 0x0000003000017945 */ /* 0x000fe60003800000 */
[----:B------:R-:W0:Y:S02]  /*3700*/  SYNCS.PHASECHK.TRANS64.TRYWAIT P5, [R14+URZ+0x2d890], R85 ;  /* 0x02d890550e0075a7 */ /* 0x000e2400080a017f */
[----:B0-----:R-:W-:Y:S05]  /*3710*/  @!P5 BRA `(.L_x_1405) ;  /* 0x0000023400ccd947 */ /* 0x001fea0003800000 */
.L_x_1780:
[----:B------:R-:W-:Y:S05]  /*3720*/  BSYNC B1 ;  /* 0x0000000000017941 */ /* 0x000fea0003800000 */
.L_x_1404:
[----:B------:R-:W-:Y:S05]  /*3730*/  @P4 BRA `(.L_x_1406) ;  /* 0x0000003400d04947 */ /* 0x000fea0003800000 */
[----:B------:R-:W-:Y:S01]  /*3740*/  ISETP.NE.AND P4, PT, R8, RZ, PT ;  /* 0x000000ff0800720c */ /* 0x000fe20003f85270 */
[----:B------:R-:W-:-:S12]  /*3750*/  BSSY B1, `(.L_x_1407) ;  /* 0x0000037000017945 */ /* 0x000fd80003800000 */
[----:B------:R-:W-:Y:S05]  /*3760*/  @!P4 BRA `(.L_x_1408) ;  /* 0x0000000000d4c947 */ /* 0x000fea0003800000 */
[----:B------:R1:W2:Y:S01]  /*3770*/  LDS.128 R28, [R78+0x15000] ;  /* 0x015000004e1c7984 */ /* 0x0002a20000000c00 */
[----:B------:R-:W-:Y:S01]  /*3780*/  ISETP.GE.AND P4, PT, R156, R107, PT ;  /* 0x0000006b9c00720c */ /* 0x000fe20003f86270 */
[----:B------:R-:W-:-:S12]  /*3790*/  BSSY B2, `(.L_x_1409) ;  /* 0x0000031000027945 */ /* 0x000fd80003800000 */
[----:B-1----:R-:W-:Y:S05]  /*37a0*/  @P4 BRA `(.L_x_1410) ;  /* 0x0000000000bc4947 */ /* 0x002fea0003800000 */
[----:B------:R-:W-:Y:S02]  /*37b0*/  SHF.R.U64 R55, R86, 0x10, R87 ;  /* 0x0000001056377819 */ /* 0x000fe40000001257 */
[----:B------:R-:W-:Y:S02]  /*37c0*/  SHF.R.U64 R52, R58, 0x10, R59 ;  /* 0x000000103a347819 */ /* 0x000fe4000000123b */
[C---:B------:R-:W-:Y:S02]  /*37d0*/  PRMT R55, R54.reuse, 0x5410, R55 ;  /* 0x0000541036377816 */ /* 0x040fe40000000037 */
[----:B------:R-:W-:Y:S02]  /*37e0*/  SHF.R.U32.HI R53, RZ, 0x10, R87 ;  /* 0x00000010ff357819 */ /* 0x000fe40000011657 */
[----:B------:R-:W-:Y:S02]  /*37f0*/  PRMT R52, R54, 0x5432, R52 ;  /* 0x0000543236347816 */ /* 0x000fe40000000034 */
[----:B--2---:R-:W-:-:S02]  /*3800*/  LOP3.LUT R87, R29, 0xffff0000, RZ, 0xc0, !PT ;  /* 0xffff00001d577812 */ /* 0x004fc400078ec0ff */
[C---:B------:R-:W-:Y:S01]  /*3810*/  LOP3.LUT R86, R55.reuse, 0xffff0000, RZ, 0xc0, !PT ;  /* 0xffff000037567812 */ /* 0x040fe200078ec0ff */
[----:B------:R-:W-:Y:S01]  /*3820*/  IMAD.U32 R55, R55, 0x10000, RZ ;  /* 0x0001000037377824 */ /* 0x000fe200078e00ff */
[----:B------:R-:W-:Y:S01]  /*3830*/  SHF.R.U32.HI R58, RZ, 0x10, R59 ;  /* 0x00000010ff3a7819 */ /* 0x000fe2000001163b */
[----:B------:R-:W-:Y:S01]  /*3840*/  IMAD.U32 R59, R29, 0x10000, RZ ;  /* 0x000100001d3b7824 */ /* 0x000fe200078e00ff */
[----:B------:R-:W-:Y:S01]  /*3850*/  LOP3.LUT R29, R52, 0xffff0000, RZ, 0xc0, !PT ;  /* 0xffff0000341d7812 */ /* 0x000fe200078ec0ff */
[----:B------:R-:W-:Y:S01]  /*3860*/  FMUL.FTZ R54, R87, R86 ;  /* 0x0000005657367220 */ /* 0x000fe20000410000 */
[----:B------:R-:W-:Y:S01]  /*3870*/  PRMT R53, R88, 0x5410, R53 ;  /* 0x0000541058357816 */ /* 0x000fe20000000035 */
[----:B------:R-:W-:Y:S01]  /*3880*/  IMAD.U32 R52, R52, 0x10000, RZ ;  /* 0x0001000034347824 */ /* 0x000fe200078e00ff */
[----:B------:R-:W-:Y:S01]  /*3890*/  PRMT R58, R88, 0x5432, R58 ;  /* 0x00005432583a7816 */ /* 0x000fe2000000003a */
[-C--:B------:R-:W-:Y:S01]  /*38a0*/  FFMA.FTZ R54, R59, R29.reuse, -R54 ;  /* 0x0000001d3b367223 */ /* 0x080fe20000010836 */
[----:B------:R-:W-:-:S03]  /*38b0*/  FMUL.FTZ R29, R87, R29 ;  /* 0x0000001d571d7220 */ /* 0x000fc60000410000 */
[----:B------:R-:W-:Y:S02]  /*38c0*/  IMAD.U32 R87, R58, 0x10000, RZ ;  /* 0x000100003a577824 */ /* 0x000fe400078e00ff */
[----:B------:R-:W-:Y:S01]  /*38d0*/  FFMA.FTZ R29, R59, R86, R29 ;  /* 0x000000563b1d7223 */ /* 0x000fe2000001001d */
[C---:B------:R-:W-:Y:S01]  /*38e0*/  LOP3.LUT R86, R30.reuse, 0xffff0000, RZ, 0xc0, !PT ;  /* 0xffff00001e567812 */ /* 0x040fe200078ec0ff */
[C---:B------:R-:W-:Y:S01]  /*38f0*/  IMAD.U32 R59, R53.reuse, 0x10000, RZ ;  /* 0x00010000353b7824 */ /* 0x040fe200078e00ff */
[----:B------:R-:W-:Y:S01]  /*3900*/  LOP3.LUT R53, R53, 0xffff0000, RZ, 0xc0, !PT ;  /* 0xffff000035357812 */ /* 0x000fe200078ec0ff */
[----:B------:R-:W-:Y:S01]  /*3910*/  IMAD.U32 R30, R30, 0x10000, RZ ;  /* 0x000100001e1e7824 */ /* 0x000fe200078e00ff */
[----:B------:R-:W-:Y:S01]  /*3920*/  LOP3.LUT R58, R58, 0xffff0000, RZ, 0xc0, !PT ;  /* 0xffff00003a3a7812 */ /* 0x000fe200078ec0ff */
[C---:B------:R-:W-:Y:S01]  /*3930*/  FMUL.FTZ R88, R86.reuse, R59 ;  /* 0x0000003b56587220 */ /* 0x040fe20000410000 */
[----:B------:R-:W-:Y:S01]  /*3940*/  FMUL.FTZ R86, R86, R87 ;  /* 0x0000005756567220 */ /* 0x000fe20000410000 */
[----:B------:R-:W-:-:S02]  /*3950*/  F2FP.BF16.F32.PACK_AB R29, R29, R54 ;  /* 0x000000361d1d723e */ /* 0x000fc400000010ff */
[C---:B------:R-:W-:Y:S01]  /*3960*/  FFMA.FTZ R88, R30.reuse, R87, -R88 ;  /* 0x000000571e587223 */ /* 0x040fe20000010858 */
[----:B------:R-:W-:Y:S01]  /*3970*/  FFMA.FTZ R86, R30, R59, R86 ;  /* 0x0000003b1e567223 */ /* 0x000fe20000010056 */
[C---:B------:R-:W-:Y:S01]  /*3980*/  LOP3.LUT R30, R31.reuse, 0xffff0000, RZ, 0xc0, !PT ;  /* 0xffff00001f1e7812 */ /* 0x040fe200078ec0ff */
[----:B------:R-:W-:-:S03]  /*3990*/  IMAD.U32 R31, R31, 0x10000, RZ ;  /* 0x000100001f1f7824 */ /* 0x000fc600078e00ff */
[----:B------:R-:W-:Y:S01]  /*39a0*/  F2FP.BF16.F32.PACK_AB R86, R86, R88 ;  /* 0x000000585656723e */ /* 0x000fe200000010ff */
[C---:B------:R-:W-:Y:S01]  /*39b0*/  FMUL.FTZ R59, R30.reuse, R53 ;  /* 0x000000351e3b7220 */ /* 0x040fe20000410000 */
[----:B------:R-:W-:-:S03]  /*39c0*/  FMUL.FTZ R30, R30, R58 ;  /* 0x0000003a1e1e7220 */ /* 0x000fc60000410000 */
        /* <DEDUP_REMOVED lines=8> */
[----:B------:R-:W-:-:S05]  /*3a50*/  FFMA.FTZ R31, R28, R55, R31 ;  /* 0x000000371c1f7223 */ /* 0x000fca000001001f */
[----:B------:R-:W-:Y:S01]  /*3a60*/  F2FP.BF16.F32.PACK_AB R53, R31, R53 ;  /* 0x000000351f35723e */ /* 0x000fe200000010ff */
[----:B------:R-:W-:Y:S02]  /*3a70*/  IMAD.MOV.U32 R31, RZ, RZ, R30 ;  /* 0x000000ffff1f7224 */ /* 0x000fe400078e001e */
[----:B------:R-:W-:Y:S02]  /*3a80*/  IMAD.MOV.U32 R30, RZ, RZ, R86 ;  /* 0x000000ffff1e7224 */ /* 0x000fe400078e0056 */
[----:B------:R-:W-:-:S07]  /*3a90*/  IMAD.MOV.U32 R28, RZ, RZ, R53 ;  /* 0x000000ffff1c7224 */ /* 0x000fce00078e0035 */
.L_x_1410:
[----:B------:R-:W-:Y:S05]  /*3aa0*/  BSYNC B2 ;  /* 0x0000000000027941 */ /* 0x000fea0003800000 */
.L_x_1409:
[----:B--2---:R1:W-:Y:S02]  /*3ab0*/  STG.E.128 desc[UR38][R32.64], R28 ;  /* 0x0000001c20007986 */ /* 0x0043e4000c101d26 */
.L_x_1408:
[----:B------:R-:W-:Y:S05]  /*3ac0*/  BSYNC B1 ;  /* 0x0000000000017941 */ /* 0x000fea0003800000 */
.L_x_1407:
        /* <DEDUP_REMOVED lines=9> */
[----:B------:R-:W-:Y:S01]  /*3b60*/  IMAD.U32 R55, R29, 0x10000, RZ ;  /* 0x000100001d377824 */ /* 0x000fe200078e00ff */
[----:B------:R-:W-:Y:S02]  /*3b70*/  SHF.R.U64 R50, R50, 0x10, R51 ;  /* 0x0000001032327819 */ /* 0x000fe40000001233 */
[----:B------:R-:W-:Y:S02]  /*3b80*/  PRMT R53, R118, 0x5410, R53 ;  /* 0x0000541076357816 */ /* 0x000fe40000000035 */
[----:B------:R-:W-:Y:S02]  /*3b90*/  SHF.R.U32.HI R54, RZ, 0x10, R51 ;  /* 0x00000010ff367819 */ /* 0x000fe40000011633 */
[----:B------:R-:W-:Y:S02]  /*3ba0*/  SHF.R.U32.HI R51, RZ, 0x10, R57 ;  /* 0x00000010ff337819 */ /* 0x000fe40000011639 */
[----:B------:R-:W-:-:S02]  /*3bb0*/  PRMT R50, R119, 0x5432, R50 ;  /* 0x0000543277327816 */ /* 0x000fc40000000032 */
[----:B------:R-:W-:Y:S02]  /*3bc0*/  LOP3.LUT R57, R29, 0xffff0000, RZ, 0xc0, !PT ;  /* 0xffff00001d397812 */ /* 0x000fe400078ec0ff */
[C---:B------:R-:W-:Y:S01]  /*3bd0*/  LOP3.LUT R56, R53.reuse, 0xffff0000, RZ, 0xc0, !PT ;  /* 0xffff000035387812 */ /* 0x040fe200078ec0ff */
[----:B------:R-:W-:Y:S01]  /*3be0*/  IMAD.U32 R53, R53, 0x10000, RZ ;  /* 0x0001000035357824 */ /* 0x000fe200078e00ff */
[C---:B------:R-:W-:Y:S01]  /*3bf0*/  LOP3.LUT R29, R50.reuse, 0xffff0000, RZ, 0xc0, !PT ;  /* 0xffff0000321d7812 */ /* 0x040fe200078ec0ff */
[----:B------:R-:W-:Y:S01]  /*3c00*/  IMAD.U32 R50, R50, 0x10000, RZ ;  /* 0x0001000032327824 */ /* 0x000fe200078e00ff */
[----:B------:R-:W-:Y:S01]  /*3c10*/  PRMT R51, R119, 0x5410, R51 ;  /* 0x0000541077337816 */ /* 0x000fe20000000033 */
[----:B------:R-:W-:Y:S01]  /*3c20*/  FMUL.FTZ R52, R57, R56 ;  /* 0x0000003839347220 */ /* 0x000fe20000410000 */
[----:B------:R-:W-:-:S03]  /*3c30*/  PRMT R54, R120, 0x5432, R54 ;  /* 0x0000543278367816 */ /* 0x000fc60000000036 */
[-C--:B------:R-:W-:Y:S01]  /*3c40*/  FFMA.FTZ R52, R55, R29.reuse, -R52 ;  /* 0x0000001d37347223 */ /* 0x080fe20000010834 */
[----:B------:R-:W-:Y:S01]  /*3c50*/  FMUL.FTZ R29, R57, R29 ;  /* 0x0000001d391d7220 */ /* 0x000fe20000410000 */
[C---:B------:R-:W-:Y:S01]  /*3c60*/  IMAD.U32 R57, R54.reuse, 0x10000, RZ ;  /* 0x0001000036397824 */ /* 0x040fe200078e00ff */
[----:B------:R-:W-:Y:S02]  /*3c70*/  LOP3.LUT R54, R54, 0xffff0000, RZ, 0xc0, !PT ;  /* 0xffff000036367812 */ /* 0x000fe400078ec0ff */
        /* <DEDUP_REMOVED lines=28> */
.L_x_1414:
[----:B------:R-:W-:Y:S05]  /*3e40*/  BSYNC B2 ;  /* 0x0000000000027941 */ /* 0x000fea0003800000 */
.L_x_1413:
[----:B------:R2:W-:Y:S02]  /*3e50*/  STG.E.128 desc[UR38][R32.64+0x20], R28 ;  /* 0x0000201c20007986 */ /* 0x0005e4000c101d26 */
.L_x_1412:
[----:B------:R-:W-:Y:S05]  /*3e60*/  BSYNC B1 ;  /* 0x0000000000017941 */ /* 0x000fea0003800000 */
.L_x_1411:
        /* <DEDUP_REMOVED lines=8> */
[--C-:B------:R-:W-:Y:S01]  /*3ef0*/  SHF.R.U64 R46, R46, 0x10, R47.reuse ;  /* 0x000000102e2e7819 */ /* 0x100fe2000000122f */
[----:B------:R-:W-:Y:S01]  /*3f00*/  IMAD.U32 R51, R29, 0x10000, RZ ;  /* 0x000100001d337824 */ /* 0x000fe200078e00ff */
[----:B------:R-:W-:Y:S02]  /*3f10*/  SHF.R.U32.HI R50, RZ, 0x10, R47 ;  /* 0x00000010ff327819 */ /* 0x000fe4000001162f */
[--C-:B------:R-:W-:Y:S02]  /*3f20*/  SHF.R.U64 R47, R48, 0x10, R49.reuse ;  /* 0x00000010302f7819 */ /* 0x100fe40000001231 */
[----:B------:R-:W-:Y:S02]  /*3f30*/  SHF.R.U32.HI R48, RZ, 0x10, R49 ;  /* 0x00000010ff307819 */ /* 0x000fe40000011631 */
[C---:B------:R-:W-:Y:S02]  /*3f40*/  PRMT R49, R117.reuse, 0x5410, R47 ;  /* 0x0000541075317816 */ /* 0x040fe4000000002f */
[----:B------:R-:W-:-:S02]  /*3f50*/  PRMT R46, R117, 0x5432, R46 ;  /* 0x00005432752e7816 */ /* 0x000fc4000000002e */
[----:B------:R-:W-:Y:S02]  /*3f60*/  LOP3.LUT R53, R29, 0xffff0000, RZ, 0xc0, !PT ;  /* 0xffff00001d357812 */ /* 0x000fe400078ec0ff */
[C---:B------:R-:W-:Y:S01]  /*3f70*/  LOP3.LUT R52, R49.reuse, 0xffff0000, RZ, 0xc0, !PT ;  /* 0xffff000031347812 */ /* 0x040fe200078ec0ff */
[----:B------:R-:W-:Y:S01]  /*3f80*/  IMAD.U32 R49, R49, 0x10000, RZ ;  /* 0x0001000031317824 */ /* 0x000fe200078e00ff */
[----:B------:R-:W-:Y:S02]  /*3f90*/  PRMT R47, R121, 0x5432, R48 ;  /* 0x00005432792f7816 */ /* 0x000fe40000000030 */
[----:B------:R-:W-:Y:S01]  /*3fa0*/  LOP3.LUT R29, R46, 0xffff0000, RZ, 0xc0, !PT ;  /* 0xffff00002e1d7812 */ /* 0x000fe200078ec0ff */
[----:B------:R-:W-:Y:S01]  /*3fb0*/  FMUL.FTZ R48, R53, R52 ;  /* 0x0000003435307220 */ /* 0x000fe20000410000 */
[----:B------:R-:W-:Y:S01]  /*3fc0*/  PRMT R50, R118, 0x5432, R50 ;  /* 0x0000543276327816 */ /* 0x000fe20000000032 */
[----:B------:R-:W-:Y:S02]  /*3fd0*/  IMAD.U32 R46, R46, 0x10000, RZ ;  /* 0x000100002e2e7824 */ /* 0x000fe400078e00ff */
[-C--:B------:R-:W-:Y:S01]  /*3fe0*/  FFMA.FTZ R48, R51, R29.reuse, -R48 ;  /* 0x0000001d33307223 */ /* 0x080fe20000010830 */
[----:B------:R-:W-:Y:S01]  /*3ff0*/  FMUL.FTZ R29, R53, R29 ;  /* 0x0000001d351d7220 */ /* 0x000fe20000410000 */
[C---:B------:R-:W-:Y:S01]  /*4000*/  IMAD.U32 R53, R50.reuse, 0x10000, RZ ;  /* 0x0001000032357824 */ /* 0x040fe200078e00ff */
[----:B------:R-:W-:-:S02]  /*4010*/  LOP3.LUT R50, R50, 0xffff0000, RZ, 0xc0, !PT ;  /* 0xffff000032327812 */ /* 0x000fc400078ec0ff */
        /* <DEDUP_REMOVED lines=28> */
.L_x_1418:
[----:B------:R-:W-:Y:S05]  /*41e0*/  BSYNC B2 ;  /* 0x0000000000027941 */ /* 0x000fea0003800000 */
.L_x_1417:
[----:B------:R3:W-:Y:S02]  /*41f0*/  STG.E.128 desc[UR38][R32.64+0x40], R28 ;  /* 0x0000401c20007986 */ /* 0x0007e4000c101d26 */
.L_x_1416:
[----:B------:R-:W-:Y:S05]  /*4200*/  BSYNC B1 ;  /* 0x0000000000017941 */ /* 0x000fea0003800000 */
.L_x_1415:
        /* <DEDUP_REMOVED lines=10> */
[----:B------:R-:W-:Y:S02]  /*42b0*/  SHF.R.U32.HI R44, RZ, 0x10, R45 ;  /* 0x00000010ff2c7819 */ /* 0x000fe4000001162d */
[----:B------:R-:W-:Y:S02]  /*42c0*/  PRMT R45, R116, 0x5410, R46 ;  /* 0x00005410742d7816 */ /* 0x000fe4000000002e */
[----:B------:R-:W-:Y:S02]  /*42d0*/  PRMT R42, R115, 0x5432, R42 ;  /* 0x00005432732a7816 */ /* 0x000fe4000000002a */
[C---:B------:R-:W-:Y:S01]  /*42e0*/  LOP3.LUT R49, R29.reuse, 0xffff0000, RZ, 0xc0, !PT ;  /* 0xffff00001d317812 */ /* 0x040fe200078ec0ff */
[----:B------:R-:W-:Y:S01]  /*42f0*/  IMAD.U32 R29, R29, 0x10000, RZ ;  /* 0x000100001d1d7824 */ /* 0x000fe200078e00ff */
[C---:B------:R-:W-:Y:S01]  /*4300*/  LOP3.LUT R46, R45.reuse, 0xffff0000, RZ, 0xc0, !PT ;  /* 0xffff00002d2e7812 */ /* 0x040fe200078ec0ff */
[----:B------:R-:W-:Y:S01]  /*4310*/  IMAD.U32 R45, R45, 0x10000, RZ ;  /* 0x000100002d2d7824 */ /* 0x000fe200078e00ff */
[C---:B------:R-:W-:Y:S01]  /*4320*/  LOP3.LUT R47, R42.reuse, 0xffff0000, RZ, 0xc0, !PT ;  /* 0xffff00002a2f7812 */ /* 0x040fe200078ec0ff */
[----:B------:R-:W-:Y:S01]  /*4330*/  IMAD.U32 R42, R42, 0x10000, RZ ;  /* 0x000100002a2a7824 */ /* 0x000fe200078e00ff */
[----:B------:R-:W-:Y:S01]  /*4340*/  SHF.R.U32.HI R43, RZ, 0x10, R43 ;  /* 0x00000010ff2b7819 */ /* 0x000fe2000001162b */
[CC--:B------:R-:W-:Y:S01]  /*4350*/  FMUL.FTZ R48, R49.reuse, R46.reuse ;  /* 0x0000002e31307220 */ /* 0x0c0fe20000410000 */
[----:B------:R-:W-:Y:S01]  /*4360*/  PRMT R44, R116, 0x5432, R44 ;  /* 0x00005432742c7816 */ /* 0x000fe2000000002c */
[-C--:B------:R-:W-:Y:S01]  /*4370*/  FMUL.FTZ R49, R49, R47.reuse ;  /* 0x0000002f31317220 */ /* 0x080fe20000410000 */
[----:B------:R-:W-:Y:S01]  /*4380*/  PRMT R43, R115, 0x5410, R43 ;  /* 0x00005410732b7816 */ /* 0x000fe2000000002b */
[C---:B------:R-:W-:Y:S01]  /*4390*/  FFMA.FTZ R48, R29.reuse, R47, -R48 ;  /* 0x0000002f1d307223 */ /* 0x040fe20000010830 */
[----:B------:R-:W-:Y:S01]  /*43a0*/  LOP3.LUT R50, R30, 0xffff0000, RZ, 0xc0, !PT ;  /* 0xffff00001e327812 */ /* 0x000fe200078ec0ff */
[----:B------:R-:W-:Y:S01]  /*43b0*/  FFMA.FTZ R49, R29, R46, R49 ;  /* 0x0000002e1d317223 */ /* 0x000fe20000010031 */
[----:B------:R-:W-:-:S02]  /*43c0*/  IMAD.U32 R46, R44, 0x10000, RZ ;  /* 0x000100002c2e7824 */ /* 0x000fc400078e00ff */
[----:B------:R-:W-:Y:S02]  /*43d0*/  IMAD.U32 R29, R30, 0x10000, RZ ;  /* 0x000100001e1d7824 */ /* 0x000fe400078e00ff */
[C---:B------:R-:W-:Y:S02]  /*43e0*/  IMAD.U32 R47, R43.reuse, 0x10000, RZ ;  /* 0x000100002b2f7824 */ /* 0x040fe400078e00ff */
[CC--:B------:R-:W-:Y:S01]  /*43f0*/  FMUL.FTZ R30, R50.reuse, R46.reuse ;  /* 0x0000002e321e7220 */ /* 0x0c0fe20000410000 */
[----:B------:R-:W-:Y:S01]  /*4400*/  LOP3.LUT R43, R43, 0xffff0000, RZ, 0xc0, !PT ;  /* 0xffff00002b2b7812 */ /* 0x000fe200078ec0ff */
[-C--:B------:R-:W-:Y:S02]  /*4410*/  FMUL.FTZ R50, R50, R47.reuse ;  /* 0x0000002f32327220 */ /* 0x080fe40000410000 */
[----:B------:R-:W-:Y:S01]  /*4420*/  FFMA.FTZ R30, R29, R47, -R30 ;  /* 0x0000002f1d1e7223 */ /* 0x000fe2000001081e */
[----:B------:R-:W-:Y:S02]  /*4430*/  LOP3.LUT R47, R44, 0xffff0000, RZ, 0xc0, !PT ;  /* 0xffff00002c2f7812 */ /* 0x000fe400078ec0ff */
[----:B------:R-:W-:Y:S01]  /*4440*/  LOP3.LUT R44, R31, 0xffff0000, RZ, 0xc0, !PT ;  /* 0xffff00001f2c7812 */ /* 0x000fe200078ec0ff */
[----:B------:R-:W-:Y:S01]  /*4450*/  FFMA.FTZ R29, R29, R46, R50 ;  /* 0x0000002e1d1d7223 */ /* 0x000fe20000010032 */
[----:B------:R-:W-:Y:S01]  /*4460*/  IMAD.U32 R46, R31, 0x10000, RZ ;  /* 0x000100001f2e7824 */ /* 0x000fe200078e00ff */
[----:B------:R-:W-:-:S02]  /*4470*/  F2FP.BF16.F32.PACK_AB R48, R49, R48 ;  /* 0x000000303130723e */ /* 0x000fc400000010ff */
[C---:B------:R-:W-:Y:S01]  /*4480*/  FMUL.FTZ R31, R44.reuse, R47 ;  /* 0x0000002f2c1f7220 */ /* 0x040fe20000410000 */
[-C--:B------:R-:W-:Y:S01]  /*4490*/  FMUL.FTZ R44, R44, R43.reuse ;  /* 0x0000002b2c2c7220 */ /* 0x080fe20000410000 */
[----:B------:R-:W-:Y:S01]  /*44a0*/  F2FP.BF16.F32.PACK_AB R30, R29, R30 ;  /* 0x0000001e1d1e723e */ /* 0x000fe200000010ff */
[----:B------:R-:W-:Y:S02]  /*44b0*/  IMAD.MOV.U32 R29, RZ, RZ, R48 ;  /* 0x000000ffff1d7224 */ /* 0x000fe400078e0030 */
        /* <DEDUP_REMOVED lines=8> */
[----:B------:R-:W-:-:S05]  /*4540*/  FFMA.FTZ R45, R28, R45, R46 ;  /* 0x0000002d1c2d7223 */ /* 0x000fca000001002e */
[----:B------:R-:W-:-:S07]  /*4550*/  F2FP.BF16.F32.PACK_AB R28, R45, R42 ;  /* 0x0000002a2d1c723e */ /* 0x000fce00000010ff */
.L_x_1422:
[----:B------:R-:W-:Y:S05]  /*4560*/  BSYNC B2 ;  /* 0x0000000000027941 */ /* 0x000fea0003800000 */
.L_x_1421:
[----:B------:R4:W-:Y:S02]  /*4570*/  STG.E.128 desc[UR38][R32.64+0x60], R28 ;  /* 0x0000601c20007986 */ /* 0x0009e4000c101d26 */
.L_x_1420:
[----:B------:R-:W-:Y:S05]  /*4580*/  BSYNC B1 ;  /* 0x0000000000017941 */ /* 0x000fea0003800000 */
.L_x_1419:
        /* <DEDUP_REMOVED lines=9> */
[----:B------:R-:W-:Y:S02]  /*4620*/  SHF.R.U64 R45, R38, 0x10, R39 ;  /* 0x00000010262d7819 */ /* 0x000fe40000001227 */
[----:B------:R-:W-:Y:S02]  /*4630*/  PRMT R40, R114, 0x5410, R43 ;  /* 0x0000541072287816 */ /* 0x000fe4000000002b */
[----:B------:R-:W-:Y:S02]  /*4640*/  PRMT R38, R110, 0x5410, R45 ;  /* 0x000054106e267816 */ /* 0x000fe4000000002d */
[C---:B------:R-:W-:Y:S01]  /*4650*/  LOP3.LUT R42, R29.reuse, 0xffff0000, RZ, 0xc0, !PT ;  /* 0xffff00001d2a7812 */ /* 0x040fe200078ec0ff */
[----:B------:R-:W-:Y:S01]  /*4660*/  IMAD.U32 R29, R29, 0x10000, RZ ;  /* 0x000100001d1d7824 */ /* 0x000fe200078e00ff */
[C---:B------:R-:W-:Y:S01]  /*4670*/  LOP3.LUT R46, R40.reuse, 0xffff0000, RZ, 0xc0, !PT ;  /* 0xffff0000282e7812 */ /* 0x040fe200078ec0ff */
[----:B------:R-:W-:Y:S01]  /*4680*/  IMAD.U32 R40, R40, 0x10000, RZ ;  /* 0x0001000028287824 */ /* 0x000fe200078e00ff */
[----:B------:R-:W-:Y:S01]  /*4690*/  SHF.R.U32.HI R45, RZ, 0x10, R41 ;  /* 0x00000010ff2d7819 */ /* 0x000fe20000011629 */
[----:B------:R-:W-:Y:S01]  /*46a0*/  IMAD.U32 R41, R31, 0x10000, RZ ;  /* 0x000100001f297824 */ /* 0x000fe200078e00ff */
[----:B------:R-:W-:Y:S01]  /*46b0*/  LOP3.LUT R44, R38, 0xffff0000, RZ, 0xc0, !PT ;  /* 0xffff0000262c7812 */ /* 0x000fe200078ec0ff */
[----:B------:R-:W-:Y:S01]  /*46c0*/  FMUL.FTZ R48, R42, R46 ;  /* 0x0000002e2a307220 */ /* 0x000fe20000410000 */
[----:B------:R-:W-:-:S02]  /*46d0*/  SHF.R.U32.HI R43, RZ, 0x10, R39 ;  /* 0x00000010ff2b7819 */ /* 0x000fc40000011627 */
[----:B------:R-:W-:Y:S01]  /*46e0*/  PRMT R114, R114, 0x5432, R45 ;  /* 0x0000543272727816 */ /* 0x000fe2000000002d */
[-C--:B------:R-:W-:Y:S01]  /*46f0*/  FMUL.FTZ R39, R42, R44.reuse ;  /* 0x0000002c2a277220 */ /* 0x080fe20000410000 */
[----:B------:R-:W-:Y:S01]  /*4700*/  PRMT R110, R110, 0x5432, R43 ;  /* 0x000054326e6e7816 */ /* 0x000fe2000000002b */
[C---:B------:R-:W-:Y:S01]  /*4710*/  FFMA.FTZ R42, R29.reuse, R44, -R48 ;  /* 0x0000002c1d2a7223 */ /* 0x040fe20000010830 */
[----:B------:R-:W-:Y:S01]  /*4720*/  LOP3.LUT R44, R30, 0xffff0000, RZ, 0xc0, !PT ;  /* 0xffff00001e2c7812 */ /* 0x000fe200078ec0ff */
[----:B------:R-:W-:Y:S02]  /*4730*/  IMAD.U32 R45, R114, 0x10000, RZ ;  /* 0x00010000722d7824 */ /* 0x000fe400078e00ff */
[----:B------:R-:W-:Y:S01]  /*4740*/  FFMA.FTZ R29, R29, R46, R39 ;  /* 0x0000002e1d1d7223 */ /* 0x000fe20000010027 */
[C---:B------:R-:W-:Y:S01]  /*4750*/  IMAD.U32 R43, R110.reuse, 0x10000, RZ ;  /* 0x000100006e2b7824 */ /* 0x040fe200078e00ff */
[----:B------:R-:W-:Y:S01]  /*4760*/  LOP3.LUT R110, R110, 0xffff0000, RZ, 0xc0, !PT ;  /* 0xffff00006e6e7812 */ /* 0x000fe200078ec0ff */
[----:B------:R-:W-:-:S02]  /*4770*/  IMAD.U32 R39, R30, 0x10000, RZ ;  /* 0x000100001e277824 */ /* 0x000fc400078e00ff */
[C---:B------:R-:W-:Y:S01]  /*4780*/  FMUL.FTZ R46, R44.reuse, R45 ;  /* 0x0000002d2c2e7220 */ /* 0x040fe20000410000 */
[----:B------:R-:W-:Y:S01]  /*4790*/  LOP3.LUT R30, R31, 0xffff0000, RZ, 0xc0, !PT ;  /* 0xffff00001f1e7812 */ /* 0x000fe200078ec0ff */
[-C--:B------:R-:W-:Y:S01]  /*47a0*/  FMUL.FTZ R48, R44, R43.reuse ;  /* 0x0000002b2c307220 */ /* 0x080fe20000410000 */
[----:B------:R-:W-:Y:S01]  /*47b0*/  IMAD.U32 R31, R28, 0x10000, RZ ;  /* 0x000100001c1f7824 */ /* 0x000fe200078e00ff */
[----:B------:R-:W-:Y:S01]  /*47c0*/  LOP3.LUT R44, R114, 0xffff0000, RZ, 0xc0, !PT ;  /* 0xffff0000722c7812 */ /* 0x000fe200078ec0ff */
[C---:B------:R-:W-:Y:S01]  /*47d0*/  FFMA.FTZ R43, R39.reuse, R43, -R46 ;  /* 0x0000002b272b7223 */ /* 0x040fe2000001082e */
[----:B------:R-:W-:Y:S01]  /*47e0*/  LOP3.LUT R28, R28, 0xffff0000, RZ, 0xc0, !PT ;  /* 0xffff00001c1c7812 */ /* 0x000fe200078ec0ff */
[----:B------:R-:W-:Y:S02]  /*47f0*/  IMAD.U32 R46, R38, 0x10000, RZ ;  /* 0x00010000262e7824 */ /* 0x000fe400078e00ff */
[----:B------:R-:W-:Y:S01]  /*4800*/  FFMA.FTZ R38, R39, R45, R48 ;  /* 0x0000002d27267223 */ /* 0x000fe20000010030 */
[C---:B------:R-:W-:Y:S01]  /*4810*/  FMUL.FTZ R48, R30.reuse, R44 ;  /* 0x0000002c1e307220 */ /* 0x040fe20000410000 */
[----:B------:R-:W-:Y:S01]  /*4820*/  FMUL.FTZ R45, R30, R110 ;  /* 0x0000006e1e2d7220 */ /* 0x000fe20000410000 */
        /* <DEDUP_REMOVED lines=11> */
.L_x_1426:
[----:B------:R-:W-:Y:S05]  /*48e0*/  BSYNC B2 ;  /* 0x0000000000027941 */ /* 0x000fea0003800000 */
.L_x_1425:
[----:B------:R1:W-:Y:S02]  /*48f0*/  STG.E.128 desc[UR38][R32.64+0x80], R28 ;  /* 0x0000801c20007986 */ /* 0x0003e4000c101d26 */
.L_x_1424:
[----:B------:R-:W-:Y:S05]  /*4900*/  BSYNC B1 ;  /* 0x0000000000017941 */ /* 0x000fea0003800000 */
.L_x_1423:
[----:B------:R-:W-:-:S13]  /*4910*/  ISETP.NE.AND P4, PT, R13, RZ, PT ;  /* 0x000000ff0d00720c */ /* 0x000fda0003f85270 */
[----:B------:R-:W-:Y:S05]  /*4920*/  @!P4 BRA `(.L_x_1406) ;  /* 0x000000240054c947 */ /* 0x000fea0003800000 */
[----:B------:R-:W5:Y:S01]  /*4930*/  LDL R38, [R1+0x38] ;  /* 0x0000380001267983 */ /* 0x000f620000100800 */
[----:B------:R-:W-:Y:S03]  /*4940*/  BSSY B1, `(.L_x_1427) ;  /* 0x0000031000017945 */ /* 0x000fe60003800000 */
[----:B-1234-:R1:W2:Y:S01]  /*4950*/  LDS.128 R28, [R15+0x19000] ;  /* 0x019000000f1c7984 */ /* 0x01e2a20000000c00 */
[----:B-----5:R-:W-:-:S13]  /*4960*/  ISETP.GE.AND P4, PT, R38, R107, PT ;  /* 0x0000006b2600720c */ /* 0x020fda0003f86270 */
[----:B-12---:R-:W-:Y:S05]  /*4970*/  @P4 BRA `(.L_x_1428) ;  /* 0x0000000000b44947 */ /* 0x006fea0003800000 */
[----:B------:R-:W-:Y:S02]  /*4980*/  SHF.R.U64 R40, R36, 0x10, R37 ;  /* 0x0000001024287819 */ /* 0x000fe40000001225 */
[--C-:B------:R-:W-:Y:S01]  /*4990*/  SHF.R.U64 R44, R34, 0x10, R35.reuse ;  /* 0x00000010222c7819 */ /* 0x100fe20000001223 */
[----:B------:R-:W-:Y:S01]  /*49a0*/  IMAD.U32 R34, R30, 0x10000, RZ ;  /* 0x000100001e227824 */ /* 0x000fe200078e00ff */
[----:B------:R-:W-:Y:S02]  /*49b0*/  SHF.R.U32.HI R42, RZ, 0x10, R35 ;  /* 0x00000010ff2a7819 */ /* 0x000fe40000011623 */
[----:B------:R-:W-:Y:S02]  /*49c0*/  PRMT R40, R109, 0x5410, R40 ;  /* 0x000054106d287816 */ /* 0x000fe40000000028 */
[----:B------:R-:W-:Y:S02]  /*49d0*/  SHF.R.U32.HI R38, RZ, 0x10, R37 ;  /* 0x00000010ff267819 */ /* 0x000fe40000011625 */
[----:B------:R-:W-:-:S02]  /*49e0*/  PRMT R35, R89, 0x5410, R44 ;  /* 0x0000541059237816 */ /* 0x000fc4000000002c */
[----:B------:R-:W-:Y:S02]  /*49f0*/  PRMT R89, R89, 0x5432, R42 ;  /* 0x0000543259597816 */ /* 0x000fe4000000002a */
[----:B------:R-:W-:Y:S02]  /*4a00*/  LOP3.LUT R37, R29, 0xffff0000, RZ, 0xc0, !PT ;  /* 0xffff00001d257812 */ /* 0x000fe400078ec0ff */
[----:B------:R-:W-:Y:S01]  /*4a10*/  LOP3.LUT R42, R40, 0xffff0000, RZ, 0xc0, !PT ;  /* 0xffff0000282a7812 */ /* 0x000fe200078ec0ff */
[----:B------:R-:W-:Y:S01]  /*4a20*/  IMAD.U32 R41, R89, 0x10000, RZ ;  /* 0x0001000059297824 */ /* 0x000fe200078e00ff */
[----:B------:R-:W-:Y:S01]  /*4a30*/  PRMT R109, R109, 0x5432, R38 ;  /* 0x000054326d6d7816 */ /* 0x000fe20000000026 */
[----:B------:R-:W-:Y:S01]  /*4a40*/  IMAD.U32 R38, R29, 0x10000, RZ ;  /* 0x000100001d267824 */ /* 0x000fe200078e00ff */
[----:B------:R-:W-:Y:S01]  /*4a50*/  LOP3.LUT R39, R35, 0xffff0000, RZ, 0xc0, !PT ;  /* 0xffff000023277812 */ /* 0x000fe200078ec0ff */
[----:B------:R-:W-:Y:S01]  /*4a60*/  FMUL.FTZ R45, R37, R42 ;  /* 0x0000002a252d7220 */ /* 0x000fe20000410000 */
[----:B------:R-:W-:Y:S01]  /*4a70*/  LOP3.LUT R36, R30, 0xffff0000, RZ, 0xc0, !PT ;  /* 0xffff00001e247812 */ /* 0x000fe200078ec0ff */
[----:B------:R-:W-:Y:S01]  /*4a80*/  IMAD.U32 R43, R109, 0x10000, RZ ;  /* 0x000100006d2b7824 */ /* 0x000fe200078e00ff */
[----:B------:R-:W-:Y:S01]  /*4a90*/  LOP3.LUT R30, R31, 0xffff0000, RZ, 0xc0, !PT ;  /* 0xffff00001f1e7812 */ /* 0x000fe200078ec0ff */
[-C--:B------:R-:W-:Y:S01]  /*4aa0*/  FMUL.FTZ R47, R37, R39.reuse ;  /* 0x00000027252f7220 */ /* 0x080fe20000410000 */
[C---:B------:R-:W-:Y:S01]  /*4ab0*/  IMAD.U32 R29, R28.reuse, 0x10000, RZ ;  /* 0x000100001c1d7824 */ /* 0x040fe200078e00ff */
[----:B------:R-:W-:Y:S01]  /*4ac0*/  LOP3.LUT R37, R28, 0xffff0000, RZ, 0xc0, !PT ;  /* 0xffff00001c257812 */ /* 0x000fe200078ec0ff */
[----:B------:R-:W-:Y:S01]  /*4ad0*/  FFMA.FTZ R28, R38, R39, -R45 ;  /* 0x00000027261c7223 */ /* 0x000fe2000001082d */
[----:B------:R-:W-:Y:S01]  /*4ae0*/  LOP3.LUT R109, R109, 0xffff0000, RZ, 0xc0, !PT ;  /* 0xffff00006d6d7812 */ /* 0x000fe200078ec0ff */
[C---:B------:R-:W-:Y:S01]  /*4af0*/  FMUL.FTZ R49, R36.reuse, R43 ;  /* 0x0000002b24317220 */ /* 0x040fe20000410000 */
[----:B------:R-:W-:Y:S01]  /*4b00*/  LOP3.LUT R89, R89, 0xffff0000, RZ, 0xc0, !PT ;  /* 0xffff000059597812 */ /* 0x000fe200078ec0ff */
[----:B------:R-:W-:Y:S01]  /*4b10*/  FMUL.FTZ R39, R36, R41 ;  /* 0x0000002924277220 */ /* 0x000fe20000410000 */
[----:B------:R-:W-:-:S02]  /*4b20*/  IMAD.U32 R40, R40, 0x10000, RZ ;  /* 0x0001000028287824 */ /* 0x000fc400078e00ff */
[----:B------:R-:W-:Y:S01]  /*4b30*/  FFMA.FTZ R47, R38, R42, R47 ;  /* 0x0000002a262f7223 */ /* 0x000fe2000001002f */
[----:B------:R-:W-:Y:S02]  /*4b40*/  IMAD.U32 R36, R35, 0x10000, RZ ;  /* 0x0001000023247824 */ /* 0x000fe400078e00ff */
[C---:B------:R-:W-:Y:S01]  /*4b50*/  FMUL.FTZ R38, R30.reuse, R109 ;  /* 0x0000006d1e267220 */ /* 0x040fe20000410000 */
[----:B------:R-:W-:Y:S01]  /*4b60*/  FMUL.FTZ R42, R30, R89 ;  /* 0x000000591e2a7220 */ /* 0x000fe20000410000 */
[C---:B------:R-:W-:Y:S01]  /*4b70*/  FFMA.FTZ R49, R34.reuse, R41, -R49 ;  /* 0x0000002922317223 */ /* 0x040fe20000010831 */
[----:B------:R-:W-:Y:S01]  /*4b80*/  FMUL.FTZ R30, R37, R40 ;  /* 0x00000028251e7220 */ /* 0x000fe20000410000 */
[----:B------:R-:W-:Y:S02]  /*4b90*/  IMAD.U32 R31, R31, 0x10000, RZ ;  /* 0x000100001f1f7824 */ /* 0x000fe400078e00ff */
[----:B------:R-:W-:Y:S01]  /*4ba0*/  FFMA.FTZ R34, R34, R43, R39 ;  /* 0x0000002b22227223 */ /* 0x000fe20000010027 */
[-C--:B------:R-:W-:Y:S01]  /*4bb0*/  FMUL.FTZ R37, R37, R36.reuse ;  /* 0x0000002425257220 */ /* 0x080fe20000410000 */
[----:B------:R-:W-:Y:S01]  /*4bc0*/  FFMA.FTZ R30, R29, R36, -R30 ;  /* 0x000000241d1e7223 */ /* 0x000fe2000001081e */
[C---:B------:R-:W-:Y:S01]  /*4bd0*/  FFMA.FTZ R38, R31.reuse, R89, -R38 ;  /* 0x000000591f267223 */ /* 0x040fe20000010826 */
[----:B------:R-:W-:Y:S01]  /*4be0*/  FFMA.FTZ R31, R31, R109, R42 ;  /* 0x0000006d1f1f7223 */ /* 0x000fe2000001002a */
[----:B------:R-:W-:Y:S01]  /*4bf0*/  FFMA.FTZ R37, R29, R40, R37 ;  /* 0x000000281d257223 */ /* 0x000fe20000010025 */
[----:B------:R-:W-:-:S02]  /*4c00*/  F2FP.BF16.F32.PACK_AB R34, R34, R49 ;  /* 0x000000312222723e */ /* 0x000fc400000010ff */
[----:B------:R-:W-:Y:S02]  /*4c10*/  F2FP.BF16.F32.PACK_AB R29, R47, R28 ;  /* 0x0000001c2f1d723e */ /* 0x000fe400000010ff */
[----:B------:R-:W-:Y:S01]  /*4c20*/  F2FP.BF16.F32.PACK_AB R28, R37, R30 ;  /* 0x0000001e251c723e */ /* 0x000fe200000010ff */
[----:B------:R-:W-:Y:S01]  /*4c30*/  IMAD.MOV.U32 R30, RZ, RZ, R34 ;  /* 0x000000ffff1e7224 */ /* 0x000fe200078e0022 */
[----:B------:R-:W-:-:S07]  /*4c40*/  F2FP.BF16.F32.PACK_AB R31, R31, R38 ;  /* 0x000000261f1f723e */ /* 0x000fce00000010ff */
.L_x_1428:
[----:B------:R-:W-:Y:S05]  /*4c50*/  BSYNC B1 ;  /* 0x0000000000017941 */ /* 0x000fea0003800000 */
.L_x_1427:
[----:B------:R1:W-:Y:S01]  /*4c60*/  STG.E.128 desc[UR38][R32.64+0xa0], R28 ;  /* 0x0000a01c20007986 */ /* 0x0003e2000c101d26 */
[----:B------:R-:W-:Y:S05]  /*4c70*/  BRA `(.L_x_1406) ;  /* 0x0000002000807947 */ /* 0x000fea0003800000 */
.L_x_1400:
        /* <DEDUP_REMOVED lines=46> */
.L_x_1430:
[----:B------:R-:W-:Y:S05]  /*4f60*/  BSYNC B1 ;  /* 0x0000000000017941 */ /* 0x000fea0003800000 */
.L_x_1429:
        /* <DEDUP_REMOVED lines=44> */
.L_x_1431:
[----:B------:R-:W-:Y:S01]  /*5230*/  IMAD R14, R17, 0x8, R2 ;  /* 0x00000008110e7824 */ /* 0x000fe200078e0202 */
[----:B------:R-:W-:Y:S01]  /*5240*/  SHF.L.U32 R85, R154, 0x1f, RZ ;  /* 0x0000001f9a557819 */ /* 0x000fe200000006ff */
[----:B------:R-:W-:Y:S03]  /*5250*/  BSSY B1, `(.L_x_1432) ;  /* 0x0000003000017945 */ /* 0x000fe60003800000 */
[----:B------:R-:W0:Y:S02]  /*5260*/  SYNCS.PHASECHK.TRANS64.TRYWAIT P5, [R14+URZ+0x2d890], R85 ;  /* 0x02d890550e0075a7 */ /* 0x000e2400080a017f */
[----:B0-----:R-:W-:Y:S05]  /*5270*/  @!P5 BRA `(.L_x_1433) ;  /* 0x0000021c0008d947 */ /* 0x001fea0003800000 */
.L_x_1781:
[----:B------:R-:W-:Y:S05]  /*5280*/  BSYNC B1 ;  /* 0x0000000000017941 */ /* 0x000fea0003800000 */
.L_x_1432:
        /* <DEDUP_REMOVED lines=17> */
[----:B------:R-:W-:Y:S01]  /*53a0*/  SEL R52, R108, R114, !P0 ;  /* 0x000000726c347207 */ /* 0x000fe20004000000 */
[----:B------:R-:W-:Y:S01]  /*53b0*/  BSSY B2, `(.L_x_1436) ;  /* 0x0000071000027945 */ /* 0x000fe20003800000 */
[----:B------:R-:W-:-:S02]  /*53c0*/  ISETP.GE.AND P4, PT, R136, R107, PT ;  /* 0x0000006b8800720c */ /* 0x000fc40003f86270 */
[----:B------:R-:W-:-:S04]  /*53d0*/  SHF.R.S32.HI R53, RZ, 0x1f, R52 ;  /* 0x0000001fff357819 */ /* 0x000fc80000011434 */
[----:B------:R-:W-:-:S04]  /*53e0*/  LEA.HI R53, R53, R52, RZ, 0x4 ;  /* 0x0000003435357211 */ /* 0x000fc800078f20ff */
[----:B------:R-:W-:-:S04]  /*53f0*/  SHF.R.S32.HI R53, RZ, 0x4, R53 ;  /* 0x00000004ff357819 */ /* 0x000fc80000011435 */
[----:B------:R-:W-:-:S04]  /*5400*/  LEA.HI.SX32 R115, R76, R53, 0x1d ;  /* 0x000000354c737211 */ /* 0x000fc800078feaff */
[----:B------:R-:W-:-:S04]  /*5410*/  SHF.R.S32.HI R52, RZ, 0x1f, R115 ;  /* 0x0000001fff347819 */ /* 0x000fc80000011473 */
[----:B------:R-:W-:Y:S01]  /*5420*/  LEA.HI R52, R52, R115, RZ, 0x2 ;  /* 0x0000007334347211 */ /* 0x000fe200078f10ff */
[----:B------:R-:W-:-:S04]  /*5430*/  IMAD.SHL.U32 R115, R115, 0x8, RZ ;  /* 0x0000000873737824 */ /* 0x000fc800078e00ff */
[----:B------:R-:W-:-:S05]  /*5440*/  IMAD.SHL.U32 R52, R52, 0x400, RZ ;  /* 0x0000040034347824 */ /* 0x000fca00078e00ff */
[----:B------:R-:W-:Y:S02]  /*5450*/  LOP3.LUT R52, R52, 0x7ffff000, RZ, 0xc0, !PT ;  /* 0x7ffff00034347812 */ /* 0x000fe400078ec0ff */
[----:B--2---:R-:W-:-:S04]  /*5460*/  LOP3.LUT R53, R58, 0x18, R115, 0xf8, !PT ;  /* 0x000000183a357812 */ /* 0x004fc800078ef873 */
[----:B---3--:R-:W-:-:S04]  /*5470*/  LOP3.LUT R53, R53, R55, RZ, 0x3c, !PT ;  /* 0x0000003735357212 */ /* 0x008fc800078e3cff */
[----:B----4-:R-:W-:-:S05]  /*5480*/  IADD3 R52, R53, R52, R54 ;  /* 0x0000003435347210 */ /* 0x010fca0007ffe036 */
        /* <DEDUP_REMOVED lines=9> */
[----:B------:R-:W-:Y:S02]  /*5520*/  PRMT R36, R117, 0x5432, R36 ;  /* 0x0000543275247816 */ /* 0x000fe40000000024 */
[----:B------:R-:W-:Y:S02]  /*5530*/  SHF.R.U32.HI R117, RZ, 0x10, R49 ;  /* 0x00000010ff757819 */ /* 0x000fe40000011631 */
[--C-:B------:R-:W-:Y:S02]  /*5540*/  SHF.R.U64 R37, R38, 0x10, R39.reuse ;  /* 0x0000001026257819 */ /* 0x100fe40000001227 */
[----:B------:R-:W-:-:S02]  /*5550*/  SHF.R.U32.HI R38, RZ, 0x10, R39 ;  /* 0x00000010ff267819 */ /* 0x000fc40000011627 */
[----:B------:R-:W-:Y:S02]  /*5560*/  SHF.R.U64 R39, R48, 0x10, R49 ;  /* 0x0000001030277819 */ /* 0x000fe40000001231 */
[--C-:B------:R-:W-:Y:S02]  /*5570*/  SHF.R.U64 R48, R50, 0x10, R51.reuse ;  /* 0x0000001032307819 */ /* 0x100fe40000001233 */
[----:B------:R-:W-:Y:S02]  /*5580*/  SHF.R.U32.HI R49, RZ, 0x10, R51 ;  /* 0x00000010ff317819 */ /* 0x000fe40000011633 */
[----:B------:R-:W-:Y:S02]  /*5590*/  PRMT R117, R129, 0x5410, R117 ;  /* 0x0000541081757816 */ /* 0x000fe40000000075 */
[----:B------:R-:W-:Y:S02]  /*55a0*/  PRMT R116, R119, 0x5432, R116 ;  /* 0x0000543277747816 */ /* 0x000fe40000000074 */
[----:B------:R-:W-:-:S02]  /*55b0*/  PRMT R39, R120, 0x5410, R39 ;  /* 0x0000541078277816 */ /* 0x000fc40000000027 */
[----:B------:R-:W-:Y:S01]  /*55c0*/  PRMT R48, R120, 0x5432, R48 ;  /* 0x0000543278307816 */ /* 0x000fe20000000030 */
[----:B-1----:R-:W-:Y:S01]  /*55d0*/  IMAD.U32 R120, R57, 0x10000, RZ ;  /* 0x0001000039787824 */ /* 0x002fe200078e00ff */
[----:B------:R-:W-:Y:S01]  /*55e0*/  PRMT R49, R119, 0x5410, R49 ;  /* 0x0000541077317816 */ /* 0x000fe20000000031 */
[----:B------:R-:W-:Y:S01]  /*55f0*/  IMAD.U32 R119, R117, 0x10000, RZ ;  /* 0x0001000075777824 */ /* 0x000fe200078e00ff */
[----:B------:R-:W-:Y:S01]  /*5600*/  PRMT R37, R118, 0x5410, R37 ;  /* 0x0000541076257816 */ /* 0x000fe20000000025 */
[----:B------:R-:W-:Y:S01]  /*5610*/  IMAD.U32 R51, R116, 0x10000, RZ ;  /* 0x0001000074337824 */ /* 0x000fe200078e00ff */
[----:B------:R-:W-:Y:S01]  /*5620*/  PRMT R38, R118, 0x5432, R38 ;  /* 0x0000543276267816 */ /* 0x000fe20000000026 */
[----:B--2---:R-:W-:Y:S02]  /*5630*/  IMAD.U32 R118, R53, 0x10000, RZ ;  /* 0x0001000035767824 */ /* 0x004fe400078e00ff */
[----:B------:R-:W-:Y:S01]  /*5640*/  FMUL.FTZ R50, R120, R119 ;  /* 0x0000007778327220 */ /* 0x000fe20000410000 */
[----:B------:R-:W-:-:S02]  /*5650*/  LOP3.LUT R117, R117, 0xffff0000, RZ, 0xc0, !PT ;  /* 0xffff000075757812 */ /* 0x000fc400078ec0ff */
        /* <DEDUP_REMOVED lines=27> */
[CC--:B------:R-:W-:Y:S02]  /*5810*/  FMUL.FTZ R55, R59.reuse, R49.reuse ;  /* 0x000000313b377220 */ /* 0x0c0fe40000410000 */
        /* <DEDUP_REMOVED lines=42> */
.L_x_1437:
[----:B------:R-:W-:Y:S05]  /*5ac0*/  BSYNC B2 ;  /* 0x0000000000027941 */ /* 0x000fea0003800000 */
.L_x_1436:
        /* <DEDUP_REMOVED lines=12> */
.L_x_1435:
[----:B------:R-:W-:Y:S05]  /*5b90*/  BSYNC B1 ;  /* 0x0000000000017941 */ /* 0x000fea0003800000 */
.L_x_1434:
[----:B------:R-:W-:Y:S01]  /*5ba0*/  ISETP.NE.AND P4, PT, R9, RZ, PT ;  /* 0x000000ff0900720c */ /* 0x000fe20003f85270 */
[----:B------:R-:W-:-:S12]  /*5bb0*/  BSSY B1, `(.L_x_1438) ;  /* 0x0000084000017945 */ /* 0x000fd80003800000 */
[----:B------:R-:W-:Y:S05]  /*5bc0*/  @!P4 BRA `(.L_x_1439) ;  /* 0x000000080008c947 */ /* 0x000fea0003800000 */
[----:B------:R-:W3:Y:S04]  /*5bd0*/  LDL R48, [R1+0x8] ;  /* 0x0000080001307983 */ /* 0x000ee80000100800 */
[----:B--2---:R-:W2:Y:S04]  /*5be0*/  LDL R39, [R1+0x10] ;  /* 0x0000100001277983 */ /* 0x004ea80000100800 */
        /* <DEDUP_REMOVED lines=13> */
[----:B---3--:R-:W-:-:S04]  /*5cc0*/  LOP3.LUT R37, R48, 0x18, R52, 0xf8, !PT ;  /* 0x0000001830257812 */ /* 0x008fc800078ef834 */
[----:B--2---:R-:W-:-:S04]  /*5cd0*/  LOP3.LUT R37, R37, R39, RZ, 0x3c, !PT ;  /* 0x0000002725257212 */ /* 0x004fc800078e3cff */
        /* <DEDUP_REMOVED lines=100> */
.L_x_1441:
[----:B------:R-:W-:Y:S05]  /*6320*/  BSYNC B2 ;  /* 0x0000000000027941 */ /* 0x000fea0003800000 */
.L_x_1440:
        /* <DEDUP_REMOVED lines=12> */
.L_x_1439:
[----:B------:R-:W-:Y:S05]  /*63f0*/  BSYNC B1 ;  /* 0x0000000000017941 */ /* 0x000fea0003800000 */
.L_x_1438:
[----:B------:R-:W-:-:S13]  /*6400*/  ISETP.NE.AND P4, PT, R10, RZ, PT ;  /* 0x000000ff0a00720c */ /* 0x000fda0003f85270 */
[----:B------:R-:W-:Y:S05]  /*6410*/  @!P4 BRA `(.L_x_1406) ;  /* 0x000000080098c947 */ /* 0x000fea0003800000 */
[----:B--23--:R-:W2:Y:S04]  /*6420*/  LDL R36, [R1+0x8] ;  /* 0x0000080001247983 */ /* 0x00cea80000100800 */
[----:B------:R-:W3:Y:S04]  /*6430*/  LDL R35, [R1+0x10] ;  /* 0x0000100001237983 */ /* 0x000ee80000100800 */
[----:B------:R-:W4:Y:S01]  /*6440*/  LDL R34, [R1+0x14] ;  /* 0x0000140001227983 */ /* 0x000f220000100800 */
[----:B------:R-:W-:Y:S01]  /*6450*/  IADD3 R32, P4, P5, R20, R88, R79 ;  /* 0x0000005814207210 */ /* 0x000fe20007d9e04f */
[----:B------:R-:W-:Y:S01]  /*6460*/  BSSY B1, `(.L_x_1442) ;  /* 0x0000077000017945 */ /* 0x000fe20003800000 */
[----:B------:R-:W-:-:S02]  /*6470*/  LOP3.LUT P6, RZ, R23, 0x1, RZ, 0xc0, !PT ;  /* 0x0000000117ff7812 */ /* 0x000fc400078cc0ff */
[----:B------:R-:W-:Y:S02]  /*6480*/  IADD3.X R33, R3, R110, R100, P4, P5 ;  /* 0x0000006e03217210 */ /* 0x000fe400027ea464 */
[----:B------:R-:W-:Y:S02]  /*6490*/  LEA R44, P4, R32, R86, 0x1 ;  /* 0x00000056202c7211 */ /* 0x000fe400078808ff */
[----:B------:R-:W-:Y:S02]  /*64a0*/  SEL R114, R108, R114, !P6 ;  /* 0x000000726c727207 */ /* 0x000fe40007000000 */
[----:B------:R-:W-:Y:S02]  /*64b0*/  LEA.HI.X R45, R32, R87, R33, 0x1, P4 ;  /* 0x00000057202d7211 */ /* 0x000fe400020f0c21 */
[----:B------:R-:W-:Y:S02]  /*64c0*/  SHF.R.S32.HI R33, RZ, 0x1f, R114 ;  /* 0x0000001fff217819 */ /* 0x000fe40000011472 */
[----:B------:R-:W-:-:S02]  /*64d0*/  ISETP.GE.AND P4, PT, R4, R107, PT ;  /* 0x0000006b0400720c */ /* 0x000fc40003f86270 */
[----:B------:R-:W-:-:S04]  /*64e0*/  LEA.HI R33, R33, R114, RZ, 0x4 ;  /* 0x0000007221217211 */ /* 0x000fc800078f20ff */
[----:B------:R-:W-:-:S04]  /*64f0*/  SHF.R.S32.HI R33, RZ, 0x4, R33 ;  /* 0x00000004ff217819 */ /* 0x000fc80000011421 */
[----:B------:R-:W-:-:S04]  /*6500*/  LEA.HI.SX32 R33, R74, R33, 0x1d ;  /* 0x000000214a217211 */ /* 0x000fc800078feaff */
[----:B------:R-:W-:Y:S01]  /*6510*/  SHF.R.S32.HI R32, RZ, 0x1f, R33 ;  /* 0x0000001fff207819 */ /* 0x000fe20000011421 */
[----:B------:R-:W-:-:S03]  /*6520*/  IMAD.SHL.U32 R46, R33, 0x8, RZ ;  /* 0x00000008212e7824 */ /* 0x000fc600078e00ff */
[----:B------:R-:W-:-:S05]  /*6530*/  LEA.HI R33, R32, R33, RZ, 0x2 ;  /* 0x0000002120217211 */ /* 0x000fca00078f10ff */
[----:B------:R-:W-:-:S05]  /*6540*/  IMAD.SHL.U32 R33, R33, 0x400, RZ ;  /* 0x0000040021217824 */ /* 0x000fca00078e00ff */
[----:B------:R-:W-:Y:S02]  /*6550*/  LOP3.LUT R33, R33, 0x7ffff000, RZ, 0xc0, !PT ;  /* 0x7ffff00021217812 */ /* 0x000fe400078ec0ff */
[----:B--2---:R-:W-:-:S04]  /*6560*/  LOP3.LUT R32, R36, 0x18, R46, 0xf8, !PT ;  /* 0x0000001824207812 */ /* 0x004fc800078ef82e */
[----:B---3--:R-:W-:-:S04]  /*6570*/  LOP3.LUT R32, R32, R35, RZ, 0x3c, !PT ;  /* 0x0000002320207212 */ /* 0x008fc800078e3cff */
[----:B----4-:R-:W-:Y:S01]  /*6580*/  IADD3 R32, R32, R33, R34 ;  /* 0x0000002120207210 */ /* 0x010fe20007ffe022 */
[----:B------:R-:W-:-:S04]  /*6590*/  IMAD R33, R17, 0x3000, R103 ;  /* 0x0000300011217824 */ /* 0x000fc800078e0267 */
[----:B------:R-:W-:Y:S02]  /*65a0*/  IMAD R35, R17, 0x3000, R32 ;  /* 0x0000300011237824 */ /* 0x000fe400078e0220 */
[--C-:B------:R-:W-:Y:S02]  /*65b0*/  IMAD R33, R33, 0x2, R2.reuse ;  /* 0x0000000221217824 */ /* 0x100fe400078e0202 */
[----:B------:R-:W-:-:S04]  /*65c0*/  IMAD R36, R35, 0x2, R2 ;  /* 0x0000000223247824 */ /* 0x000fc800078e0202 */
[----:B------:R-:W1:Y:S04]  /*65d0*/  LDS.128 R32, [R33+0x15400] ;  /* 0x0154000021207984 */ /* 0x000e680000000c00 */
[----:B------:R-:W2:Y:S01]  /*65e0*/  LDS.128 R36, [R36+0x15400] ;  /* 0x0154000024247984 */ /* 0x000ea20000000c00 */
[----:B------:R-:W-:Y:S05]  /*65f0*/  @P4 BRA `(.L_x_1443) ;  /* 0x0000000400744947 */ /* 0x000fea0003800000 */
[----:B------:R-:W-:Y:S01]  /*6600*/  SHF.R.U64 R28, R28, 0x10, R29 ;  /* 0x000000101c1c7819 */ /* 0x000fe2000000121d */
[----:B--2---:R-:W-:Y:S01]  /*6610*/  IMAD.U32 R49, R37, 0x10000, RZ ;  /* 0x0001000025317824 */ /* 0x004fe200078e00ff */
[----:B------:R-:W-:Y:S02]  /*6620*/  SHF.R.U32.HI R47, RZ, 0x10, R41 ;  /* 0x00000010ff2f7819 */ /* 0x000fe40000011629 */
[----:B------:R-:W-:Y:S02]  /*6630*/  SHF.R.U32.HI R29, RZ, 0x10, R29 ;  /* 0x00000010ff1d7819 */ /* 0x000fe4000001161d */
[----:B------:R-:W-:Y:S02]  /*6640*/  PRMT R47, R124, 0x5432, R47 ;  /* 0x000054327c2f7816 */ /* 0x000fe4000000002f */
[----:B------:R-:W-:Y:S02]  /*6650*/  PRMT R29, R122, 0x5432, R29 ;  /* 0x000054327a1d7816 */ /* 0x000fe4000000001d */
[----:B------:R-:W-:Y:S01]  /*6660*/  SHF.R.U64 R41, R40, 0x10, R41 ;  /* 0x0000001028297819 */ /* 0x000fe20000001229 */
[----:B------:R-:W-:Y:S01]  /*6670*/  IMAD.U32 R48, R47, 0x10000, RZ ;  /* 0x000100002f307824 */ /* 0x000fe200078e00ff */
[--C-:B------:R-:W-:Y:S01]  /*6680*/  SHF.R.U64 R40, R42, 0x10, R43.reuse ;  /* 0x000000102a287819 */ /* 0x100fe2000000122b */
[----:B------:R-:W-:Y:S01]  /*6690*/  IMAD.U32 R50, R29, 0x10000, RZ ;  /* 0x000100001d327824 */ /* 0x000fe200078e00ff */
[----:B------:R-:W-:Y:S01]  /*66a0*/  SHF.R.U32.HI R42, RZ, 0x10, R43 ;  /* 0x00000010ff2a7819 */ /* 0x000fe2000001162b */
[----:B------:R-:W-:Y:S01]  /*66b0*/  FMUL.FTZ R51, R49, R48 ;  /* 0x0000003031337220 */ /* 0x000fe20000410000 */
[----:B-1----:R-:W-:-:S02]  /*66c0*/  IMAD.U32 R43, R33, 0x10000, RZ ;  /* 0x00010000212b7824 */ /* 0x002fc400078e00ff */
[-C--:B------:R-:W-:Y:S01]  /*66d0*/  FMUL.FTZ R49, R49, R50.reuse ;  /* 0x0000003231317220 */ /* 0x080fe20000410000 */
[----:B------:R-:W-:Y:S01]  /*66e0*/  LOP3.LUT R47, R47, 0xffff0000, RZ, 0xc0, !PT ;  /* 0xffff00002f2f7812 */ /* 0x000fe200078ec0ff */
[C---:B------:R-:W-:Y:S02]  /*66f0*/  FFMA.FTZ R51, R43.reuse, R50, -R51 ;  /* 0x000000322b337223 */ /* 0x040fe40000010833 */
[----:B------:R-:W-:Y:S01]  /*6700*/  FFMA.FTZ R49, R43, R48, R49 ;  /* 0x000000302b317223 */ /* 0x000fe20000010031 */
[----:B------:R-:W-:Y:S01]  /*6710*/  LOP3.LUT R43, R37, 0xffff0000, RZ, 0xc0, !PT ;  /* 0xffff0000252b7812 */ /* 0x000fe200078ec0ff */
[----:B------:R-:W-:Y:S01]  /*6720*/  IMAD.U32 R48, R39, 0x10000, RZ ;  /* 0x0001000027307824 */ /* 0x000fe200078e00ff */
[----:B------:R-:W-:Y:S02]  /*6730*/  LOP3.LUT R29, R29, 0xffff0000, RZ, 0xc0, !PT ;  /* 0xffff00001d1d7812 */ /* 0x000fe400078ec0ff */
[----:B------:R-:W-:Y:S01]  /*6740*/  LOP3.LUT R33, R33, 0xffff0000, RZ, 0xc0, !PT ;  /* 0xffff000021217812 */ /* 0x000fe200078ec0ff */
[C---:B------:R-:W-:Y:S01]  /*6750*/  FMUL.FTZ R37, R43.reuse, R47 ;  /* 0x0000002f2b257220 */ /* 0x040fe20000410000 */
[--C-:B------:R-:W-:Y:S01]  /*6760*/  SHF.R.U64 R30, R30, 0x10, R31.reuse ;  /* 0x000000101e1e7819 */ /* 0x100fe2000000121f */
[-C--:B------:R-:W-:Y:S01]  /*6770*/  FMUL.FTZ R43, R43, R29.reuse ;  /* 0x0000001d2b2b7220 */ /* 0x080fe20000410000 */
[----:B------:R-:W-:Y:S01]  /*6780*/  SHF.R.U32.HI R31, RZ, 0x10, R31 ;  /* 0x00000010ff1f7819 */ /* 0x000fe2000001161f */
[C---:B------:R-:W-:Y:S01]  /*6790*/  FFMA.FTZ R37, R33.reuse, R29, -R37 ;  /* 0x0000001d21257223 */ /* 0x040fe20000010825 */
[----:B------:R-:W-:Y:S01]  /*67a0*/  PRMT R41, R124, 0x5410, R41 ;  /* 0x000054107c297816 */ /* 0x000fe20000000029 */
[----:B------:R-:W-:Y:S01]  /*67b0*/  FFMA.FTZ R43, R33, R47, R43 ;  /* 0x0000002f212b7223 */ /* 0x000fe2000001002b */
[----:B------:R-:W-:Y:S01]  /*67c0*/  PRMT R47, R123, 0x5432, R42 ;  /* 0x000054327b2f7816 */ /* 0x000fe2000000002a */
[----:B------:R-:W-:Y:S01]  /*67d0*/  IMAD.U32 R33, R35, 0x10000, RZ ;  /* 0x0001000023217824 */ /* 0x000fe200078e00ff */
[----:B------:R-:W-:-:S02]  /*67e0*/  PRMT R31, R121, 0x5432, R31 ;  /* 0x00005432791f7816 */ /* 0x000fc4000000001f */
[----:B------:R-:W-:Y:S01]  /*67f0*/  PRMT R28, R122, 0x5410, R28 ;  /* 0x000054107a1c7816 */ /* 0x000fe2000000001c */
[C---:B------:R-:W-:Y:S01]  /*6800*/  IMAD.U32 R29, R47.reuse, 0x10000, RZ ;  /* 0x000100002f1d7824 */ /* 0x040fe200078e00ff */
[----:B------:R-:W-:Y:S01]  /*6810*/  LOP3.LUT R47, R47, 0xffff0000, RZ, 0xc0, !PT ;  /* 0xffff00002f2f7812 */ /* 0x000fe200078ec0ff */
[C---:B------:R-:W-:Y:S01]  /*6820*/  IMAD.U32 R42, R31.reuse, 0x10000, RZ ;  /* 0x000100001f2a7824 */ /* 0x040fe200078e00ff */
[----:B------:R-:W-:Y:S01]  /*6830*/  LOP3.LUT R31, R31, 0xffff0000, RZ, 0xc0, !PT ;  /* 0xffff00001f1f7812 */ /* 0x000fe200078ec0ff */
[C---:B------:R-:W-:Y:S01]  /*6840*/  FMUL.FTZ R50, R48.reuse, R29 ;  /* 0x0000001d30327220 */ /* 0x040fe20000410000 */
[----:B------:R-:W-:Y:S01]  /*6850*/  PRMT R123, R123, 0x5410, R40 ;  /* 0x000054107b7b7816 */ /* 0x000fe20000000028 */
[-C--:B------:R-:W-:Y:S01]  /*6860*/  FMUL.FTZ R48, R48, R42.reuse ;  /* 0x0000002a30307220 */ /* 0x080fe20000410000 */
[----:B------:R-:W-:Y:S01]  /*6870*/  PRMT R121, R121, 0x5410, R30 ;  /* 0x0000541079797816 */ /* 0x000fe2000000001e */
[----:B------:R-:W-:Y:S01]  /*6880*/  FFMA.FTZ R42, R33, R42, -R50 ;  /* 0x0000002a212a7223 */ /* 0x000fe20000010832 */
[----:B------:R-:W-:-:S02]  /*6890*/  IMAD.U32 R30, R38, 0x10000, RZ ;  /* 0x00010000261e7824 */ /* 0x000fc400078e00ff */
[----:B------:R-:W-:Y:S01]  /*68a0*/  FFMA.FTZ R33, R33, R29, R48 ;  /* 0x0000001d21217223 */ /* 0x000fe20000010030 */
[----:B------:R-:W-:Y:S02]  /*68b0*/  LOP3.LUT R48, R39, 0xffff0000, RZ, 0xc0, !PT ;  /* 0xffff000027307812 */ /* 0x000fe400078ec0ff */
[----:B------:R-:W-:Y:S02]  /*68c0*/  LOP3.LUT R29, R35, 0xffff0000, RZ, 0xc0, !PT ;  /* 0xffff0000231d7812 */ /* 0x000fe400078ec0ff */
[----:B------:R-:W-:Y:S01]  /*68d0*/  LOP3.LUT R38, R38, 0xffff0000, RZ, 0xc0, !PT ;  /* 0xffff000026267812 */ /* 0x000fe200078ec0ff */
[C---:B------:R-:W-:Y:S01]  /*68e0*/  FMUL.FTZ R39, R48.reuse, R47 ;  /* 0x0000002f30277220 */ /* 0x040fe20000410000 */
[----:B------:R-:W-:Y:S01]  /*68f0*/  FMUL.FTZ R35, R48, R31 ;  /* 0x0000001f30237220 */ /* 0x000fe20000410000 */
[----:B------:R-:W-:Y:S01]  /*6900*/  IMAD.U32 R48, R28, 0x10000, RZ ;  /* 0x000100001c307824 */ /* 0x000fe200078e00ff */
[----:B------:R-:W-:Y:S01]  /*6910*/  F2FP.BF16.F32.PACK_AB R37, R37, R51 ;  /* 0x000000332525723e */ /* 0x000fe200000010ff */
[C---:B------:R-:W-:Y:S01]  /*6920*/  FFMA.FTZ R31, R29.reuse, R31, -R39 ;  /* 0x0000001f1d1f7223 */ /* 0x040fe20000010827 */
[----:B------:R-:W-:Y:S01]  /*6930*/  FFMA.FTZ R29, R29, R47, R35 ;  /* 0x0000002f1d1d7223 */ /* 0x000fe20000010023 */
[C---:B------:R-:W-:Y:S01]  /*6940*/  IMAD.U32 R47, R36.reuse, 0x10000, RZ ;  /* 0x00010000242f7824 */ /* 0x040fe200078e00ff */
[----:B------:R-:W-:Y:S01]  /*6950*/  LOP3.LUT R36, R36, 0xffff0000, RZ, 0xc0, !PT ;  /* 0xffff000024247812 */ /* 0x000fe200078ec0ff */
[C---:B------:R-:W-:Y:S01]  /*6960*/  IMAD.U32 R39, R41.reuse, 0x10000, RZ ;  /* 0x0001000029277824 */ /* 0x040fe200078e00ff */
[----:B------:R-:W-:Y:S01]  /*6970*/  LOP3.LUT R41, R41, 0xffff0000, RZ, 0xc0, !PT ;  /* 0xffff000029297812 */ /* 0x000fe200078ec0ff */
[C---:B------:R-:W-:Y:S01]  /*6980*/  IMAD.U32 R35, R32.reuse, 0x10000, RZ ;  /* 0x0001000020237824 */ /* 0x040fe200078e00ff */
[----:B------:R-:W-:Y:S01]  /*6990*/  LOP3.LUT R32, R32, 0xffff0000, RZ, 0xc0, !PT ;  /* 0xffff000020207812 */ /* 0x000fe200078ec0ff */
[C---:B------:R-:W-:Y:S01]  /*69a0*/  FMUL.FTZ R50, R47.reuse, R39 ;  /* 0x000000272f327220 */ /* 0x040fe20000410000 */
[----:B------:R-:W-:Y:S01]  /*69b0*/  FMUL.FTZ R47, R47, R48 ;  /* 0x000000302f2f7220 */ /* 0x000fe20000410000 */
[----:B------:R-:W-:-:S02]  /*69c0*/  F2FP.BF16.F32.PACK_AB R31, R31, R42 ;  /* 0x0000002a1f1f723e */ /* 0x000fc400000010ff */
[C---:B------:R-:W-:Y:S01]  /*69d0*/  FFMA.FTZ R50, R35.reuse, R48, -R50 ;  /* 0x0000003023327223 */ /* 0x040fe20000010832 */
[----:B------:R-:W-:Y:S01]  /*69e0*/  FFMA.FTZ R47, R35, R39, R47 ;  /* 0x00000027232f7223 */ /* 0x000fe2000001002f */
[----:B------:R-:W-:Y:S01]  /*69f0*/  LOP3.LUT R35, R28, 0xffff0000, RZ, 0xc0, !PT ;  /* 0xffff00001c237812 */ /* 0x000fe200078ec0ff */
[----:B------:R-:W-:Y:S01]  /*6a00*/  FMUL.FTZ R39, R36, R41 ;  /* 0x0000002924277220 */ /* 0x000fe20000410000 */
[C---:B------:R-:W-:Y:S01]  /*6a10*/  IMAD.U32 R28, R34.reuse, 0x10000, RZ ;  /* 0x00010000221c7824 */ /* 0x040fe200078e00ff */
[----:B------:R-:W-:Y:S02]  /*6a20*/  LOP3.LUT R34, R34, 0xffff0000, RZ, 0xc0, !PT ;  /* 0xffff000022227812 */ /* 0x000fe400078ec0ff */
[-C--:B------:R-:W-:Y:S01]  /*6a30*/  FMUL.FTZ R36, R36, R35.reuse ;  /* 0x0000002324247220 */ /* 0x080fe20000410000 */
[C---:B------:R-:W-:Y:S01]  /*6a40*/  FFMA.FTZ R39, R32.reuse, R35, -R39 ;  /* 0x0000002320277223 */ /* 0x040fe20000010827 */
[C---:B------:R-:W-:Y:S01]  /*6a50*/  IMAD.U32 R35, R123.reuse, 0x10000, RZ ;  /* 0x000100007b237824 */ /* 0x040fe200078e00ff */
[----:B------:R-:W-:Y:S01]  /*6a60*/  LOP3.LUT R123, R123, 0xffff0000, RZ, 0xc0, !PT ;  /* 0xffff00007b7b7812 */ /* 0x000fe200078ec0ff */
[----:B------:R-:W-:Y:S01]  /*6a70*/  FFMA.FTZ R36, R32, R41, R36 ;  /* 0x0000002920247223 */ /* 0x000fe20000010024 */
[----:B------:R-:W-:-:S02]  /*6a80*/  IMAD.U32 R41, R121, 0x10000, RZ ;  /* 0x0001000079297824 */ /* 0x000fc400078e00ff */
[C---:B------:R-:W-:Y:S01]  /*6a90*/  FMUL.FTZ R53, R30.reuse, R35 ;  /* 0x000000231e357220 */ /* 0x040fe20000410000 */
[----:B------:R-:W-:Y:S01]  /*6aa0*/  F2FP.BF16.F32.PACK_AB R43, R43, R49 ;  /* 0x000000312b2b723e */ /* 0x000fe200000010ff */
[-C--:B------:R-:W-:Y:S02]  /*6ab0*/  FMUL.FTZ R30, R30, R41.reuse ;  /* 0x000000291e1e7220 */ /* 0x080fe40000410000 */
[----:B------:R-:W-:Y:S01]  /*6ac0*/  FFMA.FTZ R32, R28, R41, -R53 ;  /* 0x000000291c207223 */ /* 0x000fe20000010835 */
[----:B------:R-:W-:Y:S01]  /*6ad0*/  FMUL.FTZ R41, R38, R123 ;  /* 0x0000007b26297220 */ /* 0x000fe20000410000 */
[----:B------:R-:W-:Y:S01]  /*6ae0*/  F2FP.BF16.F32.PACK_AB R29, R29, R33 ;  /* 0x000000211d1d723e */ /* 0x000fe200000010ff */
[----:B------:R-:W-:Y:S01]  /*6af0*/  FFMA.FTZ R30, R28, R35, R30 ;  /* 0x000000231c1e7223 */ /* 0x000fe2000001001e */
[----:B------:R-:W-:Y:S01]  /*6b00*/  LOP3.LUT R35, R121, 0xffff0000, RZ, 0xc0, !PT ;  /* 0xffff000079237812 */ /* 0x000fe200078ec0ff */
[----:B------:R-:W-:Y:S01]  /*6b10*/  IMAD.MOV.U32 R33, RZ, RZ, R37 ;  /* 0x000000ffff217224 */ /* 0x000fe200078e0025 */
[----:B------:R-:W-:Y:S01]  /*6b20*/  F2FP.BF16.F32.PACK_AB R50, R39, R50 ;  /* 0x000000322732723e */ /* 0x000fe200000010ff */
[----:B------:R-:W-:Y:S01]  /*6b30*/  IMAD.MOV.U32 R37, RZ, RZ, R43 ;  /* 0x000000ffff257224 */ /* 0x000fe200078e002b */
[----:B------:R-:W-:Y:S01]  /*6b40*/  F2FP.BF16.F32.PACK_AB R36, R36, R47 ;  /* 0x0000002f2424723e */ /* 0x000fe200000010ff */
[-C--:B------:R-:W-:Y:S01]  /*6b50*/  FMUL.FTZ R38, R38, R35.reuse ;  /* 0x0000002326267220 */ /* 0x080fe20000410000 */
[----:B------:R-:W-:Y:S01]  /*6b60*/  FFMA.FTZ R35, R34, R35, -R41 ;  /* 0x0000002322237223 */ /* 0x000fe20000010829 */
[----:B------:R-:W-:-:S02]  /*6b70*/  IMAD.MOV.U32 R39, RZ, RZ, R29 ;  /* 0x000000ffff277224 */ /* 0x000fc400078e001d */
[----:B------:R-:W-:Y:S02]  /*6b80*/  FFMA.FTZ R123, R34, R123, R38 ;  /* 0x0000007b227b7223 */ /* 0x000fe40000010026 */
[----:B------:R-:W-:Y:S01]  /*6b90*/  F2FP.BF16.F32.PACK_AB R34, R35, R32 ;  /* 0x000000202322723e */ /* 0x000fe200000010ff */
[----:B------:R-:W-:Y:S02]  /*6ba0*/  IMAD.MOV.U32 R32, RZ, RZ, R50 ;  /* 0x000000ffff207224 */ /* 0x000fe400078e0032 */
[----:B------:R-:W-:Y:S01]  /*6bb0*/  F2FP.BF16.F32.PACK_AB R38, R123, R30 ;  /* 0x0000001e7b26723e */ /* 0x000fe200000010ff */
[----:B------:R-:W-:-:S07]  /*6bc0*/  IMAD.MOV.U32 R35, RZ, RZ, R31 ;  /* 0x000000ffff237224 */ /* 0x000fce00078e001f */
.L_x_1443:
[----:B------:R-:W-:Y:S05]  /*6bd0*/  BSYNC B1 ;  /* 0x0000000000017941 */ /* 0x000fea0003800000 */
.L_x_1442:
        /* <DEDUP_REMOVED lines=10> */
.L_x_1399:
[----:B------:R-:W-:-:S06]  /*6c80*/  UISETP.NE.AND UP0, UPT, UR37, 0x3, UPT ;  /* 0x000000032500788c */ /* 0x000fcc000bf05270 */
[----:B------:R-:W-:-:S13]  /*6c90*/  PLOP3.LUT P3, PT, PT, PT, UP0, 0x80, 0x0 ;  /* 0x000000000000781c */ /* 0x000fda0003f6f008 */
[----:B------:R-:W-:Y:S05]  /*6ca0*/  @!P3 BRA `(.L_x_1444) ;  /* 0x000000000004b947 */ /* 0x000fea0003800000 */
[----:B------:R-:W-:Y:S01]  /*6cb0*/  BPT.TRAP 0x1 ;  /* 0x000000040000795c */ /* 0x000fe20000300000 */
.L_x_1444:
[----:B------:R-:W-:Y:S01]  /*6cc0*/  IMAD R14, R17, 0x8, R2 ;  /* 0x00000008110e7824 */ /* 0x000fe200078e0202 */
[----:B------:R-:W-:Y:S01]  /*6cd0*/  SHF.L.U32 R85, R154, 0x1f, RZ ;  /* 0x0000001f9a557819 */ /* 0x000fe200000006ff */
[----:B------:R-:W-:Y:S01]  /*6ce0*/  IMAD R84, R25, -0x80, R24 ;  /* 0xffffff8019547824 */ /* 0x000fe200078e0218 */
[----:B------:R-:W-:Y:S02]  /*6cf0*/  BSSY B1, `(.L_x_1445) ;  /* 0x0000004000017945 */ /* 0x000fe40003800000 */
[----:B------:R-:W0:Y:S02]  /*6d00*/  SYNCS.PHASECHK.TRANS64.TRYWAIT P4, [R14+URZ+0x2d890], R85 ;  /* 0x02d890550e0075a7 */ /* 0x000e24000808017f */
[----:B------:R-:W-:Y:S01]  /*6d10*/  VIMNMX R84, R84, 0x80, PT ;  /* 0x0000008054547848 */ /* 0x000fe20003fe0100 */
[----:B0-----:R-:W-:Y:S06]  /*6d20*/  @!P4 BRA `(.L_x_1446) ;  /* 0x000002000070c947 */ /* 0x001fec0003800000 */
.L_x_1782:
[----:B------:R-:W-:Y:S05]  /*6d30*/  BSYNC B1 ;  /* 0x0000000000017941 */ /* 0x000fea0003800000 */
.L_x_1445:
        /* <DEDUP_REMOVED lines=20> */
.L_x_1406:
[----:B------:R-:W-:Y:S05]  /*6e80*/  BSYNC B0 ;  /* 0x0000000000007941 */ /* 0x000fea0003800000 */
.L_x_1398:
        /* <DEDUP_REMOVED lines=17> */
.L_x_1448:
[----:B------:R-:W-:Y:S05]  /*6fa0*/  BSYNC B0 ;  /* 0x0000000000007941 */ /* 0x000fea0003800000 */
.L_x_1447:
[----:B------:R-:W2:Y:S01]  /*6fb0*/  SYNCS.PHASECHK.TRANS64.TRYWAIT P3, [R14+URZ+0x2d8b0], R85 ;  /* 0x02d8b0550e0075a7 */ /* 0x000ea2000806017f */
[----:B------:R-:W-:Y:S04]  /*6fc0*/  BSSY B0, `(.L_x_1449) ;  /* 0x0000002000007945 */ /* 0x000fe80003800000 */
[----:B--2---:R-:W-:Y:S05]  /*6fd0*/  @!P3 BRA `(.L_x_1450) ;  /* 0x000001fc00d8b947 */ /* 0x004fea0003800000 */
.L_x_1783:
[----:B------:R-:W-:Y:S05]  /*6fe0*/  BSYNC B0 ;  /* 0x0000000000007941 */ /* 0x000fea0003800000 */
.L_x_1449:
        /* <DEDUP_REMOVED lines=33> */
.L_x_1452:
[----:B------:R-:W-:Y:S05]  /*7200*/  BSYNC B0 ;  /* 0x0000000000007941 */ /* 0x000fea0003800000 */
.L_x_1451:
        /* <DEDUP_REMOVED lines=21> */
.L_x_1393:
[----:B------:R-:W2:Y:S01]  /*7360*/  LDL R8, [R1+0x18] ;  /* 0x0000180001087983 */ /* 0x000ea20000100800 */
[----:B------:R-:W1:Y:S01]  /*7370*/  LDC R0, c[0x0][0x448] ;  /* 0x00011200ff007b82 */ /* 0x000e620000000800 */
[----:B------:R-:W-:-:S07]  /*7380*/  IADD3 R7, R139, 0x1, -R138 ;  /* 0x000000018b077810 */ /* 0x000fce0007ffe88a */
[----:B------:R-:W3:Y:S01]  /*7390*/  LDC.64 R4, c[0x0][0x9e0] ;  /* 0x00027800ff047b82 */ /* 0x000ee20000000a00 */
[----:B-1----:R-:W-:Y:S02]  /*73a0*/  ISETP.NE.AND P1, PT, R0, 0x1, PT ;  /* 0x000000010000780c */ /* 0x002fe40003f25270 */
[----:B---3--:R-:W-:-:S11]  /*73b0*/  ISETP.GE.AND P2, PT, R5, 0x1, PT ;  /* 0x000000010500780c */ /* 0x008fd60003f46270 */
[----:B------:R-:W1:Y:S08]  /*73c0*/  @P1 LDC R3, c[0x0][0x44c] ;  /* 0x00011300ff031b82 */ /* 0x000e700000000800 */
[----:B------:R-:W3:Y:S01]  /*73d0*/  @P1 LDC R6, c[0x0][0x450] ;  /* 0x00011400ff061b82 */ /* 0x000ee20000000800 */
[----:B--2---:R-:W-:-:S04]  /*73e0*/  VIADD R0, R8, 0xbf ;  /* 0x000000bf08007836 */ /* 0x004fc80000000000 */
[----:B-1----:R-:W-:-:S05]  /*73f0*/  @P1 IMAD.HI.U32 R3, R0, R3, RZ ;  /* 0x0000000300031227 */ /* 0x002fca00078e00ff */
[----:B---3--:R-:W-:-:S05]  /*7400*/  @P1 SHF.R.U32.HI R0, RZ, R6, R3 ;  /* 0x00000006ff001219 */ /* 0x008fca0000011603 */
[----:B------:R-:W-:Y:S01]  /*7410*/  IMAD.IADD R3, R7, 0x1, R0 ;  /* 0x0000000107037824 */ /* 0x000fe200078e0200 */
[----:B------:R-:W-:Y:S06]  /*7420*/  @P0 BRA `(.L_x_1454) ;  /* 0x00000000000c0947 */ /* 0x000fec0003800000 */
[----:B------:R-:W1:Y:S01]  /*7430*/  FENCE.VIEW.ASYNC.G ;  /* 0x00000000000073c6 */ /* 0x000e620000000100 */
[----:B------:R-:W-:Y:S05]  /*7440*/  WARPSYNC.ALL ;  /* 0x0000000000007948 */ /* 0x000fea0003800000 */
[----:B-1----:R-:W-:Y:S06]  /*7450*/  BAR.ARV 0xc, 0x200 ;  /* 0x0308000000007b1d */ /* 0x002fec0000002000 */
.L_x_1454:
[----:B------:R-:W-:Y:S01]  /*7460*/  IMAD.IADD R4, R3, 0x1, R4 ;  /* 0x0000000103047824 */ /* 0x000fe200078e0204 */
[----:B------:R-:W-:Y:S06]  /*7470*/  @!P2 BRA `(.L_x_1455) ;  /* 0x000000000048a947 */ /* 0x000fec0003800000 */
[C---:B------:R-:W-:Y:S01]  /*7480*/  ISETP.GT.AND P0, PT, R3.reuse, RZ, PT ;  /* 0x000000ff0300720c */ /* 0x040fe20003f04270 */
[----:B------:R-:W-:Y:S01]  /*7490*/  BSSY B0, `(.L_x_1456) ;  /* 0x000000e000007945 */ /* 0x000fe20003800000 */
[----:B------:R-:W-:-:S11]  /*74a0*/  VIADD R0, R3, 0xffffffff ;  /* 0xffffffff03007836 */ /* 0x000fd60000000000 */
[----:B------:R-:W-:Y:S05]  /*74b0*/  @P0 BRA `(.L_x_1457) ;  /* 0x00000000001c0947 */ /* 0x000fea0003800000 */
[----:B------:R-:W-:Y:S01]  /*74c0*/  ISETP.NE.AND P0, PT, R5, 0x1, PT ;  /* 0x000000010500780c */ /* 0x000fe20003f05270 */
[----:B------:R-:W-:-:S12]  /*74d0*/  IMAD.MOV R3, RZ, RZ, -R3 ;  /* 0x000000ffff037224 */ /* 0x000fd800078e0a03 */
[----:B------:R-:W1:Y:S02]  /*74e0*/  @P0 LDC.64 R6, c[0x0][0x9e8] ;  /* 0x00027a00ff060b82 */ /* 0x000e640000000a00 */
[----:B-1----:R-:W-:-:S05]  /*74f0*/  @P0 IMAD.HI.U32 R0, R3, R6, RZ ;  /* 0x0000000603000227 */ /* 0x002fca00078e00ff */
[----:B------:R-:W-:-:S04]  /*7500*/  @P0 SHF.R.U32.HI R3, RZ, R7, R0 ;  /* 0x00000007ff030219 */ /* 0x000fc80000011600 */
[----:B------:R-:W-:Y:S01]  /*7510*/  LOP3.LUT R0, RZ, R3, RZ, 0x33, !PT ;  /* 0x00000003ff007212 */ /* 0x000fe200078e33ff */
[----:B------:R-:W-:Y:S06]  /*7520*/  BRA `(.L_x_1458) ;  /* 0x0000000000107947 */ /* 0x000fec0003800000 */
.L_x_1457:
[----:B------:R-:W-:-:S13]  /*7530*/  ISETP.NE.AND P0, PT, R5, 0x1, PT ;  /* 0x000000010500780c */ /* 0x000fda0003f05270 */
[----:B------:R-:W1:Y:S02]  /*7540*/  @P0 LDC.64 R6, c[0x0][0x9e8] ;  /* 0x00027a00ff060b82 */ /* 0x000e640000000a00 */
[----:B-1----:R-:W-:-:S05]  /*7550*/  @P0 IMAD.HI.U32 R6, R0, R6, RZ ;  /* 0x0000000600060227 */ /* 0x002fca00078e00ff */
[----:B------:R-:W-:-:S07]  /*7560*/  @P0 SHF.R.U32.HI R0, RZ, R7, R6 ;  /* 0x00000007ff000219 */ /* 0x000fce0000011606 */
.L_x_1458:
[----:B------:R-:W-:Y:S05]  /*7570*/  BSYNC B0 ;  /* 0x0000000000007941 */ /* 0x000fea0003800000 */
.L_x_1456:
[----:B------:R-:W-:-:S05]  /*7580*/  IMAD R3, R0, R5, R5 ;  /* 0x0000000500037224 */ /* 0x000fca00078e0205 */
[----:B------:R-:W-:-:S07]  /*7590*/  VIMNMX R4, R4, R3, PT ;  /* 0x0000000304047248 */ /* 0x000fce0003fe0100 */
.L_x_1455:
[----:B------:R-:W1:Y:S01]  /*75a0*/  @P1 LDC R0, c[0x0][0x44c] ;  /* 0x00011300ff001b82 */ /* 0x000e620000000800 */
[----:B------:R-:W-:Y:S01]  /*75b0*/  VIADD R4, R4, 0x7f ;  /* 0x0000007f04047836 */ /* 0x000fe20000000000 */
[----:B------:R-:W-:-:S04]  /*75c0*/  ULDC UR4, c[0x0][0x9dc] ;  /* 0x0002770000047ab9 */ /* 0x000fc80000000800 */
[----:B------:R-:W-:Y:S02]  /*75d0*/  SHF.R.S32.HI R3, RZ, 0x1f, R4 ;  /* 0x0000001fff037819 */ /* 0x000fe40000011404 */
[----:B------:R-:W2:Y:S02]  /*75e0*/  @P1 LDC R7, c[0x0][0x450] ;  /* 0x00011400ff071b82 */ /* 0x000ea40000000800 */
[----:B------:R-:W-:-:S04]  /*75f0*/  LEA.HI R3, R3, R4, RZ, 0x7 ;  /* 0x0000000403037211 */ /* 0x000fc800078f38ff */
[----:B------:R-:W-:-:S04]  /*7600*/  SHF.R.S32.HI R3, RZ, 0x7, R3 ;  /* 0x00000007ff037819 */ /* 0x000fc80000011403 */
[----:B------:R-:W-:Y:S01]  /*7610*/  VIMNMX R9, R112, R3, PT ;  /* 0x0000000370097248 */ /* 0x000fe20003fe0100 */
[----:B-1----:R-:W-:-:S04]  /*7620*/  @P1 IMAD.HI.U32 R6, R8, R0, RZ ;  /* 0x0000000008061227 */ /* 0x002fc800078e00ff */
[----:B------:R-:W-:Y:S01]  /*7630*/  IMAD.MOV.U32 R0, RZ, RZ, R8 ;  /* 0x000000ffff007224 */ /* 0x000fe200078e0008 */
[----:B--2---:R-:W-:-:S05]  /*7640*/  @P1 SHF.R.U32.HI R0, RZ, R7, R6 ;  /* 0x00000007ff001219 */ /* 0x004fca0000011606 */
        /* <DEDUP_REMOVED lines=8> */
[----:B------:R-:W1:Y:S02]  /*76d0*/  @P0 LDC.64 R10, c[0x0][0x9e8] ;  /* 0x00027a00ff0a0b82 */ /* 0x000e640000000a00 */
[----:B-1----:R-:W-:-:S05]  /*76e0*/  @P0 IMAD.HI.U32 R0, R7, R10, RZ ;  /* 0x0000000a07000227 */ /* 0x002fca00078e00ff */
[----:B------:R-:W-:-:S04]  /*76f0*/  @P0 SHF.R.U32.HI R7, RZ, R11, R0 ;  /* 0x0000000bff070219 */ /* 0x000fc80000011600 */
[----:B------:R-:W-:Y:S01]  /*7700*/  LOP3.LUT R0, RZ, R7, RZ, 0x33, !PT ;  /* 0x00000007ff007212 */ /* 0x000fe200078e33ff */
[----:B------:R-:W-:Y:S06]  /*7710*/  BRA `(.L_x_1462) ;  /* 0x0000000000107947 */ /* 0x000fec0003800000 */
.L_x_1461:
[----:B------:R-:W-:-:S13]  /*7720*/  ISETP.NE.AND P0, PT, R5, 0x1, PT ;  /* 0x000000010500780c */ /* 0x000fda0003f05270 */
[----:B------:R-:W1:Y:S02]  /*7730*/  @P0 LDC.64 R6, c[0x0][0x9e8] ;  /* 0x00027a00ff060b82 */ /* 0x000e640000000a00 */
[----:B-1----:R-:W-:-:S05]  /*7740*/  @P0 IMAD.HI.U32 R4, R0, R6, RZ ;  /* 0x0000000600040227 */ /* 0x002fca00078e00ff */
[----:B------:R-:W-:-:S07]  /*7750*/  @P0 SHF.R.U32.HI R0, RZ, R7, R4 ;  /* 0x00000007ff000219 */ /* 0x000fce0000011604 */
.L_x_1462:
[----:B------:R-:W-:Y:S05]  /*7760*/  BSYNC B0 ;  /* 0x0000000000007941 */ /* 0x000fea0003800000 */
.L_x_1460:
[----:B------:R-:W-:-:S05]  /*7770*/  IMAD R0, R0, R5, RZ ;  /* 0x0000000500007224 */ /* 0x000fca00078e02ff */
[----:B------:R-:W-:-:S07]  /*7780*/  VIMNMX R3, R3, R0, !PT ;  /* 0x0000000003037248 */ /* 0x000fce0007fe0100 */
.L_x_1459:
[----:B------:R-:W-:Y:S01]  /*7790*/  SHF.R.S32.HI R0, RZ, 0x1f, R3 ;  /* 0x0000001fff007819 */ /* 0x000fe20000011403 */
[----:B------:R-:W-:Y:S01]  /*77a0*/  BSSY B0, `(.L_x_1463) ;  /* 0x0000027000007945 */ /* 0x000fe20003800000 */
[----:B------:R-:W-:Y:S02]  /*77b0*/  IMAD.MOV.U32 R88, RZ, RZ, RZ ;  /* 0x000000ffff587224 */ /* 0x000fe400078e00ff */
[----:B------:R-:W-:-:S04]  /*77c0*/  LEA.HI R0, R0, R3, RZ, 0x7 ;  /* 0x0000000300007211 */ /* 0x000fc800078f38ff */
[----:B------:R-:W-:-:S04]  /*77d0*/  SHF.R.S32.HI R0, RZ, 0x7, R0 ;  /* 0x00000007ff007819 */ /* 0x000fc80000011400 */
[----:B------:R-:W-:-:S04]  /*77e0*/  VIMNMX R11, RZ, R0, !PT ;  /* 0x00000000ff0b7248 */ /* 0x000fc80007fe0100 */
[----:B------:R-:W-:-:S13]  /*77f0*/  ISETP.GT.AND P0, PT, R9, R11, PT ;  /* 0x0000000b0900720c */ /* 0x000fda0003f04270 */
[----:B------:R-:W-:Y:S05]  /*7800*/  @!P0 BRA `(.L_x_1464) ;  /* 0x0000000000808947 */ /* 0x000fea0003800000 */
[----:B------:R-:W2:Y:S01]  /*7810*/  LDL R4, [R1+0x50] ;  /* 0x0000500001047983 */ /* 0x000ea20000100800 */
[----:B------:R-:W-:Y:S01]  /*7820*/  ULDC UR4, c[0x0][0x9f0] ;  /* 0x00027c0000047ab9 */ /* 0x000fe20000000800 */
[----:B--2---:R-:W-:-:S04]  /*7830*/  ISETP.NE.AND P0, PT, R4, RZ, PT ;  /* 0x000000ff0400720c */ /* 0x004fc80003f05270 */
[----:B------:R-:W-:-:S04]  /*7840*/  SEL R8, R4, UR4, P0 ;  /* 0x0000000404087c07 */ /* 0x000fc80008000000 */
[-C--:B------:R-:W-:Y:S02]  /*7850*/  IABS R6, R8.reuse ;  /* 0x0000000800067213 */ /* 0x080fe40000000000 */
[----:B------:R-:W-:Y:S02]  /*7860*/  IADD3 R0, R8, -0x1, R9 ;  /* 0xffffffff08007810 */ /* 0x000fe40007ffe009 */
[----:B------:R-:W1:Y:S01]  /*7870*/  I2F.RP R3, R6 ;  /* 0x0000000600037306 */ /* 0x000e620000209400 */
[----:B------:R-:W-:Y:S02]  /*7880*/  IABS R12, R8 ;  /* 0x00000008000c7213 */ /* 0x000fe40000000000 */
[----:B------:R-:W-:-:S05]  /*7890*/  IMAD.IADD R0, R0, 0x1, -R11 ;  /* 0x0000000100007824 */ /* 0x000fca00078e0a0b */
[----:B------:R-:W-:Y:S02]  /*78a0*/  IABS R10, R0 ;  /* 0x00000000000a7213 */ /* 0x000fe40000000000 */
[----:B------:R-:W-:-:S04]  /*78b0*/  LOP3.LUT R0, R0, R8, RZ, 0x3c, !PT ;  /* 0x0000000800007212 */ /* 0x000fc800078e3cff */
[----:B------:R-:W-:Y:S01]  /*78c0*/  ISETP.GE.AND P2, PT, R0, RZ, PT ;  /* 0x000000ff0000720c */ /* 0x000fe20003f46270 */
[----:B-1----:R-:W1:Y:S02]  /*78d0*/  MUFU.RCP R3, R3 ;  /* 0x0000000300037308 */ /* 0x002e640000001000 */
[----:B-1----:R-:W-:Y:S02]  /*78e0*/  VIADD R4, R3, 0xffffffe ;  /* 0x0ffffffe03047836 */ /* 0x002fe40000000000 */
[----:B------:R-:W-:-:S04]  /*78f0*/  IMAD.MOV R3, RZ, RZ, -R12 ;  /* 0x000000ffff037224 */ /* 0x000fc800078e0a0c */
[----:B------:R1:W2:Y:S02]  /*7900*/  F2I.FTZ.U32.TRUNC.NTZ R5, R4 ;  /* 0x0000000400057305 */ /* 0x0002a4000021f000 */
[----:B-1----:R-:W-:Y:S02]  /*7910*/  IMAD.MOV.U32 R4, RZ, RZ, RZ ;  /* 0x000000ffff047224 */ /* 0x002fe400078e00ff */
[----:B--2---:R-:W-:-:S04]  /*7920*/  IMAD.MOV R7, RZ, RZ, -R5 ;  /* 0x000000ffff077224 */ /* 0x004fc800078e0a05 */
        /* <DEDUP_REMOVED lines=14> */
.L_x_1464:
[----:B------:R-:W-:Y:S05]  /*7a10*/  BSYNC B0 ;  /* 0x0000000000007941 */ /* 0x000fea0003800000 */
.L_x_1463:
[----:B------:R-:W2:Y:S01]  /*7a20*/  LDL R0, [R1+0x5c] ;  /* 0x00005c0001007983 */ /* 0x000ea20000100800 */
[----:B------:R-:W-:Y:S01]  /*7a30*/  PLOP3.LUT P0, PT, PT, PT, PT, 0x80, 0x0 ;  /* 0x000000000000781c */ /* 0x000fe20003f0f070 */
        /* <DEDUP_REMOVED lines=13> */
[----:B0-----:R-:W-:Y:S02]  /*7b10*/  CS2R R110, SRZ ;  /* 0x00000000006e7805 */ /* 0x001fe4000001ff00 */
        /* <DEDUP_REMOVED lines=10> */
[----:B--2---:R-:W-:-:S02]  /*7bc0*/  IMAD R4, R0, R88, R11 ;  /* 0x0000005800047224 */ /* 0x004fc400078e020b */
[----:B------:R-:W-:-:S03]  /*7bd0*/  IMAD.MOV.U32 R0, RZ, RZ, RZ ;  /* 0x000000ffff007224 */ /* 0x000fc600078e00ff */
[----:B------:R-:W-:Y:S01]  /*7be0*/  VIADDMNMX R88, R4, R88, R9, PT ;  /* 0x0000005804587246 */ /* 0x000fe20003800109 */
[----:B------:R0:W-:Y:S03]  /*7bf0*/  STL [R1+0x44], R4 ;  /* 0x0000440401007387 */ /* 0x0001e60000100800 */
[----:B------:R-:W-:Y:S02]  /*7c00*/  ISETP.GT.AND P1, PT, R88, R4, PT ;  /* 0x000000045800720c */ /* 0x000fe40003f24270 */
[----:B0-----:R-:W-:-:S11]  /*7c10*/  CS2R R4, SRZ ;  /* 0x0000000000047805 */ /* 0x001fd6000001ff00 */
[----:B------:R-:W-:Y:S05]  /*7c20*/  @!P1 BRA `(.L_x_1465) ;  /* 0x00000134007c9947 */ /* 0x000fea0003800000 */
        /* <DEDUP_REMOVED lines=8> */
[----:B0-----:R1:W-:Y:S02]  /*7cb0*/  STL [R1], R0 ;  /* 0x0000000001007387 */ /* 0x0013e40000100800 */
.L_x_1786:
[----:B------:R-:W1:Y:S01]  /*7cc0*/  LDL R3, [R1] ;  /* 0x0000000001037983 */ /* 0x000e620000100800 */
[----:B------:R-:W-:Y:S01]  /*7cd0*/  BSSY B6, `(.L_x_1467) ;  /* 0x0000020000067945 */ /* 0x000fe20003800000 */
[----:B-1----:R-:W-:-:S05]  /*7ce0*/  IMAD.HI R0, R3, 0x55555556, RZ ;  /* 0x5555555603007827 */ /* 0x002fca00078e02ff */
[----:B------:R-:W-:-:S05]  /*7cf0*/  LEA.HI R0, R0, R0, RZ, 0x1 ;  /* 0x0000000000007211 */ /* 0x000fca00078f08ff */
[----:B------:R-:W-:Y:S02]  /*7d00*/  IMAD R4, R0, -0x3, R3 ;  /* 0xfffffffd00047824 */ /* 0x000fe400078e0203 */
[----:B------:R-:W-:Y:S02]  /*7d10*/  VIADD R3, R2, 0x21800 ;  /* 0x0002180002037836 */ /* 0x000fe40000000000 */
[----:B------:R-:W-:Y:S01]  /*7d20*/  IMAD R0, R4, 0x1000, R2 ;  /* 0x0000100004007824 */ /* 0x000fe200078e0202 */
[----:B------:R1:W-:Y:S02]  /*7d30*/  STL [R1+0x1c], R4 ;  /* 0x00001c0401007387 */ /* 0x0003e40000100800 */
[----:B------:R-:W-:Y:S01]  /*7d40*/  LOP3.LUT P0, RZ, R3, 0x3ff, RZ, 0xc0, !PT ;  /* 0x000003ff03ff7812 */ /* 0x000fe2000780c0ff */
[----:B------:R-:W-:-:S05]  /*7d50*/  VIADD R0, R0, 0xc400 ;  /* 0x0000c40000007836 */ /* 0x000fca0000000000 */
[----:B------:R-:W-:Y:S01]  /*7d60*/  SHF.R.U32.HI R0, RZ, 0x4, R0 ;  /* 0x00000004ff007819 */ /* 0x000fe20000011600 */
[----:B-1----:R-:W-:-:S03]  /*7d70*/  IMAD R4, R4, 0x2000, R3 ;  /* 0x0000200004047824 */ /* 0x002fc600078e0203 */
[----:B------:R-:W-:Y:S02]  /*7d80*/  LOP3.LUT R44, R0, 0x3fff, RZ, 0xc0, !PT ;  /* 0x00003fff002c7812 */ /* 0x000fe400078ec0ff */
[----:B------:R-:W-:-:S04]  /*7d90*/  SHF.R.U32.HI R4, RZ, 0x4, R4 ;  /* 0x00000004ff047819 */ /* 0x000fc80000011604 */
[----:B------:R-:W-:-:S05]  /*7da0*/  LOP3.LUT R3, R4, 0x3fff, RZ, 0xc0, !PT ;  /* 0x00003fff04037812 */ /* 0x000fca00078ec0ff */
[----:B------:R1:W-:Y:S01]  /*7db0*/  STL [R1+0x3c], R3 ;  /* 0x00003c0301007387 */ /* 0x0003e20000100800 */
[----:B------:R-:W-:Y:S05]  /*7dc0*/  @!P0 BRA `(.L_x_1468) ;  /* 0x0000000000408947 */ /* 0x000fea0003800000 */
[----:B0-----:R-:W-:Y:S01]  /*7dd0*/  MOV R14, 0x0 ;  /* 0x00000000000e7802 */ /* 0x001fe20000000f00 */
        /* <DEDUP_REMOVED lines=14> */
[----:B01---5:R-:W-:Y:S05]  /*7ec0*/  CALL.ABS.NOINC R14 ;  /* 0x000000000e007343 */ /* 0x023fea0003c00000 */
.L_x_1468:
[----:B------:R-:W-:Y:S05]  /*7ed0*/  BSYNC B6 ;  /* 0x0000000000067941 */ /* 0x000fea0003800000 */
.L_x_1467:
[----:B------:R-:W-:Y:S02]  /*7ee0*/  ULDC UR4, c[0x0][0x3f4] ;  /* 0x0000fd0000047ab9 */ /* 0x000fe40000000800 */
[----:B------:R-:W-:-:S13]  /*7ef0*/  ISETP.LT.AND P0, PT, RZ, UR4, PT ;  /* 0x00000004ff007c0c */ /* 0x000fda000bf01270 */
[----:B------:R-:W-:Y:S05]  /*7f00*/  @P0 BRA `(.L_x_1469) ;  /* 0x0000000000400947 */ /* 0x000fea0003800000 */
[----:B------:R-:W2:Y:S02]  /*7f10*/  LDL R20, [R1+0x58] ;  /* 0x0000580001147983 */ /* 0x000ea40000100800 */
[----:B--2---:R-:W-:-:S04]  /*7f20*/  LEA.HI R0, R20, R20, RZ, 0x1 ;  /* 0x0000001414007211 */ /* 0x004fc800078f08ff */
[----:B------:R-:W-:-:S05]  /*7f30*/  LOP3.LUT R0, R0, 0xfffffffe, RZ, 0xc0, !PT ;  /* 0xfffffffe00007812 */ /* 0x000fca00078ec0ff */
[----:B------:R-:W-:-:S05]  /*7f40*/  IMAD.IADD R0, R20, 0x1, -R0 ;  /* 0x0000000114007824 */ /* 0x000fca00078e0a00 */
[----:B-1----:R-:W-:-:S04]  /*7f50*/  SHF.L.U32 R3, R0, 0x1f, RZ ;  /* 0x0000001f00037819 */ /* 0x002fc800000006ff */
[----:B------:R1:W2:Y:S03]  /*7f60*/  SYNCS.PHASECHK.TRANS64.TRYWAIT P0, [R2+URZ+0x2d800], R3 ;  /* 0x02d80003020075a7 */ /* 0x0002a6000800017f */
[----:B--2---:R-:W-:Y:S05]  /*7f70*/  @!P0 NANOSLEEP.SYNCS 0x989680 ;  /* 0x009896800000895d */ /* 0x004fea0003900000 */
[----:B------:R-:W2:Y:S01]  /*7f80*/  @!P0 SYNCS.PHASECHK.TRANS64 P0, [R2+URZ+0x2d800], R3 ;  /* 0x02d80003020085a7 */ /* 0x000ea2000800007f */
[----:B------:R-:W-:Y:S04]  /*7f90*/  BSSY B0, `(.L_x_1470) ;  /* 0x0000006000007945 */ /* 0x000fe80003800000 */
[----:B--2---:R-:W-:Y:S05]  /*7fa0*/  @P0 BRA `(.L_x_1471) ;  /* 0x0000000000100947 */ /* 0x004fea0003800000 */
.L_x_1472:
[----:B--2---:R2:W3:Y:S02]  /*7fb0*/  SYNCS.PHASECHK.TRANS64.TRYWAIT P0, [R2+URZ+0x2d800], R3 ;  /* 0x02d80003020075a7 */ /* 0x0044e4000800017f */
[----:B---3--:R-:W-:Y:S05]  /*7fc0*/  @!P0 NANOSLEEP.SYNCS 0x989680 ;  /* 0x009896800000895d */ /* 0x008fea0003900000 */
[----:B------:R-:W3:Y:S02]  /*7fd0*/  @!P0 SYNCS.PHASECHK.TRANS64 P0, [R2+URZ+0x2d800], R3 ;  /* 0x02d80003020085a7 */ /* 0x000ee4000800007f */
[----:B---3--:R-:W-:Y:S05]  /*7fe0*/  @!P0 BRA `(.L_x_1472) ;  /* 0xfffffffc00f08947 */ /* 0x008fea000383ffff */
.L_x_1471:
[----:B------:R-:W-:Y:S05]  /*7ff0*/  BSYNC B0 ;  /* 0x0000000000007941 */ /* 0x000fea0003800000 */
.L_x_1470:
[----:B------:R-:W-:Y:S05]  /*8000*/  BRA `(.L_x_1473) ;  /* 0x0000004000787947 */ /* 0x000fea0003800000 */
.L_x_1469:
[----:B------:R-:W-:Y:S01]  /*8010*/  ULOP3.LUT UP0, URZ, UR40, 0x1bf, URZ, 0xc0, !UPT ;  /* 0x000001bf283f7892 */ /* 0x000fe2000f80c03f */
[----:B-----5:R-:W-:Y:S01]  /*8020*/  SHF.R.S32.HI R0, RZ, 0x1f, R106 ;  /* 0x0000001fff007819 */ /* 0x020fe2000001146a */
[----:B------:R-:W-:Y:S01]  /*8030*/  ULDC.64 UR4, c[0x0][0x3f8] ;  /* 0x0000fe0000047ab9 */ /* 0x000fe20000000a00 */
[----:B------:R-:W-:Y:S01]  /*8040*/  ULDC.64 UR6, c[0x0][0x408] ;  /* 0x0001020000067ab9 */ /* 0x000fe20000000a00 */
[----:B------:R-:W-:Y:S02]  /*8050*/  IMAD.WIDE.U32 R24, R106, UR4, RZ ;  /* 0x000000046a187c25 */ /* 0x000fe4000f8e00ff */
[----:B------:R-:W-:Y:S02]  /*8060*/  PLOP3.LUT P0, PT, PT, PT, UP0, 0x80, 0x0 ;  /* 0x000000000000781c */ /* 0x000fe40003f0f008 */
[C---:B-1----:R-:W-:Y:S02]  /*8070*/  IMAD R3, R0.reuse, UR4, RZ ;  /* 0x0000000400037c24 */ /* 0x042fe4000f8e02ff */
[----:B------:R-:W-:-:S02]  /*8080*/  IMAD R5, R0, UR6, RZ ;  /* 0x0000000600057c24 */ /* 0x000fc4000f8e02ff */
[C---:B------:R-:W-:Y:S02]  /*8090*/  IMAD R3, R106.reuse, UR5, R3 ;  /* 0x000000056a037c24 */ /* 0x040fe4000f8e0203 */
[C---:B------:R-:W-:Y:S02]  /*80a0*/  IMAD R5, R106.reuse, UR7, R5 ;  /* 0x000000076a057c24 */ /* 0x040fe4000f8e0205 */
[----:B------:R-:W-:-:S04]  /*80b0*/  IMAD.WIDE.U32 R106, R106, UR6, RZ ;  /* 0x000000066a6a7c25 */ /* 0x000fc8000f8e00ff */
[----:B------:R-:W-:Y:S02]  /*80c0*/  IMAD.IADD R27, R3, 0x1, R25 ;  /* 0x00000001031b7824 */ /* 0x000fe400078e0219 */
[----:B------:R-:W-:Y:S01]  /*80d0*/  IMAD.IADD R29, R5, 0x1, R107 ;  /* 0x00000001051d7824 */ /* 0x000fe200078e026b */
[----:B------:R-:W-:Y:S06]  /*80e0*/  @!P0 BRA `(.L_x_1474) ;  /* 0x0000000000408947 */ /* 0x000fec0003800000 */
        /* <DEDUP_REMOVED lines=16> */
.L_x_1474:
[----:B------:R-:W2:Y:S01]  /*81f0*/  LDL R20, [R1+0x18] ;  /* 0x0000180001147983 */ /* 0x000ea20000100800 */
[----:B------:R-:W-:Y:S01]  /*8200*/  ULDC.U8 UR4, c[0x0][0x410] ;  /* 0x0001040000047ab9 */ /* 0x000fe20000000000 */
[----:B------:R-:W-:Y:S01]  /*8210*/  BSSY B0, `(.L_x_1475) ;  /* 0x00003f5000007945 */ /* 0x000fe20003800000 */
[----:B------:R-:W-:Y:S01]  /*8220*/  ISETP.NE.AND P0, PT, RZ, UR4, PT ;  /* 0x00000004ff007c0c */ /* 0x000fe2000bf05270 */
[----:B--2---:R-:W-:-:S12]  /*8230*/  IMAD.IADD R10, R19, 0x1, R20 ;  /* 0x00000001130a7824 */ /* 0x004fd800078e0214 */
[----:B------:R-:W-:Y:S05]  /*8240*/  @!P0 BRA `(.L_x_1476) ;  /* 0x0000001c00dc8947 */ /* 0x000fea0003800000 */
[----:B------:R-:W1:Y:S01]  /*8250*/  LDC R7, c[0x0][0x448] ;  /* 0x00011200ff077b82 */ /* 0x000e620000000800 */
[----:B------:R-:W-:Y:S01]  /*8260*/  ULDC.64 UR4, c[0x0][0x3f8] ;  /* 0x0000fe0000047ab9 */ /* 0x000fe20000000a00 */
[----:B------:R-:W-:Y:S01]  /*8270*/  ULDC.64 UR6, c[0x0][0x408] ;  /* 0x0001020000067ab9 */ /* 0x000fe20000000a00 */
[----:B------:R-:W-:Y:S02]  /*8280*/  IMAD.MOV.U32 R4, RZ, RZ, R24 ;  /* 0x000000ffff047224 */ /* 0x000fe400078e0018 */
[----:B------:R-:W-:Y:S02]  /*8290*/  IMAD.MOV.U32 R8, RZ, RZ, R106 ;  /* 0x000000ffff087224 */ /* 0x000fe400078e006a */
[----:B------:R-:W-:Y:S01]  /*82a0*/  IMAD.MOV.U32 R9, RZ, RZ, R29 ;  /* 0x000000ffff097224 */ /* 0x000fe200078e001d */
[----:B-1----:R-:W-:-:S13]  /*82b0*/  ISETP.NE.AND P0, PT, R7, 0x1, PT ;  /* 0x000000010700780c */ /* 0x002fda0003f05270 */
[----:B------:R-:W1:Y:S08]  /*82c0*/  @P0 LDC R3, c[0x0][0x44c] ;  /* 0x00011300ff030b82 */ /* 0x000e700000000800 */
[----:B------:R-:W2:Y:S01]  /*82d0*/  @P0 LDC R5, c[0x0][0x450] ;  /* 0x00011400ff050b82 */ /* 0x000ea20000000800 */
[----:B-1----:R-:W-:-:S04]  /*82e0*/  @P0 IMAD.HI.U32 R0, R10, R3, RZ ;  /* 0x000000030a000227 */ /* 0x002fc800078e00ff */
[----:B------:R-:W-:Y:S01]  /*82f0*/  IMAD.MOV.U32 R3, RZ, RZ, R10 ;  /* 0x000000ffff037224 */ /* 0x000fe200078e000a */
[----:B--2---:R-:W-:Y:S01]  /*8300*/  @P0 SHF.R.U32.HI R3, RZ, R5, R0 ;  /* 0x00000005ff030219 */ /* 0x004fe20000011600 */
[----:B------:R-:W-:-:S03]  /*8310*/  IMAD.MOV.U32 R5, RZ, RZ, R27 ;  /* 0x000000ffff057224 */ /* 0x000fc600078e001b */
[----:B------:R-:W-:Y:S01]  /*8320*/  SHF.R.S32.HI R0, RZ, 0x1f, R3 ;  /* 0x0000001fff007819 */ /* 0x000fe20000011403 */
[----:B------:R-:W-:-:S04]  /*8330*/  IMAD.WIDE.U32 R4, R3, UR4, R4 ;  /* 0x0000000403047c25 */ /* 0x000fc8000f8e0004 */
[C---:B------:R-:W-:Y:S02]  /*8340*/  IMAD R6, R0.reuse, UR4, RZ ;  /* 0x0000000400067c24 */ /* 0x040fe4000f8e02ff */
[----:B------:R-:W-:Y:S02]  /*8350*/  IMAD R0, R0, UR6, RZ ;  /* 0x0000000600007c24 */ /* 0x000fe4000f8e02ff */
[C---:B------:R-:W-:Y:S01]  /*8360*/  IMAD R13, R3.reuse, UR5, R6 ;  /* 0x00000005030d7c24 */ /* 0x040fe2000f8e0206 */
[----:B------:R-:W-:Y:S01]  /*8370*/  ULDC.64 UR4, c[0x0][0x3e8] ;  /* 0x0000fa0000047ab9 */ /* 0x000fe20000000a00 */
[C---:B------:R-:W-:Y:S01]  /*8380*/  IMAD.WIDE.U32 R8, R3.reuse, UR6, R8 ;  /* 0x0000000603087c25 */ /* 0x040fe2000f8e0008 */
[----:B------:R-:W-:Y:S01]  /*8390*/  LEA R6, P0, R4, UR4, 0x1 ;  /* 0x0000000404067c11 */ /* 0x000fe2000f8008ff */
[----:B------:R-:W-:Y:S02]  /*83a0*/  UMOV UR4, 0xffffffff ;  /* 0xffffffff00047882 */ /* 0x000fe40000000000 */
[----:B------:R-:W-:Y:S01]  /*83b0*/  IMAD R3, R3, UR7, R0 ;  /* 0x0000000703037c24 */ /* 0x000fe2000f8e0200 */
[----:B------:R-:W-:Y:S01]  /*83c0*/  ULDC.64 UR6, c[0x0][0x400] ;  /* 0x0001000000067ab9 */ /* 0x000fe20000000a00 */
[----:B------:R-:W-:Y:S01]  /*83d0*/  IMAD.IADD R13, R5, 0x1, R13 ;  /* 0x00000001050d7824 */ /* 0x000fe200078e020d */
[----:B------:R-:W-:Y:S01]  /*83e0*/  LEA R39, P1, R8, UR6, 0x1 ;  /* 0x0000000608277c11 */ /* 0x000fe2000f8208ff */
[----:B------:R-:W-:-:S03]  /*83f0*/  IMAD.IADD R3, R9, 0x1, R3 ;  /* 0x0000000109037824 */ /* 0x000fc600078e0203 */
[----:B------:R-:W-:Y:S02]  /*8400*/  LEA.HI.X R13, R4, UR5, R13, 0x1, P0 ;  /* 0x00000005040d7c11 */ /* 0x000fe400080f0c0d */
[----:B------:R-:W-:Y:S01]  /*8410*/  LEA.HI.X R0, R8, UR7, R3, 0x1, P1 ;  /* 0x0000000708007c11 */ /* 0x000fe200088f0c03 */
[----:B------:R-:W-:Y:S06]  /*8420*/  BRA.DIV UR4, `(.L_x_1477) ;  /* 0x000001ee04007947 */ /* 0x000fec000b800000 */
[----:B------:R1:W2:Y:S04]  /*8430*/  SHFL.IDX PT, R3, R13, RZ, 0x1e1f ;  /* 0x001e1fff0d037589 */ /* 0x0002a800000e0000 */
[----:B------:R-:W3:Y:S04]  /*8440*/  SHFL.IDX PT, R6, R6, RZ, 0x1e1f ;  /* 0x001e1fff06067589 */ /* 0x000ee800000e0000 */
[----:B------:R-:W4:Y:S04]  /*8450*/  SHFL.IDX PT, R0, R0, RZ, 0x1e1f ;  /* 0x001e1fff00007589 */ /* 0x000f2800000e0000 */
[----:B-1----:R-:W0:Y:S02]  /*8460*/  SHFL.IDX PT, R39, R39, RZ, 0x1e1f ;  /* 0x001e1fff27277589 */ /* 0x002e2400000e0000 */
.L_x_1792:
[----:B------:R-:W5:Y:S01]  /*8470*/  LDL R59, [R1+0x58] ;  /* 0x00005800013b7983 */ /* 0x000f620000100800 */
[----:B------:R-:W-:Y:S01]  /*8480*/  IMAD R5, R138, R7, RZ ;  /* 0x000000078a057224 */ /* 0x000fe200078e02ff */
[----:B------:R-:W-:Y:S01]  /*8490*/  BSSY B1, `(.L_x_1478) ;  /* 0x000005f000017945 */ /* 0x000fe20003800000 */
[----:B------:R-:W-:Y:S02]  /*84a0*/  CS2R R34, SRZ ;  /* 0x0000000000227805 */ /* 0x000fe4000001ff00 */
[----:B------:R-:W-:Y:S01]  /*84b0*/  CS2R R30, SRZ ;  /* 0x00000000001e7805 */ /* 0x000fe2000001ff00 */
[----:B------:R-:W-:Y:S01]  /*84c0*/  IMAD R73, R73, -0xc0, R5 ;  /* 0xffffff4049497824 */ /* 0x000fe200078e0205 */
[----:B------:R-:W-:Y:S02]  /*84d0*/  ISETP.GE.AND P1, PT, R10, R5, PT ;  /* 0x000000050a00720c */ /* 0x000fe40003f26270 */
[----:B------:R-:W-:Y:S02]  /*84e0*/  CS2R R26, SRZ ;  /* 0x00000000001a7805 */ /* 0x000fe4000001ff00 */
        /* <DEDUP_REMOVED lines=28> */
[C---:B--2---:R-:W-:Y:S01]  /*86b0*/  ISETP.GE.AND P4, PT, R42.reuse, UR4, PT ;  /* 0x000000042a007c0c */ /* 0x044fe2000bf86270 */
[C---:B------:R-:W-:Y:S01]  /*86c0*/  IMAD.SHL.U32 R8, R42.reuse, 0x2, RZ ;  /* 0x000000022a087824 */ /* 0x040fe200078e00ff */
[----:B------:R-:W-:Y:S02]  /*86d0*/  SHF.R.S32.HI R4, RZ, 0x1f, R42 ;  /* 0x0000001fff047819 */ /* 0x000fe4000001142a */
[----:B---3--:R-:W-:Y:S02]  /*86e0*/  ISETP.GE.AND P3, PT, R41, UR4, PT ;  /* 0x0000000429007c0c */ /* 0x008fe4000bf66270 */
[----:B------:R-:W-:-:S07]  /*86f0*/  SHF.L.U64.HI R7, R42, 0x1, R4 ;  /* 0x000000012a077819 */ /* 0x000fce0000010204 */
[-C--:B------:R-:W-:Y:S02]  /*8700*/  @!P4 IADD3 R4, P1, R6, R8.reuse, RZ ;  /* 0x000000080604c210 */ /* 0x080fe40007f3e0ff */
[----:B------:R-:W-:Y:S01]  /*8710*/  @!P4 IADD3 R8, P2, R39, R8, RZ ;  /* 0x000000082708c210 */ /* 0x000fe20007f5e0ff */
[----:B------:R-:W-:-:S04]  /*8720*/  IMAD.SHL.U32 R48, R41, 0x2, RZ ;  /* 0x0000000229307824 */ /* 0x000fc800078e00ff */
[--C-:B----4-:R-:W-:Y:S01]  /*8730*/  @!P4 IMAD.X R9, R0, 0x1, R7.reuse, P2 ;  /* 0x000000010009c824 */ /* 0x110fe200010e0607 */
[C---:B------:R-:W-:Y:S01]  /*8740*/  ISETP.GE.AND P2, PT, R40.reuse, UR4, PT ;  /* 0x0000000428007c0c */ /* 0x040fe2000bf46270 */
[----:B------:R-:W-:Y:S01]  /*8750*/  @!P4 IMAD.X R5, R3, 0x1, R7, P1 ;  /* 0x000000010305c824 */ /* 0x000fe200008e0607 */
[----:B------:R-:W-:Y:S01]  /*8760*/  SHF.R.S32.HI R7, RZ, 0x1f, R41 ;  /* 0x0000001fff077819 */ /* 0x000fe20000011429 */
[----:B------:R-:W-:Y:S01]  /*8770*/  IMAD.SHL.U32 R42, R40, 0x2, RZ ;  /* 0x00000002282a7824 */ /* 0x000fe200078e00ff */
[----:B------:R-:W5:Y:S01]  /*8780*/  @!P4 LD.E.64 R30, desc[UR38][R8.64] ;  /* 0x00000026081ec980 */ /* 0x000f62000c101b00 */
[----:B------:R-:W-:Y:S02]  /*8790*/  ISETP.GE.AND P1, PT, R38, UR4, PT ;  /* 0x0000000426007c0c */ /* 0x000fe4000bf26270 */
[----:B------:R-:W-:Y:S01]  /*87a0*/  SHF.L.U64.HI R7, R41, 0x1, R7 ;  /* 0x0000000129077819 */ /* 0x000fe20000010207 */
[----:B------:R0:W5:Y:S01]  /*87b0*/  @!P4 LD.E.64 R32, desc[UR38][R4.64] ;  /* 0x000000260420c980 */ /* 0x000162000c101b00 */
[----:B------:R-:W-:-:S02]  /*87c0*/  @!P3 IADD3 R50, P5, R6, R48, RZ ;  /* 0x000000300632b210 */ /* 0x000fc40007fbe0ff */
[----:B------:R-:W-:Y:S02]  /*87d0*/  @!P3 IADD3 R48, P4, R39, R48, RZ ;  /* 0x000000302730b210 */ /* 0x000fe40007f9e0ff */
[----:B------:R-:W-:Y:S01]  /*87e0*/  SHF.R.S32.HI R11, RZ, 0x1f, R40 ;  /* 0x0000001fff0b7819 */ /* 0x000fe20000011428 */
[--C-:B------:R-:W-:Y:S01]  /*87f0*/  @!P3 IMAD.X R51, R3, 0x1, R7.reuse, P5 ;  /* 0x000000010333b824 */ /* 0x100fe200028e0607 */
[-C--:B------:R-:W-:Y:S01]  /*8800*/  @!P2 IADD3 R46, P5, R6, R42.reuse, RZ ;  /* 0x0000002a062ea210 */ /* 0x080fe20007fbe0ff */
[----:B------:R-:W-:Y:S01]  /*8810*/  @!P3 IMAD.X R49, R0, 0x1, R7, P4 ;  /* 0x000000010031b824 */ /* 0x000fe200020e0607 */
[----:B------:R-:W-:Y:S01]  /*8820*/  SHF.L.U64.HI R11, R40, 0x1, R11 ;  /* 0x00000001280b7819 */ /* 0x000fe2000001020b */
[----:B0-----:R-:W-:Y:S01]  /*8830*/  IMAD.SHL.U32 R4, R38, 0x2, RZ ;  /* 0x0000000226047824 */ /* 0x001fe200078e00ff */
[----:B------:R-:W-:Y:S01]  /*8840*/  @!P2 IADD3 R42, P4, R39, R42, RZ ;  /* 0x0000002a272aa210 */ /* 0x000fe20007f9e0ff */
[----:B------:R-:W5:Y:S01]  /*8850*/  @!P3 LD.E.64 R28, desc[UR38][R50.64] ;  /* 0x00000026321cb980 */ /* 0x000f62000c101b00 */
[----:B------:R-:W-:Y:S01]  /*8860*/  SHF.R.S32.HI R10, RZ, 0x1f, R38 ;  /* 0x0000001fff0a7819 */ /* 0x000fe20000011426 */
[----:B------:R-:W-:-:S02]  /*8870*/  @!P2 IMAD.X R47, R3, 0x1, R11, P5 ;  /* 0x00000001032fa824 */ /* 0x000fc400028e060b */
[----:B------:R-:W-:Y:S01]  /*8880*/  @!P2 IMAD.X R43, R0, 0x1, R11, P4 ;  /* 0x00000001002ba824 */ /* 0x000fe200020e060b */
[----:B------:R-:W-:Y:S01]  /*8890*/  SHF.L.U64.HI R10, R38, 0x1, R10 ;  /* 0x00000001260a7819 */ /* 0x000fe2000001020a */
[----:B------:R-:W5:Y:S01]  /*88a0*/  @!P3 LD.E.64 R26, desc[UR38][R48.64] ;  /* 0x00000026301ab980 */ /* 0x000f62000c101b00 */
[-C--:B------:R-:W-:Y:S02]  /*88b0*/  @!P1 IADD3 R40, P4, R6, R4.reuse, RZ ;  /* 0x0000000406289210 */ /* 0x080fe40007f9e0ff */
[----:B------:R-:W-:Y:S01]  /*88c0*/  ISETP.GE.AND P5, PT, R156, UR4, PT ;  /* 0x000000049c007c0c */ /* 0x000fe2000bfa6270 */
[----:B------:R-:W5:Y:S02]  /*88d0*/  @!P2 LD.E.64 R24, desc[UR38][R46.64] ;  /* 0x000000262e18a980 */ /* 0x000f64000c101b00 */
[--C-:B------:R-:W-:Y:S01]  /*88e0*/  @!P1 IMAD.X R41, R3, 0x1, R10.reuse, P4 ;  /* 0x0000000103299824 */ /* 0x100fe200020e060a */
[----:B------:R-:W-:Y:S01]  /*88f0*/  @!P1 IADD3 R4, P4, R39, R4, RZ ;  /* 0x0000000427049210 */ /* 0x000fe20007f9e0ff */
[----:B------:R-:W-:Y:S01]  /*8900*/  IMAD.SHL.U32 R38, R12, 0x2, RZ ;  /* 0x000000020c267824 */ /* 0x000fe200078e00ff */
[----:B------:R-:W5:Y:S03]  /*8910*/  @!P2 LD.E.64 R20, desc[UR38][R42.64] ;  /* 0x000000262a14a980 */ /* 0x000f66000c101b00 */
[----:B------:R-:W-:Y:S01]  /*8920*/  @!P1 IMAD.X R5, R0, 0x1, R10, P4 ;  /* 0x0000000100059824 */ /* 0x000fe200020e060a */
[----:B------:R-:W-:Y:S01]  /*8930*/  ISETP.GE.AND P4, PT, R12, UR4, PT ;  /* 0x000000040c007c0c */ /* 0x000fe2000bf86270 */
[----:B------:R-:W5:Y:S02]  /*8940*/  @!P1 LD.E.64 R14, desc[UR38][R40.64] ;  /* 0x00000026280e9980 */ /* 0x000f64000c101b00 */
[----:B------:R-:W-:-:S02]  /*8950*/  @!P5 IMAD.MOV.U32 R7, RZ, RZ, R3 ;  /* 0x000000ffff07d224 */ /* 0x000fc400078e0003 */
[----:B------:R-:W-:Y:S02]  /*8960*/  @!P5 IMAD.MOV.U32 R8, RZ, RZ, R39 ;  /* 0x000000ffff08d224 */ /* 0x000fe400078e0027 */
[----:B------:R-:W-:Y:S02]  /*8970*/  @!P5 IMAD.MOV.U32 R9, RZ, RZ, R0 ;  /* 0x000000ffff09d224 */ /* 0x000fe400078e0000 */
        /* <DEDUP_REMOVED lines=9> */
[----:B0-----:R-:W-:Y:S02]  /*8a10*/  CS2R R10, SRZ ;  /* 0x00000000000a7805 */ /* 0x001fe4000001ff00 */
[----:B-1----:R-:W-:Y:S01]  /*8a20*/  CS2R R8, SRZ ;  /* 0x0000000000087805 */ /* 0x002fe2000001ff00 */
[----:B------:R-:W-:Y:S01]  /*8a30*/  @!P4 IMAD.X R39, R0, 0x1, R12, P5 ;  /* 0x000000010027c824 */ /* 0x000fe200028e060c */
[----:B------:R-:W-:Y:S02]  /*8a40*/  CS2R R12, SRZ ;  /* 0x00000000000c7805 */ /* 0x000fe4000001ff00 */
[----:B------:R0:W5:Y:S04]  /*8a50*/  @!P4 LD.E.64 R10, desc[UR38][R6.64] ;  /* 0x00000026060ac980 */ /* 0x000168000c101b00 */
[----:B------:R0:W5:Y:S04]  /*8a60*/  @!P4 LD.E.64 R8, desc[UR38][R38.64] ;  /* 0x000000262608c980 */ /* 0x000168000c101b00 */
[----:B------:R0:W5:Y:S02]  /*8a70*/  @!P1 LD.E.64 R12, desc[UR38][R4.64] ;  /* 0x00000026040c9980 */ /* 0x000164000c101b00 */
.L_x_1479:
[----:B------:R-:W-:Y:S05]  /*8a80*/  BSYNC B1 ;  /* 0x0000000000017941 */ /* 0x000fea0003800000 */
.L_x_1478:
[----:B--2--5:R-:W-:Y:S01]  /*8a90*/  IMAD.MOV.U32 R3, RZ, RZ, R35 ;  /* 0x000000ffff037224 */ /* 0x024fe200078e0023 */
[----:B------:R-:W-:Y:S01]  /*8aa0*/  LOP3.LUT R53, R53, 0xfffffffe, RZ, 0xc0, !PT ;  /* 0xfffffffe35357812 */ /* 0x000fe200078ec0ff */
[----:B----4-:R-:W-:Y:S01]  /*8ab0*/  IMAD.MOV.U32 R0, RZ, RZ, R34 ;  /* 0x000000ffff007224 */ /* 0x010fe200078e0022 */
        /* <DEDUP_REMOVED lines=16> */
[----:B---3--:R-:W-:Y:S01]  /*8bc0*/  IMAD.MOV.U32 R6, RZ, RZ, R13 ;  /* 0x000000ffff067224 */ /* 0x008fe200078e000d */
        /* <DEDUP_REMOVED lines=31> */
.L_x_1793:
[----:B------:R-:W-:Y:S05]  /*8dc0*/  BSYNC B1 ;  /* 0x0000000000017941 */ /* 0x000fea0003800000 */
.L_x_1480:
[----:B------:R-:W-:Y:S02]  /*8dd0*/  PRMT R40, R0, 0x7610, R40 ;  /* 0x0000761000287816 */ /* 0x000fe40000000028 */
[----:B------:R-:W-:Y:S01]  /*8de0*/  PRMT R41, R4, 0x7610, R41 ;  /* 0x0000761004297816 */ /* 0x000fe20000000029 */
[----:B------:R-:W-:Y:S06]  /*8df0*/  @P0 BRA `(.L_x_1482) ;  /* 0x0000003000d80947 */ /* 0x000fec0003800000 */
[----:B------:R-:W0:Y:S01]  /*8e00*/  LDL R63, [R1+0x48] ;  /* 0x00004800013f7983 */ /* 0x000e220000100800 */
[----:B------:R-:W1:Y:S03]  /*8e10*/  LDC R5, c[0x0][0x3f4] ;  /* 0x0000fd00ff057b82 */ /* 0x000e660000000800 */
[----:B------:R-:W2:Y:S04]  /*8e20*/  LDL R62, [R1+0x30] ;  /* 0x00003000013e7983 */ /* 0x000ea80000100800 */
[----:B------:R-:W3:Y:S04]  /*8e30*/  LDL R60, [R1+0x2c] ;  /* 0x00002c00013c7983 */ /* 0x000ee80000100800 */
[----:B------:R-:W4:Y:S04]  /*8e40*/  LDL R59, [R1+0x34] ;  /* 0x00003400013b7983 */ /* 0x000f280000100800 */
[----:B------:R-:W5:Y:S04]  /*8e50*/  LDL R7, [R1+0x28] ;  /* 0x0000280001077983 */ /* 0x000f680000100800 */
[----:B------:R-:W5:Y:S01]  /*8e60*/  LDL R6, [R1+0x38] ;  /* 0x0000380001067983 */ /* 0x000f620000100800 */
[----:B------:R-:W-:Y:S01]  /*8e70*/  LEA.HI R45, R52, R45, RZ, 0x2 ;  /* 0x0000002d342d7211 */ /* 0x000fe200078f10ff */
[----:B------:R-:W-:Y:S03]  /*8e80*/  BSSY B1, `(.L_x_1483) ;  /* 0x000003e000017945 */ /* 0x000fe60003800000 */
[----:B------:R-:W-:-:S02]  /*8e90*/  SHF.R.S32.HI R0, RZ, 0x2, R45 ;  /* 0x00000002ff007819 */ /* 0x000fc4000001142d */
[----:B------:R-:W-:Y:S02]  /*8ea0*/  SHF.R.S32.HI R45, RZ, 0x1f, R45 ;  /* 0x0000001fff2d7819 */ /* 0x000fe4000001142d */
[----:B-1----:R-:W-:Y:S02]  /*8eb0*/  ISETP.GE.AND P6, PT, R156, R5, PT ;  /* 0x000000059c00720c */ /* 0x002fe40003fc6270 */
[----:B------:R-:W-:-:S04]  /*8ec0*/  LEA.HI R45, R45, R0, RZ, 0x2 ;  /* 0x000000002d2d7211 */ /* 0x000fc800078f10ff */
[----:B------:R-:W-:-:S05]  /*8ed0*/  LOP3.LUT R45, R45, 0xfffffffc, RZ, 0xc0, !PT ;  /* 0xfffffffc2d2d7812 */ /* 0x000fca00078ec0ff */
[----:B------:R-:W-:-:S05]  /*8ee0*/  IMAD.IADD R45, R0, 0x1, -R45 ;  /* 0x00000001002d7824 */ /* 0x000fca00078e0a2d */
[----:B------:R-:W-:Y:S01]  /*8ef0*/  LOP3.LUT P0, RZ, R45, 0x2, RZ, 0xc0, !PT ;  /* 0x000000022dff7812 */ /* 0x000fe2000780c0ff */
[----:B0-----:R-:W-:-:S04]  /*8f00*/  IMAD R3, R63, 0x2, R2 ;  /* 0x000000023f037824 */ /* 0x001fc800078e0202 */
[----:B------:R-:W-:Y:S01]  /*8f10*/  VIADD R0, R3, 0x20 ;  /* 0x0000002003007836 */ /* 0x000fe20000000000 */
[-C--:B--2---:R-:W-:Y:S02]  /*8f20*/  ISETP.GE.AND P1, PT, R62, R5.reuse, PT ;  /* 0x000000053e00720c */ /* 0x084fe40003f26270 */
[-C--:B---3--:R-:W-:Y:S02]  /*8f30*/  ISETP.GE.AND P2, PT, R60, R5.reuse, PT ;  /* 0x000000053c00720c */ /* 0x088fe40003f46270 */
[-C--:B----4-:R-:W-:Y:S02]  /*8f40*/  ISETP.GE.AND P3, PT, R59, R5.reuse, PT ;  /* 0x000000053b00720c */ /* 0x090fe40003f66270 */
[-C--:B-----5:R-:W-:Y:S02]  /*8f50*/  ISETP.GE.AND P4, PT, R7, R5.reuse, PT ;  /* 0x000000050700720c */ /* 0x0a0fe40003f86270 */
[----:B------:R-:W-:Y:S01]  /*8f60*/  ISETP.GE.AND P5, PT, R6, R5, PT ;  /* 0x000000050600720c */ /* 0x000fe20003fa6270 */
[----:B------:R-:W-:-:S12]  /*8f70*/  @P6 BRA `(.L_x_1484) ;  /* 0x0000000000b86947 */ /* 0x000fd80003800000 */
[----:B------:R-:W0:Y:S01]  /*8f80*/  LDS.128 R4, [R3+0xc400] ;  /* 0x00c4000003047984 */ /* 0x000e220000000c00 */
[----:B------:R-:W-:Y:S02]  /*8f90*/  SHF.R.U32.HI R60, RZ, 0x10, R35 ;  /* 0x00000010ff3c7819 */ /* 0x000fe40000011623 */
[--C-:B------:R-:W-:Y:S02]  /*8fa0*/  SHF.R.U32.HI R52, RZ, 0x10, R37.reuse ;  /* 0x00000010ff347819 */ /* 0x100fe40000011625 */
[----:B------:R-:W-:Y:S02]  /*8fb0*/  SHF.R.U64 R45, R36, 0x10, R37 ;  /* 0x00000010242d7819 */ /* 0x000fe40000001225 */
[----:B------:R-:W-:Y:S02]  /*8fc0*/  PRMT R60, R38, 0x5432, R60 ;  /* 0x00005432263c7816 */ /* 0x000fe4000000003c */
[----:B------:R-:W-:Y:S02]  /*8fd0*/  SHF.R.U64 R59, R34, 0x10, R35 ;  /* 0x00000010223b7819 */ /* 0x000fe40000001223 */
[----:B------:R-:W-:-:S02]  /*8fe0*/  PRMT R52, R39, 0x5432, R52 ;  /* 0x0000543227347816 */ /* 0x000fc40000000034 */
[----:B------:R-:W-:Y:S01]  /*8ff0*/  PRMT R45, R61, 0x5410, R45 ;  /* 0x000054103d2d7816 */ /* 0x000fe2000000002d */
[----:B------:R-:W-:Y:S01]  /*9000*/  IMAD.U32 R61, R60, 0x10000, RZ ;  /* 0x000100003c3d7824 */ /* 0x000fe200078e00ff */
[----:B------:R-:W-:Y:S01]  /*9010*/  PRMT R59, R58, 0x5410, R59 ;  /* 0x000054103a3b7816 */ /* 0x000fe2000000003b */
[----:B------:R-:W-:Y:S01]  /*9020*/  IMAD.U32 R58, R52, 0x10000, RZ ;  /* 0x00010000343a7824 */ /* 0x000fe200078e00ff */
        /* <DEDUP_REMOVED lines=12> */
[----:B------:R-:W-:Y:S02]  /*90f0*/  IMAD.U32 R7, R5, 0x10000, RZ ;  /* 0x0001000005077824 */ /* 0x000fe400078e00ff */
[-C--:B------:R-:W-:Y:S01]  /*9100*/  FMUL.FTZ R65, R37, R52.reuse ;  /* 0x0000003425417220 */ /* 0x080fe20000410000 */
[----:B------:R-:W-:Y:S01]  /*9110*/  FFMA.FTZ R61, R36, R52, -R35 ;  /* 0x00000034243d7223 */ /* 0x000fe20000010823 */
[----:B------:R-:W-:Y:S01]  /*9120*/  LOP3.LUT R4, R4, 0xffff0000, RZ, 0xc0, !PT ;  /* 0xffff000004047812 */ /* 0x000fe200078ec0ff */
[----:B------:R-:W-:Y:S01]  /*9130*/  IMAD.U32 R37, R59, 0x10000, RZ ;  /* 0x000100003b257824 */ /* 0x000fe200078e00ff */
[----:B------:R-:W-:Y:S01]  /*9140*/  LOP3.LUT R5, R5, 0xffff0000, RZ, 0xc0, !PT ;  /* 0xffff000005057812 */ /* 0x000fe200078ec0ff */
[----:B------:R-:W-:Y:S01]  /*9150*/  IMAD.U32 R35, R45, 0x10000, RZ ;  /* 0x000100002d237824 */ /* 0x000fe200078e00ff */
[----:B------:R-:W-:Y:S01]  /*9160*/  LOP3.LUT R52, R59, 0xffff0000, RZ, 0xc0, !PT ;  /* 0xffff00003b347812 */ /* 0x000fe200078ec0ff */
[----:B------:R-:W-:Y:S01]  /*9170*/  FFMA.FTZ R60, R36, R60, R65 ;  /* 0x0000003c243c7223 */ /* 0x000fe20000010041 */
[----:B------:R-:W-:Y:S01]  /*9180*/  LOP3.LUT R34, R45, 0xffff0000, RZ, 0xc0, !PT ;  /* 0xffff00002d227812 */ /* 0x000fe200078ec0ff */
[C---:B------:R-:W-:Y:S01]  /*9190*/  FMUL.FTZ R45, R4.reuse, R37 ;  /* 0x00000025042d7220 */ /* 0x040fe20000410000 */
[----:B------:R-:W-:Y:S01]  /*91a0*/  FMUL.FTZ R36, R4, R35 ;  /* 0x0000002304247220 */ /* 0x000fe20000410000 */
[----:B------:R-:W-:-:S02]  /*91b0*/  FMUL.FTZ R58, R5, R52 ;  /* 0x00000034053a7220 */ /* 0x000fc40000410000 */
[-C--:B------:R-:W-:Y:S01]  /*91c0*/  FMUL.FTZ R59, R5, R34.reuse ;  /* 0x00000022053b7220 */ /* 0x080fe20000410000 */
[C---:B------:R-:W-:Y:S01]  /*91d0*/  FFMA.FTZ R4, R6.reuse, R35, -R45 ;  /* 0x0000002306047223 */ /* 0x040fe2000001082d */
[----:B------:R-:W-:Y:S01]  /*91e0*/  FFMA.FTZ R37, R6, R37, R36 ;  /* 0x0000002506257223 */ /* 0x000fe20000010024 */
[C---:B------:R-:W-:Y:S01]  /*91f0*/  FFMA.FTZ R5, R7.reuse, R34, -R58 ;  /* 0x0000002207057223 */ /* 0x040fe2000001083a */
[----:B------:R-:W-:Y:S01]  /*9200*/  FFMA.FTZ R52, R7, R52, R59 ;  /* 0x0000003407347223 */ /* 0x000fe2000001003b */
[----:B------:R-:W-:Y:S02]  /*9210*/  F2FP.BF16.F32.PACK_AB R6, R62, R63 ;  /* 0x0000003f3e06723e */ /* 0x000fe400000010ff */
[----:B------:R-:W-:Y:S02]  /*9220*/  F2FP.BF16.F32.PACK_AB R7, R60, R61 ;  /* 0x0000003d3c07723e */ /* 0x000fe400000010ff */
[----:B------:R-:W-:Y:S02]  /*9230*/  F2FP.BF16.F32.PACK_AB R4, R37, R4 ;  /* 0x000000042504723e */ /* 0x000fe400000010ff */
[----:B------:R-:W-:-:S05]  /*9240*/  F2FP.BF16.F32.PACK_AB R5, R52, R5 ;  /* 0x000000053405723e */ /* 0x000fca00000010ff */
[----:B------:R0:W-:Y:S02]  /*9250*/  STS.128 [R3+0xc400], R4 ;  /* 0x00c4000403007388 */ /* 0x0001e40000000c00 */
.L_x_1484:
[----:B------:R-:W-:Y:S05]  /*9260*/  BSYNC B1 ;  /* 0x0000000000017941 */ /* 0x000fea0003800000 */
.L_x_1483:
        /* <DEDUP_REMOVED lines=13> */
[----:B------:R-:W-:Y:S02]  /*9340*/  PRMT R57, R57, 0x5410, R30 ;  /* 0x0000541039397816 */ /* 0x000fe4000000001e */
[----:B------:R-:W-:Y:S02]  /*9350*/  LOP3.LUT R35, R35, 0xffff0000, RZ, 0xc0, !PT ;  /* 0xffff000023237812 */ /* 0x000fe400078ec0ff */
        /* <DEDUP_REMOVED lines=34> */
.L_x_1486:
[----:B------:R-:W-:Y:S05]  /*9580*/  BSYNC B1 ;  /* 0x0000000000017941 */ /* 0x000fea0003800000 */
.L_x_1485:
[----:B------:R-:W-:Y:S04]  /*9590*/  BSSY B1, `(.L_x_1487) ;  /* 0x0000030000017945 */ /* 0x000fe80003800000 */
[----:B------:R-:W-:Y:S05]  /*95a0*/  @P2 BRA `(.L_x_1488) ;  /* 0x0000000000b82947 */ /* 0x000fea0003800000 */
[----:B01----:R-:W0:Y:S01]  /*95b0*/  LDS.128 R4, [R3+0xf400] ;  /* 0x00f4000003047984 */ /* 0x003e220000000c00 */
        /* <DEDUP_REMOVED lines=45> */
.L_x_1488:
[----:B------:R-:W-:Y:S05]  /*9890*/  BSYNC B1 ;  /* 0x0000000000017941 */ /* 0x000fea0003800000 */
.L_x_1487:
        /* <DEDUP_REMOVED lines=48> */
.L_x_1490:
[----:B------:R-:W-:Y:S05]  /*9ba0*/  BSYNC B1 ;  /* 0x0000000000017941 */ /* 0x000fea0003800000 */
.L_x_1489:
        /* <DEDUP_REMOVED lines=48> */
.L_x_1492:
[----:B------:R-:W-:Y:S05]  /*9eb0*/  BSYNC B1 ;  /* 0x0000000000017941 */ /* 0x000fea0003800000 */
.L_x_1491:
        /* <DEDUP_REMOVED lines=48> */
.L_x_1476:
        /* <DEDUP_REMOVED lines=34> */
.L_x_1799:
        /* <DEDUP_REMOVED lines=11> */
[----:B0-----:R-:W-:Y:S02]  /*a490*/  CS2R R14, SRZ ;  /* 0x00000000000e7805 */ /* 0x001fe4000001ff00 */
[----:B------:R-:W-:Y:S02]  /*a4a0*/  CS2R R24, SRZ ;  /* 0x0000000000187805 */ /* 0x000fe4000001ff00 */
[----:B------:R-:W-:Y:S02]  /*a4b0*/  CS2R R26, SRZ ;  /* 0x00000000001a7805 */ /* 0x000fe4000001ff00 */
[----:B------:R-:W-:-:S02]  /*a4c0*/  ISETP.GE.AND P0, PT, R19, R0, PT ;  /* 0x000000001300720c */ /* 0x000fc40003f06270 */
[----:B------:R-:W-:Y:S02]  /*a4d0*/  CS2R R28, SRZ ;  /* 0x00000000001c7805 */ /* 0x000fe4000001ff00 */
[----:B------:R-:W-:Y:S02]  /*a4e0*/  CS2R R30, SRZ ;  /* 0x00000000001e7805 */ /* 0x000fe4000001ff00 */
[----:B------:R-:W-:Y:S02]  /*a4f0*/  CS2R R32, SRZ ;  /* 0x0000000000207805 */ /* 0x000fe4000001ff00 */
[----:B------:R-:W-:Y:S02]  /*a500*/  CS2R R34, SRZ ;  /* 0x0000000000227805 */ /* 0x000fe4000001ff00 */
[----:B-----5:R-:W-:Y:S01]  /*a510*/  LEA.HI R0, R51, R51, RZ, 0x1 ;  /* 0x0000003333007211 */ /* 0x020fe200078f08ff */
[----:B------:R-:W-:Y:S06]  /*a520*/  @P1 BRA `(.L_x_1495) ;  /* 0x0000000000a81947 */ /* 0x000fec0003800000 */
[----:B------:R-:W4:Y:S04]  /*a530*/  LDL R21, [R1+0x2c] ;  /* 0x00002c0001157983 */ /* 0x000f280000100800 */
[----:B------:R-:W4:Y:S01]  /*a540*/  LDL R20, [R1+0x28] ;  /* 0x0000280001147983 */ /* 0x000f220000100800 */
[C---:B------:R-:W-:Y:S01]  /*a550*/  VIADD R3, R136.reuse, 0x10 ;  /* 0x0000001088037836 */ /* 0x040fe20000000000 */
[----:B------:R-:W-:Y:S01]  /*a560*/  ULDC UR4, c[0x0][0x3f4] ;  /* 0x0000fd0000047ab9 */ /* 0x000fe20000000800 */
[C---:B------:R-:W-:Y:S01]  /*a570*/  VIADD R4, R136.reuse, 0x20 ;  /* 0x0000002088047836 */ /* 0x040fe20000000000 */
[----:B------:R-:W-:Y:S02]  /*a580*/  ISETP.GE.AND P1, PT, R136, UR4, PT ;  /* 0x0000000488007c0c */ /* 0x000fe4000bf26270 */
[----:B------:R-:W-:-:S02]  /*a590*/  CS2R R24, SRZ ;  /* 0x0000000000187805 */ /* 0x000fc4000001ff00 */
[----:B------:R-:W-:Y:S02]  /*a5a0*/  ISETP.GE.AND P2, PT, R3, UR4, PT ;  /* 0x0000000403007c0c */ /* 0x000fe4000bf46270 */
[----:B------:R-:W-:Y:S02]  /*a5b0*/  CS2R R26, SRZ ;  /* 0x00000000001a7805 */ /* 0x000fe4000001ff00 */
[----:B------:R-:W-:Y:S02]  /*a5c0*/  ISETP.GE.AND P3, PT, R4, UR4, PT ;  /* 0x0000000404007c0c */ /* 0x000fe4000bf66270 */
[----:B------:R-:W-:Y:S02]  /*a5d0*/  CS2R R28, SRZ ;  /* 0x00000000001c7805 */ /* 0x000fe4000001ff00 */
[----:B------:R-:W-:Y:S02]  /*a5e0*/  CS2R R30, SRZ ;  /* 0x00000000001e7805 */ /* 0x000fe4000001ff00 */
[----:B------:R-:W-:Y:S01]  /*a5f0*/  CS2R R8, SRZ ;  /* 0x0000000000087805 */ /* 0x000fe2000001ff00 */
[----:B--23--:R-:W-:Y:S01]  /*a600*/  @!P1 IMAD.WIDE R12, R136, 0x2, R36 ;  /* 0x00000002880c9825 */ /* 0x00cfe200078e0224 */
[----:B------:R-:W-:-:S02]  /*a610*/  CS2R R10, SRZ ;  /* 0x00000000000a7805 */ /* 0x000fc4000001ff00 */
[----:B------:R-:W-:Y:S02]  /*a620*/  CS2R R32, SRZ ;  /* 0x0000000000207805 */ /* 0x000fe4000001ff00 */
[----:B------:R-:W-:Y:S02]  /*a630*/  CS2R R34, SRZ ;  /* 0x0000000000227805 */ /* 0x000fe4000001ff00 */
[----:B------:R-:W-:Y:S01]  /*a640*/  CS2R R14, SRZ ;  /* 0x00000000000e7805 */ /* 0x000fe2000001ff00 */
[----:B------:R0:W5:Y:S02]  /*a650*/  @!P1 LD.E.128 R24, desc[UR38][R12.64] ;  /* 0x000000260c189980 */ /* 0x000164000c101d00 */
[----:B0-----:R-:W-:Y:S01]  /*a660*/  CS2R R12, SRZ ;  /* 0x00000000000c7805 */ /* 0x001fe2000001ff00 */
[C---:B----4-:R-:W-:Y:S02]  /*a670*/  IMAD.IADD R3, R156.reuse, 0x1, R21 ;  /* 0x000000019c037824 */ /* 0x050fe400078e0215 */
[----:B------:R-:W-:-:S03]  /*a680*/  IMAD.IADD R5, R156, 0x1, R20 ;  /* 0x000000019c057824 */ /* 0x000fc600078e0214 */
[----:B------:R-:W-:Y:S02]  /*a690*/  SHF.R.S32.HI R4, RZ, 0x1f, R3 ;  /* 0x0000001fff047819 */ /* 0x000fe40000011403 */
[----:B------:R-:W-:Y:S02]  /*a6a0*/  SHF.R.S32.HI R6, RZ, 0x1f, R5 ;  /* 0x0000001fff067819 */ /* 0x000fe40000011405 */
[----:B------:R-:W-:Y:S02]  /*a6b0*/  LEA.HI R3, R4, R3, RZ, 0x3 ;  /* 0x0000000304037211 */ /* 0x000fe400078f18ff */
[----:B------:R-:W-:Y:S02]  /*a6c0*/  LEA.HI R6, R6, R5, RZ, 0x3 ;  /* 0x0000000506067211 */ /* 0x000fe400078f18ff */
[----:B------:R-:W-:Y:S02]  /*a6d0*/  SHF.R.S32.HI R3, RZ, 0x3, R3 ;  /* 0x00000003ff037819 */ /* 0x000fe40000011403 */
[----:B------:R-:W-:-:S03]  /*a6e0*/  SHF.R.S32.HI R41, RZ, 0x3, R6 ;  /* 0x00000003ff297819 */ /* 0x000fc60000011406 */
[----:B------:R-:W-:Y:S02]  /*a6f0*/  @!P2 IMAD.SHL.U32 R39, R3, 0x8, RZ ;  /* 0x000000080327a824 */ /* 0x000fe400078e00ff */
[----:B------:R-:W-:Y:S02]  /*a700*/  @!P3 IMAD.SHL.U32 R41, R41, 0x8, RZ ;  /* 0x000000082929b824 */ /* 0x000fe400078e00ff */
[--C-:B------:R-:W-:Y:S01]  /*a710*/  @!P2 IMAD.WIDE R20, R39, 0x2, R36.reuse ;  /* 0x000000022714a825 */ /* 0x100fe200078e0224 */
[----:B------:R-:W-:Y:S02]  /*a720*/  CS2R R4, SRZ ;  /* 0x0000000000047805 */ /* 0x000fe4000001ff00 */
[----:B------:R-:W-:Y:S01]  /*a730*/  CS2R R6, SRZ ;  /* 0x0000000000067805 */ /* 0x000fe2000001ff00 */
        /* <DEDUP_REMOVED lines=9> */
.L_x_1495:
[----:B------:R-:W-:Y:S05]  /*a7d0*/  BSYNC B1 ;  /* 0x0000000000017941 */ /* 0x000fea0003800000 */
.L_x_1494:
        /* <DEDUP_REMOVED lines=10> */
[----:B---3--:R-:W-:Y:S01]  /*a880*/  IMAD.MOV.U32 R36, RZ, RZ, R9 ;  /* 0x000000ffff247224 */ /* 0x008fe200078e0009 */
        /* <DEDUP_REMOVED lines=18> */
[----:B--2---:R-:W-:-:S02]  /*a9b0*/  IMAD.MOV.U32 R37, RZ, RZ, R25 ;  /* 0x000000ffff257224 */ /* 0x004fc400078e0019 */
        /* <DEDUP_REMOVED lines=21> */
.L_x_1800:
[----:B------:R-:W-:Y:S05]  /*ab10*/  BSYNC B1 ;  /* 0x0000000000017941 */ /* 0x000fea0003800000 */
.L_x_1496:
[----:B------:R-:W-:Y:S02]  /*ab20*/  PRMT R51, R0, 0x7610, R51 ;  /* 0x0000761000337816 */ /* 0x000fe40000000033 */
[----:B------:R-:W-:Y:S01]  /*ab30*/  PRMT R52, R20, 0x7610, R52 ;  /* 0x0000761014347816 */ /* 0x000fe20000000034 */
[----:B------:R-:W-:Y:S06]  /*ab40*/  @P0 BRA `(.L_x_1482) ;  /* 0x0000001400840947 */ /* 0x000fec0003800000 */
[----:B------:R1:W5:Y:S01]  /*ab50*/  LDL R77, [R1+0x8] ;  /* 0x00000800014d7983 */ /* 0x0003620000100800 */
[----:B0-----:R-:W0:Y:S03]  /*ab60*/  LDC R3, c[0x0][0x3f4] ;  /* 0x0000fd00ff037b82 */ /* 0x001e260000000800 */
        /* <DEDUP_REMOVED lines=21> */
[----:B------:R-:W-:Y:S02]  /*acc0*/  SHF.R.U32.HI R62, RZ, 0x10, R25 ;  /* 0x00000010ff3e7819 */ /* 0x000fe40000011619 */
[----:B------:R-:W-:Y:S01]  /*acd0*/  LEA.HI R37, R37, R0, RZ, 0x2 ;  /* 0x0000000025257211 */ /* 0x000fe200078f10ff */
[----:B------:R-:W-:Y:S01]  /*ace0*/  IMAD.SHL.U32 R0, R0, 0x8, RZ ;  /* 0x0000000800007824 */ /* 0x000fe200078e00ff */
[----:B------:R-:W-:-:S02]  /*acf0*/  SHF.R.U64 R25, R6, 0x10, R7 ;  /* 0x0000001006197819 */ /* 0x000fc40000001207 */
[----:B------:R-:W-:Y:S02]  /*ad00*/  SHF.R.S32.HI R37, RZ, 0x2, R37 ;  /* 0x00000002ff257819 */ /* 0x000fe40000011425 */
[----:B------:R-:W-:Y:S02]  /*ad10*/  LOP3.LUT R20, R77, 0x18, R0, 0xf8, !PT ;  /* 0x000000184d147812 */ /* 0x000fe400078ef800 */
[----:B------:R-:W-:Y:S01]  /*ad20*/  LEA R0, R36, UR40, 0x1 ;  /* 0x0000002824007c11 */ /* 0x000fe2000f8e08ff */
[----:B------:R-:W-:Y:S01]  /*ad30*/  IMAD R37, R37, 0x1800, R76 ;  /* 0x0000180025257824 */ /* 0x000fe200078e024c */
[----:B------:R-:W-:Y:S02]  /*ad40*/  LOP3.LUT R20, R20, R75, RZ, 0x3c, !PT ;  /* 0x0000004b14147212 */ /* 0x000fe400078e3cff */
[----:B------:R-:W-:Y:S02]  /*ad50*/  PRMT R71, R64, 0x5410, R71 ;  /* 0x0000541040477816 */ /* 0x000fe40000000047 */
[----:B------:R-:W-:Y:S01]  /*ad60*/  PRMT R61, R68, 0x5410, R61 ;  /* 0x00005410443d7816 */ /* 0x000fe2000000003d */
[----:B------:R-:W-:Y:S01]  /*ad70*/  IMAD.IADD R41, R37, 0x1, R20 ;  /* 0x0000000125297824 */ /* 0x000fe200078e0214 */
[----:B------:R-:W-:Y:S01]  /*ad80*/  PRMT R4, R47, 0x5432, R26 ;  /* 0x000054322f047816 */ /* 0x000fe2000000001a */
[----:B------:R-:W0:Y:S01]  /*ad90*/  LDS.128 R36, [R0] ;  /* 0x0000000000247984 */ /* 0x000e220000000c00 */
[----:B------:R-:W-:Y:S01]  /*ada0*/  SHF.R.U32.HI R63, RZ, 0x10, R5 ;  /* 0x00000010ff3f7819 */ /* 0x000fe20000011605 */
[----:B------:R-:W-:Y:S01]  /*adb0*/  IMAD R20, R41, 0x2, R2 ;  /* 0x0000000229147824 */ /* 0x000fe200078e0202 */
[----:B------:R-:W-:Y:S01]  /*adc0*/  PRMT R25, R66, 0x5410, R25 ;  /* 0x0000541042197816 */ /* 0x000fe20000000019 */
[----:B------:R-:W-:Y:S01]  /*add0*/  IMAD.U32 R70, R71, 0x10000, RZ ;  /* 0x0001000047467824 */ /* 0x000fe200078e00ff */
[----:B------:R-:W-:-:S02]  /*ade0*/  SHF.R.U32.HI R5, RZ, 0x10, R7 ;  /* 0x00000010ff057819 */ /* 0x000fc40000011607 */
[----:B----4-:R-:W1:Y:S01]  /*adf0*/  LDS.128 R40, [R20+0xc400] ;  /* 0x00c4000014287984 */ /* 0x010e620000000c00 */
[----:B------:R-:W-:Y:S02]  /*ae00*/  PRMT R62, R21, 0x5432, R62 ;  /* 0x00005432153e7816 */ /* 0x000fe4000000003e */
[----:B------:R-:W-:Y:S02]  /*ae10*/  PRMT R5, R67, 0x5410, R5 ;  /* 0x0000541043057816 */ /* 0x000fe40000000005 */
[----:B------:R-:W-:Y:S02]  /*ae20*/  PRMT R63, R65, 0x5410, R63 ;  /* 0x00005410413f7816 */ /* 0x000fe4000000003f */
[----:B------:R-:W-:Y:S02]  /*ae30*/  LOP3.LUT R71, R71, 0xffff0000, RZ, 0xc0, !PT ;  /* 0xffff000047477812 */ /* 0x000fe400078ec0ff */
[----:B------:R-:W-:Y:S01]  /*ae40*/  PRMT R24, R46, 0x5432, R24 ;  /* 0x000054322e187816 */ /* 0x000fe20000000018 */
[C---:B0-----:R-:W-:Y:S01]  /*ae50*/  IMAD.U32 R45, R36.reuse, 0x10000, RZ ;  /* 0x00010000242d7824 */ /* 0x041fe200078e00ff */
[----:B------:R-:W-:Y:S01]  /*ae60*/  LOP3.LUT R26, R36, 0xffff0000, RZ, 0xc0, !PT ;  /* 0xffff0000241a7812 */ /* 0x000fe200078ec0ff */
[C---:B------:R-:W-:Y:S01]  /*ae70*/  IMAD.U32 R64, R37.reuse, 0x10000, RZ ;  /* 0x0001000025407824 */ /* 0x040fe200078e00ff */
[----:B------:R-:W-:Y:S01]  /*ae80*/  LOP3.LUT R36, R37, 0xffff0000, RZ, 0xc0, !PT ;  /* 0xffff000025247812 */ /* 0x000fe200078ec0ff */
[C---:B------:R-:W-:Y:S01]  /*ae90*/  IMAD.U32 R7, R38.reuse, 0x10000, RZ ;  /* 0x0001000026077824 */ /* 0x040fe200078e00ff */
[----:B------:R-:W-:Y:S01]  /*aea0*/  LOP3.LUT R6, R38, 0xffff0000, RZ, 0xc0, !PT ;  /* 0xffff000026067812 */ /* 0x000fe200078ec0ff */
[C---:B------:R-:W-:Y:S01]  /*aeb0*/  IMAD.U32 R65, R39.reuse, 0x10000, RZ ;  /* 0x0001000027417824 */ /* 0x040fe200078e00ff */
[C---:B-1----:R-:W-:Y:S01]  /*aec0*/  LOP3.LUT R66, R40.reuse, 0xffff0000, RZ, 0xc0, !PT ;  /* 0xffff000028427812 */ /* 0x042fe200078ec0ff */
[----:B------:R-:W-:Y:S01]  /*aed0*/  IMAD.U32 R37, R40, 0x10000, RZ ;  /* 0x0001000028257824 */ /* 0x000fe200078e00ff */
[----:B------:R-:W-:Y:S01]  /*aee0*/  LOP3.LUT R38, R39, 0xffff0000, RZ, 0xc0, !PT ;  /* 0xffff000027267812 */ /* 0x000fe200078ec0ff */
[----:B------:R-:W-:Y:S01]  /*aef0*/  IMAD.U32 R40, R61, 0x10000, RZ ;  /* 0x000100003d287824 */ /* 0x000fe200078e00ff */
[----:B------:R-:W-:Y:S01]  /*af00*/  LOP3.LUT R68, R41, 0xffff0000, RZ, 0xc0, !PT ;  /* 0xffff000029447812 */ /* 0x000fe200078ec0ff */
[----:B------:R-:W-:Y:S01]  /*af10*/  FMUL.FTZ R72, R37, R70 ;  /* 0x0000004625487220 */ /* 0x000fe20000410000 */
[----:B------:R-:W-:-:S02]  /*af20*/  IMAD.U32 R67, R41, 0x10000, RZ ;  /* 0x0001000029437824 */ /* 0x000fc400078e00ff */
[-C--:B------:R-:W-:Y:S01]  /*af30*/  FMUL.FTZ R74, R37, R40.reuse ;  /* 0x00000028254a7220 */ /* 0x080fe20000410000 */
[----:B------:R-:W-:Y:S02]  /*af40*/  IMAD.U32 R69, R43, 0x10000, RZ ;  /* 0x000100002b457824 */ /* 0x000fe400078e00ff */
[----:B------:R-:W-:Y:S01]  /*af50*/  FFMA.FTZ R37, R45, R40, -R72 ;  /* 0x000000282d257223 */ /* 0x000fe20000010848 */
[----:B------:R-:W-:Y:S02]  /*af60*/  IMAD.U32 R72, R5, 0x10000, RZ ;  /* 0x0001000005487824 */ /* 0x000fe400078e00ff */
[----:B------:R-:W-:Y:S01]  /*af70*/  FFMA.FTZ R39, R45, R70, R74 ;  /* 0x000000462d277223 */ /* 0x000fe2000001004a */
[C---:B------:R-:W-:Y:S01]  /*af80*/  IMAD.U32 R41, R42.reuse, 0x10000, RZ ;  /* 0x000100002a297824 */ /* 0x040fe200078e00ff */
[----:B------:R-:W-:Y:S01]  /*af90*/  LOP3.LUT R27, R42, 0xffff0000, RZ, 0xc0, !PT ;  /* 0xffff00002a1b7812 */ /* 0x000fe200078ec0ff */
[----:B------:R-:W-:Y:S01]  /*afa0*/  IMAD.U32 R40, R62, 0x10000, RZ ;  /* 0x000100003e287824 */ /* 0x000fe200078e00ff */
[----:B------:R-:W-:Y:S01]  /*afb0*/  LOP3.LUT R42, R43, 0xffff0000, RZ, 0xc0, !PT ;  /* 0xffff00002b2a7812 */ /* 0x000fe200078ec0ff */
[----:B------:R-:W-:-:S02]  /*afc0*/  IMAD.U32 R70, R4, 0x10000, RZ ;  /* 0x0001000004467824 */ /* 0x000fc400078e00ff */
[----:B------:R-:W-:Y:S01]  /*afd0*/  FMUL.FTZ R74, R69, R72 ;  /* 0x00000048454a7220 */ /* 0x000fe20000410000 */
[----:B------:R-:W-:Y:S02]  /*afe0*/  IMAD.U32 R43, R63, 0x10000, RZ ;  /* 0x000100003f2b7824 */ /* 0x000fe400078e00ff */
[----:B------:R-:W-:Y:S01]  /*aff0*/  FMUL.FTZ R45, R67, R40 ;  /* 0x00000028432d7220 */ /* 0x000fe20000410000 */
[----:B------:R-:W-:Y:S01]  /*b000*/  FMUL.FTZ R69, R69, R70 ;  /* 0x0000004645457220 */ /* 0x000fe20000410000 */
[----:B------:R-:W-:Y:S01]  /*b010*/  LOP3.LUT R63, R63, 0xffff0000, RZ, 0xc0, !PT ;  /* 0xffff00003f3f7812 */ /* 0x000fe200078ec0ff */
[-C--:B------:R-:W-:Y:S01]  /*b020*/  FMUL.FTZ R73, R67, R43.reuse ;  /* 0x0000002b43497220 */ /* 0x080fe20000410000 */
[----:B------:R-:W-:Y:S01]  /*b030*/  LOP3.LUT R67, R61, 0xffff0000, RZ, 0xc0, !PT ;  /* 0xffff00003d437812 */ /* 0x000fe200078ec0ff */
[----:B------:R-:W-:Y:S01]  /*b040*/  FFMA.FTZ R45, R64, R43, R45 ;  /* 0x0000002b402d7223 */ /* 0x000fe2000001002d */
[C---:B------:R-:W-:Y:S01]  /*b050*/  FFMA.FTZ R61, R65.reuse, R72, R69 ;  /* 0x00000048413d7223 */ /* 0x040fe20000010045 */
[----:B------:R-:W-:Y:S01]  /*b060*/  FFMA.FTZ R43, R65, R70, -R74 ;  /* 0x00000046412b7223 */ /* 0x000fe2000001084a */
[----:B------:R-:W-:Y:S01]  /*b070*/  FMUL.FTZ R69, R66, R71 ;  /* 0x0000004742457220 */ /* 0x000fe20000410000 */
[----:B------:R-:W-:Y:S01]  /*b080*/  LOP3.LUT R65, R62, 0xffff0000, RZ, 0xc0, !PT ;  /* 0xffff00003e417812 */ /* 0x000fe200078ec0ff */
[----:B------:R-:W-:Y:S01]  /*b090*/  FFMA.FTZ R40, R64, R40, -R73 ;  /* 0x0000002840287223 */ /* 0x000fe20000010849 */
[-C--:B------:R-:W-:Y:S01]  /*b0a0*/  FMUL.FTZ R73, R66, R67.reuse ;  /* 0x0000004342497220 */ /* 0x080fe20000410000 */
[----:B------:R-:W-:Y:S01]  /*b0b0*/  FFMA.FTZ R66, R26, R67, -R69 ;  /* 0x000000431a427223 */ /* 0x000fe20000010845 */
[C---:B------:R-:W-:Y:S01]  /*b0c0*/  FMUL.FTZ R67, R68.reuse, R63 ;  /* 0x0000003f44437220 */ /* 0x040fe20000410000 */
[----:B------:R-:W-:Y:S01]  /*b0d0*/  FMUL.FTZ R68, R68, R65 ;  /* 0x0000004144447220 */ /* 0x000fe20000410000 */
[C---:B------:R-:W-:Y:S01]  /*b0e0*/  IMAD.U32 R64, R25.reuse, 0x10000, RZ ;  /* 0x0001000019407824 */ /* 0x040fe200078e00ff */
[----:B------:R-:W-:Y:S01]  /*b0f0*/  LOP3.LUT R25, R25, 0xffff0000, RZ, 0xc0, !PT ;  /* 0xffff000019197812 */ /* 0x000fe200078ec0ff */
[----:B------:R-:W-:-:S02]  /*b100*/  IMAD.U32 R62, R24, 0x10000, RZ ;  /* 0x00010000183e7824 */ /* 0x000fc400078e00ff */
[C---:B------:R-:W-:Y:S01]  /*b110*/  FFMA.FTZ R67, R36.reuse, R65, -R67 ;  /* 0x0000004124437223 */ /* 0x040fe20000010843 */
[----:B------:R-:W-:Y:S01]  /*b120*/  FFMA.FTZ R68, R36, R63, R68 ;  /* 0x0000003f24447223 */ /* 0x000fe20000010044 */
[C---:B------:R-:W-:Y:S01]  /*b130*/  FMUL.FTZ R70, R41.reuse, R64 ;  /* 0x0000004029467220 */ /* 0x040fe20000410000 */
[-C--:B------:R-:W-:Y:S01]  /*b140*/  FMUL.FTZ R36, R41, R62.reuse ;  /* 0x0000003e29247220 */ /* 0x080fe20000410000 */
[----:B------:R-:W-:Y:S01]  /*b150*/  LOP3.LUT R24, R24, 0xffff0000, RZ, 0xc0, !PT ;  /* 0xffff000018187812 */ /* 0x000fe200078ec0ff */
[----:B------:R-:W-:Y:S01]  /*b160*/  FFMA.FTZ R26, R26, R71, R73 ;  /* 0x000000471a1a7223 */ /* 0x000fe20000010049 */
[----:B------:R-:W-:Y:S01]  /*b170*/  LOP3.LUT R41, R5, 0xffff0000, RZ, 0xc0, !PT ;  /* 0xffff000005297812 */ /* 0x000fe200078ec0ff */
[C---:B------:R-:W-:Y:S01]  /*b180*/  FFMA.FTZ R70, R7.reuse, R62, -R70 ;  /* 0x0000003e07467223 */ /* 0x040fe20000010846 */
        /* <DEDUP_REMOVED lines=13> */
[----:B------:R-:W-:Y:S02]  /*b260*/  F2FP.BF16.F32.PACK_AB R5, R67, R40 ;  /* 0x000000284305723e */ /* 0x000fe400000010ff */
[----:B------:R-:W-:Y:S02]  /*b270*/  F2FP.BF16.F32.PACK_AB R26, R27, R36 ;  /* 0x000000241b1a723e */ /* 0x000fe400000010ff */
[----:B------:R-:W-:Y:S02]  /*b280*/  F2FP.BF16.F32.PACK_AB R7, R42, R43 ;  /* 0x0000002b2a07723e */ /* 0x000fe400000010ff */
[----:B------:R-:W-:-:S02]  /*b290*/  F2FP.BF16.F32.PACK_AB R25, R68, R45 ;  /* 0x0000002d4419723e */ /* 0x000fc400000010ff */
[----:B------:R-:W-:Y:S01]  /*b2a0*/  F2FP.BF16.F32.PACK_AB R27, R62, R61 ;  /* 0x0000003d3e1b723e */ /* 0x000fe200000010ff */
[----:B------:R0:W-:Y:S04]  /*b2b0*/  STS.128 [R0], R4 ;  /* 0x0000000400007388 */ /* 0x0001e80000000c00 */
[----:B------:R0:W-:Y:S02]  /*b2c0*/  STS.128 [R20+0xc400], R24 ;  /* 0x00c4001814007388 */ /* 0x0001e40000000c00 */
.L_x_1499:
[----:B------:R-:W-:Y:S05]  /*b2d0*/  BSYNC B1 ;  /* 0x0000000000017941 */ /* 0x000fea0003800000 */
.L_x_1498:
[----:B------:R-:W-:Y:S04]  /*b2e0*/  BSSY B1, `(.L_x_1500) ;  /* 0x0000074000017945 */ /* 0x000fe80003800000 */
[----:B------:R-:W-:Y:S05]  /*b2f0*/  @P1 BRA `(.L_x_1501) ;  /* 0x0000000400c81947 */ /* 0x000fea0003800000 */
[----:B0-----:R-:W2:Y:S01]  /*b300*/  LDL R0, [R1+0x2c] ;  /* 0x00002c0001007983 */ /* 0x001ea20000100800 */
[----:B------:R-:W-:Y:S02]  /*b310*/  SHF.R.U64 R37, R28, 0x10, R29 ;  /* 0x000000101c257819 */ /* 0x000fe4000000121d */
[--C-:B------:R-:W-:Y:S02]  /*b320*/  SHF.R.U64 R28, R8, 0x10, R9.reuse ;  /* 0x00000010081c7819 */ /* 0x100fe40000001209 */
[----:B------:R-:W-:Y:S02]  /*b330*/  SHF.R.U32.HI R9, RZ, 0x10, R9 ;  /* 0x00000010ff097819 */ /* 0x000fe40000011609 */
[--C-:B------:R-:W-:Y:S02]  /*b340*/  SHF.R.U64 R8, R10, 0x10, R11.reuse ;  /* 0x000000100a087819 */ /* 0x100fe4000000120b */
[----:B------:R-:W-:Y:S02]  /*b350*/  SHF.R.U32.HI R11, RZ, 0x10, R11 ;  /* 0x00000010ff0b7819 */ /* 0x000fe4000001160b */
[----:B------:R-:W-:-:S02]  /*b360*/  PRMT R53, R53, 0x5410, R28 ;  /* 0x0000541035357816 */ /* 0x000fc4000000001c */
[----:B------:R-:W-:Y:S02]  /*b370*/  SHF.R.U32.HI R36, RZ, 0x10, R29 ;  /* 0x00000010ff247819 */ /* 0x000fe4000001161d */
[----:B------:R-:W-:Y:S01]  /*b380*/  PRMT R58, R58, 0x5410, R37 ;  /* 0x000054103a3a7816 */ /* 0x000fe20000000025 */
[----:B------:R-:W-:Y:S01]  /*b390*/  IMAD.U32 R37, R53, 0x10000, RZ ;  /* 0x0001000035257824 */ /* 0x000fe200078e00ff */
[----:B------:R-:W-:Y:S02]  /*b3a0*/  PRMT R54, R54, 0x5410, R9 ;  /* 0x0000541036367816 */ /* 0x000fe40000000009 */
[----:B------:R-:W-:Y:S02]  /*b3b0*/  PRMT R55, R55, 0x5410, R8 ;  /* 0x0000541037377816 */ /* 0x000fe40000000008 */
[----:B------:R-:W-:Y:S02]  /*b3c0*/  PRMT R56, R56, 0x5410, R11 ;  /* 0x0000541038387816 */ /* 0x000fe4000000000b */
[----:B------:R-:W-:Y:S01]  /*b3d0*/  PRMT R59, R59, 0x5410, R36 ;  /* 0x000054103b3b7816 */ /* 0x000fe20000000024 */
[----:B------:R-:W-:Y:S01]  /*b3e0*/  IMAD.U32 R36, R58, 0x10000, RZ ;  /* 0x000100003a247824 */ /* 0x000fe200078e00ff */
[----:B------:R-:W-:-:S02]  /*b3f0*/  SHF.R.U64 R29, R30, 0x10, R31 ;  /* 0x000000101e1d7819 */ /* 0x000fc4000000121f */
[----:B------:R-:W-:Y:S02]  /*b400*/  LOP3.LUT R53, R53, 0xffff0000, RZ, 0xc0, !PT ;  /* 0xffff000035357812 */ /* 0x000fe400078ec0ff */
[----:B------:R-:W-:Y:S02]  /*b410*/  PRMT R60, R60, 0x5410, R29 ;  /* 0x000054103c3c7816 */ /* 0x000fe4000000001d */
[----:B------:R-:W-:Y:S02]  /*b420*/  LOP3.LUT R58, R58, 0xffff0000, RZ, 0xc0, !PT ;  /* 0xffff00003a3a7812 */ /* 0x000fe400078ec0ff */
[----:B------:R-:W-:-:S04]  /*b430*/  SHF.R.U32.HI R30, RZ, 0x10, R31 ;  /* 0x00000010ff1e7819 */ /* 0x000fc8000001161f */
        /* <DEDUP_REMOVED lines=16> */
[----:B------:R-:W-:-:S02]  /*b540*/  LOP3.LUT R4, R77, 0x18, R0, 0xf8, !PT ;  /* 0x000000184d047812 */ /* 0x000fc400078ef800 */
[----:B------:R-:W-:Y:S01]  /*b550*/  LEA R0, R6, UR40, 0x1 ;  /* 0x0000002806007c11 */ /* 0x000fe2000f8e08ff */
        /* <DEDUP_REMOVED lines=20> */
[C---:B------:R-:W-:Y:S01]  /*b6a0*/  FMUL.FTZ R38, R24.reuse, R53 ;  /* 0x0000003518267220 */ /* 0x040fe20000410000 */
[----:B------:R-:W-:Y:S01]  /*b6b0*/  FMUL.FTZ R24, R24, R58 ;  /* 0x0000003a18187220 */ /* 0x000fe20000410000 */
[----:B------:R-:W-:Y:S01]  /*b6c0*/  FFMA.FTZ R39, R8, R36, -R39 ;  /* 0x0000002408277223 */ /* 0x000fe20000010827 */
[----:B------:R-:W-:-:S02]  /*b6d0*/  IMAD.U32 R36, R54, 0x10000, RZ ;  /* 0x0001000036247824 */ /* 0x000fc400078e00ff */
[----:B------:R-:W-:Y:S01]  /*b6e0*/  FFMA.FTZ R37, R8, R37, R7 ;  /* 0x0000002508257223 */ /* 0x000fe20000010007 */
[----:B------:R-:W-:Y:S01]  /*b6f0*/  IMAD.U32 R7, R59, 0x10000, RZ ;  /* 0x000100003b077824 */ /* 0x000fe200078e00ff */
[----:B------:R-:W-:Y:S01]  /*b700*/  LOP3.LUT R54, R54, 0xffff0000, RZ, 0xc0, !PT ;  /* 0xffff000036367812 */ /* 0x000fe200078ec0ff */
[----:B------:R-:W-:Y:S01]  /*b710*/  FMUL.FTZ R41, R29, R36 ;  /* 0x000000241d297220 */ /* 0x000fe20000410000 */
[----:B------:R-:W-:Y:S01]  /*b720*/  LOP3.LUT R8, R59, 0xffff0000, RZ, 0xc0, !PT ;  /* 0xffff00003b087812 */ /* 0x000fe200078ec0ff */
[-C--:B------:R-:W-:Y:S01]  /*b730*/  FMUL.FTZ R29, R29, R7.reuse ;  /* 0x000000071d1d7220 */ /* 0x080fe20000410000 */
[C---:B------:R-:W-:Y:S01]  /*b740*/  FFMA.FTZ R38, R9.reuse, R58, -R38 ;  /* 0x0000003a09267223 */ /* 0x040fe20000010826 */
[C---:B------:R-:W-:Y:S01]  /*b750*/  FFMA.FTZ R41, R10.reuse, R7, -R41 ;  /* 0x000000070a297223 */ /* 0x040fe20000010829 */
[----:B------:R-:W-:Y:S01]  /*b760*/  FFMA.FTZ R24, R9, R53, R24 ;  /* 0x0000003509187223 */ /* 0x000fe20000010018 */
[----:B------:R-:W-:Y:S01]  /*b770*/  FFMA.FTZ R29, R10, R36, R29 ;  /* 0x000000240a1d7223 */ /* 0x000fe2000001001d */
[----:B------:R-:W-:Y:S01]  /*b780*/  FMUL.FTZ R10, R25, R54 ;  /* 0x00000036190a7220 */ /* 0x000fe20000410000 */
[----:B------:R-:W-:-:S02]  /*b790*/  IMAD.U32 R30, R26, 0x10000, RZ ;  /* 0x000100001a1e7824 */ /* 0x000fc400078e00ff */
[-C--:B------:R-:W-:Y:S01]  /*b7a0*/  FMUL.FTZ R40, R25, R8.reuse ;  /* 0x0000000819287220 */ /* 0x080fe20000410000 */
[----:B------:R-:W-:Y:S02]  /*b7b0*/  IMAD.U32 R9, R55, 0x10000, RZ ;  /* 0x0001000037097824 */ /* 0x000fe400078e00ff */
[C---:B------:R-:W-:Y:S01]  /*b7c0*/  FFMA.FTZ R36, R5.reuse, R8, -R10 ;  /* 0x0000000805247223 */ /* 0x040fe2000001080a */
[----:B------:R-:W-:Y:S02]  /*b7d0*/  IMAD.U32 R7, R60, 0x10000, RZ ;  /* 0x000100003c077824 */ /* 0x000fe400078e00ff */
[----:B------:R-:W-:Y:S01]  /*b7e0*/  FFMA.FTZ R40, R5, R54, R40 ;  /* 0x0000003605287223 */ /* 0x000fe20000010028 */
[----:B------:R-:W-:Y:S02]  /*b7f0*/  IMAD.U32 R31, R27, 0x10000, RZ ;  /* 0x000100001b1f7824 */ /* 0x000fe400078e00ff */
[----:B------:R-:W-:Y:S01]  /*b800*/  FMUL.FTZ R42, R30, R9 ;  /* 0x000000091e2a7220 */ /* 0x000fe20000410000 */
[----:B------:R-:W-:-:S02]  /*b810*/  IMAD.U32 R10, R56, 0x10000, RZ ;  /* 0x00010000380a7824 */ /* 0x000fc400078e00ff */
[-C--:B------:R-:W-:Y:S01]  /*b820*/  FMUL.FTZ R30, R30, R7.reuse ;  /* 0x000000071e1e7220 */ /* 0x080fe20000410000 */
[----:B------:R-:W-:Y:S02]  /*b830*/  IMAD.U32 R8, R57, 0x10000, RZ ;  /* 0x0001000039087824 */ /* 0x000fe400078e00ff */
[----:B------:R-:W-:Y:S01]  /*b840*/  FFMA.FTZ R42, R11, R7, -R42 ;  /* 0x000000070b2a7223 */ /* 0x000fe2000001082a */
[----:B------:R-:W-:Y:S01]  /*b850*/  FMUL.FTZ R5, R31, R10 ;  /* 0x0000000a1f057220 */ /* 0x000fe20000410000 */
[----:B------:R-:W-:Y:S01]  /*b860*/  FFMA.FTZ R30, R11, R9, R30 ;  /* 0x000000090b1e7223 */ /* 0x000fe2000001001e */
[----:B------:R-:W-:Y:S01]  /*b870*/  LOP3.LUT R26, R26, 0xffff0000, RZ, 0xc0, !PT ;  /* 0xffff00001a1a7812 */ /* 0x000fe200078ec0ff */
[-C--:B------:R-:W-:Y:S01]  /*b880*/  FMUL.FTZ R31, R31, R8.reuse ;  /* 0x000000081f1f7220 */ /* 0x080fe20000410000 */
[----:B------:R-:W-:Y:S01]  /*b890*/  FFMA.FTZ R11, R28, R8, -R5 ;  /* 0x000000081c0b7223 */ /* 0x000fe20000010805 */
[----:B------:R-:W-:Y:S02]  /*b8a0*/  LOP3.LUT R55, R55, 0xffff0000, RZ, 0xc0, !PT ;  /* 0xffff000037377812 */ /* 0x000fe400078ec0ff */
[----:B------:R-:W-:Y:S01]  /*b8b0*/  LOP3.LUT R5, R60, 0xffff0000, RZ, 0xc0, !PT ;  /* 0xffff00003c057812 */ /* 0x000fe200078ec0ff */
[----:B------:R-:W-:Y:S01]  /*b8c0*/  FFMA.FTZ R31, R28, R10, R31 ;  /* 0x0000000a1c1f7223 */ /* 0x000fe2000001001f */
[----:B------:R-:W-:Y:S01]  /*b8d0*/  LOP3.LUT R27, R27, 0xffff0000, RZ, 0xc0, !PT ;  /* 0xffff00001b1b7812 */ /* 0x000fe200078ec0ff */
[----:B------:R-:W-:Y:S01]  /*b8e0*/  FMUL.FTZ R7, R26, R55 ;  /* 0x000000371a077220 */ /* 0x000fe20000410000 */
[----:B------:R-:W-:Y:S01]  /*b8f0*/  LOP3.LUT R56, R56, 0xffff0000, RZ, 0xc0, !PT ;  /* 0xffff000038387812 */ /* 0x000fe200078ec0ff */
[-C--:B------:R-:W-:Y:S01]  /*b900*/  FMUL.FTZ R26, R26, R5.reuse ;  /* 0x000000051a1a7220 */ /* 0x080fe20000410000 */
[----:B------:R-:W-:Y:S01]  /*b910*/  LOP3.LUT R57, R57, 0xffff0000, RZ, 0xc0, !PT ;  /* 0xffff000039397812 */ /* 0x000fe200078ec0ff */
[----:B------:R-:W-:Y:S01]  /*b920*/  FFMA.FTZ R7, R4, R5, -R7 ;  /* 0x0000000504077223 */ /* 0x000fe20000010807 */
[----:B------:R-:W-:Y:S01]  /*b930*/  F2FP.BF16.F32.PACK_AB R5, R36, R41 ;  /* 0x000000292405723e */ /* 0x000fe200000010ff */
[CC--:B------:R-:W-:Y:S01]  /*b940*/  FMUL.FTZ R9, R27.reuse, R56.reuse ;  /* 0x000000381b097220 */ /* 0x0c0fe20000410000 */
[----:B------:R-:W-:Y:S01]  /*b950*/  FFMA.FTZ R55, R4, R55, R26 ;  /* 0x0000003704377223 */ /* 0x000fe2000001001a */
[----:B------:R-:W-:Y:S01]  /*b960*/  FMUL.FTZ R27, R27, R57 ;  /* 0x000000391b1b7220 */ /* 0x000fe20000410000 */
[----:B------:R-:W-:Y:S01]  /*b970*/  F2FP.BF16.F32.PACK_AB R4, R38, R39 ;  /* 0x000000272604723e */ /* 0x000fe200000010ff */
[----:B------:R-:W-:Y:S01]  /*b980*/  FFMA.FTZ R26, R6, R57, -R9 ;  /* 0x00000039061a7223 */ /* 0x000fe20000010809 */
[----:B------:R-:W-:Y:S01]  /*b990*/  F2FP.BF16.F32.PACK_AB R8, R24, R37 ;  /* 0x000000251808723e */ /* 0x000fe200000010ff */
[----:B------:R-:W-:Y:S01]  /*b9a0*/  FFMA.FTZ R56, R6, R56, R27 ;  /* 0x0000003806387223 */ /* 0x000fe2000001001b */
[----:B------:R-:W-:-:S02]  /*b9b0*/  F2FP.BF16.F32.PACK_AB R6, R7, R42 ;  /* 0x0000002a0706723e */ /* 0x000fc400000010ff */
[----:B------:R-:W-:Y:S02]  /*b9c0*/  F2FP.BF16.F32.PACK_AB R7, R26, R11 ;  /* 0x0000000b1a07723e */ /* 0x000fe400000010ff */
[----:B------:R-:W-:Y:S02]  /*b9d0*/  F2FP.BF16.F32.PACK_AB R9, R40, R29 ;  /* 0x0000001d2809723e */ /* 0x000fe400000010ff */
[----:B------:R-:W-:Y:S01]  /*b9e0*/  F2FP.BF16.F32.PACK_AB R10, R55, R30 ;  /* 0x0000001e370a723e */ /* 0x000fe200000010ff */
[----:B------:R1:W-:Y:S01]  /*b9f0*/  STS.128 [R0], R4 ;  /* 0x0000000400007388 */ /* 0x0003e20000000c00 */
[----:B------:R-:W-:-:S05]  /*ba00*/  F2FP.BF16.F32.PACK_AB R11, R56, R31 ;  /* 0x0000001f380b723e */ /* 0x000fca00000010ff */
[----:B------:R1:W-:Y:S02]  /*ba10*/  STS.128 [R20+0xc400], R8 ;  /* 0x00c4000814007388 */ /* 0x0003e40000000c00 */
.L_x_1501:
[----:B------:R-:W-:Y:S05]  /*ba20*/  BSYNC B1 ;  /* 0x0000000000017941 */ /* 0x000fea0003800000 */
.L_x_1500:
[----:B------:R-:W-:Y:S05]  /*ba30*/  @P2 BRA `(.L_x_1482) ;  /* 0x0000000400c82947 */ /* 0x000fea0003800000 */
[----:B01----:R-:W2:Y:S01]  /*ba40*/  LDL R0, [R1+0x28] ;  /* 0x0000280001007983 */ /* 0x003ea20000100800 */
[----:B------:R-:W-:Y:S02]  /*ba50*/  SHF.R.U64 R24, R32, 0x10, R33 ;  /* 0x0000001020187819 */ /* 0x000fe40000001221 */
[----:B------:R-:W-:Y:S02]  /*ba60*/  SHF.R.U64 R26, R12, 0x10, R13 ;  /* 0x000000100c1a7819 */ /* 0x000fe4000000120d */
[----:B------:R-:W-:Y:S02]  /*ba70*/  SHF.R.U64 R20, R34, 0x10, R35 ;  /* 0x0000001022147819 */ /* 0x000fe40000001223 */
[----:B------:R-:W-:Y:S02]  /*ba80*/  PRMT R49, R49, 0x5410, R24 ;  /* 0x0000541031317816 */ /* 0x000fe40000000018 */
[----:B------:R-:W-:Y:S02]  /*ba90*/  PRMT R26, R21, 0x5410, R26 ;  /* 0x00005410151a7816 */ /* 0x000fe4000000001a */
[----:B------:R-:W-:Y:S01]  /*baa0*/  SHF.R.U32.HI R33, RZ, 0x10, R33 ;  /* 0x00000010ff217819 */ /* 0x000fe20000011621 */
[----:B------:R-:W-:Y:S01]  /*bab0*/  IMAD.U32 R27, R49, 0x10000, RZ ;  /* 0x00010000311b7824 */ /* 0x000fe200078e00ff */
[----:B------:R-:W-:Y:S01]  /*bac0*/  SHF.R.U32.HI R35, RZ, 0x10, R35 ;  /* 0x00000010ff237819 */ /* 0x000fe20000011623 */
[----:B------:R-:W-:Y:S01]  /*bad0*/  IMAD.U32 R29, R26, 0x10000, RZ ;  /* 0x000100001a1d7824 */ /* 0x000fe200078e00ff */
[----:B------:R-:W-:-:S02]  /*bae0*/  SHF.R.U32.HI R13, RZ, 0x10, R13 ;  /* 0x00000010ff0d7819 */ /* 0x000fc4000001160d */
[----:B------:R-:W-:Y:S02]  /*baf0*/  SHF.R.U64 R12, R14, 0x10, R15 ;  /* 0x000000100e0c7819 */ /* 0x000fe4000000120f */
[----:B------:R-:W-:Y:S02]  /*bb00*/  PRMT R51, R51, 0x5410, R20 ;  /* 0x0000541033337816 */ /* 0x000fe40000000014 */
[----:B------:R-:W-:Y:S02]  /*bb10*/  PRMT R50, R50, 0x5410, R33 ;  /* 0x0000541032327816 */ /* 0x000fe40000000021 */
[----:B------:R-:W-:Y:S02]  /*bb20*/  PRMT R52, R52, 0x5410, R35 ;  /* 0x0000541034347816 */ /* 0x000fe40000000023 */
[----:B------:R-:W-:Y:S02]  /*bb30*/  PRMT R46, R46, 0x5410, R13 ;  /* 0x000054102e2e7816 */ /* 0x000fe4000000000d */
[----:B------:R-:W-:-:S02]  /*bb40*/  PRMT R47, R47, 0x5410, R12 ;  /* 0x000054102f2f7816 */ /* 0x000fc4000000000c */
[----:B------:R-:W-:Y:S02]  /*bb50*/  LOP3.LUT R31, R26, 0xffff0000, RZ, 0xc0, !PT ;  /* 0xffff00001a1f7812 */ /* 0x000fe400078ec0ff */
[----:B------:R-:W-:Y:S02]  /*bb60*/  LOP3.LUT R49, R49, 0xffff0000, RZ, 0xc0, !PT ;  /* 0xffff000031317812 */ /* 0x000fe400078ec0ff */
        /* <DEDUP_REMOVED lines=17> */
[----:B------:R-:W-:Y:S02]  /*bc80*/  LOP3.LUT R3, R77, 0x18, R3, 0xf8, !PT ;  /* 0x000000184d037812 */ /* 0x000fe400078ef803 */
        /* <DEDUP_REMOVED lines=77> */
.L_x_1482:
[----:B------:R-:W-:Y:S05]  /*c160*/  BSYNC B0 ;  /* 0x0000000000007941 */ /* 0x000fea0003800000 */
.L_x_1475:
        /* <DEDUP_REMOVED lines=8> */
.L_x_1473:
[----:B0--3--:R-:W-:-:S05]  /*c1f0*/  IMAD.U32 R0, RZ, RZ, UR37 ;  /* 0x00000025ff007e24 */ /* 0x009fca000f8e00ff */
[----:B------:R-:W-:-:S13]  /*c200*/  ISETP.NE.AND P0, PT, R0, 0x3, PT ;  /* 0x000000030000780c */ /* 0x000fda0003f05270 */
[----:B------:R-:W-:Y:S05]  /*c210*/  @!P0 BRA `(.L_x_1502) ;  /* 0x0000000000048947 */ /* 0x000fea0003800000 */
[----:B------:R-:W-:Y:S01]  /*c220*/  BPT.TRAP 0x1 ;  /* 0x000000040000795c */ /* 0x000fe20000300000 */
.L_x_1502:
[----:B------:R-:W-:Y:S01]  /*c230*/  IMAD R0, R16, 0x8, R2 ;  /* 0x0000000810007824 */ /* 0x000fe200078e0202 */
[----:B-12-4-:R-:W-:-:S04]  /*c240*/  SHF.L.U32 R3, R18, 0x1f, RZ ;  /* 0x0000001f12037819 */ /* 0x016fc800000006ff */
[----:B------:R0:W1:Y:S01]  /*c250*/  SYNCS.PHASECHK.TRANS64.TRYWAIT P2, [R0+URZ+0x2d830], R3 ;  /* 0x02d83003000075a7 */ /* 0x000062000804017f */
[----:B------:R-:W-:Y:S05]  /*c260*/  @!P0 BRA `(.L_x_1503) ;  /* 0x0000000000048947 */ /* 0x000fea0003800000 */
[----:B------:R-:W-:Y:S01]  /*c270*/  BPT.TRAP 0x1 ;  /* 0x000000040000795c */ /* 0x000fe20000300000 */
.L_x_1503:
[----:B------:R-:W2:Y:S02]  /*c280*/  S2R R4, SR_TID.X ;  /* 0x0000000000047919 */ /* 0x000ea40000002100 */
[----:B--2---:R-:W-:-:S04]  /*c290*/  LOP3.LUT R4, R4, 0x7f, RZ, 0xc0, !PT ;  /* 0x0000007f04047812 */ /* 0x004fc800078ec0ff */
[----:B------:R-:W-:Y:S01]  /*c2a0*/  ISETP.NE.AND P1, PT, R4, RZ, PT ;  /* 0x000000ff0400720c */ /* 0x000fe20003f25270 */
[----:B-1----:R-:W-:-:S12]  /*c2b0*/  @P2 BRA `(.L_x_1504) ;  /* 0x0000000000082947 */ /* 0x002fd80003800000 */
[----:B------:R-:W1:Y:S02]  /*c2c0*/  SYNCS.PHASECHK.TRANS64.TRYWAIT P2, [R0+URZ+0x2d830], R3 ;  /* 0x02d83003000075a7 */ /* 0x000e64000804017f */
[----:B-1----:R-:W-:Y:S05]  /*c2d0*/  @!P2 BRA `(.L_x_1505) ;  /* 0x000001b0005ca947 */ /* 0x002fea0003800000 */
.L_x_1504:
[----:B------:R-:W-:Y:S05]  /*c2e0*/  WARPSYNC.ALL ;  /* 0x0000000000007948 */ /* 0x000fea0003800000 */
[----:B01----:R-:W-:Y:S01]  /*c2f0*/  VIADD R3, R2, 0x15400 ;  /* 0x0001540002037836 */ /* 0x003fe20000000000 */
[----:B------:R-:W-:Y:S01]  /*c300*/  LOP3.LUT R6, R44, 0x10000, RZ, 0xfc, !PT ;  /* 0x000100002c067812 */ /* 0x000fe200078efcff */
[----:B------:R-:W-:Y:S01]  /*c310*/  IMAD.MOV.U32 R7, RZ, RZ, -0x7fffffe0 ;  /* 0x80000020ff077424 */ /* 0x000fe200078e00ff */
[----:B------:R-:W-:Y:S02]  /*c320*/  ULDC UR52, c[0x0][0x9dc] ;  /* 0x0002770000347ab9 */ /* 0x000fe40000000800 */
[----:B------:R-:W-:-:S04]  /*c330*/  SHF.R.U32.HI R3, RZ, 0x4, R3 ;  /* 0x00000004ff037819 */ /* 0x000fc80000011603 */
[----:B------:R-:W-:-:S04]  /*c340*/  LOP3.LUT R3, R3, 0x3fff, RZ, 0xc0, !PT ;  /* 0x00003fff03037812 */ /* 0x000fc800078ec0ff */
[----:B------:R-:W-:Y:S01]  /*c350*/  LOP3.LUT R4, R3, 0x10000, RZ, 0xfc, !PT ;  /* 0x0001000003047812 */ /* 0x000fe200078efcff */
[----:B------:R-:W-:-:S04]  /*c360*/  IMAD.MOV.U32 R5, RZ, RZ, -0x7fffffe0 ;  /* 0x80000020ff057424 */ /* 0x000fc800078e00ff */
[----:B------:R0:W-:Y:S01]  /*c370*/  STL [R1+0x4], R4 ;  /* 0x0000040401007387 */ /* 0x0001e20000100800 */
[C---:B------:R-:W-:Y:S02]  /*c380*/  R2UR UR4, R6.reuse ;  /* 0x00000000060472ca */ /* 0x040fe400000e0000 */
[----:B------:R-:W-:Y:S01]  /*c390*/  R2UR UR5, R7 ;  /* 0x00000000070572ca */ /* 0x000fe200000e0000 */
[----:B-----5:R-:W-:Y:S01]  /*c3a0*/  WARPGROUP.ARRIVE ;  /* 0x00000000000079c5 */ /* 0x020fe20000000000 */
[----:B------:R-:W-:Y:S01]  /*c3b0*/  R2UR UR7, R5 ;  /* 0x00000000050772ca */ /* 0x000fe200000e0000 */
[----:B------:R-:W-:Y:S01]  /*c3c0*/  VIADD R152, R6, 0x2 ;  /* 0x0000000206987836 */ /* 0x000fe20000000000 */
[----:B------:R-:W2:Y:S01]  /*c3d0*/  LDL R90, [R1+0x40] ;  /* 0x00004000015a7983 */ /* 0x000ea20000100800 */
[----:B0-----:R-:W-:-:S03]  /*c3e0*/  IMAD R4, R16, 0x600, R4 ;  /* 0x0000060010047824 */ /* 0x001fc600078e0204 */
[----:B------:R-:W2:Y:S02]  /*c3f0*/  LDL R89, [R1+0x18] ;  /* 0x0000180001597983 */ /* 0x000ea40000100800 */
[----:B------:R-:W-:-:S13]  /*c400*/  R2UR UR6, R4 ;  /* 0x00000000040672ca */ /* 0x000fda00000e0000 */
[----:B------:R-:W-:Y:S01]  /*c410*/  HGMMA.64x128x16.F32.BF16 R24, gdesc[UR4], RZ, !UPT, gsb0 ;  /* 0x01e00000041879f0 */ /* 0x000fe2000c0018ff */
[----:B------:R-:W-:Y:S02]  /*c420*/  VIADD R8, R4, 0x2 ;  /* 0x0000000204087836 */ /* 0x000fe40000000000 */
[----:B------:R-:W-:Y:S02]  /*c430*/  IMAD.MOV.U32 R153, RZ, RZ, -0x7fffffe0 ;  /* 0x80000020ff997424 */ /* 0x000fe400078e00ff */
[----:B------:R-:W-:Y:S01]  /*c440*/  IMAD.MOV.U32 R9, RZ, RZ, -0x7fffffe0 ;  /* 0x80000020ff097424 */ /* 0x000fe200078e00ff */
[----:B------:R-:W-:Y:S02]  /*c450*/  R2UR UR4, R152 ;  /* 0x00000000980472ca */ /* 0x000fe400000e0000 */
[----:B------:R-:W-:Y:S02]  /*c460*/  R2UR UR5, R153 ;  /* 0x00000000990572ca */ /* 0x000fe400000e0000 */
[----:B------:R-:W-:-:S02]  /*c470*/  R2UR UR6, R8 ;  /* 0x00000000080672ca */ /* 0x000fc400000e0000 */
[----:B------:R-:W-:Y:S01]  /*c480*/  R2UR UR7, R9 ;  /* 0x00000000090772ca */ /* 0x000fe200000e0000 */
[----:B------:R-:W-:Y:S02]  /*c490*/  VIADD R150, R6, 0x300 ;  /* 0x0000030006967836 */ /* 0x000fe40000000000 */
[----:B------:R-:W-:Y:S02]  /*c4a0*/  VIADD R8, R4, 0x200 ;  /* 0x0000020004087836 */ /* 0x000fe40000000000 */
[----:B------:R-:W-:Y:S02]  /*c4b0*/  IMAD.MOV.U32 R151, RZ, RZ, -0x7fffffe0 ;  /* 0x80000020ff977424 */ /* 0x000fe400078e00ff */
[----:B------:R-:W-:Y:S01]  /*c4c0*/  IMAD.MOV.U32 R9, RZ, RZ, -0x7fffffe0 ;  /* 0x80000020ff097424 */ /* 0x000fe200078e00ff */
[----:B------:R-:W-:Y:S02]  /*c4d0*/  WARPGROUP.DEPBAR.LE gsb0, 0x0 ;  /* 0x00008000000079c5 */ /* 0x000fe40000010000 */
[----:B------:R-:W-:-:S06]  /*c4e0*/  WARPGROUP.ARRIVE ;  /* 0x00000000000079c5 */ /* 0x000fcc0000000000 */
[----:B------:R-:W-:Y:S01]  /*c4f0*/  HGMMA.64x128x16.F32.BF16 R24, gdesc[UR4], R24, gsb0 ;  /* 0x01e00000041879f0 */ /* 0x000fe20008001818 */
[----:B------:R-:W-:Y:S02]  /*c500*/  R2UR UR4, R150 ;  /* 0x00000000960472ca */ /* 0x000fe400000e0000 */
[----:B------:R-:W-:Y:S02]  /*c510*/  R2UR UR5, R151 ;  /* 0x00000000970572ca */ /* 0x000fe400000e0000 */
[----:B------:R-:W-:Y:S02]  /*c520*/  R2UR UR6, R8 ;  /* 0x00000000080672ca */ /* 0x000fe400000e0000 */
[----:B------:R-:W-:Y:S01]  /*c530*/  R2UR UR7, R9 ;  /* 0x00000000090772ca */ /* 0x000fe200000e0000 */
[----:B------:R-:W-:Y:S02]  /*c540*/  VIADD R148, R6, 0x302 ;  /* 0x0000030206947836 */ /* 0x000fe40000000000 */
[----:B------:R-:W-:-:S02]  /*c550*/  VIADD R8, R4, 0x202 ;  /* 0x0000020204087836 */ /* 0x000fc40000000000 */
        /* <DEDUP_REMOVED lines=31> */
[----:B------:R-:W-:Y:S02]  /*c750*/  WARPGROUP.DEPBAR.LE gsb0, 0x0 ;  /* 0x00008000000079c5 */ /* 0x000fe40000010000 */
[----:B------:R-:W-:-:S10]  /*c760*/  WARPGROUP.ARRIVE ;  /* 0x00000000000079c5 */ /* 0x000fd40000000000 */
[----:B------:R-:W-:Y:S01]  /*c770*/  HGMMA.64x128x16.F32.BF16 R24, gdesc[UR4], R24, gsb0 ;  /* 0x01e00000041879f0 */ /* 0x000fe20008001818 */
[----:B------:R-:W-:Y:S01]  /*c780*/  ULDC UR4, c[0x0][0x9d8] ;  /* 0x0002760000047ab9 */ /* 0x000fe20000000800 */
[----:B------:R-:W-:Y:S01]  /*c790*/  @!P1 VIADD R0, R0, 0x2d840 ;  /* 0x0002d84000009836 */ /* 0x000fe20000000000 */
[----:B------:R-:W-:Y:S02]  /*c7a0*/  ULDC.64 UR6, c[0x0][0x9e0] ;  /* 0x0002780000067ab9 */ /* 0x000fe40000000a00 */
[----:B------:R-:W-:Y:S02]  /*c7b0*/  UISETP.GE.AND UP0, UPT, UR7, 0x1, UPT ;  /* 0x000000010700788c */ /* 0x000fe4000bf06270 */
[----:B------:R-:W-:-:S04]  /*c7c0*/  @!P1 PRMT R0, RZ, 0x654, R0 ;  /* 0x00000654ff009816 */ /* 0x000fc80000000000 */
[----:B------:R-:W-:Y:S01]  /*c7d0*/  PLOP3.LUT P3, PT, PT, PT, UP0, 0x40, 0x0 ;  /* 0x000000000000781c */ /* 0x000fe20003f6e808 */
[----:B------:R-:W-:Y:S01]  /*c7e0*/  ULOP3.LUT UR52, URZ, UR52, URZ, 0x33, !UPT ;  /* 0x000000343f347292 */ /* 0x000fe2000f8e333f */
[----:B------:R-:W-:Y:S02]  /*c7f0*/  WARPGROUP.DEPBAR.LE gsb0, 0x0 ;  /* 0x00008000000079c5 */ /* 0x000fe40000010000 */
[----:B------:R-:W-:Y:S01]  /*c800*/  FMUL.FTZ R21, R34, UR4 ;  /* 0x0000000422157c20 */ /* 0x000fe20008410000 */
[----:B------:R-:W-:Y:S01]  /*c810*/  FMUL.FTZ R34, R45, UR4 ;  /* 0x000000042d227c20 */ /* 0x000fe20008410000 */
[----:B------:R-:W-:Y:S01]  /*c820*/  FMUL.FTZ R45, R56, UR4 ;  /* 0x00000004382d7c20 */ /* 0x000fe20008410000 */
[----:B------:R-:W-:Y:S01]  /*c830*/  FMUL.FTZ R56, R67, UR4 ;  /* 0x0000000443387c20 */ /* 0x000fe20008410000 */
[----:B------:R0:W-:Y:S01]  /*c840*/  @!P1 SYNCS.ARRIVE.TRANS64.RED.A1T0 RZ, [R0+URZ], RZ ;  /* 0x000000ff00ff99a7 */ /* 0x0001e2000810043f */
[----:B------:R-:W1:Y:S01]  /*c850*/  LDC R67, c[0x0][0x448] ;  /* 0x00011200ff437b82 */ /* 0x000e620000000800 */
        /* <DEDUP_REMOVED lines=8> */
[----:B-1----:R-:W-:Y:S01]  /*c8e0*/  ISETP.NE.AND P2, PT, R67, 0x1, PT ;  /* 0x000000014300780c */ /* 0x002fe20003f45270 */
[----:B------:R-:W-:Y:S01]  /*c8f0*/  FMUL.FTZ R54, R65, UR4 ;  /* 0x0000000441367c20 */ /* 0x000fe20008410000 */
[----:B------:R-:W-:-:S11]  /*c900*/  FMUL.FTZ R65, R76, UR4 ;  /* 0x000000044c417c20 */ /* 0x000fd60008410000 */
[----:B------:R-:W1:Y:S08]  /*c910*/  @P2 LDC R75, c[0x0][0x44c] ;  /* 0x00011300ff4b2b82 */ /* 0x000e700000000800 */
[----:B------:R-:W3:Y:S01]  /*c920*/  @P2 LDC R76, c[0x0][0x450] ;  /* 0x00011400ff4c2b82 */ /* 0x000ee20000000800 */
[----:B------:R-:W-:Y:S01]  /*c930*/  FMUL.FTZ R11, R28, UR4 ;  /* 0x000000041c0b7c20 */ /* 0x000fe20008410000 */
[----:B------:R-:W-:Y:S01]  /*c940*/  FMUL.FTZ R28, R39, UR4 ;  /* 0x00000004271c7c20 */ /* 0x000fe20008410000 */
[----:B------:R-:W-:Y:S01]  /*c950*/  FMUL.FTZ R39, R50, UR4 ;  /* 0x0000000432277c20 */ /* 0x000fe20008410000 */
[----:B------:R-:W-:Y:S01]  /*c960*/  FMUL.FTZ R50, R61, UR4 ;  /* 0x000000043d327c20 */ /* 0x000fe20008410000 */
[----:B------:R-:W-:Y:S01]  /*c970*/  FMUL.FTZ R61, R72, UR4 ;  /* 0x00000004483d7c20 */ /* 0x000fe20008410000 */
[----:B--2---:R-:W-:-:S02]  /*c980*/  IMAD.IADD R72, R90, 0x1, R89 ;  /* 0x000000015a487824 */ /* 0x004fc400078e0259 */
[----:B------:R-:W-:Y:S01]  /*c990*/  FMUL.FTZ R13, R30, UR4 ;  /* 0x000000041e0d7c20 */ /* 0x000fe20008410000 */
[----:B------:R-:W-:Y:S01]  /*c9a0*/  FMUL.FTZ R30, R41, UR4 ;  /* 0x00000004291e7c20 */ /* 0x000fe20008410000 */
[----:B------:R-:W-:Y:S01]  /*c9b0*/  FMUL.FTZ R20, R33, UR4 ;  /* 0x0000000421147c20 */ /* 0x000fe20008410000 */
[----:B------:R-:W-:Y:S01]  /*c9c0*/  FMUL.FTZ R41, R52, UR4 ;  /* 0x0000000434297c20 */ /* 0x000fe20008410000 */
[----:B-1----:R-:W-:-:S04]  /*c9d0*/  @P2 IMAD.HI.U32 R75, R72, R75, RZ ;  /* 0x0000004b484b2227 */ /* 0x002fc800078e00ff */
[----:B------:R-:W-:Y:S01]  /*c9e0*/  FMUL.FTZ R33, R44, UR4 ;  /* 0x000000042c217c20 */ /* 0x000fe20008410000 */
[----:B------:R-:W-:Y:S01]  /*c9f0*/  FMUL.FTZ R52, R63, UR4 ;  /* 0x000000043f347c20 */ /* 0x000fe20008410000 */
[----:B------:R-:W-:Y:S01]  /*ca00*/  FMUL.FTZ R44, R55, UR4 ;  /* 0x00000004372c7c20 */ /* 0x000fe20008410000 */
[----:B------:R-:W-:Y:S01]  /*ca10*/  FMUL.FTZ R63, R74, UR4 ;  /* 0x000000044a3f7c20 */ /* 0x000fe20008410000 */
[----:B---3--:R-:W-:Y:S01]  /*ca20*/  @P2 SHF.R.U32.HI R72, RZ, R76, R75 ;  /* 0x0000004cff482219 */ /* 0x008fe2000001164b */
[----:B------:R-:W-:Y:S01]  /*ca30*/  FMUL.FTZ R55, R66, UR4 ;  /* 0x0000000442377c20 */ /* 0x000fe20008410000 */
[----:B------:R-:W-:Y:S01]  /*ca40*/  FMUL.FTZ R74, R84, UR4 ;  /* 0x00000004544a7c20 */ /* 0x000fe20008410000 */
[----:B------:R-:W-:Y:S01]  /*ca50*/  FMUL.FTZ R66, R77, UR4 ;  /* 0x000000044d427c20 */ /* 0x000fe20008410000 */
[----:B------:R-:W-:Y:S01]  /*ca60*/  FMUL.FTZ R3, R24, UR4 ;  /* 0x0000000418037c20 */ /* 0x000fe20008410000 */
[----:B------:R-:W1:Y:S01]  /*ca70*/  SHFL.IDX PT, R84, R72, RZ, 0x1c1f ;  /* 0x001c1fff48547589 */ /* 0x000e6200000e0000 */
[----:B------:R-:W-:Y:S01]  /*ca80*/  FMUL.FTZ R5, R25, UR4 ;  /* 0x0000000419057c20 */ /* 0x000fe20008410000 */
[----:B------:R-:W-:Y:S01]  /*ca90*/  FMUL.FTZ R4, R26, UR4 ;  /* 0x000000041a047c20 */ /* 0x000fe20008410000 */
[----:B------:R-:W-:Y:S01]  /*caa0*/  FMUL.FTZ R10, R27, UR4 ;  /* 0x000000041b0a7c20 */ /* 0x000fe20008410000 */
[----:B------:R-:W-:Y:S01]  /*cab0*/  FMUL.FTZ R12, R29, UR4 ;  /* 0x000000041d0c7c20 */ /* 0x000fe20008410000 */
[----:B------:R-:W-:-:S02]  /*cac0*/  IMAD.MOV.U32 R77, RZ, RZ, -0x80 ;  /* 0xffffff80ff4d7424 */ /* 0x000fc400078e00ff */
        /* <DEDUP_REMOVED lines=20> */
[----:B------:R-:W-:-:S02]  /*cc10*/  IMAD R77, R88, R77, 0x80 ;  /* 0x00000080584d7424 */ /* 0x000fc400078e024d */
        /* <DEDUP_REMOVED lines=9> */
[----:B------:R-:W-:Y:S01]  /*ccb0*/  IADD3 R78, -R22, 0x1, R77 ;  /* 0x00000001164e7810 */ /* 0x000fe20007ffe14d */
[----:B------:R-:W2:Y:S03]  /*ccc0*/  MUFU.TANH R3, R3 ;  /* 0x0000000300037308 */ /* 0x000ea60000002400 */
[----:B------:R-:W-:-:S05]  /*ccd0*/  IADD3 R78, -R138, R78, R139 ;  /* 0x0000004e8a4e7210 */ /* 0x000fca0007ffe18b */
[----:B------:R-:W3:Y:S01]  /*cce0*/  MUFU.TANH R5, R5 ;  /* 0x0000000500057308 */ /* 0x000ee20000002400 */
[----:B------:R-:W-:-:S07]  /*ccf0*/  VIADD R82, R78, UR6 ;  /* 0x000000064e527c36 */ /* 0x000fce0008000000 */
        /* <DEDUP_REMOVED lines=58> */
[----:B------:R-:W1:Y:S08]  /*d0a0*/  MUFU.TANH R74, R74 ;  /* 0x0000004a004a7308 */ /* 0x000e700000002400 */
[----:B------:R-:W1:Y:S08]  /*d0b0*/  MUFU.TANH R75, R75 ;  /* 0x0000004b004b7308 */ /* 0x000e700000002400 */
[----:B0-----:R0:W0:Y:S08]  /*d0c0*/  MUFU.TANH R0, R86 ;  /* 0x0000005600007308 */ /* 0x0010300000002400 */
[----:B------:R-:W0:Y:S01]  /*d0d0*/  MUFU.TANH R76, R76 ;  /* 0x0000004c004c7308 */ /* 0x000e220000002400 */
[----:B------:R-:W-:Y:S01]  /*d0e0*/  IADD3 R83, -R22, R139, R77 ;  /* 0x0000008b16537210 */ /* 0x000fe20007ffe14d */
[----:B------:R-:W-:Y:S01]  /*d0f0*/  VIADD R81, R78, UR52 ;  /* 0x000000344e517c36 */ /* 0x000fe20008000000 */
[----:B------:R-:W-:-:S02]  /*d100*/  LEA R80, R88, 0xffffff80, 0x7 ;  /* 0xffffff8058507811 */ /* 0x000fc400078e38ff */
[----:B-1----:R-:W-:Y:S01]  /*d110*/  VIADDMNMX R79, R84, R82, R83, PT ;  /* 0x00000052544f7246 */ /* 0x002fe20003800153 */
[----:B------:R-:W-:Y:S01]  /*d120*/  IMAD.IADD R78, R81, 0x1, R84 ;  /* 0x00000001514e7824 */ /* 0x000fe200078e0254 */
[----:B--234-:R-:W-:Y:S06]  /*d130*/  @P3 BRA `(.L_x_1506) ;  /* 0x0000000000583947 */ /* 0x01cfec0003800000 */
[----:B------:R-:W-:Y:S01]  /*d140*/  IADD3 R85, -R138, R139, R84 ;  /* 0x0000008b8a557210 */ /* 0x000fe20007ffe154 */
[----:B------:R-:W-:Y:S03]  /*d150*/  BSSY B0, `(.L_x_1507) ;  /* 0x0000010000007945 */ /* 0x000fe60003800000 */
        /* <DEDUP_REMOVED lines=10> */
.L_x_1508:
[----:B------:R-:W-:-:S06]  /*d200*/  UISETP.NE.AND UP1, UPT, UR7, 0x1, UPT ;  /* 0x000000010700788c */ /* 0x000fcc000bf25270 */
[----:B------:R-:W-:-:S05]  /*d210*/  PLOP3.LUT P3, PT, PT, PT, UP1, 0x80, 0x0 ;  /* 0x000000000000781c */ /* 0x000fca0003f6f018 */
[----:B------:R-:W-:-:S08]  /*d220*/  @UP1 ULDC.64 UR4, c[0x0][0x9e8] ;  /* 0x00027a0000041ab9 */ /* 0x000fd00000000a00 */
[----:B------:R-:W-:-:S05]  /*d230*/  @P3 IMAD.HI.U32 R84, R85, UR4, RZ ;  /* 0x0000000455543c27 */ /* 0x000fca000f8e00ff */
[----:B------:R-:W-:-:S07]  /*d240*/  @P3 SHF.R.U32.HI R85, RZ, UR5, R84 ;  /* 0x00000005ff553c19 */ /* 0x000fce0008011654 */
.L_x_1509:
[----:B------:R-:W-:Y:S05]  /*d250*/  BSYNC B0 ;  /* 0x0000000000007941 */ /* 0x000fea0003800000 */
.L_x_1507:
[----:B------:R-:W-:-:S04]  /*d260*/  IMAD R85, R85, UR7, -R80 ;  /* 0x0000000755557c24 */ /* 0x000fc8000f8e0a50 */
[----:B------:R-:W-:-:S05]  /*d270*/  IMAD.IADD R85, R85, 0x1, -R22 ;  /* 0x0000000155557824 */ /* 0x000fca00078e0a16 */
[----:B------:R-:W-:Y:S02]  /*d280*/  VIMNMX R78, R78, R85, !PT ;  /* 0x000000554e4e7248 */ /* 0x000fe40007fe0100 */
[----:B------:R-:W-:-:S07]  /*d290*/  VIADDMNMX R79, R85, UR7, R79, PT ;  /* 0x00000007554f7c46 */ /* 0x000fce000b80014f */
.L_x_1506:
[C---:B------:R-:W-:Y:S01]  /*d2a0*/  ISETP.GE.AND P3, PT, R77.reuse, 0x2, PT ;  /* 0x000000024d00780c */ /* 0x040fe20003f66270 */
[----:B------:R-:W1:Y:S01]  /*d2b0*/  SHFL.IDX PT, R72, R72, 0x1, 0x1c1f ;  /* 0x003c1f0048487f89 */ /* 0x000e6200000e0000 */
[----:B------:R-:W-:Y:S02]  /*d2c0*/  ISETP.GE.AND P5, PT, R77, 0x9, PT ;  /* 0x000000094d00780c */ /* 0x000fe40003fa6270 */
[----:B------:R-:W-:Y:S02]  /*d2d0*/  ISETP.GT.AND P4, PT, R78, 0x1, !P3 ;  /* 0x000000014e00780c */ /* 0x000fe40005f84270 */
[----:B------:R-:W-:Y:S02]  /*d2e0*/  LOP3.LUT R23, R23, 0xfffffffd, RZ, 0xc0, !PT ;  /* 0xfffffffd17177812 */ /* 0x000fe400078ec0ff */
[----:B------:R-:W-:-:S04]  /*d2f0*/  ISETP.LT.OR P4, PT, R79, 0x2, P4 ;  /* 0x000000024f00780c */ /* 0x000fc80002781670 */
[----:B------:R-:W-:Y:S02]  /*d300*/  FSEL R5, R5, -INF , !P4 ;  /* 0xff80000005057808 */ /* 0x000fe40006000000 */
[----:B------:R-:W-:Y:S02]  /*d310*/  ISETP.GT.AND P4, PT, R78, 0x8, !P5 ;  /* 0x000000084e00780c */ /* 0x000fe40006f84270 */
[----:B------:R-:W-:Y:S02]  /*d320*/  @P5 LOP3.LUT R23, R23, 0x2, RZ, 0xfc, !PT ;  /* 0x0000000217175812 */ /* 0x000fe400078efcff */
[----:B------:R-:W-:Y:S02]  /*d330*/  ISETP.GE.AND P5, PT, R77, 0xa, PT ;  /* 0x0000000a4d00780c */ /* 0x000fe40003fa6270 */
[----:B------:R-:W-:Y:S02]  /*d340*/  ISETP.LT.OR P4, PT, R79, 0x9, P4 ;  /* 0x000000094f00780c */ /* 0x000fe40002781670 */
[----:B------:R-:W-:-:S02]  /*d350*/  LOP3.LUT R23, R23, 0xfffffffb, RZ, 0xc0, !PT ;  /* 0xfffffffb17177812 */ /* 0x000fc400078ec0ff */
[----:B------:R-:W-:Y:S01]  /*d360*/  FSEL R11, R11, -INF , !P4 ;  /* 0xff8000000b0b7808 */ /* 0x000fe20006000000 */
[----:B-1----:R-:W-:Y:S01]  /*d370*/  IMAD.IADD R81, R81, 0x1, R72 ;  /* 0x0000000151517824 */ /* 0x002fe200078e0248 */
[----:B------:R-:W-:Y:S02]  /*d380*/  ISETP.GT.AND P4, PT, R78, 0x9, !P5 ;  /* 0x000000094e00780c */ /* 0x000fe40006f84270 */
[----:B------:R-:W-:Y:S02]  /*d390*/  VIADDMNMX R82, R72, R82, R83, PT ;  /* 0x0000005248527246 */ /* 0x000fe40003800153 */
[----:B------:R-:W-:Y:S02]  /*d3a0*/  ISETP.LT.OR P4, PT, R79, 0xa, P4 ;  /* 0x0000000a4f00780c */ /* 0x000fe40002781670 */
[----:B------:R-:W-:Y:S02]  /*d3b0*/  @P5 LOP3.LUT R23, R23, 0x4, RZ, 0xfc, !PT ;  /* 0x0000000417175812 */ /* 0x000fe400078efcff */
[----:B------:R-:W-:-:S02]  /*d3c0*/  ISETP.GE.AND P5, PT, R77, 0x11, PT ;  /* 0x000000114d00780c */ /* 0x000fc40003fa6270 */
        /* <DEDUP_REMOVED lines=167> */
[----:B------:R-:W-:-:S04]  /*de40*/  ISETP.GT.AND P6, PT, R78, 0x79, !P6 ;  /* 0x000000794e00780c */ /* 0x000fc800077c4270 */
[----:B------:R-:W-:-:S04]  /*de50*/  ISETP.LT.OR P6, PT, R79, 0x7a, P6 ;  /* 0x0000007a4f00780c */ /* 0x000fc800037c1670 */
[----:B------:R-:W-:Y:S02]  /*de60*/  FSEL R75, R75, -INF , !P6 ;  /* 0xff8000004b4b7808 */ /* 0x000fe40007000000 */
[----:B------:R-:W-:-:S13]  /*de70*/  PLOP3.LUT P6, PT, PT, PT, UP0, 0x40, 0x0 ;  /* 0x000000000000781c */ /* 0x000fda0003fce808 */
[----:B------:R-:W-:Y:S05]  /*de80*/  @P6 BRA `(.L_x_1510) ;  /* 0x0000000000606947 */ /* 0x000fea0003800000 */
        /* <DEDUP_REMOVED lines=13> */
.L_x_1512:
[----:B------:R-:W-:-:S06]  /*df60*/  UISETP.NE.AND UP1, UPT, UR7, 0x1, UPT ;  /* 0x000000010700788c */ /* 0x000fcc000bf25270 */
[----:B------:R-:W-:-:S05]  /*df70*/  PLOP3.LUT P6, PT, PT, PT, UP1, 0x80, 0x0 ;  /* 0x000000000000781c */ /* 0x000fca0003fcf018 */
[----:B------:R-:W-:-:S08]  /*df80*/  @UP1 ULDC.64 UR4, c[0x0][0x9e8] ;  /* 0x00027a0000041ab9 */ /* 0x000fd00000000a00 */
[----:B------:R-:W-:Y:S01]  /*df90*/  @P6 IMAD.HI.U32 R12, R77, UR4, RZ ;  /* 0x000000044d0c6c27 */ /* 0x000fe2000f8e00ff */
[----:B------:R-:W-:-:S13]  /*dfa0*/  PLOP3.LUT P6, PT, PT, PT, UP1, 0x80, 0x0 ;  /* 0x000000000000781c */ /* 0x000fda0003fcf018 */
[----:B------:R-:W-:-:S07]  /*dfb0*/  @P6 SHF.R.U32.HI R77, RZ, UR5, R12 ;  /* 0x00000005ff4d6c19 */ /* 0x000fce000801160c */
.L_x_1513:
[----:B------:R-:W-:Y:S05]  /*dfc0*/  BSYNC B0 ;  /* 0x0000000000007941 */ /* 0x000fea0003800000 */
.L_x_1511:
[----:B------:R-:W-:-:S04]  /*dfd0*/  IMAD R77, R77, UR7, -R80 ;  /* 0x000000074d4d7c24 */ /* 0x000fc8000f8e0a50 */
[----:B------:R-:W-:-:S05]  /*dfe0*/  IMAD.IADD R77, R77, 0x1, -R22 ;  /* 0x000000014d4d7824 */ /* 0x000fca00078e0a16 */
[----:B------:R-:W-:Y:S02]  /*dff0*/  VIMNMX R81, R81, R77, !PT ;  /* 0x0000004d51517248 */ /* 0x000fe40007fe0100 */
[----:B------:R-:W-:-:S07]  /*e000*/  VIADDMNMX R82, R77, UR7, R82, PT ;  /* 0x000000074d527c46 */ /* 0x000fce000b800152 */
.L_x_1510:
[----:B------:R-:W-:Y:S01]  /*e010*/  ISETP.GT.AND P3, PT, R81, 0x1, !P3 ;  /* 0x000000015100780c */ /* 0x000fe20005f64270 */
[----:B------:R-:W-:Y:S01]  /*e020*/  ULDC UR41, c[0x0][0x988] ;  /* 0x0002620000297ab9 */ /* 0x000fe20000000800 */
[----:B------:R-:W2:Y:S01]  /*e030*/  LDL R87, [R1+0x20] ;  /* 0x0000200001577983 */ /* 0x000ea20000100800 */
[----:B------:R-:W-:Y:S02]  /*e040*/  LOP3.LUT P6, RZ, R23, 0x2000000, RZ, 0xc0, !PT ;  /* 0x0200000017ff7812 */ /* 0x000fe400078cc0ff */
[----:B------:R-:W-:Y:S02]  /*e050*/  ISETP.LT.OR P3, PT, R82, 0x2, P3 ;  /* 0x000000025200780c */ /* 0x000fe40001f61670 */
[----:B------:R-:W-:Y:S02]  /*e060*/  FMNMX.FTZ R12, R3, R5, !PT ;  /* 0x00000005030c7209 */ /* 0x000fe40007810000 */
[----:B------:R-:W-:Y:S02]  /*e070*/  FSEL R10, R10, -INF , !P3 ;  /* 0xff8000000a0a7808 */ /* 0x000fe40005800000 */
        /* <DEDUP_REMOVED lines=28> */
[----:B------:R-:W-:Y:S02]  /*e240*/  ISETP.GT.AND P3, PT, R81, 0x18, !P6 ;  /* 0x000000185100780c */ /* 0x000fe40007764270 */
[----:B------:R-:W-:Y:S02]  /*e250*/  LOP3.LUT P6, RZ, R23, 0x4000, RZ, 0xc0, !PT ;  /* 0x0000400017ff7812 */ /* 0x000fe400078cc0ff */
        /* <DEDUP_REMOVED lines=49> */
[C---:B------:R-:W-:Y:S02]  /*e570*/  ISETP.LT.OR P3, PT, R82.reuse, 0x32, P3 ;  /* 0x000000325200780c */ /* 0x040fe40001f61670 */
[----:B------:R-:W-:Y:S01]  /*e580*/  ISETP.LT.OR P5, PT, R82, 0x79, P5 ;  /* 0x000000795200780c */ /* 0x000fe20002fa1670 */
[----:B------:R-:W1:Y:S01]  /*e590*/  SHFL.BFLY PT, R12, R13, 0x2, 0x1f ;  /* 0x0c401f000d0c7f89 */ /* 0x000e6200000e0000 */
[----:B------:R-:W-:Y:S02]  /*e5a0*/  FSEL R40, R40, -INF , !P3 ;  /* 0xff80000028287808 */ /* 0x000fe40005800000 */
[----:B------:R-:W-:-:S04]  /*e5b0*/  LOP3.LUT P3, RZ, R23, 0x20000, RZ, 0xc0, !PT ;  /* 0x0002000017ff7812 */ /* 0x000fc8000786c0ff */
[----:B------:R-:W-:-:S04]  /*e5c0*/  ISETP.GT.AND P3, PT, R81, 0x38, !P3 ;  /* 0x000000385100780c */ /* 0x000fc80005f64270 */
[----:B------:R-:W-:-:S04]  /*e5d0*/  ISETP.LT.OR P3, PT, R82, 0x39, P3 ;  /* 0x000000395200780c */ /* 0x000fc80001f61670 */
[----:B------:R-:W-:Y:S02]  /*e5e0*/  FSEL R43, R43, -INF , !P3 ;  /* 0xff8000002b2b7808 */ /* 0x000fe40005800000 */
[----:B------:R-:W-:-:S04]  /*e5f0*/  LOP3.LUT P3, RZ, R23, 0x10000, RZ, 0xc0, !PT ;  /* 0x0001000017ff7812 */ /* 0x000fc8000786c0ff */
[----:B------:R-:W-:Y:S02]  /*e600*/  ISETP.GT.AND P3, PT, R81, 0x39, !P3 ;  /* 0x000000395100780c */ /* 0x000fe40005f64270 */
[----:B-1----:R-:W-:Y:S02]  /*e610*/  FMNMX.FTZ R77, R13, R12, !PT ;  /* 0x0000000c0d4d7209 */ /* 0x002fe40007810000 */
[----:B------:R-:W-:-:S03]  /*e620*/  ISETP.LT.OR P3, PT, R82, 0x3a, P3 ;  /* 0x0000003a5200780c */ /* 0x000fc60001f61670 */
[----:B------:R-:W1:Y:S01]  /*e630*/  SHFL.BFLY PT, R12, R77, 0x1, 0x1f ;  /* 0x0c201f004d0c7f89 */ /* 0x000e6200000e0000 */
[----:B------:R-:W-:Y:S02]  /*e640*/  FSEL R44, R44, -INF , !P3 ;  /* 0xff8000002c2c7808 */ /* 0x000fe40005800000 */
[----:B------:R-:W-:-:S04]  /*e650*/  LOP3.LUT P3, RZ, R23, 0x8000, RZ, 0xc0, !PT ;  /* 0x0000800017ff7812 */ /* 0x000fc8000786c0ff */
[----:B------:R-:W-:-:S04]  /*e660*/  ISETP.GT.AND P3, PT, R81, 0x40, !P3 ;  /* 0x000000405100780c */ /* 0x000fc80005f64270 */
[----:B------:R-:W-:-:S04]  /*e670*/  ISETP.LT.OR P3, PT, R82, 0x41, P3 ;  /* 0x000000415200780c */ /* 0x000fc80001f61670 */
[----:B------:R-:W-:Y:S02]  /*e680*/  FSEL R47, R47, -INF , !P3 ;  /* 0xff8000002f2f7808 */ /* 0x000fe40005800000 */
[----:B------:R-:W-:Y:S02]  /*e690*/  ISETP.GT.AND P3, PT, R81, 0x41, !P6 ;  /* 0x000000415100780c */ /* 0x000fe40007764270 */
[----:B------:R-:W-:Y:S02]  /*e6a0*/  LOP3.LUT P6, RZ, R23, 0x8, RZ, 0xc0, !PT ;  /* 0x0000000817ff7812 */ /* 0x000fe400078cc0ff */
[----:B------:R-:W-:Y:S02]  /*e6b0*/  ISETP.LT.OR P3, PT, R82, 0x42, P3 ;  /* 0x000000425200780c */ /* 0x000fe40001f61670 */
[----:B-1----:R-:W-:Y:S02]  /*e6c0*/  FMNMX.FTZ R12, R77, R12, !PT ;  /* 0x0000000c4d0c7209 */ /* 0x002fe40007810000 */
[----:B------:R-:W-:-:S02]  /*e6d0*/  FSEL R48, R48, -INF , !P3 ;  /* 0xff80000030307808 */ /* 0x000fc40005800000 */
[----:B------:R-:W-:Y:S01]  /*e6e0*/  LOP3.LUT P3, RZ, R23, 0x2000, RZ, 0xc0, !PT ;  /* 0x0000200017ff7812 */ /* 0x000fe2000786c0ff */
[----:B------:R-:W-:-:S03]  /*e6f0*/  FMUL.FTZ R78, R12, UR41 ;  /* 0x000000290c4e7c20 */ /* 0x000fc60008410000 */
        /* <DEDUP_REMOVED lines=51> */
[--C-:B------:R-:W-:Y:S01]  /*ea30*/  FFMA.FTZ R11, R20, UR41, -R78.reuse ;  /* 0x00000029140b7c23 */ /* 0x100fe2000801084e */
[----:B------:R-:W-:Y:S01]  /*ea40*/  FSEL R4, R4, -INF , !P3 ;  /* 0xff80000004047808 */ /* 0x000fe20005800000 */
[--C-:B------:R-:W-:Y:S01]  /*ea50*/  FFMA.FTZ R85, R26, UR41, -R78.reuse ;  /* 0x000000291a557c23 */ /* 0x100fe2000801084e */
[----:B------:R-:W-:Y:S01]  /*ea60*/  ISETP.GT.AND P3, PT, R81, 0x79, !P6 ;  /* 0x000000795100780c */ /* 0x000fe20007764270 */
[--C-:B0-----:R-:W-:Y:S01]  /*ea70*/  FFMA.FTZ R86, R30, UR41, -R78.reuse ;  /* 0x000000291e567c23 */ /* 0x101fe2000801084e */
[----:B------:R-:W-:Y:S01]  /*ea80*/  FMNMX.FTZ R5, R4, R10, !PT ;  /* 0x0000000a04057209 */ /* 0x000fe20007810000 */
[--C-:B------:R-:W-:Y:S01]  /*ea90*/  FFMA.FTZ R83, R15, UR41, -R78.reuse ;  /* 0x000000290f537c23 */ /* 0x100fe2000801084e */
[----:B------:R-:W-:Y:S01]  /*eaa0*/  FSEL R26, R71, -INF , !P4 ;  /* 0xff800000471a7808 */ /* 0x000fe20006000000 */
        /* <DEDUP_REMOVED lines=11> */
[----:B------:R0:W-:Y:S01]  /*eb60*/  MUFU.EX2 R84, R11 ;  /* 0x0000000b00547308 */ /* 0x0001e20000000800 */
[----:B------:R-:W-:Y:S01]  /*eb70*/  FSEL R82, R76, -INF , !P3 ;  /* 0xff8000004c527808 */ /* 0x000fe20005800000 */
        /* <DEDUP_REMOVED lines=16> */
[----:B------:R-:W-:Y:S01]  /*ec80*/  FFMA.FTZ R34, R34, UR41, -R78 ;  /* 0x0000002922227c23 */ /* 0x000fe2000801084e */
[----:B------:R-:W-:-:S04]  /*ec90*/  FMNMX.FTZ R20, R32, R5, !PT ;  /* 0x0000000520147209 */ /* 0x000fc80007810000 */
[----:B------:R-:W-:Y:S01]  /*eca0*/  FMNMX.FTZ R5, R35, R20, !PT ;  /* 0x0000001423057209 */ /* 0x000fe20007810000 */
[----:B------:R-:W3:Y:S03]  /*ecb0*/  MUFU.EX2 R79, R79 ;  /* 0x0000004f004f7308 */ /* 0x000ee60000000800 */
[----:B------:R-:W-:-:S04]  /*ecc0*/  FMNMX.FTZ R20, R36, R5, !PT ;  /* 0x0000000524147209 */ /* 0x000fc80007810000 */
[----:B------:R-:W-:Y:S01]  /*ecd0*/  FMNMX.FTZ R5, R39, R20, !PT ;  /* 0x0000001427057209 */ /* 0x000fe20007810000 */
[----:B------:R-:W4:Y:S03]  /*ece0*/  MUFU.EX2 R80, R80 ;  /* 0x0000005000507308 */ /* 0x000f260000000800 */
[----:B------:R-:W-:-:S04]  /*ecf0*/  FMNMX.FTZ R20, R40, R5, !PT ;  /* 0x0000000528147209 */ /* 0x000fc80007810000 */
[----:B------:R-:W-:Y:S01]  /*ed00*/  FMNMX.FTZ R5, R43, R20, !PT ;  /* 0x000000142b057209 */ /* 0x000fe20007810000 */
[----:B------:R-:W5:Y:S03]  /*ed10*/  MUFU.EX2 R83, R83 ;  /* 0x0000005300537308 */ /* 0x000f660000000800 */
[----:B------:R-:W-:-:S04]  /*ed20*/  FMNMX.FTZ R20, R44, R5, !PT ;  /* 0x000000052c147209 */ /* 0x000fc80007810000 */
[----:B------:R-:W-:Y:S01]  /*ed30*/  FMNMX.FTZ R5, R47, R20, !PT ;  /* 0x000000142f057209 */ /* 0x000fe20007810000 */
[----:B------:R-:W2:Y:S03]  /*ed40*/  MUFU.EX2 R25, R25 ;  /* 0x0000001900197308 */ /* 0x000ea60000000800 */
[----:B------:R-:W-:Y:S01]  /*ed50*/  FMNMX.FTZ R20, R48, R5, !PT ;  /* 0x0000000530147209 */ /* 0x000fe20007810000 */
[--C-:B------:R-:W-:Y:S01]  /*ed60*/  FFMA.FTZ R5, R37, UR41, -R78.reuse ;  /* 0x0000002925057c23 */ /* 0x100fe2000801084e */
[--C-:B------:R-:W-:Y:S01]  /*ed70*/  FFMA.FTZ R37, R45, UR41, -R78.reuse ;  /* 0x000000292d257c23 */ /* 0x100fe2000801084e */
[--C-:B------:R-:W-:Y:S01]  /*ed80*/  FFMA.FTZ R45, R75, UR41, -R78.reuse ;  /* 0x000000294b2d7c23 */ /* 0x100fe2000801084e */
[----:B0-----:R-:W-:Y:S01]  /*ed90*/  FMNMX.FTZ R11, R51, R20, !PT ;  /* 0x00000014330b7209 */ /* 0x001fe20007810000 */
[----:B------:R-:W0:Y:S03]  /*eda0*/  MUFU.EX2 R85, R85 ;  /* 0x0000005500557308 */ /* 0x000e260000000800 */
[----:B------:R-:W-:Y:S01]  /*edb0*/  FMNMX.FTZ R20, R52, R11, !PT ;  /* 0x0000000b34147209 */ /* 0x000fe20007810000 */
[--C-:B------:R-:W-:Y:S01]  /*edc0*/  FFMA.FTZ R11, R38, UR41, -R78.reuse ;  /* 0x00000029260b7c23 */ /* 0x100fe2000801084e */
[----:B------:R-:W-:-:S02]  /*edd0*/  FFMA.FTZ R38, R41, UR41, -R78 ;  /* 0x0000002929267c23 */ /* 0x000fc4000801084e */
        /* <DEDUP_REMOVED lines=19> */
[----:B------:R-:W1:Y:S01]  /*ef10*/  SHFL.BFLY PT, R0, R13, 0x2, 0x1f ;  /* 0x0c401f000d007f89 */ /* 0x000e6200000e0000 */
[----:B------:R-:W-:Y:S08]  /*ef20*/  MUFU.EX2 R38, R38 ;  /* 0x0000002600267308 */ /* 0x000ff00000000800 */
[----:B------:R-:W-:Y:S08]  /*ef30*/  MUFU.EX2 R15, R15 ;  /* 0x0000000f000f7308 */ /* 0x000ff00000000800 */
[----:B------:R-:W-:Y:S01]  /*ef40*/  MUFU.EX2 R37, R37 ;  /* 0x0000002500257308 */ /* 0x000fe20000000800 */
[----:B-1----:R-:W-:Y:S01]  /*ef50*/  FMNMX.FTZ R41, R13, R0, !PT ;  /* 0x000000000d297209 */ /* 0x002fe20007810000 */
[----:B------:R-:W-:-:S06]  /*ef60*/  FFMA.FTZ R0, R69, UR41, -R78 ;  /* 0x0000002945007c23 */ /* 0x000fcc000801084e */
[----:B------:R-:W-:Y:S01]  /*ef70*/  MUFU.EX2 R71, R71 ;  /* 0x0000004700477308 */ /* 0x000fe20000000800 */
[----:B------:R-:W1:Y:S07]  /*ef80*/  SHFL.BFLY PT, R62, R41, 0x1, 0x1f ;  /* 0x0c201f00293e7f89 */ /* 0x000e6e00000e0000 */
[----:B------:R-:W-:Y:S08]  /*ef90*/  MUFU.EX2 R76, R76 ;  /* 0x0000004c004c7308 */ /* 0x000ff00000000800 */
[----:B------:R-:W-:Y:S08]  /*efa0*/  MUFU.EX2 R81, R81 ;  /* 0x0000005100517308 */ /* 0x000ff00000000800 */
[----:B------:R-:W-:Y:S01]  /*efb0*/  MUFU.EX2 R42, R42 ;  /* 0x0000002a002a7308 */ /* 0x000fe20000000800 */
[----:B-1----:R-:W-:Y:S01]  /*efc0*/  FMNMX.FTZ R13, R41, R62, !PT ;  /* 0x0000003e290d7209 */ /* 0x002fe20007810000 */
[----:B------:R-:W-:-:S03]  /*efd0*/  FFMA.FTZ R41, R74, UR41, -R78 ;  /* 0x000000294a297c23 */ /* 0x000fc6000801084e */
[C---:B------:R-:W-:Y:S01]  /*efe0*/  FSETP.NEU.FTZ.AND P3, PT, R13.reuse, -INF , PT ;  /* 0xff8000000d00780b */ /* 0x040fe20003f7d000 */
[----:B------:R-:W-:Y:S02]  /*eff0*/  FMUL.FTZ R61, R13, UR41 ;  /* 0x000000290d3d7c20 */ /* 0x000fe40008410000 */
[----:B------:R-:W-:Y:S03]  /*f000*/  MUFU.EX2 R46, R46 ;  /* 0x0000002e002e7308 */ /* 0x000fe60000000800 */
[----:B------:R-:W-:-:S05]  /*f010*/  FSEL R75, R61, RZ, P3 ;  /* 0x000000ff3d4b7208 */ /* 0x000fca0001800000 */
[----:B------:R-:W-:Y:S01]  /*f020*/  MUFU.EX2 R49, R49 ;  /* 0x0000003100317308 */ /* 0x000fe20000000800 */
[--C-:B------:R-:W-:Y:S01]  /*f030*/  FFMA.FTZ R4, R4, UR41, -R75.reuse ;  /* 0x0000002904047c23 */ /* 0x100fe2000801084b */
[--C-:B------:R-:W-:Y:S01]  /*f040*/  FFMA.FTZ R10, R10, UR41, -R75.reuse ;  /* 0x000000290a0a7c23 */ /* 0x100fe2000801084b */
[--C-:B------:R-:W-:Y:S01]  /*f050*/  FFMA.FTZ R61, R72, UR41, -R75.reuse ;  /* 0x00000029483d7c23 */ /* 0x100fe2000801084b */
[--C-:B------:R-:W-:Y:S01]  /*f060*/  FFMA.FTZ R62, R14, UR41, -R75.reuse ;  /* 0x000000290e3e7c23 */ /* 0x100fe2000801084b */
[----:B------:R-:W-:Y:S01]  /*f070*/  FFMA.FTZ R65, R24, UR41, -R75 ;  /* 0x0000002918417c23 */ /* 0x000fe2000801084b */
[----:B------:R-:W-:Y:S01]  /*f080*/  FADD.FTZ R24, R3, R77 ;  /* 0x0000004d03187221 */ /* 0x000fe20000010000 */
[--C-:B------:R-:W-:Y:S01]  /*f090*/  FFMA.FTZ R21, R21, UR41, -R75.reuse ;  /* 0x0000002915157c23 */ /* 0x100fe2000801084b */
[----:B------:R-:W-:Y:S01]  /*f0a0*/  MUFU.EX2 R4, R4 ;  /* 0x0000000400047308 */ /* 0x000fe20000000800 */
[--C-:B------:R-:W-:Y:S01]  /*f0b0*/  FFMA.FTZ R70, R31, UR41, -R75.reuse ;  /* 0x000000291f467c23 */ /* 0x100fe2000801084b */
[----:B---3--:R-:W-:Y:S01]  /*f0c0*/  FADD.FTZ R31, R79, R24 ;  /* 0x000000184f1f7221 */ /* 0x008fe20000010000 */
[--C-:B------:R-:W-:Y:S01]  /*f0d0*/  FFMA.FTZ R66, R27, UR41, -R75.reuse ;  /* 0x000000291b427c23 */ /* 0x100fe2000801084b */
[--C-:B------:R-:W-:Y:S01]  /*f0e0*/  FFMA.FTZ R69, R28, UR41, -R75.reuse ;  /* 0x000000291c457c23 */ /* 0x100fe2000801084b */
[----:B------:R-:W-:Y:S01]  /*f0f0*/  FFMA.FTZ R27, R60, UR41, -R75 ;  /* 0x000000293c1b7c23 */ /* 0x000fe2000801084b */
[----:B----4-:R-:W-:Y:S01]  /*f100*/  FADD.FTZ R24, R80, R31 ;  /* 0x0000001f50187221 */ /* 0x010fe20000010000 */
[--C-:B------:R-:W-:Y:S01]  /*f110*/  FFMA.FTZ R60, R26, UR41, -R75.reuse ;  /* 0x000000291a3c7c23 */ /* 0x100fe2000801084b */
[----:B------:R-:W1:Y:S01]  /*f120*/  MUFU.EX2 R10, R10 ;  /* 0x0000000a000a7308 */ /* 0x000e620000000800 */
[--C-:B------:R-:W-:Y:S01]  /*f130*/  FFMA.FTZ R72, R32, UR41, -R75.reuse ;  /* 0x0000002920487c23 */ /* 0x100fe2000801084b */
[----:B-----5:R-:W-:Y:S01]  /*f140*/  FADD.FTZ R31, R83, R24 ;  /* 0x00000018531f7221 */ /* 0x020fe20000010000 */
[--C-:B------:R-:W-:Y:S01]  /*f150*/  FFMA.FTZ R14, R39, UR41, -R75.reuse ;  /* 0x00000029270e7c23 */ /* 0x100fe2000801084b */
[--C-:B------:R-:W-:Y:S01]  /*f160*/  FFMA.FTZ R39, R40, UR41, -R75.reuse ;  /* 0x0000002928277c23 */ /* 0x100fe2000801084b */
[----:B------:R-:W-:Y:S01]  /*f170*/  FFMA.FTZ R40, R43, UR41, -R75 ;  /* 0x000000292b287c23 */ /* 0x000fe2000801084b */
[----:B------:R-:W-:Y:S01]  /*f180*/  FADD.FTZ R28, R84, R31 ;  /* 0x0000001f541c7221 */ /* 0x000fe20000010000 */
[--C-:B------:R-:W-:Y:S01]  /*f190*/  FFMA.FTZ R43, R44, UR41, -R75.reuse ;  /* 0x000000292c2b7c23 */ /* 0x100fe2000801084b */
[----:B------:R-:W3:Y:S01]  /*f1a0*/  MUFU.EX2 R61, R61 ;  /* 0x0000003d003d7308 */ /* 0x000ee20000000800 */
[--C-:B------:R-:W-:Y:S01]  /*f1b0*/  FFMA.FTZ R44, R47, UR41, -R75.reuse ;  /* 0x000000292f2c7c23 */ /* 0x100fe2000801084b */
[----:B--2---:R-:W-:Y:S01]  /*f1c0*/  FADD.FTZ R28, R25, R28 ;  /* 0x0000001c191c7221 */ /* 0x004fe20000010000 */
[--C-:B------:R-:W-:Y:S01]  /*f1d0*/  FFMA.FTZ R47, R48, UR41, -R75.reuse ;  /* 0x00000029302f7c23 */ /* 0x100fe2000801084b */
[--C-:B------:R-:W-:Y:S01]  /*f1e0*/  FFMA.FTZ R48, R51, UR41, -R75.reuse ;  /* 0x0000002933307c23 */ /* 0x100fe2000801084b */
[--C-:B------:R-:W-:Y:S01]  /*f1f0*/  FFMA.FTZ R51, R52, UR41, -R75.reuse ;  /* 0x0000002934337c23 */ /* 0x100fe2000801084b */
[----:B0-----:R-:W-:Y:S01]  /*f200*/  FADD.FTZ R28, R85, R28 ;  /* 0x0000001c551c7221 */ /* 0x001fe20000010000 */
[--C-:B------:R-:W-:Y:S01]  /*f210*/  FFMA.FTZ R35, R35, UR41, -R75.reuse ;  /* 0x0000002923237c23 */ /* 0x100fe2000801084b */
[----:B------:R-:W0:Y:S01]  /*f220*/  MUFU.EX2 R62, R62 ;  /* 0x0000003e003e7308 */ /* 0x000e220000000800 */
[----:B-1----:R-:W-:Y:S01]  /*f230*/  FADD.FTZ R24, R4, R10 ;  /* 0x0000000a04187221 */ /* 0x002fe20000010000 */
[--C-:B------:R-:W-:Y:S01]  /*f240*/  FFMA.FTZ R52, R55, UR41, -R75.reuse ;  /* 0x0000002937347c23 */ /* 0x100fe2000801084b */
[--C-:B------:R-:W-:Y:S01]  /*f250*/  FFMA.FTZ R55, R56, UR41, -R75.reuse ;  /* 0x0000002938377c23 */ /* 0x100fe2000801084b */
[--C-:B------:R-:W-:Y:S01]  /*f260*/  FFMA.FTZ R56, R59, UR41, -R75.reuse ;  /* 0x000000293b387c23 */ /* 0x100fe2000801084b */
[--C-:B------:R-:W-:Y:S01]  /*f270*/  FFMA.FTZ R59, R30, UR41, -R75.reuse ;  /* 0x000000291e3b7c23 */ /* 0x100fe2000801084b */
[--C-:B------:R-:W-:Y:S01]  /*f280*/  FFMA.FTZ R36, R36, UR41, -R75.reuse ;  /* 0x0000002924247c23 */ /* 0x100fe2000801084b */
[--C-:B------:R-:W-:Y:S01]  /*f290*/  FFMA.FTZ R63, R63, UR41, -R75.reuse ;  /* 0x000000293f3f7c23 */ /* 0x100fe2000801084b */
[----:B------:R-:W1:Y:S01]  /*f2a0*/  MUFU.EX2 R21, R21 ;  /* 0x0000001500157308 */ /* 0x000e620000000800 */
[----:B---3--:R-:W-:Y:S01]  /*f2b0*/  FADD.FTZ R31, R61, R24 ;  /* 0x000000183d1f7221 */ /* 0x008fe20000010000 */
[--C-:B------:R-:W-:Y:S01]  /*f2c0*/  FFMA.FTZ R64, R64, UR41, -R75.reuse ;  /* 0x0000002940407c23 */ /* 0x100fe2000801084b */
[--C-:B------:R-:W-:Y:S01]  /*f2d0*/  FFMA.FTZ R67, R67, UR41, -R75.reuse ;  /* 0x0000002943437c23 */ /* 0x100fe2000801084b */
[--C-:B------:R-:W-:Y:S01]  /*f2e0*/  FFMA.FTZ R68, R68, UR41, -R75.reuse ;  /* 0x0000002944447c23 */ /* 0x100fe2000801084b */
[--C-:B------:R-:W-:Y:S01]  /*f2f0*/  FFMA.FTZ R73, R73, UR41, -R75.reuse ;  /* 0x0000002949497c23 */ /* 0x100fe2000801084b */
[----:B------:R-:W-:-:S02]  /*f300*/  FFMA.FTZ R75, R82, UR41, -R75 ;  /* 0x00000029524b7c23 */ /* 0x000fc4000801084b */
[----:B------:R-:W2:Y:S01]  /*f310*/  MUFU.EX2 R65, R65 ;  /* 0x0000004100417308 */ /* 0x000ea20000000800 */
[----:B0-----:R-:W-:Y:S01]  /*f320*/  FADD.FTZ R24, R62, R31 ;  /* 0x0000001f3e187221 */ /* 0x001fe20000010000 */
[----:B------:R-:W-:Y:S01]  /*f330*/  FADD.FTZ R31, R29, R28 ;  /* 0x0000001c1d1f7221 */ /* 0x000fe20000010000 */
[----:B------:R-:W-:-:S03]  /*f340*/  F2FP.BF16.F32.PACK_AB R28, R84, R83 ;  /* 0x00000053541c723e */ /* 0x000fc600000010ff */
[----:B------:R-:W-:Y:S02]  /*f350*/  FADD.FTZ R30, R86, R31 ;  /* 0x0000001f561e7221 */ /* 0x000fe40000010000 */
[----:B------:R-:W0:Y:S01]  /*f360*/  MUFU.EX2 R66, R66 ;  /* 0x0000004200427308 */ /* 0x000e220000000800 */
[----:B-1----:R-:W-:Y:S01]  /*f370*/  FADD.FTZ R26, R21, R24 ;  /* 0x00000018151a7221 */ /* 0x002fe20000010000 */
[----:B------:R-:W-:Y:S01]  /*f380*/  F2FP.BF16.F32.PACK_AB R24, R77, R3 ;  /* 0x000000034d18723e */ /* 0x000fe200000010ff */
[----:B------:R-:W-:Y:S01]  /*f390*/  FADD.FTZ R31, R33, R30 ;  /* 0x0000001e211f7221 */ /* 0x000fe20000010000 */
[----:B------:R-:W-:-:S03]  /*f3a0*/  F2FP.BF16.F32.PACK_AB R30, R85, R25 ;  /* 0x00000019551e723e */ /* 0x000fc600000010ff */
[----:B------:R-:W-:Y:S01]  /*f3b0*/  FADD.FTZ R74, R34, R31 ;  /* 0x0000001f224a7221 */ /* 0x000fe20000010000 */
[----:B------:R-:W1:Y:S01]  /*f3c0*/  MUFU.EX2 R69, R69 ;  /* 0x0000004500457308 */ /* 0x000e620000000800 */
[----:B--2---:R-:W-:Y:S01]  /*f3d0*/  FADD.FTZ R3, R65, R26 ;  /* 0x0000001a41037221 */ /* 0x004fe20000010000 */
[----:B------:R-:W-:Y:S01]  /*f3e0*/  F2FP.BF16.F32.PACK_AB R26, R80, R79 ;  /* 0x0000004f501a723e */ /* 0x000fe200000010ff */
[----:B------:R-:W-:Y:S01]  /*f3f0*/  FADD.FTZ R74, R5, R74 ;  /* 0x0000004a054a7221 */ /* 0x000fe20000010000 */
[----:B------:R-:W-:-:S03]  /*f400*/  F2FP.BF16.F32.PACK_AB R34, R34, R33 ;  /* 0x000000212222723e */ /* 0x000fc600000010ff */
[----:B------:R-:W-:Y:S01]  /*f410*/  FADD.FTZ R31, R11, R74 ;  /* 0x0000004a0b1f7221 */ /* 0x000fe20000010000 */
[----:B------:R-:W2:Y:S01]  /*f420*/  MUFU.EX2 R70, R70 ;  /* 0x0000004600467308 */ /* 0x000ea20000000800 */
[----:B0-----:R-:W-:-:S07]  /*f430*/  FADD.FTZ R32, R66, R3 ;  /* 0x0000000342207221 */ /* 0x001fce0000010000 */
[----:B------:R0:W-:Y:S01]  /*f440*/  MUFU.EX2 R3, R27 ;  /* 0x0000001b00037308 */ /* 0x0001e20000000800 */
[----:B-1----:R-:W-:Y:S01]  /*f450*/  FADD.FTZ R25, R69, R32 ;  /* 0x0000002045197221 */ /* 0x002fe20000010000 */
[----:B------:R-:W-:-:S06]  /*f460*/  F2FP.BF16.F32.PACK_AB R32, R86, R29 ;  /* 0x0000001d5620723e */ /* 0x000fcc00000010ff */
[----:B------:R-:W1:Y:S01]  /*f470*/  MUFU.EX2 R72, R72 ;  /* 0x0000004800487308 */ /* 0x000e620000000800 */
[----:B0-----:R-:W-:Y:S01]  /*f480*/  F2FP.BF16.F32.PACK_AB R27, R62, R61 ;  /* 0x0000003d3e1b723e */ /* 0x001fe200000010ff */
[----:B--2---:R-:W-:Y:S01]  /*f490*/  FADD.FTZ R29, R70, R25 ;  /* 0x00000019461d7221 */ /* 0x004fe20000010000 */
[----:B------:R-:W2:Y:S01]  /*f4a0*/  LDL R62, [R1+0x24] ;  /* 0x00002400013e7983 */ /* 0x000ea20000100800 */
[----:B------:R-:W-:-:S04]  /*f4b0*/  F2FP.BF16.F32.PACK_AB R25, R10, R4 ;  /* 0x000000040a19723e */ /* 0x000fc800000010ff */
[----:B------:R-:W0:Y:S01]  /*f4c0*/  MUFU.EX2 R35, R35 ;  /* 0x0000002300237308 */ /* 0x000e220000000800 */
[----:B------:R3:W-:Y:S07]  /*f4d0*/  STSM.16.M88.4 [R140+0x21800], R24 ;  /* 0x021800188c007844 */ /* 0x0007ee0000000200 */
[----:B------:R-:W4:Y:S01]  /*f4e0*/  MUFU.EX2 R36, R36 ;  /* 0x0000002400247308 */ /* 0x000f220000000800 */
[----:B-1----:R-:W-:Y:S01]  /*f4f0*/  FADD.FTZ R4, R72, R29 ;  /* 0x0000001d48047221 */ /* 0x002fe20000010000 */
[----:B------:R-:W-:-:S02]  /*f500*/  F2FP.BF16.F32.PACK_AB R29, R65, R21 ;  /* 0x00000015411d723e */ /* 0x000fc400000010ff */
[----:B------:R-:W-:-:S04]  /*f510*/  F2FP.BF16.F32.PACK_AB R33, R72, R70 ;  /* 0x000000464821723e */ /* 0x000fc800000010ff */
[----:B------:R-:W1:Y:S01]  /*f520*/  MUFU.EX2 R14, R14 ;  /* 0x0000000e000e7308 */ /* 0x000e620000000800 */
[----:B0-----:R-:W-:Y:S01]  /*f530*/  FADD.FTZ R21, R35, R4 ;  /* 0x0000000423157221 */ /* 0x001fe20000010000 */
[----:B------:R-:W-:-:S06]  /*f540*/  FADD.FTZ R4, R38, R31 ;  /* 0x0000001f26047221 */ /* 0x000fcc0000010000 */
[----:B------:R-:W0:Y:S01]  /*f550*/  MUFU.EX2 R39, R39 ;  /* 0x0000002700277308 */ /* 0x000e220000000800 */
[----:B------:R-:W-:Y:S01]  /*f560*/  FADD.FTZ R10, R15, R4 ;  /* 0x000000040f0a7221 */ /* 0x000fe20000010000 */
[C---:B----4-:R-:W-:Y:S01]  /*f570*/  FADD.FTZ R21, R36.reuse, R21 ;  /* 0x0000001524157221 */ /* 0x050fe20000010000 */
[----:B------:R-:W-:Y:S02]  /*f580*/  F2FP.BF16.F32.PACK_AB R35, R36, R35 ;  /* 0x000000232423723e */ /* 0x000fe400000010ff */
[----:B------:R-:W-:-:S03]  /*f590*/  FADD.FTZ R10, R37, R10 ;  /* 0x0000000a250a7221 */ /* 0x000fc60000010000 */
[----:B------:R-:W4:Y:S01]  /*f5a0*/  MUFU.EX2 R40, R40 ;  /* 0x0000002800287308 */ /* 0x000f220000000800 */
[----:B-1----:R-:W-:Y:S01]  /*f5b0*/  FADD.FTZ R4, R14, R21 ;  /* 0x000000150e047221 */ /* 0x002fe20000010000 */
[----:B------:R-:W-:-:S06]  /*f5c0*/  FADD.FTZ R61, R71, R10 ;  /* 0x0000000a473d7221 */ /* 0x000fcc0000010000 */
[----:B------:R-:W1:Y:S01]  /*f5d0*/  MUFU.EX2 R43, R43 ;  /* 0x0000002b002b7308 */ /* 0x000e620000000800 */
[----:B0-----:R-:W-:Y:S01]  /*f5e0*/  FADD.FTZ R21, R39, R4 ;  /* 0x0000000427157221 */ /* 0x001fe20000010000 */
[----:B------:R-:W-:-:S06]  /*f5f0*/  FADD.FTZ R10, R76, R61 ;  /* 0x0000003d4c0a7221 */ /* 0x000fcc0000010000 */
[----:B------:R-:W0:Y:S01]  /*f600*/  MUFU.EX2 R44, R44 ;  /* 0x0000002c002c7308 */ /* 0x000e220000000800 */
[----:B------:R-:W-:Y:S01]  /*f610*/  F2FP.BF16.F32.PACK_AB R36, R11, R5 ;  /* 0x000000050b24723e */ /* 0x000fe200000010ff */
[----:B----4-:R-:W-:Y:S01]  /*f620*/  FADD.FTZ R4, R40, R21 ;  /* 0x0000001528047221 */ /* 0x010fe20000010000 */
[----:B------:R-:W-:-:S05]  /*f630*/  FADD.FTZ R11, R81, R10 ;  /* 0x0000000a510b7221 */ /* 0x000fca0000010000 */
[----:B------:R-:W4:Y:S01]  /*f640*/  MUFU.EX2 R47, R47 ;  /* 0x0000002f002f7308 */ /* 0x000f220000000800 */
[----:B-1----:R-:W-:Y:S01]  /*f650*/  FADD.FTZ R5, R43, R4 ;  /* 0x000000042b057221 */ /* 0x002fe20000010000 */
[----:B------:R-:W-:-:S06]  /*f660*/  FADD.FTZ R11, R42, R11 ;  /* 0x0000000b2a0b7221 */ /* 0x000fcc0000010000 */
[----:B------:R-:W-:Y:S08]  /*f670*/  MUFU.EX2 R50, R50 ;  /* 0x0000003200327308 */ /* 0x000ff00000000800 */
[----:B------:R-:W1:Y:S01]  /*f680*/  MUFU.EX2 R48, R48 ;  /* 0x0000003000307308 */ /* 0x000e620000000800 */
[----:B0-----:R-:W-:Y:S01]  /*f690*/  FADD.FTZ R4, R44, R5 ;  /* 0x000000052c047221 */ /* 0x001fe20000010000 */
[----:B------:R-:W-:-:S06]  /*f6a0*/  FADD.FTZ R10, R46, R11 ;  /* 0x0000000b2e0a7221 */ /* 0x000fcc0000010000 */
[----:B------:R-:W0:Y:S08]  /*f6b0*/  MUFU.EX2 R51, R51 ;  /* 0x0000003300337308 */ /* 0x000e300000000800 */
[----:B------:R-:W5:Y:S01]  /*f6c0*/  MUFU.EX2 R53, R53 ;  /* 0x0000003500357308 */ /* 0x000f620000000800 */
[----:B----4-:R-:W-:Y:S01]  /*f6d0*/  FADD.FTZ R5, R47, R4 ;  /* 0x000000042f057221 */ /* 0x010fe20000010000 */
[----:B------:R-:W-:-:S06]  /*f6e0*/  FADD.FTZ R11, R49, R10 ;  /* 0x0000000a310b7221 */ /* 0x000fcc0000010000 */
[----:B------:R-:W4:Y:S01]  /*f6f0*/  MUFU.EX2 R52, R52 ;  /* 0x0000003400347308 */ /* 0x000f220000000800 */
[----:B-1----:R-:W-:Y:S01]  /*f700*/  FADD.FTZ R4, R48, R5 ;  /* 0x0000000530047221 */ /* 0x002fe20000010000 */
[----:B------:R-:W-:-:S06]  /*f710*/  FADD.FTZ R10, R50, R11 ;  /* 0x0000000b320a7221 */ /* 0x000fcc0000010000 */
[----:B------:R-:W-:Y:S08]  /*f720*/  MUFU.EX2 R54, R54 ;  /* 0x0000003600367308 */ /* 0x000ff00000000800 */
[----:B------:R-:W1:Y:S01]  /*f730*/  MUFU.EX2 R55, R55 ;  /* 0x0000003700377308 */ /* 0x000e620000000800 */
[----:B0-----:R-:W-:Y:S01]  /*f740*/  FADD.FTZ R5, R51, R4 ;  /* 0x0000000433057221 */ /* 0x001fe20000010000 */
[----:B-----5:R-:W-:-:S06]  /*f750*/  FADD.FTZ R11, R53, R10 ;  /* 0x0000000a350b7221 */ /* 0x020fcc0000010000 */
[----:B------:R-:W0:Y:S08]  /*f760*/  MUFU.EX2 R56, R56 ;  /* 0x0000003800387308 */ /* 0x000e300000000800 */
[----:B------:R-:W5:Y:S01]  /*f770*/  MUFU.EX2 R57, R57 ;  /* 0x0000003900397308 */ /* 0x000f620000000800 */
[----:B----4-:R-:W-:Y:S01]  /*f780*/  FADD.FTZ R4, R52, R5 ;  /* 0x0000000534047221 */ /* 0x010fe20000010000 */
[----:B---3--:R-:W-:-:S02]  /*f790*/  F2FP.BF16.F32.PACK_AB R24, R71, R37 ;  /* 0x000000254718723e */ /* 0x008fc400000010ff */
[----:B------:R-:W-:-:S04]  /*f7a0*/  F2FP.BF16.F32.PACK_AB R31, R69, R66 ;  /* 0x00000042451f723e */ /* 0x000fc800000010ff */
[----:B------:R-:W3:Y:S01]  /*f7b0*/  MUFU.EX2 R58, R58 ;  /* 0x0000003a003a7308 */ /* 0x000ee20000000800 */
[----:B------:R-:W-:-:S07]  /*f7c0*/  F2FP.BF16.F32.PACK_AB R37, R39, R14 ;  /* 0x0000000e2725723e */ /* 0x000fce00000010ff */
[----:B------:R-:W-:Y:S01]  /*f7d0*/  MUFU.EX2 R63, R63 ;  /* 0x0000003f003f7308 */ /* 0x000fe20000000800 */
[----:B-1----:R-:W-:-:S07]  /*f7e0*/  FADD.FTZ R5, R55, R4 ;  /* 0x0000000437057221 */ /* 0x002fce0000010000 */
[----:B------:R-:W1:Y:S01]  /*f7f0*/  MUFU.EX2 R64, R64 ;  /* 0x0000004000407308 */ /* 0x000e620000000800 */
[----:B------:R-:W-:-:S07]  /*f800*/  FADD.FTZ R14, R54, R11 ;  /* 0x0000000b360e7221 */ /* 0x000fce0000010000 */
[----:B------:R-:W-:Y:S08]  /*f810*/  MUFU.EX2 R67, R67 ;  /* 0x0000004300437308 */ /* 0x000ff00000000800 */
[----:B------:R-:W4:Y:S08]  /*f820*/  MUFU.EX2 R68, R68 ;  /* 0x0000004400447308 */ /* 0x000f300000000800 */
[----:B------:R-:W-:Y:S08]  /*f830*/  MUFU.EX2 R0, R0 ;  /* 0x0000000000007308 */ /* 0x000ff00000000800 */
[----:B------:R-:W4:Y:S08]  /*f840*/  MUFU.EX2 R20, R20 ;  /* 0x0000001400147308 */ /* 0x000f300000000800 */
[----:B------:R-:W-:Y:S08]  /*f850*/  MUFU.EX2 R41, R41 ;  /* 0x0000002900297308 */ /* 0x000ff00000000800 */
[----:B------:R-:W4:Y:S08]  /*f860*/  MUFU.EX2 R45, R45 ;  /* 0x0000002d002d7308 */ /* 0x000f300000000800 */
[----:B------:R-:W-:Y:S08]  /*f870*/  MUFU.EX2 R73, R73 ;  /* 0x0000004900497308 */ /* 0x000ff00000000800 */
[----:B------:R-:W4:Y:S08]  /*f880*/  MUFU.EX2 R60, R60 ;  /* 0x0000003c003c7308 */ /* 0x000f300000000800 */
[----:B------:R-:W-:Y:S08]  /*f890*/  MUFU.EX2 R59, R59 ;  /* 0x0000003b003b7308 */ /* 0x000ff00000000800 */
[----:B------:R-:W4:Y:S01]  /*f8a0*/  MUFU.EX2 R10, R75 ;  /* 0x0000004b000a7308 */ /* 0x000f220000000800 */
[----:B------:R-:W-:Y:S01]  /*f8b0*/  F2FP.BF16.F32.PACK_AB R38, R15, R38 ;  /* 0x000000260f26723e */ /* 0x000fe200000010ff */
[----:B------:R3:W-:Y:S01]  /*f8c0*/  STSM.16.M88.4 [R87], R28 ;  /* 0x0000001c57007844 */ /* 0x0007e20000000200 */
[----:B------:R-:W-:Y:S01]  /*f8d0*/  F2FP.BF16.F32.PACK_AB R39, R43, R40 ;  /* 0x000000282b27723e */ /* 0x000fe200000010ff */
[----:B0-----:R-:W-:Y:S01]  /*f8e0*/  FADD.FTZ R4, R56, R5 ;  /* 0x0000000538047221 */ /* 0x001fe20000010000 */
[----:B------:R-:W-:-:S02]  /*f8f0*/  F2FP.BF16.F32.PACK_AB R26, R81, R76 ;  /* 0x0000004c511a723e */ /* 0x000fc400000010ff */
[----:B------:R-:W-:Y:S02]  /*f900*/  F2FP.BF16.F32.PACK_AB R25, R47, R44 ;  /* 0x0000002c2f19723e */ /* 0x000fe400000010ff */
[----:B------:R-:W-:Y:S01]  /*f910*/  F2FP.BF16.F32.PACK_AB R27, R51, R48 ;  /* 0x00000030331b723e */ /* 0x000fe200000010ff */
[----:B-----5:R-:W-:Y:S01]  /*f920*/  FADD.FTZ R5, R57, R14 ;  /* 0x0000000e39057221 */ /* 0x020fe20000010000 */
[----:B------:R0:W-:Y:S01]  /*f930*/  STSM.16.M88.4 [R142], R32 ;  /* 0x000000208e007844 */ /* 0x0001e20000000200 */
[----:B------:R-:W5:Y:S03]  /*f940*/  @P2 LDC R14, c[0x0][0x44c] ;  /* 0x00011300ff0e2b82 */ /* 0x000f660000000800 */
[----:B------:R-:W-:Y:S04]  /*f950*/  STSM.16.M88.4 [R141], R36 ;  /* 0x000000248d007844 */ /* 0x000fe80000000200 */
[----:B------:R0:W-:Y:S01]  /*f960*/  STSM.16.M88.4 [R140+0x27800], R24 ;  /* 0x027800188c007844 */ /* 0x0001e20000000200 */
[----:B---3--:R-:W-:Y:S01]  /*f970*/  F2FP.BF16.F32.PACK_AB R28, R54, R53 ;  /* 0x00000035361c723e */ /* 0x008fe200000010ff */
[----:B------:R-:W3:Y:S01]  /*f980*/  @P2 LDC R15, c[0x0][0x450] ;  /* 0x00011400ff0f2b82 */ /* 0x000ee20000000800 */
[----:B------:R-:W-:-:S02]  /*f990*/  F2FP.BF16.F32.PACK_AB R30, R58, R57 ;  /* 0x000000393a1e723e */ /* 0x000fc400000010ff */
[----:B-1----:R-:W-:Y:S02]  /*f9a0*/  F2FP.BF16.F32.PACK_AB R29, R64, R63 ;  /* 0x0000003f401d723e */ /* 0x002fe400000010ff */
[----:B----4-:R-:W-:Y:S01]  /*f9b0*/  F2FP.BF16.F32.PACK_AB R31, R68, R67 ;  /* 0x00000043441f723e */ /* 0x010fe200000010ff */
[----:B------:R-:W-:Y:S01]  /*f9c0*/  FADD.FTZ R4, R3, R4 ;  /* 0x0000000403047221 */ /* 0x000fe20000010000 */
[----:B0-----:R-:W-:Y:S02]  /*f9d0*/  F2FP.BF16.F32.PACK_AB R32, R20, R0 ;  /* 0x000000001420723e */ /* 0x001fe400000010ff */
[----:B------:R-:W-:Y:S02]  /*f9e0*/  F2FP.BF16.F32.PACK_AB R34, R45, R41 ;  /* 0x000000292d22723e */ /* 0x000fe400000010ff */
[----:B------:R-:W-:Y:S02]  /*f9f0*/  F2FP.BF16.F32.PACK_AB R33, R60, R73 ;  /* 0x000000493c21723e */ /* 0x000fe400000010ff */
[----:B------:R-:W-:-:S02]  /*fa00*/  F2FP.BF16.F32.PACK_AB R24, R46, R42 ;  /* 0x0000002a2e18723e */ /* 0x000fc400000010ff */
[----:B------:R-:W-:Y:S02]  /*fa10*/  F2FP.BF16.F32.PACK_AB R26, R50, R49 ;  /* 0x00000031321a723e */ /* 0x000fe400000010ff */
[----:B------:R-:W-:Y:S02]  /*fa20*/  F2FP.BF16.F32.PACK_AB R25, R55, R52 ;  /* 0x000000343719723e */ /* 0x000fe400000010ff */
[----:B------:R-:W-:Y:S02]  /*fa30*/  F2FP.BF16.F32.PACK_AB R27, R3, R56 ;  /* 0x00000038031b723e */ /* 0x000fe400000010ff */
[----:B------:R-:W-:Y:S01]  /*fa40*/  F2FP.BF16.F32.PACK_AB R35, R10, R59 ;  /* 0x0000003b0a23723e */ /* 0x000fe200000010ff */
[----:B------:R-:W-:Y:S01]  /*fa50*/  FADD.FTZ R11, R58, R5 ;  /* 0x000000053a0b7221 */ /* 0x000fe20000010000 */
[----:B------:R-:W-:-:S04]  /*fa60*/  FADD.FTZ R5, R63, R4 ;  /* 0x000000043f057221 */ /* 0x000fc80000010000 */
[----:B------:R-:W-:-:S04]  /*fa70*/  FADD.FTZ R4, R64, R5 ;  /* 0x0000000540047221 */ /* 0x000fc80000010000 */
[----:B------:R-:W-:Y:S01]  /*fa80*/  FADD.FTZ R3, R67, R4 ;  /* 0x0000000443037221 */ /* 0x000fe20000010000 */
[----:B--2---:R0:W-:Y:S04]  /*fa90*/  STSM.16.M88.4 [R62], R24 ;  /* 0x000000183e007844 */ /* 0x0041e80000000200 */
[----:B------:R0:W-:Y:S04]  /*faa0*/  STSM.16.M88.4 [R142+0x6000], R28 ;  /* 0x0060001c8e007844 */ /* 0x0001e80000000200 */
[----:B------:R0:W-:Y:S01]  /*fab0*/  STSM.16.M88.4 [R141+0x6000], R32 ;  /* 0x006000208d007844 */ /* 0x0001e20000000200 */
[----:B------:R1:W-:Y:S06]  /*fac0*/  MEMBAR.ALL.CTA ;  /* 0x0000000000007992 */ /* 0x0003ec0000008000 */
[----:B-1----:R-:W1:Y:S01]  /*fad0*/  FENCE.VIEW.ASYNC.S ;  /* 0x00000000000073c6 */ /* 0x002e620000000000 */
[----:B------:R-:W-:Y:S01]  /*fae0*/  FADD.FTZ R68, R68, R3 ;  /* 0x0000000344447221 */ /* 0x000fe20000010000 */
[----:B------:R-:W-:Y:S01]  /*faf0*/  PLOP3.LUT P3, PT, PT, PT, UP0, 0x40, 0x0 ;  /* 0x000000000000781c */ /* 0x000fe20003f6e808 */
[----:B-----5:R-:W-:-:S04]  /*fb00*/  @P2 IMAD.HI.U32 R14, R89, R14, RZ ;  /* 0x0000000e590e2227 */ /* 0x020fc800078e00ff */
[----:B------:R-:W-:Y:S01]  /*fb10*/  FADD.FTZ R11, R0, R11 ;  /* 0x0000000b000b7221 */ /* 0x000fe20000010000 */
[----:B------:R-:W-:Y:S01]  /*fb20*/  FADD.FTZ R73, R73, R68 ;  /* 0x0000004449497221 */ /* 0x000fe20000010000 */
[----:B------:R-:W-:Y:S01]  /*fb30*/  IMAD.MOV.U32 R0, RZ, RZ, R89 ;  /* 0x000000ffff007224 */ /* 0x000fe200078e0059 */
[----:B---3--:R-:W-:Y:S01]  /*fb40*/  @P2 SHF.R.U32.HI R0, RZ, R15, R14 ;  /* 0x0000000fff002219 */ /* 0x008fe2000001160e */
[----:B------:R-:W-:Y:S01]  /*fb50*/  FADD.FTZ R20, R20, R11 ;  /* 0x0000000b14147221 */ /* 0x000fe20000010000 */
[----:B------:R-:W-:-:S03]  /*fb60*/  FADD.FTZ R60, R60, R73 ;  /* 0x000000493c3c7221 */ /* 0x000fc60000010000 */
[----:B------:R-:W-:Y:S01]  /*fb70*/  FADD.FTZ R20, R41, R20 ;  /* 0x0000001429147221 */ /* 0x000fe20000010000 */
[----:B------:R-:W-:Y:S01]  /*fb80*/  FADD.FTZ R3, R59, R60 ;  /* 0x0000003c3b037221 */ /* 0x000fe20000010000 */
[----:B------:R-:W-:Y:S02]  /*fb90*/  IMAD.IADD R113, R113, 0x1, R0 ;  /* 0x0000000171717824 */ /* 0x000fe400078e0200 */
[----:B------:R-:W-:Y:S01]  /*fba0*/  FADD.FTZ R4, R45, R20 ;  /* 0x000000142d047221 */ /* 0x000fe20000010000 */
[----:B------:R-:W-:Y:S01]  /*fbb0*/  FADD.FTZ R3, R10, R3 ;  /* 0x000000030a037221 */ /* 0x000fe20000010000 */
[----:B------:R-:W-:Y:S02]  /*fbc0*/  VIADD R0, R88, 0xfffffffe ;  /* 0xfffffffe58007836 */ /* 0x000fe40000000000 */
[----:B------:R-:W-:Y:S01]  /*fbd0*/  VIADD R5, R113, UR6 ;  /* 0x0000000671057c36 */ /* 0x000fe20008000000 */
[----:B-1----:R-:W-:Y:S01]  /*fbe0*/  NOP ;  /* 0x0000000000007918 */ /* 0x002fe20000000000 */
[----:B0-----:R-:W-:Y:S05]  /*fbf0*/  @P3 BRA `(.L_x_1514) ;  /* 0x0000000000543947 */ /* 0x001fea0003800000 */
[C---:B------:R-:W-:Y:S01]  /*fc00*/  ISETP.GT.AND P3, PT, R113.reuse, RZ, PT ;  /* 0x000000ff7100720c */ /* 0x040fe20003f64270 */
[----:B------:R-:W-:Y:S01]  /*fc10*/  BSSY B0, `(.L_x_1515) ;  /* 0x0000010000007945 */ /* 0x000fe20003800000 */
[----:B------:R-:W-:-:S11]  /*fc20*/  VIADD R10, R113, 0xffffffff ;  /* 0xffffffff710a7836 */ /* 0x000fd60000000000 */
[----:B------:R-:W-:Y:S05]  /*fc30*/  @P3 BRA `(.L_x_1516) ;  /* 0x0000000000203947 */ /* 0x000fea0003800000 */
[----:B------:R-:W-:Y:S01]  /*fc40*/  UISETP.NE.AND UP1, UPT, UR7, 0x1, UPT ;  /* 0x000000010700788c */ /* 0x000fe2000bf25270 */
[----:B------:R-:W-:-:S05]  /*fc50*/  IMAD.MOV R10, RZ, RZ, -R113 ;  /* 0x000000ffff0a7224 */ /* 0x000fca00078e0a71 */
[----:B------:R-:W-:-:S05]  /*fc60*/  PLOP3.LUT P3, PT, PT, PT, UP1, 0x80, 0x0 ;  /* 0x000000000000781c */ /* 0x000fca0003f6f018 */
[----:B------:R-:W-:-:S08]  /*fc70*/  @UP1 ULDC.64 UR4, c[0x0][0x9e8] ;  /* 0x00027a0000041ab9 */ /* 0x000fd00000000a00 */
[----:B------:R-:W-:-:S05]  /*fc80*/  @P3 IMAD.HI.U32 R11, R10, UR4, RZ ;  /* 0x000000040a0b3c27 */ /* 0x000fca000f8e00ff */
[----:B------:R-:W-:-:S04]  /*fc90*/  @P3 SHF.R.U32.HI R10, RZ, UR5, R11 ;  /* 0x00000005ff0a3c19 */ /* 0x000fc8000801160b */
[----:B------:R-:W-:Y:S01]  /*fca0*/  LOP3.LUT R10, RZ, R10, RZ, 0x33, !PT ;  /* 0x0000000aff0a7212 */ /* 0x000fe200078e33ff */
[----:B------:R-:W-:Y:S06]  /*fcb0*/  BRA `(.L_x_1517) ;  /* 0x0000000000147947 */ /* 0x000fec0003800000 */
.L_x_1516:
[----:B------:R-:W-:-:S06]  /*fcc0*/  UISETP.NE.AND UP1, UPT, UR7, 0x1, UPT ;  /* 0x000000010700788c */ /* 0x000fcc000bf25270 */
[----:B------:R-:W-:-:S05]  /*fcd0*/  PLOP3.LUT P3, PT, PT, PT, UP1, 0x80, 0x0 ;  /* 0x000000000000781c */ /* 0x000fca0003f6f018 */
[----:B------:R-:W-:-:S08]  /*fce0*/  @UP1 ULDC.64 UR4, c[0x0][0x9e8] ;  /* 0x00027a0000041ab9 */ /* 0x000fd00000000a00 */
[----:B------:R-:W-:-:S05]  /*fcf0*/  @P3 IMAD.HI.U32 R11, R10, UR4, RZ ;  /* 0x000000040a0b3c27 */ /* 0x000fca000f8e00ff */
[----:B------:R-:W-:-:S07]  /*fd00*/  @P3 SHF.R.U32.HI R10, RZ, UR5, R11 ;  /* 0x00000005ff0a3c19 */ /* 0x000fce000801160b */
.L_x_1517:
[----:B------:R-:W-:Y:S05]  /*fd10*/  BSYNC B0 ;  /* 0x0000000000007941 */ /* 0x000fea0003800000 */
.L_x_1515:
[----:B------:R-:W-:-:S04]  /*fd20*/  IMAD.U32 R11, RZ, RZ, UR7 ;  /* 0x00000007ff0b7e24 */ /* 0x000fc8000f8e00ff */
[----:B------:R-:W-:-:S05]  /*fd30*/  IMAD R10, R10, R11, UR7 ;  /* 0x000000070a0a7e24 */ /* 0x000fca000f8e020b */
[----:B------:R-:W-:-:S07]  /*fd40*/  VIMNMX R5, R5, R10, PT ;  /* 0x0000000a05057248 */ /* 0x000fce0003fe0100 */
.L_x_1514:
[----:B------:R-:W2:Y:S01]  /*fd50*/  LDL R11, [R1+0x44] ;  /* 0x00004400010b7983 */ /* 0x000ea20000100800 */
[----:B------:R-:W-:Y:S01]  /*fd60*/  SHF.R.S32.HI R10, RZ, 0x1f, R5 ;  /* 0x0000001fff0a7819 */ /* 0x000fe20000011405 */
[----:B------:R-:W-:Y:S01]  /*fd70*/  ULDC UR42, c[0x0][0x9e4] ;  /* 0x00027900002a7ab9 */ /* 0x000fe20000000800 */
[----:B------:R-:W-:Y:S01]  /*fd80*/  ULDC UR5, c[0x0][0x9e4] ;  /* 0x0002790000057ab9 */ /* 0x000fe20000000800 */
[----:B------:R-:W-:Y:S01]  /*fd90*/  ULDC UR48, c[0x0][0x9d8] ;  /* 0x0002760000307ab9 */ /* 0x000fe20000000800 */
[----:B------:R-:W-:Y:S01]  /*fda0*/  LEA.HI R10, R10, R5, RZ, 0x7 ;  /* 0x000000050a0a7211 */ /* 0x000fe200078f38ff */
[----:B------:R-:W-:Y:S01]  /*fdb0*/  ULDC UR51, c[0x0][0x9d8] ;  /* 0x0002760000337ab9 */ /* 0x000fe20000000800 */
[----:B------:R-:W-:Y:S01]  /*fdc0*/  ULDC UR49, c[0x0][0x9d8] ;  /* 0x0002760000317ab9 */ /* 0x000fe20000000800 */
[----:B------:R-:W-:Y:S01]  /*fdd0*/  ULDC UR4, c[0x0][0x988] ;  /* 0x0002620000047ab9 */ /* 0x000fe20000000800 */
[----:B------:R-:W-:Y:S01]  /*fde0*/  SHF.R.S32.HI R10, RZ, 0x7, R10 ;  /* 0x00000007ff0a7819 */ /* 0x000fe2000001140a */
[----:B------:R-:W-:Y:S01]  /*fdf0*/  ULDC UR7, c[0x0][0x988] ;  /* 0x0002620000077ab9 */ /* 0x000fe20000000800 */
[----:B------:R-:W-:Y:S01]  /*fe00*/  ULDC UR6, c[0x0][0x988] ;  /* 0x0002620000067ab9 */ /* 0x000fe20000000800 */
[----:B------:R-:W-:Y:S01]  /*fe10*/  ULDC UR50, c[0x0][0x9e0] ;  /* 0x0002780000327ab9 */ /* 0x000fe20000000800 */
[----:B------:R-:W-:Y:S01]  /*fe20*/  ULDC UR43, c[0x0][0x9e0] ;  /* 0x00027800002b7ab9 */ /* 0x000fe20000000800 */
        /* <DEDUP_REMOVED lines=24> */
[----:B--2---:R-:W-:-:S04]  /*ffb0*/  VIMNMX R11, R11, R10, !PT ;  /* 0x0000000a0b0b7248 */ /* 0x004fc80007fe0100 */
[----:B------:R-:W-:Y:S01]  /*ffc0*/  ISETP.GE.AND P3, PT, R0, R11, PT ;  /* 0x0000000b0000720c */ /* 0x000fe20003f66270 */
[----:B------:R0:W-:-:S12]  /*ffd0*/  STL [R1+0xc], R11 ;  /* 0x00000c0b01007387 */ /* 0x0001d80000100800 */
[----:B0-----:R-:W-:Y:S05]  /*ffe0*/  @!P3 BRA `(.L_x_1518) ;  /* 0x0000003800e8b947 */ /* 0x001fea0003800000 */
[----:B------:R-:W-:-:S07]  /*fff0*/  IMAD.MOV.U32 R135, RZ, RZ, RZ ;  /* 0x000000ffff877224 */ /* 0x000fce00078e00ff */
.L_x_1536:
[----:B------:R-:W2:Y:S01]  /*10000*/  LDL R10, [R1] ;  /* 0x00000000010a7983 */ /* 0x000ea20000100800 */
[----:B------:R-:W-:Y:S01]  /*10010*/  VIADD R20, R16, 0x1 ;  /* 0x0000000110147836 */ /* 0x000fe20000000000 */
[----:B------:R-:W-:Y:S05]  /*10020*/  YIELD ;  /* 0x0000000000007946 */ /* 0x000fea0003800000 */
[----:B------:R-:W-:-:S04]  /*10030*/  ISETP.NE.AND P4, PT, R20, 0x2, PT ;  /* 0x000000021400780c */ /* 0x000fc80003f85270 */
[----:B------:R-:W-:Y:S02]  /*10040*/  SEL R5, RZ, 0x1, P4 ;  /* 0x00000001ff057807 */ /* 0x000fe40002000000 */
[----:B------:R-:W-:Y:S02]  /*10050*/  SEL R20, R20, RZ, P4 ;  /* 0x000000ff14147207 */ /* 0x000fe40002000000 */
[----:B------:R-:W-:Y:S02]  /*10060*/  LOP3.LUT R5, R18, R5, RZ, 0x3c, !PT ;  /* 0x0000000512057212 */ /* 0x000fe400078e3cff */
[----:B--2---:R-:W-:-:S13]  /*10070*/  ISETP.NE.AND P3, PT, R10, RZ, PT ;  /* 0x000000ff0a00720c */ /* 0x004fda0003f65270 */
[----:B------:R-:W-:Y:S05]  /*10080*/  @P3 BRA `(.L_x_1519) ;  /* 0x0000000000303947 */ /* 0x000fea0003800000 */
[----:B------:R-:W-:Y:S05]  /*10090*/  @!P0 BRA `(.L_x_1520) ;  /* 0x0000000000048947 */ /* 0x000fea0003800000 */
[----:B------:R-:W-:Y:S01]  /*100a0*/  BPT.TRAP 0x1 ;  /* 0x000000040000795c */ /* 0x000fe20000300000 */
.L_x_1520:
[----:B------:R-:W-:Y:S01]  /*100b0*/  IMAD R11, R20, 0x8, R2 ;  /* 0x00000008140b7824 */ /* 0x000fe200078e0202 */
[----:B------:R-:W-:-:S04]  /*100c0*/  SHF.L.U32 R10, R5, 0x1f, RZ ;  /* 0x0000001f050a7819 */ /* 0x000fc800000006ff */
[----:B------:R0:W1:Y:S01]  /*100d0*/  SYNCS.PHASECHK.TRANS64.TRYWAIT P4, [R11+URZ+0x2d830], R10 ;  /* 0x02d8300a0b0075a7 */ /* 0x000062000808017f */
[----:B------:R-:W-:Y:S05]  /*100e0*/  @!P0 BRA `(.L_x_1521) ;  /* 0x0000000000048947 */ /* 0x000fea0003800000 */
[----:B------:R-:W-:Y:S01]  /*100f0*/  BPT.TRAP 0x1 ;  /* 0x000000040000795c */ /* 0x000fe20000300000 */
.L_x_1521:
[----:B------:R-:W-:Y:S04]  /*10100*/  BSSY B0, `(.L_x_1519) ;  /* 0x0000004000007945 */ /* 0x000fe80003800000 */
[----:B-1----:R-:W-:Y:S05]  /*10110*/  @P4 BRA `(.L_x_1522) ;  /* 0x0000000000084947 */ /* 0x002fea0003800000 */
[----:B------:R-:W1:Y:S02]  /*10120*/  SYNCS.PHASECHK.TRANS64.TRYWAIT P4, [R11+URZ+0x2d830], R10 ;  /* 0x02d8300a0b0075a7 */ /* 0x000e64000808017f */
[----:B-1----:R-:W-:Y:S05]  /*10130*/  @!P4 BRA `(.L_x_1523) ;  /* 0x0000017000d8c947 */ /* 0x002fea0003800000 */
.L_x_1522:
[----:B------:R-:W-:Y:S05]  /*10140*/  BSYNC B0 ;  /* 0x0000000000007941 */ /* 0x000fea0003800000 */
.L_x_1519:
[----:B01----:R-:W2:Y:S01]  /*10150*/  LDL R10, [R1+0x4] ;  /* 0x00000400010a7983 */ /* 0x003ea20000100800 */
[----:B------:R-:W0:Y:S01]  /*10160*/  S2R R14, SR_TID.X ;  /* 0x00000000000e7919 */ /* 0x000e220000002100 */
[----:B------:R-:W-:Y:S05]  /*10170*/  WARPSYNC.ALL ;  /* 0x0000000000007948 */ /* 0x000fea0003800000 */
[----:B------:R-:W-:Y:S01]  /*10180*/  IMAD.MOV.U32 R11, RZ, RZ, -0x7fffffe0 ;  /* 0x80000020ff0b7424 */ /* 0x000fe200078e00ff */
[----:B0-----:R-:W-:-:S05]  /*10190*/  SHF.R.U32.HI R14, RZ, 0x7, R14 ;  /* 0x00000007ff0e7819 */ /* 0x001fca000001160e */
[----:B------:R-:W-:Y:S01]  /*101a0*/  VIADD R21, R14, 0x8 ;  /* 0x000000080e157836 */ /* 0x000fe20000000000 */
[----:B------:R-:W-:Y:S01]  /*101b0*/  R2UR UR11, R11 ;  /* 0x000000000b0b72ca */ /* 0x000fe200000e0000 */
[----:B------:R-:W-:Y:S01]  /*101c0*/  IMAD.MOV.U32 R25, RZ, RZ, -0x7fffffe0 ;  /* 0x80000020ff197424 */ /* 0x000fe200078e00ff */
[----:B------:R-:W-:Y:S01]  /*101d0*/  R2UR UR8, R6 ;  /* 0x00000000060872ca */ /* 0x000fe200000e0000 */
[----:B------:R-:W-:Y:S01]  /*101e0*/  IMAD.MOV.U32 R27, RZ, RZ, -0x7fffffe0 ;  /* 0x80000020ff1b7424 */ /* 0x000fe200078e00ff */
[----:B------:R-:W-:Y:S02]  /*101f0*/  R2UR UR9, R7 ;  /* 0x00000000070972ca */ /* 0x000fe400000e0000 */
[C---:B------:R-:W-:Y:S02]  /*10200*/  R2UR UR15, R25.reuse ;  /* 0x00000000190f72ca */ /* 0x040fe400000e0000 */
[----:B------:R-:W-:Y:S02]  /*10210*/  R2UR UR23, R25 ;  /* 0x00000000191772ca */ /* 0x000fe400000e0000 */
[----:B------:R-:W-:-:S02]  /*10220*/  R2UR UR27, R27 ;  /* 0x000000001b1b72ca */ /* 0x000fc400000e0000 */
[----:B------:R-:W-:Y:S02]  /*10230*/  R2UR UR12, R152 ;  /* 0x00000000980c72ca */ /* 0x000fe400000e0000 */
[----:B------:R-:W-:Y:S01]  /*10240*/  R2UR UR13, R153 ;  /* 0x00000000990d72ca */ /* 0x000fe200000e0000 */
[----:B------:R0:W-:Y:S01]  /*10250*/  BAR.SYNC.DEFER_BLOCKING R21, 0x100 ;  /* 0x000400150000751d */ /* 0x0001e20000010000 */
[----:B------:R-:W-:Y:S01]  /*10260*/  IMAD.MOV.U32 R15, RZ, RZ, -0x7fffffe0 ;  /* 0x80000020ff0f7424 */ /* 0x000fe200078e00ff */
[----:B------:R-:W-:Y:S02]  /*10270*/  R2UR UR16, R150 ;  /* 0x00000000961072ca */ /* 0x000fe400000e0000 */
[----:B------:R-:W-:Y:S01]  /*10280*/  R2UR UR17, R151 ;  /* 0x00000000971172ca */ /* 0x000fe200000e0000 */
[----:B--2---:R-:W-:-:S04]  /*10290*/  IMAD R10, R20, 0x600, R10 ;  /* 0x00000600140a7824 */ /* 0x004fc800078e020a */
[C---:B------:R-:W-:Y:S01]  /*102a0*/  VIADD R24, R10.reuse, 0x2 ;  /* 0x000000020a187836 */ /* 0x040fe20000000000 */
[C---:B------:R-:W-:Y:S01]  /*102b0*/  R2UR UR10, R10.reuse ;  /* 0x000000000a0a72ca */ /* 0x040fe200000e0000 */
[----:B------:R-:W-:-:S03]  /*102c0*/  VIADD R26, R10, 0x400 ;  /* 0x000004000a1a7836 */ /* 0x000fc60000000000 */
[----:B------:R-:W-:Y:S01]  /*102d0*/  R2UR UR14, R24 ;  /* 0x00000000180e72ca */ /* 0x000fe200000e0000 */
[----:B------:R-:W-:Y:S01]  /*102e0*/  VIADD R24, R10, 0x202 ;  /* 0x000002020a187836 */ /* 0x000fe20000000000 */
[----:B------:R-:W-:-:S04]  /*102f0*/  R2UR UR26, R26 ;  /* 0x000000001a1a72ca */ /* 0x000fc800000e0000 */
[----:B------:R-:W-:Y:S02]  /*10300*/  R2UR UR22, R24 ;  /* 0x00000000181672ca */ /* 0x000fe400000e0000 */
[----:B------:R-:W-:-:S06]  /*10310*/  WARPGROUP.ARRIVE ;  /* 0x00000000000079c5 */ /* 0x000fcc0000000000 */
[----:B------:R-:W-:Y:S01]  /*10320*/  HGMMA.64x128x16.F32.BF16 R24, gdesc[UR8], RZ, !UPT, gsb0 ;  /* 0x01e00000081879f0 */ /* 0x000fe2000c0018ff */
[----:B------:R-:W-:Y:S01]  /*10330*/  VIADD R14, R10, 0x200 ;  /* 0x000002000a0e7836 */ /* 0x000fe20000000000 */
[----:B------:R-:W-:-:S04]  /*10340*/  R2UR UR19, R15 ;  /* 0x000000000f1372ca */ /* 0x000fc800000e0000 */
[----:B------:R-:W-:Y:S01]  /*10350*/  R2UR UR18, R14 ;  /* 0x000000000e1272ca */ /* 0x000fe200000e0000 */
[----:B------:R-:W-:Y:S02]  /*10360*/  WARPGROUP.DEPBAR.LE gsb0, 0x0 ;  /* 0x00008000000079c5 */ /* 0x000fe40000010000 */
[----:B------:R-:W-:-:S06]  /*10370*/  WARPGROUP.ARRIVE ;  /* 0x00000000000079c5 */ /* 0x000fcc0000000000 */
[----:B------:R-:W-:Y:S01]  /*10380*/  HGMMA.64x128x16.F32.BF16 R24, gdesc[UR12], R24, gsb0 ;  /* 0x01e000000c1879f0 */ /* 0x000fe20008001818 */
[----:B------:R-:W-:Y:S02]  /*10390*/  R2UR UR20, R148 ;  /* 0x00000000941472ca */ /* 0x000fe400000e0000 */
        /* <DEDUP_REMOVED lines=9> */
[----:B------:R-:W-:Y:S01]  /*10430*/  VIADD R10, R10, 0x402 ;  /* 0x000004020a0a7836 */ /* 0x000fe20000000000 */
[----:B------:R-:W-:Y:S02]  /*10440*/  R2UR UR31, R11 ;  /* 0x000000000b1f72ca */ /* 0x000fe400000e0000 */
[----:B------:R-:W-:Y:S02]  /*10450*/  R2UR UR28, R8 ;  /* 0x00000000081c72ca */ /* 0x000fe400000e0000 */
[----:B------:R-:W-:Y:S02]  /*10460*/  R2UR UR30, R10 ;  /* 0x000000000a1e72ca */ /* 0x000fe400000e0000 */
[----:B------:R-:W-:Y:S01]  /*10470*/  R2UR UR29, R9 ;  /* 0x00000000091d72ca */ /* 0x000fe200000e0000 */
[----:B------:R-:W-:Y:S02]  /*10480*/  WARPGROUP.DEPBAR.LE gsb0, 0x0 ;  /* 0x00008000000079c5 */ /* 0x000fe40000010000 */
[----:B------:R-:W-:-:S06]  /*10490*/  WARPGROUP.ARRIVE ;  /* 0x00000000000079c5 */ /* 0x000fcc0000000000 */
        /* <DEDUP_REMOVED lines=8> */
.L_x_1525:
[----:B------:R-:W-:Y:S01]  /*10520*/  SHF.L.U32 R10, R18, 0x1f, RZ ;  /* 0x0000001f120a7819 */ /* 0x000fe200000006ff */
[----:B------:R-:W-:-:S04]  /*10530*/  IMAD R11, R16, 0x8, R2 ;  /* 0x00000008100b7824 */ /* 0x000fc800078e0202 */
[----:B------:R0:W1:Y:S01]  /*10540*/  SYNCS.PHASECHK.TRANS64.TRYWAIT P3, [R11+URZ+0x2d850], R10 ;  /* 0x02d8500a0b0075a7 */ /* 0x000062000806017f */
[----:B------:R-:W-:Y:S05]  /*10550*/  @!P0 BRA `(.L_x_1526) ;  /* 0x0000000000048947 */ /* 0x000fea0003800000 */
[----:B------:R-:W-:Y:S01]  /*10560*/  BPT.TRAP 0x1 ;  /* 0x000000040000795c */ /* 0x000fe20000300000 */
.L_x_1526:
[----:B-1----:R-:W-:Y:S05]  /*10570*/  @P3 BRA `(.L_x_1524) ;  /* 0x0000000000083947 */ /* 0x002fea0003800000 */
[----:B------:R-:W1:Y:S02]  /*10580*/  SYNCS.PHASECHK.TRANS64.TRYWAIT P3, [R11+URZ+0x2d850], R10 ;  /* 0x02d8500a0b0075a7 */ /* 0x000e64000806017f */
[----:B-1----:R-:W-:Y:S05]  /*10590*/  @!P3 BRA `(.L_x_1527) ;  /* 0x0000016c00d4b947 */ /* 0x002fea0003800000 */
.L_x_1524:
[----:B------:R-:W2:Y:S01]  /*105a0*/  LDL R18, [R1+0x18] ;  /* 0x0000180001127983 */ /* 0x000ea20000100800 */
[----:B01----:R-:W0:Y:S03]  /*105b0*/  @P2 LDC R11, c[0x0][0x44c] ;  /* 0x00011300ff0b2b82 */ /* 0x003e260000000800 */
[----:B------:R-:W2:Y:S04]  /*105c0*/  LDL R14, [R1+0x40] ;  /* 0x00004000010e7983 */ /* 0x000ea80000100800 */
[----:B------:R-:W3:Y:S01]  /*105d0*/  LDL R21, [R1+0x1c] ;  /* 0x00001c0001157983 */ /* 0x000ee20000100800 */
[----:B------:R-:W1:Y:S01]  /*105e0*/  @P2 LDC R10, c[0x0][0x450] ;  /* 0x00011400ff0a2b82 */ /* 0x000e620000000800 */
[----:B------:R-:W-:Y:S05]  /*105f0*/  WARPSYNC.ALL ;  /* 0x0000000000007948 */ /* 0x000fea0003800000 */
[----:B------:R-:W-:Y:S01]  /*10600*/  WARPGROUP.ARRIVE ;  /* 0x00000000000079c5 */ /* 0x000fe20000000000 */
[----:B------:R-:W-:Y:S01]  /*10610*/  UMOV UR9, 0x40000040 ;  /* 0x4000004000097882 */ /* 0x000fe20000000000 */
[----:B------:R-:W-:Y:S01]  /*10620*/  IMAD.MOV.U32 R15, RZ, RZ, -0x7fffffe0 ;  /* 0x80000020ff0f7424 */ /* 0x000fe200078e00ff */
[----:B------:R-:W-:Y:S01]  /*10630*/  UMOV UR13, 0x40000040 ;  /* 0x40000040000d7882 */ /* 0x000fe20000000000 */
[----:B------:R-:W-:Y:S01]  /*10640*/  UMOV UR17, 0x40000040 ;  /* 0x4000004000117882 */ /* 0x000fe20000000000 */
[----:B------:R-:W-:Y:S01]  /*10650*/  UMOV UR21, 0x40000040 ;  /* 0x4000004000157882 */ /* 0x000fe20000000000 */
[----:B------:R-:W-:Y:S01]  /*10660*/  UMOV UR25, 0x40000040 ;  /* 0x4000004000197882 */ /* 0x000fe20000000000 */
[C---:B------:R-:W-:Y:S01]  /*10670*/  R2UR UR15, R15.reuse ;  /* 0x000000000f0f72ca */ /* 0x040fe200000e0000 */
[----:B------:R-:W-:Y:S01]  /*10680*/  UMOV UR29, 0x40000040 ;  /* 0x40000040001d7882 */ /* 0x000fe20000000000 */
[C---:B------:R-:W-:Y:S01]  /*10690*/  R2UR UR19, R15.reuse ;  /* 0x000000000f1372ca */ /* 0x040fe200000e0000 */
[----:B------:R-:W-:Y:S01]  /*106a0*/  UMOV UR33, 0x40000040 ;  /* 0x4000004000217882 */ /* 0x000fe20000000000 */
[C---:B------:R-:W-:Y:S01]  /*106b0*/  R2UR UR23, R15.reuse ;  /* 0x000000000f1772ca */ /* 0x040fe200000e0000 */
[----:B------:R-:W4:Y:S01]  /*106c0*/  S2R R144, SR_TID.X ;  /* 0x0000000000907919 */ /* 0x000f220000002100 */
[C---:B------:R-:W-:Y:S01]  /*106d0*/  R2UR UR27, R15.reuse ;  /* 0x000000000f1b72ca */ /* 0x040fe200000e0000 */
[----:B------:R-:W-:Y:S01]  /*106e0*/  FMUL.FTZ R84, R84, UR51 ;  /* 0x0000003354547c20 */ /* 0x000fe20008410000 */
[----:B------:R-:W-:Y:S01]  /*106f0*/  R2UR UR31, R15 ;  /* 0x000000000f1f72ca */ /* 0x000fe200000e0000 */
[----:B------:R-:W-:Y:S01]  /*10700*/  FMUL.FTZ R85, R85, UR51 ;  /* 0x0000003355557c20 */ /* 0x000fe20008410000 */
        /* <DEDUP_REMOVED lines=18> */
[----:B------:R-:W0:Y:S08]  /*10830*/  MUFU.TANH R15, R15 ;  /* 0x0000000f000f7308 */ /* 0x000e300000002400 */
[----:B------:R-:W0:Y:S01]  /*10840*/  MUFU.TANH R27, R27 ;  /* 0x0000001b001b7308 */ /* 0x000e220000002400 */
[----:B----4-:R-:W-:-:S02]  /*10850*/  SHF.R.U32.HI R143, RZ, 0x7, R144 ;  /* 0x00000007ff8f7819 */ /* 0x010fc40000011690 */
[----:B------:R-:W-:-:S05]  /*10860*/  ISETP.GE.U32.AND P3, PT, R144, 0x180, PT ;  /* 0x000001809000780c */ /* 0x000fca0003f66070 */
        /* <DEDUP_REMOVED lines=17> */
[----:B--2---:R-:W-:-:S04]  /*10980*/  IMAD.IADD R18, R14, 0x1, R18 ;  /* 0x000000010e127824 */ /* 0x004fc800078e0212 */
[----:B0-----:R-:W-:-:S05]  /*10990*/  @P2 IMAD.HI.U32 R11, R18, R11, RZ ;  /* 0x0000000b120b2227 */ /* 0x001fca00078e00ff */
[----:B-1----:R-:W-:Y:S01]  /*109a0*/  @P2 SHF.R.U32.HI R18, RZ, R10, R11 ;  /* 0x0000000aff122219 */ /* 0x002fe2000001160b */
[----:B------:R-:W-:Y:S02]  /*109b0*/  IMAD.MOV.U32 R11, RZ, RZ, -0x7fffffe0 ;  /* 0x80000020ff0b7424 */ /* 0x000fe400078e00ff */
[----:B------:R-:W-:Y:S02]  /*109c0*/  VIADD R10, R2, 0x400 ;  /* 0x00000400020a7836 */ /* 0x000fe40000000000 */
[----:B------:R-:W0:Y:S01]  /*109d0*/  SHFL.IDX PT, R145, R18, RZ, 0x1c1f ;  /* 0x001c1fff12917589 */ /* 0x000e2200000e0000 */
[----:B------:R-:W-:Y:S01]  /*109e0*/  R2UR UR11, R11 ;  /* 0x000000000b0b72ca */ /* 0x000fe200000e0000 */
[----:B---3--:R-:W-:Y:S01]  /*109f0*/  IMAD R11, R21, 0x2000, R2 ;  /* 0x00002000150b7824 */ /* 0x008fe200078e0202 */
[----:B------:R-:W-:Y:S01]  /*10a00*/  SHF.R.U32.HI R10, RZ, 0x4, R10 ;  /* 0x00000004ff0a7819 */ /* 0x000fe2000001160a */
[----:B------:R-:W-:Y:S01]  /*10a10*/  FMUL.FTZ R21, R28, UR51 ;  /* 0x000000331c157c20 */ /* 0x000fe20008410000 */
[----:B------:R-:W-:Y:S01]  /*10a20*/  FMUL.FTZ R28, R33, UR51 ;  /* 0x00000033211c7c20 */ /* 0x000fe20008410000 */
[----:B------:R-:W-:Y:S01]  /*10a30*/  FMUL.FTZ R33, R38, UR51 ;  /* 0x0000003326217c20 */ /* 0x000fe20008410000 */
[----:B------:R-:W-:Y:S01]  /*10a40*/  R2UR UR8, R11 ;  /* 0x000000000b0872ca */ /* 0x000fe200000e0000 */
[----:B------:R-:W-:Y:S01]  /*10a50*/  IMAD.MOV.U32 R11, RZ, RZ, -0x7fffffe0 ;  /* 0x80000020ff0b7424 */ /* 0x000fe200078e00ff */
[----:B------:R-:W-:Y:S01]  /*10a60*/  LOP3.LUT R10, R10, 0x3fff, RZ, 0xc0, !PT ;  /* 0x00003fff0a0a7812 */ /* 0x000fe200078ec0ff */
[----:B------:R-:W-:Y:S01]  /*10a70*/  FMUL.FTZ R38, R43, UR51 ;  /* 0x000000332b267c20 */ /* 0x000fe20008410000 */
[----:B------:R-:W-:Y:S01]  /*10a80*/  FMUL.FTZ R43, R48, UR51 ;  /* 0x00000033302b7c20 */ /* 0x000fe20008410000 */
[----:B------:R-:W-:Y:S01]  /*10a90*/  FMUL.FTZ R48, R53, UR51 ;  /* 0x0000003335307c20 */ /* 0x000fe20008410000 */
[----:B------:R-:W-:Y:S01]  /*10aa0*/  LOP3.LUT R10, R10, 0x2000000, RZ, 0xfc, !PT ;  /* 0x020000000a0a7812 */ /* 0x000fe200078efcff */
[----:B------:R-:W-:Y:S01]  /*10ab0*/  FMUL.FTZ R53, R56, UR51 ;  /* 0x0000003338357c20 */ /* 0x000fe20008410000 */
[----:B------:R-:W-:Y:S01]  /*10ac0*/  FMUL.FTZ R56, R59, UR51 ;  /* 0x000000333b387c20 */ /* 0x000fe20008410000 */
[----:B------:R-:W-:Y:S01]  /*10ad0*/  FMUL.FTZ R59, R62, UR51 ;  /* 0x000000333e3b7c20 */ /* 0x000fe20008410000 */
[----:B------:R-:W-:Y:S01]  /*10ae0*/  FMUL.FTZ R62, R65, UR51 ;  /* 0x00000033413e7c20 */ /* 0x000fe20008410000 */
[----:B------:R-:W-:-:S02]  /*10af0*/  IMAD R10, R16, 0x600, R10 ;  /* 0x00000600100a7824 */ /* 0x000fc400078e020a */
[----:B------:R-:W-:Y:S01]  /*10b00*/  FMUL.FTZ R65, R68, UR51 ;  /* 0x0000003344417c20 */ /* 0x000fe20008410000 */
[----:B------:R-:W-:Y:S01]  /*10b10*/  UIADD3 UR8, UR8, 0x21800, URZ ;  /* 0x0002180008087890 */ /* 0x000fe2000fffe03f */
[----:B------:R-:W-:Y:S01]  /*10b20*/  FMUL.FTZ R68, R71, UR51 ;  /* 0x0000003347447c20 */ /* 0x000fe20008410000 */
[C---:B------:R-:W-:Y:S01]  /*10b30*/  VIADD R14, R10.reuse, 0x40 ;  /* 0x000000400a0e7836 */ /* 0x040fe20000000000 */
[----:B------:R-:W-:Y:S01]  /*10b40*/  R2UR UR10, R10 ;  /* 0x000000000a0a72ca */ /* 0x000fe200000e0000 */
[----:B------:R-:W-:Y:S01]  /*10b50*/  USHF.R.U32.HI UR8, URZ, 0x4, UR8 ;  /* 0x000000043f087899 */ /* 0x000fe20008011608 */
[----:B------:R-:W-:Y:S01]  /*10b60*/  FMUL.FTZ R71, R74, UR51 ;  /* 0x000000334a477c20 */ /* 0x000fe20008410000 */
[----:B------:R-:W-:Y:S01]  /*10b70*/  FMUL.FTZ R74, R77, UR51 ;  /* 0x000000334d4a7c20 */ /* 0x000fe20008410000 */
[----:B------:R-:W-:Y:S01]  /*10b80*/  R2UR UR14, R14 ;  /* 0x000000000e0e72ca */ /* 0x000fe200000e0000 */
[----:B------:R-:W-:Y:S01]  /*10b90*/  ULOP3.LUT UR8, UR8, 0x3fff, URZ, 0xc0, !UPT ;  /* 0x00003fff08087892 */ /* 0x000fe2000f8ec03f */
[----:B------:R-:W-:-:S02]  /*10ba0*/  VIADD R14, R10, 0x80 ;  /* 0x000000800a0e7836 */ /* 0x000fc40000000000 */
[----:B------:R-:W-:Y:S01]  /*10bb0*/  FMUL.FTZ R77, R80, UR51 ;  /* 0x00000033504d7c20 */ /* 0x000fe20008410000 */
[----:B------:R-:W-:Y:S01]  /*10bc0*/  FMUL.FTZ R80, R83, UR51 ;  /* 0x0000003353507c20 */ /* 0x000fe20008410000 */
[----:B------:R-:W-:Y:S01]  /*10bd0*/  ULOP3.LUT UR8, UR8, 0x10000, URZ, 0xfc, !UPT ;  /* 0x0001000008087892 */ /* 0x000fe2000f8efc3f */
[----:B------:R-:W-:Y:S01]  /*10be0*/  FMUL.FTZ R83, R87, UR51 ;  /* 0x0000003357537c20 */ /* 0x000fe20008410000 */
[----:B------:R-:W-:Y:S01]  /*10bf0*/  R2UR UR18, R14 ;  /* 0x000000000e1272ca */ /* 0x000fe200000e0000 */
[----:B------:R-:W-:Y:S01]  /*10c00*/  VIADD R14, R10, 0xc0 ;  /* 0x000000c00a0e7836 */ /* 0x000fe20000000000 */
[----:B------:R-:W-:Y:S01]  /*10c10*/  UIADD3 UR12, UR8, 0x2, URZ ;  /* 0x00000002080c7890 */ /* 0x000fe2000fffe03f */
[----:B------:R-:W1:Y:S01]  /*10c20*/  MUFU.TANH R21, R21 ;  /* 0x0000001500157308 */ /* 0x000e620000002400 */
[----:B------:R-:W-:Y:S02]  /*10c30*/  UIADD3 UR16, UR8, 0x4, URZ ;  /* 0x0000000408107890 */ /* 0x000fe4000fffe03f */
[----:B------:R-:W-:Y:S01]  /*10c40*/  R2UR UR22, R14 ;  /* 0x000000000e1672ca */ /* 0x000fe200000e0000 */
[----:B------:R-:W-:Y:S01]  /*10c50*/  HGMMA.64x96x16.F32.BF16 R88, gdesc[UR8].tnspB, R88, gsb0 ;  /* 0x41600000085879f0 */ /* 0x000fe20008001858 */
[----:B------:R-:W-:Y:S01]  /*10c60*/  UIADD3 UR20, UR8, 0x6, URZ ;  /* 0x0000000608147890 */ /* 0x000fe2000fffe03f */
[----:B------:R-:W-:Y:S01]  /*10c70*/  VIADD R14, R10, 0x100 ;  /* 0x000001000a0e7836 */ /* 0x000fe20000000000 */
[----:B------:R-:W-:Y:S01]  /*10c80*/  UIADD3 UR24, UR8, 0x600, URZ ;  /* 0x0000060008187890 */ /* 0x000fe2000fffe03f */
[----:B------:R-:W-:Y:S01]  /*10c90*/  R2UR UR11, R11 ;  /* 0x000000000b0b72ca */ /* 0x000fe200000e0000 */
[----:B------:R-:W-:Y:S01]  /*10ca0*/  UIADD3 UR28, UR8, 0x602, URZ ;  /* 0x00000602081c7890 */ /* 0x000fe2000fffe03f */
[----:B------:R-:W-:Y:S01]  /*10cb0*/  FMUL.FTZ R11, R25, UR51 ;  /* 0x00000033190b7c20 */ /* 0x000fe20008410000 */
[----:B------:R-:W-:Y:S01]  /*10cc0*/  R2UR UR26, R14 ;  /* 0x000000000e1a72ca */ /* 0x000fe200000e0000 */
[----:B------:R-:W-:Y:S01]  /*10cd0*/  VIADD R14, R10, 0x140 ;  /* 0x000001400a0e7836 */ /* 0x000fe20000000000 */
[----:B------:R-:W-:Y:S01]  /*10ce0*/  UIADD3 UR32, UR8, 0x604, URZ ;  /* 0x0000060408207890 */ /* 0x000fe2000fffe03f */
[----:B------:R-:W-:Y:S01]  /*10cf0*/  FMUL.FTZ R25, R30, UR51 ;  /* 0x000000331e197c20 */ /* 0x000fe20008410000 */
[----:B------:R-:W-:Y:S01]  /*10d00*/  UIADD3 UR8, UR8, 0x606, URZ ;  /* 0x0000060608087890 */ /* 0x000fe2000fffe03f */
[----:B------:R-:W-:Y:S01]  /*10d10*/  FMUL.FTZ R30, R35, UR51 ;  /* 0x00000033231e7c20 */ /* 0x000fe20008410000 */
[----:B------:R-:W-:Y:S01]  /*10d20*/  R2UR UR30, R14 ;  /* 0x000000000e1e72ca */ /* 0x000fe200000e0000 */
[C---:B------:R-:W-:Y:S01]  /*10d30*/  VIADD R14, R10.reuse, 0x180 ;  /* 0x000001800a0e7836 */ /* 0x040fe20000000000 */
[----:B------:R-:W-:Y:S01]  /*10d40*/  UMOV UR9, 0x40000040 ;  /* 0x4000004000097882 */ /* 0x000fe20000000000 */
[----:B------:R-:W-:-:S02]  /*10d50*/  VIADD R10, R10, 0x1c0 ;  /* 0x000001c00a0a7836 */ /* 0x000fc40000000000 */
[----:B------:R-:W-:Y:S01]  /*10d60*/  FMUL.FTZ R35, R40, UR51 ;  /* 0x0000003328237c20 */ /* 0x000fe20008410000 */
        /* <DEDUP_REMOVED lines=13> */
[----:B------:R-:W-:-:S02]  /*10e40*/  VIADD R50, R143, 0x9 ;  /* 0x000000098f327836 */ /* 0x000fc40000000000 */
[----:B------:R-:W-:Y:S01]  /*10e50*/  FMUL.FTZ R60, R63, UR51 ;  /* 0x000000333f3c7c20 */ /* 0x000fe20008410000 */
[----:B------:R-:W-:Y:S01]  /*10e60*/  FMUL.FTZ R63, R66, UR51 ;  /* 0x00000033423f7c20 */ /* 0x000fe20008410000 */
[----:B------:R-:W-:Y:S01]  /*10e70*/  FMUL.FTZ R66, R69, UR51 ;  /* 0x0000003345427c20 */ /* 0x000fe20008410000 */
[----:B------:R-:W-:Y:S01]  /*10e80*/  FMUL.FTZ R14, R26, UR51 ;  /* 0x000000331a0e7c20 */ /* 0x000fe20008410000 */
[----:B------:R-:W-:Y:S01]  /*10e90*/  FMUL.FTZ R69, R72, UR51 ;  /* 0x0000003348457c20 */ /* 0x000fe20008410000 */
[----:B------:R-:W-:Y:S01]  /*10ea0*/  FMUL.FTZ R26, R31, UR51 ;  /* 0x000000331f1a7c20 */ /* 0x000fe20008410000 */
[----:B------:R-:W-:Y:S01]  /*10eb0*/  FMUL.FTZ R72, R75, UR51 ;  /* 0x000000334b487c20 */ /* 0x000fe20008410000 */
[----:B------:R-:W-:Y:S01]  /*10ec0*/  SEL R50, R50, 0x9, !P3 ;  /* 0x0000000932327807 */ /* 0x000fe20005800000 */
[----:B------:R-:W-:Y:S01]  /*10ed0*/  FMUL.FTZ R31, R36, UR51 ;  /* 0x00000033241f7c20 */ /* 0x000fe20008410000 */
[----:B------:R-:W-:Y:S01]  /*10ee0*/  FMUL.FTZ R75, R78, UR51 ;  /* 0x000000334e4b7c20 */ /* 0x000fe20008410000 */
[----:B------:R-:W-:Y:S01]  /*10ef0*/  FMUL.FTZ R36, R41, UR51 ;  /* 0x0000003329247c20 */ /* 0x000fe20008410000 */
[----:B------:R-:W-:Y:S01]  /*10f00*/  FMUL.FTZ R78, R81, UR51 ;  /* 0x00000033514e7c20 */ /* 0x000fe20008410000 */
[----:B------:R-:W-:Y:S01]  /*10f10*/  FMUL.FTZ R41, R46, UR51 ;  /* 0x000000332e297c20 */ /* 0x000fe20008410000 */
[----:B------:R-:W-:-:S02]  /*10f20*/  IMAD.SHL.U32 R81, R0, 0x80, RZ ;  /* 0x0000008000517824 */ /* 0x000fc400078e00ff */
[----:B------:R-:W-:Y:S01]  /*10f30*/  FMUL.FTZ R46, R51, UR51 ;  /* 0x00000033332e7c20 */ /* 0x000fe20008410000 */
[----:B------:R-:W-:Y:S01]  /*10f40*/  PLOP3.LUT P3, PT, PT, PT, UP0, 0x40, 0x0 ;  /* 0x000000000000781c */ /* 0x000fe20003f6e808 */
[----:B------:R-:W2:Y:S01]  /*10f50*/  MUFU.TANH R10, R10 ;  /* 0x0000000a000a7308 */ /* 0x000ea20000002400 */
[----:B------:R-:W-:-:S04]  /*10f60*/  IADD3 R143, -R22, 0x1, -R81 ;  /* 0x00000001168f7810 */ /* 0x000fc80007ffe951 */
[----:B------:R-:W-:-:S03]  /*10f70*/  IADD3 R143, -R138, R143, R139 ;  /* 0x0000008f8a8f7210 */ /* 0x000fc60007ffe18b */
[----:B------:R-:W3:Y:S02]  /*10f80*/  MUFU.TANH R11, R11 ;  /* 0x0000000b000b7308 */ /* 0x000ee40000002400 */
[C---:B------:R-:W-:Y:S02]  /*10f90*/  VIADD R144, R143.reuse, UR50 ;  /* 0x000000328f907c36 */ /* 0x040fe40008000000 */
[----:B------:R-:W-:Y:S02]  /*10fa0*/  VIADD R143, R143, UR52 ;  /* 0x000000348f8f7c36 */ /* 0x000fe40008000000 */
[C---:B0-----:R-:W-:Y:S02]  /*10fb0*/  IMAD.IADD R87, R145.reuse, 0x1, R144 ;  /* 0x0000000191577824 */ /* 0x041fe400078e0290 */
[----:B------:R-:W0:Y:S01]  /*10fc0*/  MUFU.TANH R14, R14 ;  /* 0x0000000e000e7308 */ /* 0x000e220000002400 */
[----:B------:R-:W-:-:S07]  /*10fd0*/  IMAD.IADD R86, R145, 0x1, R143 ;  /* 0x0000000191567824 */ /* 0x000fce00078e028f */
        /* <DEDUP_REMOVED lines=63> */
[----:B------:R5:W-:Y:S06]  /*113d0*/  BAR.ARV R50, 0x100 ;  /* 0x000400320000751d */ /* 0x000bec0000002000 */
[----:B-----5:R-:W-:-:S04]  /*113e0*/  @!P1 IMAD R50, R20, 0x8, R2 ;  /* 0x0000000814329824 */ /* 0x020fc800078e0202 */
[----:B------:R-:W-:-:S05]  /*113f0*/  @!P1 VIADD R50, R50, 0x2d840 ;  /* 0x0002d84032329836 */ /* 0x000fca0000000000 */
[----:B------:R-:W-:-:S04]  /*11400*/  @!P1 PRMT R50, RZ, 0x654, R50 ;  /* 0x00000654ff329816 */ /* 0x000fc80000000032 */
[----:B------:R0:W-:Y:S01]  /*11410*/  @!P1 SYNCS.ARRIVE.TRANS64.RED.A1T0 RZ, [R50+URZ], RZ ;  /* 0x000000ff32ff99a7 */ /* 0x0001e2000810043f */
[----:B-1234-:R-:W-:Y:S05]  /*11420*/  @P3 BRA `(.L_x_1528) ;  /* 0x0000000000583947 */ /* 0x01efea0003800000 */
[----:B------:R-:W-:Y:S01]  /*11430*/  IADD3 R145, -R138, R139, R145 ;  /* 0x0000008b8a917210 */ /* 0x000fe20007ffe191 */
[----:B------:R-:W-:Y:S03]  /*11440*/  BSSY B0, `(.L_x_1529) ;  /* 0x0000010000007945 */ /* 0x000fe60003800000 */
[----:B------:R-:W-:-:S13]  /*11450*/  ISETP.GT.AND P3, PT, R145, -0x1, PT ;  /* 0xffffffff9100780c */ /* 0x000fda0003f64270 */
[----:B------:R-:W-:Y:S05]  /*11460*/  @P3 BRA `(.L_x_1530) ;  /* 0x0000000000203947 */ /* 0x000fea0003800000 */
[----:B------:R-:W-:Y:S01]  /*11470*/  IMAD.U32 R155, RZ, RZ, UR42 ;  /* 0x0000002aff9b7e24 */ /* 0x000fe2000f8e00ff */
[----:B------:R-:W-:-:S04]  /*11480*/  LOP3.LUT R145, RZ, R145, RZ, 0x33, !PT ;  /* 0x00000091ff917212 */ /* 0x000fc800078e33ff */
[----:B------:R-:W-:-:S13]  /*11490*/  ISETP.NE.AND P3, PT, R155, 0x1, PT ;  /* 0x000000019b00780c */ /* 0x000fda0003f65270 */
[----:B0-----:R-:W0:Y:S02]  /*114a0*/  @P3 LDC.64 R50, c[0x0][0x9e8] ;  /* 0x00027a00ff323b82 */ /* 0x001e240000000a00 */
[----:B0-----:R-:W-:-:S05]  /*114b0*/  @P3 IMAD.HI.U32 R50, R145, R50, RZ ;  /* 0x0000003291323227 */ /* 0x001fca00078e00ff */
[----:B------:R-:W-:-:S04]  /*114c0*/  @P3 SHF.R.U32.HI R145, RZ, R51, R50 ;  /* 0x00000033ff913219 */ /* 0x000fc80000011632 */
[----:B------:R-:W-:Y:S01]  /*114d0*/  LOP3.LUT R145, RZ, R145, RZ, 0x33, !PT ;  /* 0x00000091ff917212 */ /* 0x000fe200078e33ff */
[----:B------:R-:W-:Y:S06]  /*114e0*/  BRA `(.L_x_1531) ;  /* 0x0000000000147947 */ /* 0x000fec0003800000 */
.L_x_1530:
[----:B------:R-:W-:-:S05]  /*114f0*/  IMAD.U32 R155, RZ, RZ, UR42 ;  /* 0x0000002aff9b7e24 */ /* 0x000fca000f8e00ff */
[----:B------:R-:W-:-:S13]  /*11500*/  ISETP.NE.AND P3, PT, R155, 0x1, PT ;  /* 0x000000019b00780c */ /* 0x000fda0003f65270 */
[----:B0-----:R-:W0:Y:S02]  /*11510*/  @P3 LDC.64 R50, c[0x0][0x9e8] ;  /* 0x00027a00ff323b82 */ /* 0x001e240000000a00 */
[----:B0-----:R-:W-:-:S05]  /*11520*/  @P3 IMAD.HI.U32 R50, R145, R50, RZ ;  /* 0x0000003291323227 */ /* 0x001fca00078e00ff */
[----:B------:R-:W-:-:S07]  /*11530*/  @P3 SHF.R.U32.HI R145, RZ, R51, R50 ;  /* 0x00000033ff913219 */ /* 0x000fce0000011632 */
.L_x_1531:
[----:B------:R-:W-:Y:S05]  /*11540*/  BSYNC B0 ;  /* 0x0000000000007941 */ /* 0x000fea0003800000 */
.L_x_1529:
[----:B------:R-:W-:-:S04]  /*11550*/  IMAD R145, R145, R155, -R81 ;  /* 0x0000009b91917224 */ /* 0x000fc800078e0a51 */
[----:B------:R-:W-:-:S05]  /*11560*/  IMAD.IADD R145, R145, 0x1, -R22 ;  /* 0x0000000191917824 */ /* 0x000fca00078e0a16 */
[----:B------:R-:W-:Y:S02]  /*11570*/  VIMNMX R86, R86, R145, !PT ;  /* 0x0000009156567248 */ /* 0x000fe40007fe0100 */
[----:B------:R-:W-:-:S07]  /*11580*/  VIADDMNMX R87, R145, R155, R87, PT ;  /* 0x0000009b91577246 */ /* 0x000fce0003800157 */
.L_x_1528:
[----:B------:R-:W-:Y:S01]  /*11590*/  ISETP.GT.AND P3, PT, R0, -0x1, PT ;  /* 0xffffffff0000780c */ /* 0x000fe20003f64270 */
[----:B------:R-:W1:Y:S03]  /*115a0*/  SHFL.IDX PT, R18, R18, 0x1, 0x1c1f ;  /* 0x003c1f0012127f89 */ /* 0x000e6600000e0000 */
[C---:B------:R-:W-:Y:S02]  /*115b0*/  ISETP.GT.AND P4, PT, R86.reuse, RZ, P3 ;  /* 0x000000ff5600720c */ /* 0x040fe40001f84270 */
[----:B------:R-:W-:Y:S02]  /*115c0*/  ISETP.GT.AND P5, PT, R86, 0x1, P3 ;  /* 0x000000015600780c */ /* 0x000fe40001fa4270 */
[C---:B------:R-:W-:Y:S02]  /*115d0*/  ISETP.LT.OR P4, PT, R87.reuse, 0x1, P4 ;  /* 0x000000015700780c */ /* 0x040fe40002781670 */
[----:B------:R-:W-:-:S02]  /*115e0*/  ISETP.LT.OR P5, PT, R87, 0x2, P5 ;  /* 0x000000025700780c */ /* 0x000fc40002fa1670 */
[----:B0-----:R-:W-:Y:S02]  /*115f0*/  FSEL R50, R10, -INF , !P4 ;  /* 0xff8000000a327808 */ /* 0x001fe40006000000 */
[C---:B------:R-:W-:Y:S02]  /*11600*/  ISETP.GT.AND P4, PT, R86.reuse, 0x8, P3 ;  /* 0x000000085600780c */ /* 0x040fe40001f84270 */
[----:B------:R-:W-:Y:S02]  /*11610*/  FSEL R51, R11, -INF , !P5 ;  /* 0xff8000000b337808 */ /* 0x000fe40006800000 */
[----:B------:R-:W-:Y:S02]  /*11620*/  ISETP.LT.OR P4, PT, R87, 0x9, P4 ;  /* 0x000000095700780c */ /* 0x000fe40002781670 */
[----:B------:R-:W-:Y:S02]  /*11630*/  ISETP.GT.AND P5, PT, R86, 0x9, P3 ;  /* 0x000000095600780c */ /* 0x000fe40001fa4270 */
[----:B------:R-:W-:-:S02]  /*11640*/  FSEL R21, R21, -INF , !P4 ;  /* 0xff80000015157808 */ /* 0x000fc40006000000 */
[----:B------:R-:W-:Y:S01]  /*11650*/  ISETP.GT.AND P4, PT, R86, 0x10, P3 ;  /* 0x000000105600780c */ /* 0x000fe20001f84270 */
[--C-:B-1----:R-:W-:Y:S01]  /*11660*/  IMAD.IADD R144, R144, 0x1, R18.reuse ;  /* 0x0000000190907824 */ /* 0x102fe200078e0212 */
[----:B------:R-:W-:Y:S01]  /*11670*/  ISETP.LT.OR P5, PT, R87, 0xa, P5 ;  /* 0x0000000a5700780c */ /* 0x000fe20002fa1670 */
[----:B------:R-:W-:Y:S01]  /*11680*/  IMAD.IADD R143, R143, 0x1, R18 ;  /* 0x000000018f8f7824 */ /* 0x000fe200078e0212 */
[----:B------:R-:W-:Y:S02]  /*11690*/  ISETP.LT.OR P4, PT, R87, 0x11, P4 ;  /* 0x000000115700780c */ /* 0x000fe40002781670 */
[----:B------:R-:W-:Y:S02]  /*116a0*/  FSEL R24, R24, -INF , !P5 ;  /* 0xff80000018187808 */ /* 0x000fe40006800000 */
[----:B------:R-:W-:Y:S02]  /*116b0*/  FSEL R27, R27, -INF , !P4 ;  /* 0xff8000001b1b7808 */ /* 0x000fe40006000000 */
[----:B------:R-:W-:-:S02]  /*116c0*/  ISETP.GT.AND P4, PT, R86, 0x18, P3 ;  /* 0x000000185600780c */ /* 0x000fc40001f84270 */
[C---:B------:R-:W-:Y:S02]  /*116d0*/  ISETP.GT.AND P5, PT, R86.reuse, 0x11, P3 ;  /* 0x000000115600780c */ /* 0x040fe40001fa4270 */
[C---:B------:R-:W-:Y:S02]  /*116e0*/  ISETP.LT.OR P4, PT, R87.reuse, 0x19, P4 ;  /* 0x000000195700780c */ /* 0x040fe40002781670 */
[----:B------:R-:W-:Y:S02]  /*116f0*/  ISETP.LT.OR P5, PT, R87, 0x12, P5 ;  /* 0x000000125700780c */ /* 0x000fe40002fa1670 */
[----:B------:R-:W-:Y:S02]  /*11700*/  FSEL R31, R31, -INF , !P4 ;  /* 0xff8000001f1f7808 */ /* 0x000fe40006000000 */
[----:B------:R-:W-:Y:S02]  /*11710*/  ISETP.GT.AND P4, PT, R86, 0x20, P3 ;  /* 0x000000205600780c */ /* 0x000fe40001f84270 */
[----:B------:R-:W-:-:S02]  /*11720*/  FSEL R28, R28, -INF , !P5 ;  /* 0xff8000001c1c7808 */ /* 0x000fc40006800000 */
[----:B------:R-:W-:Y:S02]  /*11730*/  ISETP.LT.OR P4, PT, R87, 0x21, P4 ;  /* 0x000000215700780c */ /* 0x000fe40002781670 */
        /* <DEDUP_REMOVED lines=66> */
[----:B------:R-:W-:Y:S02]  /*11b60*/  ISETP.GT.AND P5, PT, R86, 0x71, P3 ;  /* 0x000000715600780c */ /* 0x000fe40001fa4270 */
[----:B------:R-:W-:Y:S02]  /*11b70*/  FSEL R84, R84, -INF , !P4 ;  /* 0xff80000054547808 */ /* 0x000fe40006000000 */
[----:B------:R-:W-:Y:S02]  /*11b80*/  PLOP3.LUT P4, PT, PT, PT, UP0, 0x40, 0x0 ;  /* 0x000000000000781c */ /* 0x000fe40003f8e808 */
[----:B------:R-:W-:-:S04]  /*11b90*/  ISETP.LT.OR P5, PT, R87, 0x72, P5 ;  /* 0x000000725700780c */ /* 0x000fc80002fa1670 */
[----:B------:R-:W-:Y:S02]  /*11ba0*/  FSEL R78, R78, -INF , !P5 ;  /* 0xff8000004e4e7808 */ /* 0x000fe40006800000 */
[----:B------:R-:W-:-:S04]  /*11bb0*/  ISETP.GT.AND P5, PT, R86, 0x79, P3 ;  /* 0x000000795600780c */ /* 0x000fc80001fa4270 */
[----:B------:R-:W-:-:S04]  /*11bc0*/  ISETP.LT.OR P5, PT, R87, 0x7a, P5 ;  /* 0x0000007a5700780c */ /* 0x000fc80002fa1670 */
[----:B------:R-:W-:Y:S01]  /*11bd0*/  FSEL R85, R85, -INF , !P5 ;  /* 0xff80000055557808 */ /* 0x000fe20006800000 */
[----:B------:R-:W-:Y:S08]  /*11be0*/  @P4 BRA `(.L_x_1532) ;  /* 0x0000000000584947 */ /* 0x000ff00003800000 */
[----:B------:R-:W-:Y:S01]  /*11bf0*/  IADD3 R18, -R138, R139, R18 ;  /* 0x0000008b8a127210 */ /* 0x000fe20007ffe112 */
[----:B------:R-:W-:Y:S03]  /*11c00*/  BSSY B0, `(.L_x_1533) ;  /* 0x0000010000007945 */ /* 0x000fe60003800000 */
        /* <DEDUP_REMOVED lines=10> */
.L_x_1534:
[----:B------:R-:W-:-:S05]  /*11cb0*/  IMAD.U32 R86, RZ, RZ, UR42 ;  /* 0x0000002aff567e24 */ /* 0x000fca000f8e00ff */
[----:B------:R-:W-:-:S13]  /*11cc0*/  ISETP.NE.AND P4, PT, R86, 0x1, PT ;  /* 0x000000015600780c */ /* 0x000fda0003f85270 */
[----:B------:R-:W0:Y:S02]  /*11cd0*/  @P4 LDC.64 R10, c[0x0][0x9e8] ;  /* 0x00027a00ff0a4b82 */ /* 0x000e240000000a00 */
[----:B0-----:R-:W-:-:S05]  /*11ce0*/  @P4 IMAD.HI.U32 R10, R18, R10, RZ ;  /* 0x0000000a120a4227 */ /* 0x001fca00078e00ff */
[----:B------:R-:W-:-:S07]  /*11cf0*/  @P4 SHF.R.U32.HI R18, RZ, R11, R10 ;  /* 0x0000000bff124219 */ /* 0x000fce000001160a */
.L_x_1535:
[----:B------:R-:W-:Y:S05]  /*11d00*/  BSYNC B0 ;  /* 0x0000000000007941 */ /* 0x000fea0003800000 */
.L_x_1533:
[----:B------:R-:W-:-:S04]  /*11d10*/  IMAD R18, R18, R86, -R81 ;  /* 0x0000005612127224 */ /* 0x000fc800078e0a51 */
[----:B------:R-:W-:-:S05]  /*11d20*/  IMAD.IADD R18, R18, 0x1, -R22 ;  /* 0x0000000112127824 */ /* 0x000fca00078e0a16 */
[----:B------:R-:W-:Y:S02]  /*11d30*/  VIMNMX R143, R143, R18, !PT ;  /* 0x000000128f8f7248 */ /* 0x000fe40007fe0100 */
[----:B------:R-:W-:-:S07]  /*11d40*/  VIADDMNMX R144, R18, R86, R144, PT ;  /* 0x0000005612907246 */ /* 0x000fce0003800190 */
.L_x_1532:
[----:B------:R-:W-:Y:S01]  /*11d50*/  @!P1 IMAD R10, R16, 0x8, R2 ;  /* 0x00000008100a9824 */ /* 0x000fe200078e0202 */
[----:B------:R-:W2:Y:S01]  /*11d60*/  LDL R86, [R1+0x20] ;  /* 0x0000200001567983 */ /* 0x000ea20000100800 */
[----:B------:R-:W-:Y:S02]  /*11d70*/  UMOV UR41, UR7 ;  /* 0x0000000700297c82 */ /* 0x000fe40008000000 */
[----:B------:R-:W-:-:S05]  /*11d80*/  @!P1 VIADD R10, R10, 0x2d860 ;  /* 0x0002d8600a0a9836 */ /* 0x000fca0000000000 */
[----:B------:R-:W-:-:S04]  /*11d90*/  @!P1 PRMT R10, RZ, 0x654, R10 ;  /* 0x00000654ff0a9816 */ /* 0x000fc8000000000a */
[----:B------:R0:W-:Y:S02]  /*11da0*/  @!P1 SYNCS.ARRIVE.TRANS64.RED.A1T0 RZ, [R10+URZ], RZ ;  /* 0x000000ff0aff99a7 */ /* 0x0001e4000810043f */
[----:B0-----:R-:W-:-:S04]  /*11db0*/  FMNMX.FTZ R10, R50, R12, !PT ;  /* 0x0000000c320a7209 */ /* 0x001fc80007810000 */
[----:B------:R-:W-:-:S04]  /*11dc0*/  FMNMX.FTZ R10, R51, R10, !PT ;  /* 0x0000000a330a7209 */ /* 0x000fc80007810000 */
        /* <DEDUP_REMOVED lines=34> */
[----:B------:R-:W-:-:S04]  /*11ff0*/  FSETP.NEU.FTZ.AND P4, PT, R10, -INF , PT ;  /* 0xff8000000a00780b */ /* 0x000fc80003f9d000 */
[----:B------:R-:W-:-:S05]  /*12000*/  FSEL R11, R10, RZ, P4 ;  /* 0x000000ff0a0b7208 */ /* 0x000fca0002000000 */
[----:B------:R-:W-:Y:S01]  /*12010*/  FADD.FTZ R12, -R11, R12 ;  /* 0x0000000c0b0c7221 */ /* 0x000fe20000010100 */
[----:B------:R-:W-:-:S03]  /*12020*/  FMUL.FTZ R11, R10, UR41 ;  /* 0x000000290a0b7c20 */ /* 0x000fc60008410000 */
[----:B------:R-:W-:Y:S02]  /*12030*/  FMUL.FTZ R12, R12, UR41 ;  /* 0x000000290c0c7c20 */ /* 0x000fe40008410000 */
[----:B------:R-:W-:Y:S02]  /*12040*/  FSEL R11, R11, RZ, P4 ;  /* 0x000000ff0b0b7208 */ /* 0x000fe40002000000 */
[----:B------:R-:W-:Y:S02]  /*12050*/  ISETP.GT.AND P4, PT, R143, 0x1, P3 ;  /* 0x000000018f00780c */ /* 0x000fe40001f84270 */
[----:B------:R-:W-:Y:S01]  /*12060*/  MUFU.EX2 R12, R12 ;  /* 0x0000000c000c7308 */ /* 0x000fe20000000800 */
[--C-:B------:R-:W-:Y:S01]  /*12070*/  FFMA.FTZ R50, R50, UR41, -R11.reuse ;  /* 0x0000002932327c23 */ /* 0x100fe2000801080b */
[----:B------:R-:W-:Y:S01]  /*12080*/  ISETP.LT.OR P5, PT, R144, 0x2, P4 ;  /* 0x000000029000780c */ /* 0x000fe200027a1670 */
[--C-:B------:R-:W-:Y:S01]  /*12090*/  FFMA.FTZ R51, R51, UR41, -R11.reuse ;  /* 0x0000002933337c23 */ /* 0x100fe2000801080b */
[--C-:B------:R-:W-:Y:S01]  /*120a0*/  FFMA.FTZ R21, R21, UR41, -R11.reuse ;  /* 0x0000002915157c23 */ /* 0x100fe2000801080b */
[--C-:B------:R-:W-:Y:S01]  /*120b0*/  FFMA.FTZ R24, R24, UR41, -R11.reuse ;  /* 0x0000002918187c23 */ /* 0x100fe2000801080b */
[----:B------:R-:W-:Y:S01]  /*120c0*/  FSEL R15, R15, -INF , !P5 ;  /* 0xff8000000f0f7808 */ /* 0x000fe20006800000 */
[--C-:B------:R-:W-:Y:S01]  /*120d0*/  FFMA.FTZ R27, R27, UR41, -R11.reuse ;  /* 0x000000291b1b7c23 */ /* 0x100fe2000801080b */
[----:B------:R-:W-:Y:S01]  /*120e0*/  ISETP.GT.AND P5, PT, R143, 0x9, P3 ;  /* 0x000000098f00780c */ /* 0x000fe20001fa4270 */
[--C-:B------:R-:W-:Y:S01]  /*120f0*/  FFMA.FTZ R28, R28, UR41, -R11.reuse ;  /* 0x000000291c1c7c23 */ /* 0x100fe2000801080b */
[--C-:B------:R-:W-:Y:S01]  /*12100*/  FFMA.FTZ R31, R31, UR41, -R11.reuse ;  /* 0x000000291f1f7c23 */ /* 0x100fe2000801080b */
        /* <DEDUP_REMOVED lines=33> */
[----:B------:R-:W0:Y:S01]  /*12320*/  MUFU.EX2 R32, R50 ;  /* 0x0000003200207308 */ /* 0x000e220000000800 */
[----:B------:R-:W-:-:S02]  /*12330*/  ISETP.GT.AND P5, PT, R143, 0x21, P3 ;  /* 0x000000218f00780c */ /* 0x000fc40001fa4270 */
[C---:B------:R-:W-:Y:S02]  /*12340*/  ISETP.GT.AND P4, PT, R143.reuse, 0x8, P3 ;  /* 0x000000088f00780c */ /* 0x040fe40001f84270 */
[C---:B------:R-:W-:Y:S02]  /*12350*/  ISETP.LT.OR P5, PT, R144.reuse, 0x22, P5 ;  /* 0x000000229000780c */ /* 0x040fe40002fa1670 */
[----:B------:R-:W-:Y:S01]  /*12360*/  ISETP.LT.OR P4, PT, R144, 0x9, P4 ;  /* 0x000000099000780c */ /* 0x000fe20002781670 */
[----:B------:R-:W1:Y:S01]  /*12370*/  MUFU.EX2 R51, R51 ;  /* 0x0000003300337308 */ /* 0x000e620000000800 */
[----:B------:R-:W-:Y:S02]  /*12380*/  FSEL R38, R38, -INF , !P5 ;  /* 0xff80000026267808 */ /* 0x000fe40006800000 */
[----:B------:R-:W-:Y:S02]  /*12390*/  ISETP.GT.AND P5, PT, R143, 0x29, P3 ;  /* 0x000000298f00780c */ /* 0x000fe40001fa4270 */
[----:B------:R-:W-:-:S02]  /*123a0*/  FSEL R25, R25, -INF , !P4 ;  /* 0xff80000019197808 */ /* 0x000fc40006000000 */
[----:B------:R-:W-:Y:S01]  /*123b0*/  ISETP.LT.OR P5, PT, R144, 0x2a, P5 ;  /* 0x0000002a9000780c */ /* 0x000fe20002fa1670 */
[----:B------:R-:W-:Y:S01]  /*123c0*/  MUFU.EX2 R24, R24 ;  /* 0x0000001800187308 */ /* 0x000fe20000000800 */
[C---:B------:R-:W-:Y:S01]  /*123d0*/  ISETP.GT.AND P4, PT, R143.reuse, 0x10, P3 ;  /* 0x000000108f00780c */ /* 0x040fe20001f84270 */
[----:B0-----:R-:W-:Y:S01]  /*123e0*/  FFMA.FTZ R4, R12, R4, R32 ;  /* 0x000000040c047223 */ /* 0x001fe20000010020 */
[----:B------:R-:W-:Y:S02]  /*123f0*/  FSEL R42, R42, -INF , !P5 ;  /* 0xff8000002a2a7808 */ /* 0x000fe40006800000 */
[----:B------:R-:W-:Y:S02]  /*12400*/  ISETP.GT.AND P5, PT, R143, 0x31, P3 ;  /* 0x000000318f00780c */ /* 0x000fe40001fa4270 */
[C---:B------:R-:W-:Y:S01]  /*12410*/  ISETP.LT.OR P4, PT, R144.reuse, 0x11, P4 ;  /* 0x000000119000780c */ /* 0x040fe20002781670 */
[----:B------:R-:W-:Y:S01]  /*12420*/  MUFU.EX2 R27, R27 ;  /* 0x0000001b001b7308 */ /* 0x000fe20000000800 */
[----:B------:R-:W-:Y:S01]  /*12430*/  ISETP.LT.OR P5, PT, R144, 0x32, P5 ;  /* 0x000000329000780c */ /* 0x000fe20002fa1670 */
[----:B-1----:R-:W-:Y:S01]  /*12440*/  FADD.FTZ R4, R51, R4 ;  /* 0x0000000433047221 */ /* 0x002fe20000010000 */
[----:B------:R-:W-:-:S02]  /*12450*/  FSEL R29, R29, -INF , !P4 ;  /* 0xff8000001d1d7808 */ /* 0x000fc40006000000 */
[----:B------:R-:W-:Y:S02]  /*12460*/  FSEL R46, R46, -INF , !P5 ;  /* 0xff8000002e2e7808 */ /* 0x000fe40006800000 */
[C---:B------:R-:W-:Y:S01]  /*12470*/  ISETP.GT.AND P5, PT, R143.reuse, 0x39, P3 ;  /* 0x000000398f00780c */ /* 0x040fe20001fa4270 */
[----:B------:R-:W-:Y:S01]  /*12480*/  MUFU.EX2 R28, R28 ;  /* 0x0000001c001c7308 */ /* 0x000fe20000000800 */
[C---:B------:R-:W-:Y:S02]  /*12490*/  ISETP.GT.AND P4, PT, R143.reuse, 0x18, P3 ;  /* 0x000000188f00780c */ /* 0x040fe40001f84270 */
[C---:B------:R-:W-:Y:S02]  /*124a0*/  ISETP.LT.OR P5, PT, R144.reuse, 0x3a, P5 ;  /* 0x0000003a9000780c */ /* 0x040fe40002fa1670 */
[----:B------:R-:W-:Y:S02]  /*124b0*/  ISETP.LT.OR P4, PT, R144, 0x19, P4 ;  /* 0x000000199000780c */ /* 0x000fe40002781670 */
[----:B------:R-:W-:Y:S01]  /*124c0*/  FSEL R52, R52, -INF , !P5 ;  /* 0xff80000034347808 */ /* 0x000fe20006800000 */
[----:B------:R-:W-:Y:S01]  /*124d0*/  MUFU.EX2 R31, R31 ;  /* 0x0000001f001f7308 */ /* 0x000fe20000000800 */
[----:B------:R-:W-:-:S02]  /*124e0*/  ISETP.GT.AND P5, PT, R143, 0x41, P3 ;  /* 0x000000418f00780c */ /* 0x000fc40001fa4270 */
[----:B------:R-:W-:Y:S02]  /*124f0*/  FSEL R81, R33, -INF , !P4 ;  /* 0xff80000021517808 */ /* 0x000fe40006000000 */
[----:B------:R-:W-:Y:S02]  /*12500*/  ISETP.LT.OR P5, PT, R144, 0x42, P5 ;  /* 0x000000429000780c */ /* 0x000fe40002fa1670 */
[C---:B------:R-:W-:Y:S01]  /*12510*/  ISETP.GT.AND P4, PT, R143.reuse, 0x20, P3 ;  /* 0x000000208f00780c */ /* 0x040fe20001f84270 */
[----:B------:R-:W-:Y:S01]  /*12520*/  MUFU.EX2 R16, R16 ;  /* 0x0000001000107308 */ /* 0x000fe20000000800 */
[----:B------:R-:W-:Y:S02]  /*12530*/  FSEL R56, R56, -INF , !P5 ;  /* 0xff80000038387808 */ /* 0x000fe40006800000 */
[----:B------:R-:W-:Y:S02]  /*12540*/  ISETP.GT.AND P5, PT, R143, 0x49, P3 ;  /* 0x000000498f00780c */ /* 0x000fe40001fa4270 */
[----:B------:R-:W-:-:S02]  /*12550*/  ISETP.LT.OR P4, PT, R144, 0x21, P4 ;  /* 0x000000219000780c */ /* 0x000fc40002781670 */
[----:B------:R-:W-:Y:S01]  /*12560*/  ISETP.LT.OR P5, PT, R144, 0x4a, P5 ;  /* 0x0000004a9000780c */ /* 0x000fe20002fa1670 */
[----:B------:R-:W-:Y:S01]  /*12570*/  MUFU.EX2 R18, R18 ;  /* 0x0000001200127308 */ /* 0x000fe20000000800 */
[----:B------:R-:W-:Y:S02]  /*12580*/  FSEL R37, R37, -INF , !P4 ;  /* 0xff80000025257808 */ /* 0x000fe40006000000 */
[----:B------:R-:W-:Y:S02]  /*12590*/  FSEL R60, R60, -INF , !P5 ;  /* 0xff8000003c3c7808 */ /* 0x000fe40006800000 */
[C---:B------:R-:W-:Y:S02]  /*125a0*/  ISETP.GT.AND P5, PT, R143.reuse, 0x51, P3 ;  /* 0x000000518f00780c */ /* 0x040fe40001fa4270 */
[----:B------:R-:W-:Y:S01]  /*125b0*/  ISETP.GT.AND P4, PT, R143, 0x28, P3 ;  /* 0x000000288f00780c */ /* 0x000fe20001f84270 */
[----:B------:R-:W-:Y:S01]  /*125c0*/  MUFU.EX2 R36, R36 ;  /* 0x0000002400247308 */ /* 0x000fe20000000800 */
[----:B------:R-:W-:-:S02]  /*125d0*/  ISETP.LT.OR P5, PT, R144, 0x52, P5 ;  /* 0x000000529000780c */ /* 0x000fc40002fa1670 */
[----:B------:R-:W-:Y:S02]  /*125e0*/  ISETP.LT.OR P4, PT, R144, 0x29, P4 ;  /* 0x000000299000780c */ /* 0x000fe40002781670 */
[----:B------:R-:W-:Y:S02]  /*125f0*/  FSEL R64, R64, -INF , !P5 ;  /* 0xff80000040407808 */ /* 0x000fe40006800000 */
[----:B------:R-:W-:Y:S01]  /*12600*/  ISETP.GT.AND P5, PT, R143, 0x59, P3 ;  /* 0x000000598f00780c */ /* 0x000fe20001fa4270 */
[----:B------:R-:W-:Y:S01]  /*12610*/  MUFU.EX2 R39, R39 ;  /* 0x0000002700277308 */ /* 0x000fe20000000800 */
[----:B------:R-:W-:Y:S02]  /*12620*/  FSEL R41, R41, -INF , !P4 ;  /* 0xff80000029297808 */ /* 0x000fe40006000000 */
[----:B------:R-:W-:Y:S02]  /*12630*/  ISETP.LT.OR P5, PT, R144, 0x5a, P5 ;  /* 0x0000005a9000780c */ /* 0x000fe40002fa1670 */
[----:B------:R-:W-:-:S02]  /*12640*/  ISETP.GT.AND P4, PT, R143, 0x30, P3 ;  /* 0x000000308f00780c */ /* 0x000fc40001f84270 */
[----:B------:R-:W-:Y:S01]  /*12650*/  FSEL R68, R68, -INF , !P5 ;  /* 0xff80000044447808 */ /* 0x000fe20006800000 */
[----:B------:R-:W-:Y:S01]  /*12660*/  MUFU.EX2 R40, R40 ;  /* 0x0000002800287308 */ /* 0x000fe20000000800 */
[----:B------:R-:W-:Y:S02]  /*12670*/  ISETP.GT.AND P5, PT, R143, 0x61, P3 ;  /* 0x000000618f00780c */ /* 0x000fe40001fa4270 */
[C---:B------:R-:W-:Y:S02]  /*12680*/  ISETP.LT.OR P4, PT, R144.reuse, 0x31, P4 ;  /* 0x000000319000780c */ /* 0x040fe40002781670 */
[----:B------:R-:W-:Y:S02]  /*12690*/  ISETP.LT.OR P5, PT, R144, 0x62, P5 ;  /* 0x000000629000780c */ /* 0x000fe40002fa1670 */
[----:B------:R-:W-:Y:S01]  /*126a0*/  FSEL R45, R45, -INF , !P4 ;  /* 0xff8000002d2d7808 */ /* 0x000fe20006000000 */
[----:B------:R-:W-:Y:S01]  /*126b0*/  MUFU.EX2 R43, R43 ;  /* 0x0000002b002b7308 */ /* 0x000fe20000000800 */
[----:B------:R-:W-:-:S02]  /*126c0*/  FSEL R72, R72, -INF , !P5 ;  /* 0xff80000048487808 */ /* 0x000fc40006800000 */
[C---:B------:R-:W-:Y:S02]  /*126d0*/  ISETP.GT.AND P5, PT, R143.reuse, 0x69, P3 ;  /* 0x000000698f00780c */ /* 0x040fe40001fa4270 */
[C---:B------:R-:W-:Y:S02]  /*126e0*/  ISETP.GT.AND P4, PT, R143.reuse, 0x38, P3 ;  /* 0x000000388f00780c */ /* 0x040fe40001f84270 */
[C---:B------:R-:W-:Y:S01]  /*126f0*/  ISETP.LT.OR P5, PT, R144.reuse, 0x6a, P5 ;  /* 0x0000006a9000780c */ /* 0x040fe20002fa1670 */
[----:B------:R-:W-:Y:S01]  /*12700*/  MUFU.EX2 R44, R44 ;  /* 0x0000002c002c7308 */ /* 0x000fe20000000800 */
[----:B------:R-:W-:Y:S02]  /*12710*/  ISETP.LT.OR P4, PT, R144, 0x39, P4 ;  /* 0x000000399000780c */ /* 0x000fe40002781670 */
[----:B------:R-:W-:Y:S02]  /*12720*/  FSEL R76, R76, -INF , !P5 ;  /* 0xff8000004c4c7808 */ /* 0x000fe40006800000 */
[----:B------:R-:W-:-:S02]  /*12730*/  ISETP.GT.AND P5, PT, R143, RZ, P3 ;  /* 0x000000ff8f00720c */ /* 0x000fc40001fa4270 */
[----:B------:R-:W-:Y:S01]  /*12740*/  FSEL R49, R49, -INF , !P4 ;  /* 0xff80000031317808 */ /* 0x000fe20006000000 */
[----:B------:R-:W-:Y:S01]  /*12750*/  MUFU.EX2 R47, R47 ;  /* 0x0000002f002f7308 */ /* 0x000fe20000000800 */
[----:B------:R-:W-:Y:S02]  /*12760*/  ISETP.LT.OR P5, PT, R144, 0x1, P5 ;  /* 0x000000019000780c */ /* 0x000fe40002fa1670 */
[----:B------:R-:W-:Y:S02]  /*12770*/  ISETP.GT.AND P4, PT, R143, 0x40, P3 ;  /* 0x000000408f00780c */ /* 0x000fe40001f84270 */
[----:B------:R-:W-:Y:S02]  /*12780*/  FSEL R33, R14, -INF , !P5 ;  /* 0xff8000000e217808 */ /* 0x000fe40006800000 */
[----:B------:R-:W-:Y:S01]  /*12790*/  ISETP.LT.OR P4, PT, R144, 0x41, P4 ;  /* 0x000000419000780c */ /* 0x000fe20002781670 */
[----:B------:R-:W-:Y:S01]  /*127a0*/  MUFU.EX2 R48, R48 ;  /* 0x0000003000307308 */ /* 0x000fe20000000800 */
[----:B------:R-:W-:-:S02]  /*127b0*/  FMNMX.FTZ R14, R33, R13, !PT ;  /* 0x0000000d210e7209 */ /* 0x000fc40007810000 */
[----:B------:R-:W-:Y:S02]  /*127c0*/  FSEL R55, R55, -INF , !P4 ;  /* 0xff80000037377808 */ /* 0x000fe40006000000 */
[----:B------:R-:W-:Y:S02]  /*127d0*/  FMNMX.FTZ R14, R15, R14, !PT ;  /* 0x0000000e0f0e7209 */ /* 0x000fe40007810000 */
[----:B------:R-:W-:Y:S01]  /*127e0*/  ISETP.GT.AND P4, PT, R143, 0x48, P3 ;  /* 0x000000488f00780c */ /* 0x000fe20001f84270 */
[----:B------:R-:W-:Y:S01]  /*127f0*/  MUFU.EX2 R53, R53 ;  /* 0x0000003500357308 */ /* 0x000fe20000000800 */
[----:B------:R-:W-:Y:S02]  /*12800*/  FMNMX.FTZ R14, R25, R14, !PT ;  /* 0x0000000e190e7209 */ /* 0x000fe40007810000 */
[----:B------:R-:W-:Y:S02]  /*12810*/  ISETP.LT.OR P4, PT, R144, 0x49, P4 ;  /* 0x000000499000780c */ /* 0x000fe40002781670 */
[----:B------:R-:W-:-:S02]  /*12820*/  FMNMX.FTZ R14, R26, R14, !PT ;  /* 0x0000000e1a0e7209 */ /* 0x000fc40007810000 */
[----:B------:R-:W-:Y:S01]  /*12830*/  FSEL R59, R59, -INF , !P4 ;  /* 0xff8000003b3b7808 */ /* 0x000fe20006000000 */
[----:B------:R-:W-:Y:S01]  /*12840*/  MUFU.EX2 R54, R54 ;  /* 0x0000003600367308 */ /* 0x000fe20000000800 */
[----:B------:R-:W-:Y:S02]  /*12850*/  FMNMX.FTZ R14, R29, R14, !PT ;  /* 0x0000000e1d0e7209 */ /* 0x000fe40007810000 */
[----:B------:R-:W-:Y:S02]  /*12860*/  ISETP.GT.AND P4, PT, R143, 0x50, P3 ;  /* 0x000000508f00780c */ /* 0x000fe40001f84270 */
[----:B------:R-:W-:Y:S02]  /*12870*/  FMNMX.FTZ R14, R30, R14, !PT ;  /* 0x0000000e1e0e7209 */ /* 0x000fe40007810000 */
        /* <DEDUP_REMOVED lines=38> */
[----:B------:R-:W-:Y:S02]  /*12ae0*/  ISETP.GT.AND P5, PT, R143, 0x78, P3 ;  /* 0x000000788f00780c */ /* 0x000fe40001fa4270 */
[----:B------:R-:W-:-:S02]  /*12af0*/  FMNMX.FTZ R14, R64, R14, !PT ;  /* 0x0000000e400e7209 */ /* 0x000fc40007810000 */
[----:B------:R-:W-:Y:S01]  /*12b00*/  ISETP.LT.OR P4, PT, R144, 0x72, P4 ;  /* 0x000000729000780c */ /* 0x000fe20002781670 */
        /* <DEDUP_REMOVED lines=9> */
[----:B------:R-:W-:Y:S01]  /*12ba0*/  ISETP.LT.OR P3, PT, R144, 0x7a, P3 ;  /* 0x0000007a9000780c */ /* 0x000fe20001f61670 */
[----:B------:R-:W-:Y:S01]  /*12bb0*/  MUFU.EX2 R77, R77 ;  /* 0x0000004d004d7308 */ /* 0x000fe20000000800 */
[----:B------:R-:W-:Y:S02]  /*12bc0*/  FMNMX.FTZ R14, R75, R14, !PT ;  /* 0x0000000e4b0e7209 */ /* 0x000fe40007810000 */
[----:B------:R-:W-:Y:S02]  /*12bd0*/  FSEL R82, R82, -INF , !P5 ;  /* 0xff80000052527808 */ /* 0x000fe40006800000 */
[----:B------:R-:W-:-:S02]  /*12be0*/  FMNMX.FTZ R14, R76, R14, !PT ;  /* 0x0000000e4c0e7209 */ /* 0x000fc40007810000 */
[----:B------:R-:W-:Y:S01]  /*12bf0*/  FSEL R83, R83, -INF , !P3 ;  /* 0xff80000053537808 */ /* 0x000fe20005800000 */
[----:B------:R-:W-:Y:S01]  /*12c00*/  MUFU.EX2 R78, R78 ;  /* 0x0000004e004e7308 */ /* 0x000fe20000000800 */
[----:B------:R-:W-:Y:S02]  /*12c10*/  FMNMX.FTZ R14, R79, R14, !PT ;  /* 0x0000000e4f0e7209 */ /* 0x000fe40007810000 */
[----:B------:R-:W-:Y:S02]  /*12c20*/  F2FP.BF16.F32.PACK_AB R32, R51, R32 ;  /* 0x000000203320723e */ /* 0x000fe400000010ff */
[----:B------:R-:W-:-:S03]  /*12c30*/  FMNMX.FTZ R14, R80, R14, !PT ;  /* 0x0000000e500e7209 */ /* 0x000fc60007810000 */
[----:B------:R-:W-:Y:S01]  /*12c40*/  MUFU.EX2 R84, R84 ;  /* 0x0000005400547308 */ /* 0x000fe20000000800 */
[----:B------:R-:W-:-:S04]  /*12c50*/  FMNMX.FTZ R14, R82, R14, !PT ;  /* 0x0000000e520e7209 */ /* 0x000fc80007810000 */
[----:B------:R-:W-:-:S03]  /*12c60*/  FMNMX.FTZ R14, R83, R14, !PT ;  /* 0x0000000e530e7209 */ /* 0x000fc60007810000 */
[----:B------:R-:W-:Y:S02]  /*12c70*/  MUFU.EX2 R11, R11 ;  /* 0x0000000b000b7308 */ /* 0x000fe40000000800 */
[----:B------:R-:W0:Y:S02]  /*12c80*/  SHFL.BFLY PT, R34, R14, 0x2, 0x1f ;  /* 0x0c401f000e227f89 */ /* 0x000e2400000e0000 */
[----:B0-----:R-:W-:-:S04]  /*12c90*/  FMNMX.FTZ R14, R14, R34, !PT ;  /* 0x000000220e0e7209 */ /* 0x001fc80007810000 */
[----:B------:R0:W1:Y:S02]  /*12ca0*/  MUFU.EX2 R34, R21 ;  /* 0x0000001500227308 */ /* 0x0000640000000800 */
[----:B0-----:R-:W0:Y:S01]  /*12cb0*/  SHFL.BFLY PT, R21, R14, 0x1, 0x1f ;  /* 0x0c201f000e157f89 */ /* 0x001e2200000e0000 */
[----:B-1----:R-:W-:Y:S01]  /*12cc0*/  FADD.FTZ R4, R34, R4 ;  /* 0x0000000422047221 */ /* 0x002fe20000010000 */
[----:B------:R-:W-:Y:S02]  /*12cd0*/  F2FP.BF16.F32.PACK_AB R34, R24, R34 ;  /* 0x000000221822723e */ /* 0x000fe400000010ff */
[----:B0-----:R-:W-:Y:S01]  /*12ce0*/  FMNMX.FTZ R14, R14, R21, !PT ;  /* 0x000000150e0e7209 */ /* 0x001fe20007810000 */
[----:B------:R-:W-:-:S03]  /*12cf0*/  FADD.FTZ R21, R24, R4 ;  /* 0x0000000418157221 */ /* 0x000fc60000010000 */
[C---:B------:R-:W-:Y:S01]  /*12d00*/  FSETP.NEU.FTZ.AND P3, PT, R14.reuse, -INF , PT ;  /* 0xff8000000e00780b */ /* 0x040fe20003f7d000 */
[----:B------:R-:W-:Y:S01]  /*12d10*/  FMUL.FTZ R4, R14, UR41 ;  /* 0x000000290e047c20 */ /* 0x000fe20008410000 */
[----:B------:R-:W-:-:S04]  /*12d20*/  FADD.FTZ R21, R27, R21 ;  /* 0x000000151b157221 */ /* 0x000fc80000010000 */
[----:B------:R-:W-:Y:S01]  /*12d30*/  FSEL R4, R4, RZ, P3 ;  /* 0x000000ff04047208 */ /* 0x000fe20001800000 */
[C---:B------:R-:W-:Y:S01]  /*12d40*/  FADD.FTZ R21, R28.reuse, R21 ;  /* 0x000000151c157221 */ /* 0x040fe20000010000 */
[----:B------:R-:W-:-:S03]  /*12d50*/  F2FP.BF16.F32.PACK_AB R28, R28, R27 ;  /* 0x0000001b1c1c723e */ /* 0x000fc600000010ff */
        /* <DEDUP_REMOVED lines=8> */
[----:B------:R-:W-:Y:S01]  /*12de0*/  FADD.FTZ R21, R31, R21 ;  /* 0x000000151f157221 */ /* 0x000fe20000010000 */
[--C-:B------:R-:W-:Y:S01]  /*12df0*/  FFMA.FTZ R41, R41, UR41, -R4.reuse ;  /* 0x0000002929297c23 */ /* 0x100fe20008010804 */
[--C-:B------:R-:W-:Y:S01]  /*12e00*/  FFMA.FTZ R42, R42, UR41, -R4.reuse ;  /* 0x000000292a2a7c23 */ /* 0x100fe20008010804 */
[--C-:B------:R-:W-:Y:S01]  /*12e10*/  FFMA.FTZ R45, R45, UR41, -R4.reuse ;  /* 0x000000292d2d7c23 */ /* 0x100fe20008010804 */
[----:B------:R-:W-:Y:S01]  /*12e20*/  FADD.FTZ R21, R16, R21 ;  /* 0x0000001510157221 */ /* 0x000fe20000010000 */
[--C-:B------:R-:W-:Y:S01]  /*12e30*/  FFMA.FTZ R59, R59, UR41, -R4.reuse ;  /* 0x000000293b3b7c23 */ /* 0x100fe20008010804 */
[----:B------:R-:W0:Y:S01]  /*12e40*/  MUFU.EX2 R15, R15 ;  /* 0x0000000f000f7308 */ /* 0x000e220000000800 */
[--C-:B------:R-:W-:Y:S01]  /*12e50*/  FFMA.FTZ R60, R60, UR41, -R4.reuse ;  /* 0x000000293c3c7c23 */ /* 0x100fe20008010804 */
[----:B------:R-:W-:Y:S01]  /*12e60*/  FADD.FTZ R21, R18, R21 ;  /* 0x0000001512157221 */ /* 0x000fe20000010000 */
[--C-:B------:R-:W-:Y:S01]  /*12e70*/  FFMA.FTZ R63, R63, UR41, -R4.reuse ;  /* 0x000000293f3f7c23 */ /* 0x100fe20008010804 */
[--C-:B------:R-:W-:Y:S01]  /*12e80*/  FFMA.FTZ R64, R64, UR41, -R4.reuse ;  /* 0x0000002940407c23 */ /* 0x100fe20008010804 */
[--C-:B------:R-:W-:Y:S01]  /*12e90*/  FFMA.FTZ R67, R67, UR41, -R4.reuse ;  /* 0x0000002943437c23 */ /* 0x100fe20008010804 */
[C---:B------:R-:W-:Y:S01]  /*12ea0*/  FADD.FTZ R21, R36.reuse, R21 ;  /* 0x0000001524157221 */ /* 0x040fe20000010000 */
[----:B------:R-:W-:Y:S01]  /*12eb0*/  F2FP.BF16.F32.PACK_AB R36, R36, R18 ;  /* 0x000000122424723e */ /* 0x000fe200000010ff */
[----:B------:R-:W-:Y:S01]  /*12ec0*/  MUFU.EX2 R25, R25 ;  /* 0x0000001900197308 */ /* 0x000fe20000000800 */
[--C-:B------:R-:W-:Y:S01]  /*12ed0*/  FFMA.FTZ R68, R68, UR41, -R4.reuse ;  /* 0x0000002944447c23 */ /* 0x100fe20008010804 */
[----:B------:R-:W-:Y:S01]  /*12ee0*/  FADD.FTZ R18, R39, R21 ;  /* 0x0000001527127221 */ /* 0x000fe20000010000 */
[--C-:B------:R-:W-:Y:S01]  /*12ef0*/  FFMA.FTZ R71, R71, UR41, -R4.reuse ;  /* 0x0000002947477c23 */ /* 0x100fe20008010804 */
[--C-:B------:R-:W-:Y:S01]  /*12f00*/  FFMA.FTZ R72, R72, UR41, -R4.reuse ;  /* 0x0000002948487c23 */ /* 0x100fe20008010804 */
[----:B------:R-:W-:Y:S01]  /*12f10*/  FFMA.FTZ R75, R75, UR41, -R4 ;  /* 0x000000294b4b7c23 */ /* 0x000fe20008010804 */
[----:B------:R-:W-:Y:S01]  /*12f20*/  FADD.FTZ R18, R40, R18 ;  /* 0x0000001228127221 */ /* 0x000fe20000010000 */
[----:B------:R-:W-:Y:S01]  /*12f30*/  FFMA.FTZ R76, R76, UR41, -R4 ;  /* 0x000000294c4c7c23 */ /* 0x000fe20008010804 */
[----:B------:R-:W1:Y:S01]  /*12f40*/  MUFU.EX2 R26, R26 ;  /* 0x0000001a001a7308 */ /* 0x000e620000000800 */
[----:B0-----:R-:W-:Y:S01]  /*12f50*/  F2FP.BF16.F32.PACK_AB R33, R15, R24 ;  /* 0x000000180f21723e */ /* 0x001fe200000010ff */
[----:B------:R-:W-:Y:S01]  /*12f60*/  FADD.FTZ R21, R43, R18 ;  /* 0x000000122b157221 */ /* 0x000fe20000010000 */
[--C-:B------:R-:W-:Y:S01]  /*12f70*/  FFMA.FTZ R79, R79, UR41, -R4.reuse ;  /* 0x000000294f4f7c23 */ /* 0x100fe20008010804 */
[--C-:B------:R-:W-:Y:S01]  /*12f80*/  FFMA.FTZ R80, R80, UR41, -R4.reuse ;  /* 0x0000002950507c23 */ /* 0x100fe20008010804 */
[----:B------:R-:W-:Y:S01]  /*12f90*/  FFMA.FTZ R82, R82, UR41, -R4 ;  /* 0x0000002952527c23 */ /* 0x000fe20008010804 */
[----:B------:R-:W-:Y:S01]  /*12fa0*/  FADD.FTZ R21, R44, R21 ;  /* 0x000000152c157221 */ /* 0x000fe20000010000 */
[----:B------:R-:W-:Y:S01]  /*12fb0*/  F2FP.BF16.F32.PACK_AB R38, R40, R39 ;  /* 0x000000272826723e */ /* 0x000fe200000010ff */
[----:B------:R-:W-:Y:S08]  /*12fc0*/  MUFU.EX2 R29, R29 ;  /* 0x0000001d001d7308 */ /* 0x000ff00000000800 */
[----:B------:R-:W-:Y:S01]  /*12fd0*/  MUFU.EX2 R37, R37 ;  /* 0x0000002500257308 */ /* 0x000fe20000000800 */
[----:B-1----:R-:W-:-:S05]  /*12fe0*/  F2FP.BF16.F32.PACK_AB R35, R26, R25 ;  /* 0x000000191a23723e */ /* 0x002fca00000010ff */
[----:B------:R0:W-:Y:S02]  /*12ff0*/  STSM.16.M88.4 [R140+0x21800], R32 ;  /* 0x021800208c007844 */ /* 0x0001e40000000200 */
[----:B------:R-:W-:Y:S08]  /*13000*/  MUFU.EX2 R50, R50 ;  /* 0x0000003200327308 */ /* 0x000ff00000000800 */
[----:B------:R-:W-:Y:S01]  /*13010*/  MUFU.EX2 R41, R41 ;  /* 0x0000002900297308 */ /* 0x000fe20000000800 */
[--C-:B0-----:R-:W-:Y:S01]  /*13020*/  FFMA.FTZ R32, R30, UR41, -R4.reuse ;  /* 0x000000291e207c23 */ /* 0x101fe20008010804 */
[----:B------:R-:W-:Y:S01]  /*13030*/  FSEL R30, R14, RZ, P3 ;  /* 0x000000ff0e1e7208 */ /* 0x000fe20001800000 */
[--C-:B------:R-:W-:Y:S01]  /*13040*/  FFMA.FTZ R33, R81, UR41, -R4.reuse ;  /* 0x0000002951217c23 */ /* 0x100fe20008010804 */
[----:B------:R-:W-:-:S04]  /*13050*/  FFMA.FTZ R34, R85, UR41, -R4 ;  /* 0x0000002955227c23 */ /* 0x000fc80008010804 */
[----:B------:R-:W0:Y:S01]  /*13060*/  MUFU.EX2 R42, R42 ;  /* 0x0000002a002a7308 */ /* 0x000e220000000800 */
[----:B------:R-:W-:Y:S01]  /*13070*/  FFMA.FTZ R35, R46, UR41, -R4 ;  /* 0x000000292e237c23 */ /* 0x000fe20008010804 */
[----:B------:R-:W-:-:S04]  /*13080*/  FADD.FTZ R30, -R30, R13 ;  /* 0x0000000d1e1e7221 */ /* 0x000fc80000010100 */
[----:B------:R-:W-:Y:S01]  /*13090*/  FMUL.FTZ R13, R30, UR41 ;  /* 0x000000291e0d7c20 */ /* 0x000fe20008410000 */
[----:B------:R-:W-:Y:S01]  /*130a0*/  F2FP.BF16.F32.PACK_AB R30, R16, R31 ;  /* 0x0000001f101e723e */ /* 0x000fe200000010ff */
[----:B------:R-:W-:Y:S08]  /*130b0*/  MUFU.EX2 R32, R32 ;  /* 0x0000002000207308 */ /* 0x000ff00000000800 */
[----:B------:R-:W1:Y:S01]  /*130c0*/  MUFU.EX2 R13, R13 ;  /* 0x0000000d000d7308 */ /* 0x000e620000000800 */
[----:B0-----:R-:W-:-:S07]  /*130d0*/  F2FP.BF16.F32.PACK_AB R39, R42, R41 ;  /* 0x000000292a27723e */ /* 0x001fce00000010ff */
[----:B------:R-:W-:Y:S08]  /*130e0*/  MUFU.EX2 R33, R33 ;  /* 0x0000002100217308 */ /* 0x000ff00000000800 */
[----:B------:R-:W0:Y:S01]  /*130f0*/  MUFU.EX2 R34, R34 ;  /* 0x0000002200227308 */ /* 0x000e220000000800 */
[----:B-1----:R-:W-:Y:S01]  /*13100*/  FFMA.FTZ R24, R13, R3, R24 ;  /* 0x000000030d187223 */ /* 0x002fe20000010018 */
[--C-:B------:R-:W-:Y:S01]  /*13110*/  FFMA.FTZ R3, R49, UR41, -R4.reuse ;  /* 0x0000002931037c23 */ /* 0x100fe20008010804 */
[----:B------:R-:W-:-:S02]  /*13120*/  FFMA.FTZ R49, R56, UR41, -R4 ;  /* 0x0000002938317c23 */ /* 0x000fc40008010804 */
[----:B------:R-:W-:Y:S01]  /*13130*/  FADD.FTZ R24, R15, R24 ;  /* 0x000000180f187221 */ /* 0x000fe20000010000 */
[----:B------:R-:W-:Y:S02]  /*13140*/  FFMA.FTZ R15, R52, UR41, -R4 ;  /* 0x00000029340f7c23 */ /* 0x000fe40008010804 */
[----:B------:R-:W1:Y:S01]  /*13150*/  MUFU.EX2 R45, R45 ;  /* 0x0000002d002d7308 */ /* 0x000e620000000800 */
[----:B------:R-:W-:Y:S01]  /*13160*/  FADD.FTZ R24, R25, R24 ;  /* 0x0000001819187221 */ /* 0x000fe20000010000 */
[--C-:B------:R-:W-:Y:S01]  /*13170*/  FFMA.FTZ R25, R55, UR41, -R4.reuse ;  /* 0x0000002937197c23 */ /* 0x100fe20008010804 */
[----:B------:R-:W-:Y:S02]  /*13180*/  FFMA.FTZ R4, R83, UR41, -R4 ;  /* 0x0000002953047c23 */ /* 0x000fe40008010804 */
[----:B------:R-:W-:-:S03]  /*13190*/  FADD.FTZ R24, R26, R24 ;  /* 0x000000181a187221 */ /* 0x000fc60000010000 */
[----:B------:R-:W3:Y:S01]  /*131a0*/  MUFU.EX2 R35, R35 ;  /* 0x0000002300237308 */ /* 0x000ee20000000800 */
[----:B------:R-:W-:Y:S01]  /*131b0*/  FADD.FTZ R24, R29, R24 ;  /* 0x000000181d187221 */ /* 0x000fe20000010000 */
[----:B------:R-:W-:Y:S02]  /*131c0*/  F2FP.BF16.F32.PACK_AB R29, R32, R29 ;  /* 0x0000001d201d723e */ /* 0x000fe400000010ff */
[----:B0-----:R-:W-:Y:S01]  /*131d0*/  F2FP.BF16.F32.PACK_AB R31, R34, R33 ;  /* 0x00000021221f723e */ /* 0x001fe200000010ff */
[----:B------:R-:W-:Y:S02]  /*131e0*/  FADD.FTZ R24, R32, R24 ;  /* 0x0000001820187221 */ /* 0x000fe40000010000 */
[----:B------:R-:W4:Y:S01]  /*131f0*/  LDL R32, [R1+0x24] ;  /* 0x0000240001207983 */ /* 0x000f220000100800 */
[----:B------:R-:W0:Y:S01]  /*13200*/  MUFU.EX2 R3, R3 ;  /* 0x0000000300037308 */ /* 0x000e220000000800 */
[----:B------:R-:W-:Y:S02]  /*13210*/  FADD.FTZ R24, R33, R24 ;  /* 0x0000001821187221 */ /* 0x000fe40000010000 */
[----:B--2---:R2:W-:Y:S02]  /*13220*/  STSM.16.M88.4 [R86], R28 ;  /* 0x0000001c56007844 */ /* 0x0045e40000000200 */
[----:B------:R-:W-:-:S03]  /*13230*/  FADD.FTZ R24, R34, R24 ;  /* 0x0000001822187221 */ /* 0x000fc60000010000 */
[----:B------:R-:W5:Y:S01]  /*13240*/  MUFU.EX2 R15, R15 ;  /* 0x0000000f000f7308 */ /* 0x000f620000000800 */
[----:B------:R-:W-:-:S07]  /*13250*/  FADD.FTZ R24, R37, R24 ;  /* 0x0000001825187221 */ /* 0x000fce0000010000 */
[----:B------:R-:W-:Y:S01]  /*13260*/  MUFU.EX2 R59, R59 ;  /* 0x0000003b003b7308 */ /* 0x000fe20000000800 */
[----:B------:R-:W-:-:S07]  /*13270*/  FADD.FTZ R24, R50, R24 ;  /* 0x0000001832187221 */ /* 0x000fce0000010000 */
[----:B------:R-:W-:Y:S01]  /*13280*/  MUFU.EX2 R27, R60 ;  /* 0x0000003c001b7308 */ /* 0x000fe20000000800 */
[----:B------:R-:W-:-:S07]  /*13290*/  FADD.FTZ R24, R41, R24 ;  /* 0x0000001829187221 */ /* 0x000fce0000010000 */
[----:B------:R-:W-:Y:S01]  /*132a0*/  MUFU.EX2 R63, R63 ;  /* 0x0000003f003f7308 */ /* 0x000fe20000000800 */
[----:B------:R-:W-:Y:S01]  /*132b0*/  FADD.FTZ R18, R42, R24 ;  /* 0x000000182a127221 */ /* 0x000fe20000010000 */
[----:B------:R-:W-:-:S06]  /*132c0*/  FADD.FTZ R24, R47, R21 ;  /* 0x000000152f187221 */ /* 0x000fcc0000010000 */
[----:B------:R-:W-:Y:S01]  /*132d0*/  MUFU.EX2 R67, R67 ;  /* 0x0000004300437308 */ /* 0x000fe20000000800 */
[----:B-1----:R-:W-:Y:S01]  /*132e0*/  FADD.FTZ R18, R45, R18 ;  /* 0x000000122d127221 */ /* 0x002fe20000010000 */
[----:B------:R-:W-:-:S06]  /*132f0*/  FADD.FTZ R24, R48, R24 ;  /* 0x0000001830187221 */ /* 0x000fcc0000010000 */
[----:B------:R-:W-:Y:S01]  /*13300*/  MUFU.EX2 R68, R68 ;  /* 0x0000004400447308 */ /* 0x000fe20000000800 */
[----:B---3--:R-:W-:Y:S01]  /*13310*/  FADD.FTZ R21, R35, R18 ;  /* 0x0000001223157221 */ /* 0x008fe20000010000 */
[----:B------:R-:W-:-:S06]  /*13320*/  FADD.FTZ R24, R53, R24 ;  /* 0x0000001835187221 */ /* 0x000fcc0000010000 */
[----:B------:R-:W-:Y:S01]  /*13330*/  MUFU.EX2 R71, R71 ;  /* 0x0000004700477308 */ /* 0x000fe20000000800 */
[----:B0-----:R-:W-:Y:S01]  /*13340*/  FADD.FTZ R21, R3, R21 ;  /* 0x0000001503157221 */ /* 0x001fe20000010000 */
[----:B------:R-:W-:Y:S01]  /*13350*/  FADD.FTZ R24, R54, R24 ;  /* 0x0000001836187221 */ /* 0x000fe20000010000 */
[----:B------:R-:W-:Y:S02]  /*13360*/  F2FP.BF16.F32.PACK_AB R46, R48, R47 ;  /* 0x0000002f302e723e */ /* 0x000fe400000010ff */
[----:B-----5:R-:W-:Y:S01]  /*13370*/  FADD.FTZ R21, R15, R21 ;  /* 0x000000150f157221 */ /* 0x020fe20000010000 */
[----:B------:R-:W-:Y:S01]  /*13380*/  FADD.FTZ R24, R57, R24 ;  /* 0x0000001839187221 */ /* 0x000fe20000010000 */
[----:B------:R-:W-:Y:S01]  /*13390*/  F2FP.BF16.F32.PACK_AB R37, R50, R37 ;  /* 0x000000253225723e */ /* 0x000fe200000010ff */
[----:B------:R-:W0:Y:S08]  /*133a0*/  MUFU.EX2 R25, R25 ;  /* 0x0000001900197308 */ /* 0x000e300000000800 */
[----:B------:R-:W1:Y:S01]  /*133b0*/  MUFU.EX2 R49, R49 ;  /* 0x0000003100317308 */ /* 0x000e620000000800 */
[----:B------:R-:W-:-:S07]  /*133c0*/  FADD.FTZ R24, R58, R24 ;  /* 0x000000183a187221 */ /* 0x000fce0000010000 */
[----:B------:R-:W3:Y:S01]  /*133d0*/  MUFU.EX2 R16, R64 ;  /* 0x0000004000107308 */ /* 0x000ee20000000800 */
[----:B0-----:R-:W-:Y:S01]  /*133e0*/  FADD.FTZ R21, R25, R21 ;  /* 0x0000001519157221 */ /* 0x001fe20000010000 */
[----:B------:R-:W-:-:S06]  /*133f0*/  FADD.FTZ R24, R61, R24 ;  /* 0x000000183d187221 */ /* 0x000fcc0000010000 */
[----:B------:R-:W0:Y:S01]  /*13400*/  MUFU.EX2 R18, R72 ;  /* 0x0000004800127308 */ /* 0x000e220000000800 */
[----:B-1----:R-:W-:Y:S01]  /*13410*/  FADD.FTZ R21, R49, R21 ;  /* 0x0000001531157221 */ /* 0x002fe20000010000 */
[----:B------:R-:W-:-:S03]  /*13420*/  FADD.FTZ R26, R62, R24 ;  /* 0x000000183e1a7221 */ /* 0x000fc60000010000 */
[----:B------:R-:W-:Y:S01]  /*13430*/  FADD.FTZ R21, R59, R21 ;  /* 0x000000153b157221 */ /* 0x000fe20000010000 */
[----:B--2---:R-:W-:Y:S02]  /*13440*/  FADD.FTZ R28, R65, R26 ;  /* 0x0000001a411c7221 */ /* 0x004fe40000010000 */
[----:B------:R-:W1:Y:S01]  /*13450*/  MUFU.EX2 R75, R75 ;  /* 0x0000004b004b7308 */ /* 0x000e620000000800 */
[----:B------:R-:W-:Y:S01]  /*13460*/  FADD.FTZ R21, R27, R21 ;  /* 0x000000151b157221 */ /* 0x000fe20000010000 */
[----:B------:R-:W-:-:S03]  /*13470*/  FADD.FTZ R28, R66, R28 ;  /* 0x0000001c421c7221 */ /* 0x000fc60000010000 */
[----:B------:R-:W-:Y:S01]  /*13480*/  FADD.FTZ R21, R63, R21 ;  /* 0x000000153f157221 */ /* 0x000fe20000010000 */
[----:B------:R-:W-:Y:S02]  /*13490*/  F2FP.BF16.F32.PACK_AB R66, R66, R65 ;  /* 0x000000414242723e */ /* 0x000fe400000010ff */
[C---:B---3--:R-:W-:Y:S01]  /*134a0*/  F2FP.BF16.F32.PACK_AB R65, R16.reuse, R63 ;  /* 0x0000003f1041723e */ /* 0x048fe200000010ff */
[----:B------:R-:W-:Y:S02]  /*134b0*/  FADD.FTZ R21, R16, R21 ;  /* 0x0000001510157221 */ /* 0x000fe40000010000 */
[----:B------:R-:W2:Y:S01]  /*134c0*/  LDL R16, [R1+0xc] ;  /* 0x00000c0001107983 */ /* 0x000ea20000100800 */
[----:B------:R-:W3:Y:S01]  /*134d0*/  MUFU.EX2 R76, R76 ;  /* 0x0000004c004c7308 */ /* 0x000ee20000000800 */
[----:B------:R-:W-:Y:S01]  /*134e0*/  F2FP.BF16.F32.PACK_AB R47, R15, R3 ;  /* 0x000000030f2f723e */ /* 0x000fe200000010ff */
[----:B------:R-:W-:Y:S01]  /*134f0*/  FADD.FTZ R21, R67, R21 ;  /* 0x0000001543157221 */ /* 0x000fe20000010000 */
[----:B------:R-:W-:-:S05]  /*13500*/  FADD.FTZ R28, R69, R28 ;  /* 0x0000001c451c7221 */ /* 0x000fca0000010000 */
[----:B------:R-:W-:Y:S01]  /*13510*/  MUFU.EX2 R79, R79 ;  /* 0x0000004f004f7308 */ /* 0x000fe20000000800 */
[----:B------:R-:W-:Y:S01]  /*13520*/  FADD.FTZ R21, R68, R21 ;  /* 0x0000001544157221 */ /* 0x000fe20000010000 */
[----:B------:R-:W-:-:S06]  /*13530*/  FADD.FTZ R28, R70, R28 ;  /* 0x0000001c461c7221 */ /* 0x000fcc0000010000 */
[----:B------:R-:W5:Y:S01]  /*13540*/  MUFU.EX2 R80, R80 ;  /* 0x0000005000507308 */ /* 0x000f620000000800 */
[----:B------:R-:W-:-:S07]  /*13550*/  FADD.FTZ R21, R71, R21 ;  /* 0x0000001547157221 */ /* 0x000fce0000010000 */
[----:B------:R-:W-:Y:S08]  /*13560*/  MUFU.EX2 R82, R82 ;  /* 0x0000005200527308 */ /* 0x000ff00000000800 */
[----:B------:R-:W5:Y:S01]  /*13570*/  MUFU.EX2 R3, R4 ;  /* 0x0000000400037308 */ /* 0x000f620000000800 */
[----:B------:R-:W-:Y:S01]  /*13580*/  F2FP.BF16.F32.PACK_AB R44, R44, R43 ;  /* 0x0000002b2c2c723e */ /* 0x000fe200000010ff */
[----:B------:R-:W-:Y:S01]  /*13590*/  FADD.FTZ R28, R73, R28 ;  /* 0x0000001c491c7221 */ /* 0x000fe20000010000 */
[----:B------:R-:W-:Y:S01]  /*135a0*/  F2FP.BF16.F32.PACK_AB R45, R35, R45 ;  /* 0x0000002d232d723e */ /* 0x000fe200000010ff */
[----:B0-----:R-:W-:Y:S01]  /*135b0*/  FADD.FTZ R30, R18, R21 ;  /* 0x00000015121e7221 */ /* 0x001fe20000010000 */
[----:B------:R-:W-:-:S02]  /*135c0*/  F2FP.BF16.F32.PACK_AB R24, R54, R53 ;  /* 0x000000353618723e */ /* 0x000fc400000010ff */
[----:B------:R-:W-:Y:S02]  /*135d0*/  F2FP.BF16.F32.PACK_AB R26, R58, R57 ;  /* 0x000000393a1a723e */ /* 0x000fe400000010ff */
[----:B------:R-:W-:Y:S02]  /*135e0*/  F2FP.BF16.F32.PACK_AB R25, R49, R25 ;  /* 0x000000193119723e */ /* 0x000fe400000010ff */
[----:B------:R-:W-:Y:S01]  /*135f0*/  F2FP.BF16.F32.PACK_AB R27, R27, R59 ;  /* 0x0000003b1b1b723e */ /* 0x000fe200000010ff */
[----:B------:R-:W-:Y:S01]  /*13600*/  STSM.16.M88.4 [R142], R36 ;  /* 0x000000248e007844 */ /* 0x000fe20000000200 */
[----:B------:R-:W-:Y:S01]  /*13610*/  FADD.FTZ R28, R74, R28 ;  /* 0x0000001c4a1c7221 */ /* 0x000fe20000010000 */
[----:B------:R-:W-:Y:S01]  /*13620*/  F2FP.BF16.F32.PACK_AB R64, R62, R61 ;  /* 0x0000003d3e40723e */ /* 0x000fe200000010ff */
[----:B-1----:R-:W-:Y:S01]  /*13630*/  FADD.FTZ R15, R75, R30 ;  /* 0x0000001e4b0f7221 */ /* 0x002fe20000010000 */
[----:B------:R-:W-:Y:S01]  /*13640*/  STSM.16.M88.4 [R141], R44 ;  /* 0x0000002c8d007844 */ /* 0x000fe20000000200 */
[----:B------:R-:W-:-:S02]  /*13650*/  F2FP.BF16.F32.PACK_AB R74, R74, R73 ;  /* 0x000000494a4a723e */ /* 0x000fc400000010ff */
[----:B------:R-:W-:Y:S01]  /*13660*/  F2FP.BF16.F32.PACK_AB R67, R68, R67 ;  /* 0x000000434443723e */ /* 0x000fe200000010ff */
[----:B------:R0:W-:Y:S01]  /*13670*/  STSM.16.M88.4 [R140+0x27800], R24 ;  /* 0x027800188c007844 */ /* 0x0001e20000000200 */
[----:B------:R-:W-:Y:S02]  /*13680*/  F2FP.BF16.F32.PACK_AB R72, R70, R69 ;  /* 0x000000454648723e */ /* 0x000fe400000010ff */
[----:B------:R-:W-:Y:S02]  /*13690*/  F2FP.BF16.F32.PACK_AB R73, R18, R71 ;  /* 0x000000471249723e */ /* 0x000fe400000010ff */
[----:B---3--:R-:W-:Y:S02]  /*136a0*/  F2FP.BF16.F32.PACK_AB R75, R76, R75 ;  /* 0x0000004b4c4b723e */ /* 0x008fe400000010ff */
[----:B0-----:R-:W-:Y:S02]  /*136b0*/  F2FP.BF16.F32.PACK_AB R24, R78, R77 ;  /* 0x0000004d4e18723e */ /* 0x001fe400000010ff */
[----:B-----5:R-:W-:-:S02]  /*136c0*/  F2FP.BF16.F32.PACK_AB R25, R80, R79 ;  /* 0x0000004f5019723e */ /* 0x020fc400000010ff */
[----:B------:R-:W-:Y:S02]  /*136d0*/  F2FP.BF16.F32.PACK_AB R26, R11, R84 ;  /* 0x000000540b1a723e */ /* 0x000fe400000010ff */
[----:B------:R-:W-:Y:S01]  /*136e0*/  F2FP.BF16.F32.PACK_AB R27, R3, R82 ;  /* 0x00000052031b723e */ /* 0x000fe200000010ff */
[----:B------:R-:W-:Y:S01]  /*136f0*/  FADD.FTZ R21, R77, R28 ;  /* 0x0000001c4d157221 */ /* 0x000fe20000010000 */
[----:B------:R-:W-:-:S04]  /*13700*/  FADD.FTZ R28, R76, R15 ;  /* 0x0000000f4c1c7221 */ /* 0x000fc80000010000 */
[----:B------:R-:W-:Y:S01]  /*13710*/  FADD.FTZ R15, R79, R28 ;  /* 0x0000001c4f0f7221 */ /* 0x000fe20000010000 */
[----:B------:R-:W-:-:S03]  /*13720*/  FADD.FTZ R4, R78, R21 ;  /* 0x000000154e047221 */ /* 0x000fc60000010000 */
[----:B------:R-:W-:Y:S01]  /*13730*/  FADD.FTZ R15, R80, R15 ;  /* 0x0000000f500f7221 */ /* 0x000fe20000010000 */
[----:B------:R-:W-:-:S03]  /*13740*/  FADD.FTZ R4, R84, R4 ;  /* 0x0000000454047221 */ /* 0x000fc60000010000 */
[----:B------:R-:W-:Y:S01]  /*13750*/  FADD.FTZ R82, R82, R15 ;  /* 0x0000000f52527221 */ /* 0x000fe20000010000 */
        /* <DEDUP_REMOVED lines=48> */
[----:B------:R-:W-:Y:S01]  /*13a60*/  FADD.FTZ R4, R11, R4 ;  /* 0x000000040b047221 */ /* 0x000fe20000010000 */
[----:B------:R-:W-:Y:S01]  /*13a70*/  FADD.FTZ R3, R3, R82 ;  /* 0x0000005203037221 */ /* 0x000fe20000010000 */
[----:B------:R-:W-:-:S02]  /*13a80*/  IMAD.MOV.U32 R18, RZ, RZ, R5 ;  /* 0x000000ffff127224 */ /* 0x000fc400078e0005 */
[----:B------:R-:W-:Y:S02]  /*13a90*/  IMAD.MOV.U32 R12, RZ, RZ, R10 ;  /* 0x000000ffff0c7224 */ /* 0x000fe400078e000a */
[----:B------:R-:W-:Y:S01]  /*13aa0*/  IMAD.MOV.U32 R13, RZ, RZ, R14 ;  /* 0x000000ffff0d7224 */ /* 0x000fe200078e000e */
[----:B----4-:R0:W-:Y:S04]  /*13ab0*/  STSM.16.M88.4 [R32], R64 ;  /* 0x0000004020007844 */ /* 0x0101e80000000200 */
[----:B------:R0:W-:Y:S04]  /*13ac0*/  STSM.16.M88.4 [R142+0x6000], R72 ;  /* 0x006000488e007844 */ /* 0x0001e80000000200 */
[----:B------:R0:W-:Y:S01]  /*13ad0*/  STSM.16.M88.4 [R141+0x6000], R24 ;  /* 0x006000188d007844 */ /* 0x0001e20000000200 */
[----:B------:R1:W-:Y:S06]  /*13ae0*/  MEMBAR.ALL.CTA ;  /* 0x0000000000007992 */ /* 0x0003ec0000008000 */
[----:B-1----:R-:W1:Y:S01]  /*13af0*/  FENCE.VIEW.ASYNC.S ;  /* 0x00000000000073c6 */ /* 0x002e620000000000 */
[C---:B--2---:R-:W-:Y:S01]  /*13b00*/  ISETP.GT.AND P3, PT, R0.reuse, R16, PT ;  /* 0x000000100000720c */ /* 0x044fe20003f64270 */
[----:B------:R-:W-:-:S02]  /*13b10*/  VIADD R0, R0, 0xffffffff ;  /* 0xffffffff00007836 */ /* 0x000fc40000000000 */
[----:B------:R-:W-:Y:S01]  /*13b20*/  IMAD.MOV.U32 R16, RZ, RZ, R20 ;  /* 0x000000ffff107224 */ /* 0x000fe200078e0014 */
[----:B-1----:R-:W-:-:S09]  /*13b30*/  NOP ;  /* 0x0000000000007918 */ /* 0x002fd20000000000 */
[----:B0-----:R-:W-:Y:S05]  /*13b40*/  @P3 BRA `(.L_x_1536) ;  /* 0xffffffc4002c3947 */ /* 0x001fea000383ffff */
[----:B------:R-:W-:Y:S02]  /*13b50*/  IMAD.MOV.U32 R13, RZ, RZ, R14 ;  /* 0x000000ffff0d7224 */ /* 0x000fe400078e000e */
[----:B------:R-:W-:Y:S02]  /*13b60*/  IMAD.MOV.U32 R12, RZ, RZ, R10 ;  /* 0x000000ffff0c7224 */ /* 0x000fe400078e000a */
[----:B------:R-:W-:Y:S02]  /*13b70*/  IMAD.MOV.U32 R16, RZ, RZ, R20 ;  /* 0x000000ffff107224 */ /* 0x000fe400078e0014 */
[----:B------:R-:W-:-:S07]  /*13b80*/  IMAD.MOV.U32 R18, RZ, RZ, R5 ;  /* 0x000000ffff127224 */ /* 0x000fce00078e0005 */
.L_x_1518:
[----:B------:R-:W2:Y:S01]  /*13b90*/  LDL R14, [R1+0x18] ;  /* 0x00001800010e7983 */ /* 0x000ea20000100800 */
[----:B------:R-:W0:Y:S01]  /*13ba0*/  LDC R5, c[0x0][0x448] ;  /* 0x00011200ff057b82 */ /* 0x000e220000000800 */
[----:B------:R-:W-:-:S07]  /*13bb0*/  ULDC UR8, c[0x0][0x9dc] ;  /* 0x0002770000087ab9 */ /* 0x000fce0000000800 */
[----:B------:R-:W1:Y:S01]  /*13bc0*/  LDC R20, c[0x0][0x9e4] ;  /* 0x00027900ff147b82 */ /* 0x000e620000000800 */
[----:B0-----:R-:W-:Y:S02]  /*13bd0*/  ISETP.NE.AND P5, PT, R5, 0x1, PT ;  /* 0x000000010500780c */ /* 0x001fe40003fa5270 */
[----:B-1----:R-:W-:-:S11]  /*13be0*/  ISETP.GE.AND P4, PT, R20, 0x1, PT ;  /* 0x000000011400780c */ /* 0x002fd60003f86270 */
[----:B------:R-:W0:Y:S08]  /*13bf0*/  @P5 LDC R10, c[0x0][0x44c] ;  /* 0x00011300ff0a5b82 */ /* 0x000e300000000800 */
[----:B------:R-:W1:Y:S01]  /*13c00*/  @P5 LDC R11, c[0x0][0x450] ;  /* 0x00011400ff0b5b82 */ /* 0x000e620000000800 */
[----:B--2---:R-:W-:Y:S01]  /*13c10*/  VIADD R5, R14, 0xbf ;  /* 0x000000bf0e057836 */ /* 0x004fe20000000000 */
[----:B------:R-:W-:-:S03]  /*13c20*/  IADD3 R14, R139, 0x1, -R138 ;  /* 0x000000018b0e7810 */ /* 0x000fc60007ffe88a */
        /* <DEDUP_REMOVED lines=15> */
.L_x_1539:
[----:B------:R-:W-:-:S13]  /*13d20*/  ISETP.NE.AND P2, PT, R20, 0x1, PT ;  /* 0x000000011400780c */ /* 0x000fda0003f45270 */
[----:B------:R-:W0:Y:S02]  /*13d30*/  @P2 LDC.64 R10, c[0x0][0x9e8] ;  /* 0x00027a00ff0a2b82 */ /* 0x000e240000000a00 */
[----:B0-----:R-:W-:-:S05]  /*13d40*/  @P2 IMAD.HI.U32 R10, R5, R10, RZ ;  /* 0x0000000a050a2227 */ /* 0x001fca00078e00ff */
[----:B------:R-:W-:-:S07]  /*13d50*/  @P2 SHF.R.U32.HI R5, RZ, R11, R10 ;  /* 0x0000000bff052219 */ /* 0x000fce000001160a */
.L_x_1540:
[----:B------:R-:W-:Y:S05]  /*13d60*/  BSYNC B0 ;  /* 0x0000000000007941 */ /* 0x000fea0003800000 */
.L_x_1538:
[----:B------:R-:W-:-:S05]  /*13d70*/  IMAD R5, R5, R20, RZ ;  /* 0x0000001405057224 */ /* 0x000fca00078e02ff */
[----:B------:R-:W-:-:S07]  /*13d80*/  VIMNMX R14, R14, R5, !PT ;  /* 0x000000050e0e7248 */ /* 0x000fce0007fe0100 */
.L_x_1537:
[----:B------:R-:W2:Y:S01]  /*13d90*/  LDL R10, [R1+0x44] ;  /* 0x00004400010a7983 */ /* 0x000ea20000100800 */
[----:B------:R-:W-:-:S05]  /*13da0*/  VIADD R14, R14, 0x7f ;  /* 0x0000007f0e0e7836 */ /* 0x000fca0000000000 */
[----:B------:R-:W-:-:S04]  /*13db0*/  SHF.R.S32.HI R5, RZ, 0x1f, R14 ;  /* 0x0000001fff057819 */ /* 0x000fc8000001140e */
[----:B------:R-:W-:-:S04]  /*13dc0*/  LEA.HI R5, R5, R14, RZ, 0x7 ;  /* 0x0000000e05057211 */ /* 0x000fc800078f38ff */
[----:B------:R-:W-:-:S04]  /*13dd0*/  SHF.R.S32.HI R5, RZ, 0x7, R5 ;  /* 0x00000007ff057819 */ /* 0x000fc80000011405 */
[----:B--2---:R-:W-:-:S04]  /*13de0*/  VIMNMX R155, R10, R5, !PT ;  /* 0x000000050a9b7248 */ /* 0x004fc80007fe0100 */
[----:B------:R-:W-:-:S13]  /*13df0*/  ISETP.GE.AND P2, PT, R0, R155, PT ;  /* 0x0000009b0000720c */ /* 0x000fda0003f46270 */
[----:B------:R-:W-:Y:S05]  /*13e00*/  @!P2 BRA `(.L_x_1541) ;  /* 0x0000002800f4a947 */ /* 0x000fea0003800000 */
[----:B------:R-:W-:Y:S02]  /*13e10*/  IMAD.MOV.U32 R5, RZ, RZ, R13 ;  /* 0x000000ffff057224 */ /* 0x000fe400078e000d */
[----:B------:R-:W-:Y:S02]  /*13e20*/  IMAD.MOV.U32 R11, RZ, RZ, R12 ;  /* 0x000000ffff0b7224 */ /* 0x000fe400078e000c */
[----:B------:R-:W-:Y:S02]  /*13e30*/  IMAD.MOV.U32 R14, RZ, RZ, R18 ;  /* 0x000000ffff0e7224 */ /* 0x000fe400078e0012 */
[----:B------:R-:W-:-:S07]  /*13e40*/  IMAD.MOV.U32 R10, RZ, RZ, R16 ;  /* 0x000000ffff0a7224 */ /* 0x000fce00078e0010 */
.L_x_1551:
        /* <DEDUP_REMOVED lines=11> */
.L_x_1543:
[----:B------:R-:W-:Y:S01]  /*13f00*/  IMAD R12, R16, 0x8, R2 ;  /* 0x00000008100c7824 */ /* 0x000fe200078e0202 */
[----:B------:R-:W-:-:S04]  /*13f10*/  SHF.L.U32 R13, R18, 0x1f, RZ ;  /* 0x0000001f120d7819 */ /* 0x000fc800000006ff */
[----:B------:R0:W1:Y:S01]  /*13f20*/  SYNCS.PHASECHK.TRANS64.TRYWAIT P3, [R12+URZ+0x2d830], R13 ;  /* 0x02d8300d0c0075a7 */ /* 0x000062000806017f */
[----:B------:R-:W-:Y:S05]  /*13f30*/  @!P0 BRA `(.L_x_1544) ;  /* 0x0000000000048947 */ /* 0x000fea0003800000 */
[----:B------:R-:W-:Y:S01]  /*13f40*/  BPT.TRAP 0x1 ;  /* 0x000000040000795c */ /* 0x000fe20000300000 */
.L_x_1544:
[----:B------:R-:W-:Y:S04]  /*13f50*/  BSSY B0, `(.L_x_1542) ;  /* 0x0000004000007945 */ /* 0x000fe80003800000 */
[----:B-1----:R-:W-:Y:S05]  /*13f60*/  @P3 BRA `(.L_x_1545) ;  /* 0x0000000000083947 */ /* 0x002fea0003800000 */
[----:B------:R-:W1:Y:S02]  /*13f70*/  SYNCS.PHASECHK.TRANS64.TRYWAIT P3, [R12+URZ+0x2d830], R13 ;  /* 0x02d8300d0c0075a7 */ /* 0x000e64000806017f */
[----:B-1----:R-:W-:Y:S05]  /*13f80*/  @!P3 BRA `(.L_x_1546) ;  /* 0x00000134006cb947 */ /* 0x002fea0003800000 */
.L_x_1545:
[----:B------:R-:W-:Y:S05]  /*13f90*/  BSYNC B0 ;  /* 0x0000000000007941 */ /* 0x000fea0003800000 */
.L_x_1542:
        /* <DEDUP_REMOVED lines=61> */
.L_x_1548:
[----:B------:R-:W-:Y:S01]  /*14370*/  SHF.L.U32 R12, R14, 0x1f, RZ ;  /* 0x0000001f0e0c7819 */ /* 0x000fe200000006ff */
[----:B------:R-:W-:-:S04]  /*14380*/  IMAD R13, R10, 0x8, R2 ;  /* 0x000000080a0d7824 */ /* 0x000fc800078e0202 */
[----:B------:R0:W1:Y:S01]  /*14390*/  SYNCS.PHASECHK.TRANS64.TRYWAIT P2, [R13+URZ+0x2d850], R12 ;  /* 0x02d8500c0d0075a7 */ /* 0x000062000804017f */
[----:B------:R-:W-:Y:S05]  /*143a0*/  @!P0 BRA `(.L_x_1549) ;  /* 0x0000000000048947 */ /* 0x000fea0003800000 */
[----:B------:R-:W-:Y:S01]  /*143b0*/  BPT.TRAP 0x1 ;  /* 0x000000040000795c */ /* 0x000fe20000300000 */
.L_x_1549:
[----:B-1----:R-:W-:Y:S05]  /*143c0*/  @P2 BRA `(.L_x_1547) ;  /* 0x0000000000082947 */ /* 0x002fea0003800000 */
[----:B------:R-:W1:Y:S02]  /*143d0*/  SYNCS.PHASECHK.TRANS64.TRYWAIT P2, [R13+URZ+0x2d850], R12 ;  /* 0x02d8500c0d0075a7 */ /* 0x000e64000804017f */
[----:B-1----:R-:W-:Y:S05]  /*143e0*/  @!P2 BRA `(.L_x_1550) ;  /* 0x000001300068a947 */ /* 0x002fea0003800000 */
.L_x_1547:
[----:B01----:R-:W-:Y:S01]  /*143f0*/  VIADD R12, R2, 0x400 ;  /* 0x00000400020c7836 */ /* 0x003fe20000000000 */
[----:B------:R-:W-:Y:S05]  /*14400*/  WARPSYNC.ALL ;  /* 0x0000000000007948 */ /* 0x000fea0003800000 */
[----:B------:R-:W-:-:S04]  /*14410*/  SHF.R.U32.HI R12, RZ, 0x4, R12 ;  /* 0x00000004ff0c7819 */ /* 0x000fc8000001160c */
[----:B------:R-:W-:-:S04]  /*14420*/  LOP3.LUT R12, R12, 0x3fff, RZ, 0xc0, !PT ;  /* 0x00003fff0c0c7812 */ /* 0x000fc800078ec0ff */
[----:B------:R-:W-:-:S05]  /*14430*/  LOP3.LUT R12, R12, 0x2000000, RZ, 0xfc, !PT ;  /* 0x020000000c0c7812 */ /* 0x000fca00078efcff */
[----:B------:R-:W-:Y:S02]  /*14440*/  IMAD R12, R10, 0x600, R12 ;  /* 0x000006000a0c7824 */ /* 0x000fe400078e020c */
[----:B------:R-:W-:Y:S01]  /*14450*/  FMUL.FTZ R20, R29, UR49 ;  /* 0x000000311d147c20 */ /* 0x000fe20008410000 */
[----:B------:R-:W-:Y:S02]  /*14460*/  IMAD.MOV.U32 R13, RZ, RZ, -0x7fffffe0 ;  /* 0x80000020ff0d7424 */ /* 0x000fe400078e00ff */
[----:B------:R-:W-:Y:S01]  /*14470*/  FMUL.FTZ R21, R32, UR49 ;  /* 0x0000003120157c20 */ /* 0x000fe20008410000 */
[C---:B------:R-:W-:Y:S01]  /*14480*/  VIADD R14, R12.reuse, 0x40 ;  /* 0x000000400c0e7836 */ /* 0x040fe20000000000 */
[----:B------:R-:W-:Y:S01]  /*14490*/  R2UR UR10, R12 ;  /* 0x000000000c0a72ca */ /* 0x000fe200000e0000 */
[----:B------:R-:W-:Y:S01]  /*144a0*/  IMAD.MOV.U32 R15, RZ, RZ, -0x7fffffe0 ;  /* 0x80000020ff0f7424 */ /* 0x000fe200078e00ff */
[C---:B------:R-:W-:Y:S01]  /*144b0*/  R2UR UR11, R13.reuse ;  /* 0x000000000d0b72ca */ /* 0x040fe200000e0000 */
[----:B------:R-:W-:Y:S01]  /*144c0*/  MUFU.TANH R20, R20 ;  /* 0x0000001400147308 */ /* 0x000fe20000002400 */
[----:B------:R-:W-:Y:S01]  /*144d0*/  R2UR UR14, R14 ;  /* 0x000000000e0e72ca */ /* 0x000fe200000e0000 */
[----:B------:R-:W-:Y:S01]  /*144e0*/  VIADD R14, R12, 0x80 ;  /* 0x000000800c0e7836 */ /* 0x000fe20000000000 */
[----:B------:R-:W-:Y:S01]  /*144f0*/  R2UR UR47, R13 ;  /* 0x000000000d2f72ca */ /* 0x000fe200000e0000 */
[----:B------:R-:W-:Y:S01]  /*14500*/  FMUL.FTZ R13, R24, UR49 ;  /* 0x00000031180d7c20 */ /* 0x000fe20008410000 */
[----:B------:R-:W-:Y:S01]  /*14510*/  R2UR UR15, R15 ;  /* 0x000000000f0f72ca */ /* 0x000fe200000e0000 */
[----:B------:R-:W-:Y:S01]  /*14520*/  FMUL.FTZ R24, R33, UR49 ;  /* 0x0000003121187c20 */ /* 0x000fe20008410000 */
[----:B------:R-:W-:Y:S01]  /*14530*/  R2UR UR18, R14 ;  /* 0x000000000e1272ca */ /* 0x000fe200000e0000 */
[----:B------:R-:W-:Y:S01]  /*14540*/  VIADD R14, R12, 0xc0 ;  /* 0x000000c00c0e7836 */ /* 0x000fe20000000000 */
[C---:B------:R-:W-:Y:S01]  /*14550*/  R2UR UR19, R15.reuse ;  /* 0x000000000f1372ca */ /* 0x040fe200000e0000 */
[----:B------:R-:W0:Y:S01]  /*14560*/  MUFU.TANH R13, R13 ;  /* 0x0000000d000d7308 */ /* 0x000e220000002400 */
[C---:B------:R-:W-:Y:S01]  /*14570*/  R2UR UR23, R15.reuse ;  /* 0x000000000f1772ca */ /* 0x040fe200000e0000 */
[----:B------:R-:W-:Y:S01]  /*14580*/  FMUL.FTZ R29, R40, UR49 ;  /* 0x00000031281d7c20 */ /* 0x000fe20008410000 */
[----:B------:R-:W-:Y:S01]  /*14590*/  R2UR UR22, R14 ;  /* 0x000000000e1672ca */ /* 0x000fe200000e0000 */
[----:B------:R-:W-:Y:S01]  /*145a0*/  VIADD R14, R12, 0x100 ;  /* 0x000001000c0e7836 */ /* 0x000fe20000000000 */
[----:B------:R-:W-:Y:S01]  /*145b0*/  R2UR UR27, R15 ;  /* 0x000000000f1b72ca */ /* 0x000fe200000e0000 */
[----:B------:R-:W-:Y:S01]  /*145c0*/  FMUL.FTZ R32, R41, UR49 ;  /* 0x0000003129207c20 */ /* 0x000fe20008410000 */
[C---:B------:R-:W-:Y:S01]  /*145d0*/  R2UR UR31, R15.reuse ;  /* 0x000000000f1f72ca */ /* 0x040fe200000e0000 */
[----:B------:R-:W-:Y:S01]  /*145e0*/  MUFU.TANH R21, R21 ;  /* 0x0000001500157308 */ /* 0x000fe20000002400 */
[----:B------:R-:W-:Y:S01]  /*145f0*/  R2UR UR26, R14 ;  /* 0x000000000e1a72ca */ /* 0x000fe200000e0000 */
[----:B------:R-:W-:Y:S01]  /*14600*/  VIADD R14, R12, 0x140 ;  /* 0x000001400c0e7836 */ /* 0x000fe20000000000 */
[----:B------:R-:W-:Y:S01]  /*14610*/  R2UR UR35, R15 ;  /* 0x000000000f2372ca */ /* 0x000fe200000e0000 */
[----:B------:R-:W-:Y:S01]  /*14620*/  FMUL.FTZ R15, R28, UR49 ;  /* 0x000000311c0f7c20 */ /* 0x000fe20008410000 */
[----:B------:R-:W-:Y:S01]  /*14630*/  FMUL.FTZ R28, R37, UR49 ;  /* 0x00000031251c7c20 */ /* 0x000fe20008410000 */
[----:B------:R-:W-:Y:S01]  /*14640*/  FMUL.FTZ R33, R44, UR49 ;  /* 0x000000312c217c20 */ /* 0x000fe20008410000 */
[----:B------:R-:W-:Y:S01]  /*14650*/  R2UR UR30, R14 ;  /* 0x000000000e1e72ca */ /* 0x000fe200000e0000 */
[C---:B------:R-:W-:Y:S01]  /*14660*/  VIADD R14, R12.reuse, 0x180 ;  /* 0x000001800c0e7836 */ /* 0x040fe20000000000 */
[----:B------:R-:W-:Y:S01]  /*14670*/  MUFU.TANH R24, R24 ;  /* 0x0000001800187308 */ /* 0x000fe20000002400 */
[----:B------:R-:W-:-:S02]  /*14680*/  VIADD R12, R12, 0x1c0 ;  /* 0x000001c00c0c7836 */ /* 0x000fc40000000000 */
[----:B------:R-:W-:Y:S01]  /*14690*/  FMUL.FTZ R37, R48, UR49 ;  /* 0x0000003130257c20 */ /* 0x000fe20008410000 */
[----:B------:R-:W-:Y:S01]  /*146a0*/  FMUL.FTZ R40, R49, UR49 ;  /* 0x0000003131287c20 */ /* 0x000fe20008410000 */
[----:B------:R-:W-:Y:S01]  /*146b0*/  R2UR UR34, R14 ;  /* 0x000000000e2272ca */ /* 0x000fe200000e0000 */
[----:B------:R-:W-:Y:S01]  /*146c0*/  FMUL.FTZ R14, R25, UR49 ;  /* 0x00000031190e7c20 */ /* 0x000fe20008410000 */
[----:B------:R-:W-:Y:S01]  /*146d0*/  R2UR UR46, R12 ;  /* 0x000000000c2e72ca */ /* 0x000fe200000e0000 */
[----:B------:R-:W-:Y:S01]  /*146e0*/  FMUL.FTZ R25, R36, UR49 ;  /* 0x0000003124197c20 */ /* 0x000fe20008410000 */
[----:B------:R-:W-:Y:S01]  /*146f0*/  MUFU.TANH R15, R15 ;  /* 0x0000000f000f7308 */ /* 0x000fe20000002400 */
        /* <DEDUP_REMOVED lines=16> */
[----:B------:R-:W-:Y:S01]  /*14800*/  FMUL.FTZ R65, R76, UR49 ;  /* 0x000000314c417c20 */ /* 0x000fe20008410000 */
        /* <DEDUP_REMOVED lines=10> */
[----:B------:R-:W-:Y:S01]  /*148b0*/  UMOV UR41, UR6 ;  /* 0x0000000600297c82 */ /* 0x000fe20008000000 */
[----:B------:R-:W-:Y:S01]  /*148c0*/  FMNMX.FTZ R12, R15, R12, !PT ;  /* 0x0000000c0f0c7209 */ /* 0x000fe20007810000 */
[----:B------:R-:W-:Y:S01]  /*148d0*/  FMUL.FTZ R144, R31, UR49 ;  /* 0x000000311f907c20 */ /* 0x000fe20008410000 */
[----:B------:R-:W-:Y:S01]  /*148e0*/  FMUL.FTZ R84, R27, UR49 ;  /* 0x000000311b547c20 */ /* 0x000fe20008410000 */
[----:B------:R-:W0:Y:S01]  /*148f0*/  MUFU.TANH R29, R29 ;  /* 0x0000001d001d7308 */ /* 0x000e220000002400 */
[----:B------:R-:W-:Y:S01]  /*14900*/  FMNMX.FTZ R12, R20, R12, !PT ;  /* 0x0000000c140c7209 */ /* 0x000fe20007810000 */
[----:B------:R-:W-:Y:S01]  /*14910*/  FMUL.FTZ R85, R30, UR49 ;  /* 0x000000311e557c20 */ /* 0x000fe20008410000 */
[----:B------:R-:W-:Y:S01]  /*14920*/  FMUL.FTZ R81, R35, UR49 ;  /* 0x0000003123517c20 */ /* 0x000fe20008410000 */
[----:B------:R-:W-:Y:S01]  /*14930*/  FMUL.FTZ R143, R38, UR49 ;  /* 0x00000031268f7c20 */ /* 0x000fe20008410000 */
[----:B------:R-:W-:Y:S01]  /*14940*/  FMNMX.FTZ R12, R21, R12, !PT ;  /* 0x0000000c150c7209 */ /* 0x000fe20007810000 */
[----:B------:R-:W-:Y:S01]  /*14950*/  FMUL.FTZ R39, R39, UR49 ;  /* 0x0000003127277c20 */ /* 0x000fe20008410000 */
[----:B------:R-:W-:Y:S01]  /*14960*/  FMUL.FTZ R38, R42, UR49 ;  /* 0x000000312a267c20 */ /* 0x000fe20008410000 */
[----:B------:R-:W3:Y:S01]  /*14970*/  MUFU.TANH R32, R32 ;  /* 0x0000002000207308 */ /* 0x000ee20000002400 */
[----:B------:R-:W-:Y:S01]  /*14980*/  FMNMX.FTZ R12, R24, R12, !PT ;  /* 0x0000000c180c7209 */ /* 0x000fe20007810000 */
[----:B------:R-:W-:Y:S01]  /*14990*/  FMUL.FTZ R35, R43, UR49 ;  /* 0x000000312b237c20 */ /* 0x000fe20008410000 */
[----:B------:R-:W-:Y:S01]  /*149a0*/  FMUL.FTZ R42, R46, UR49 ;  /* 0x000000312e2a7c20 */ /* 0x000fe20008410000 */
[----:B------:R-:W-:Y:S01]  /*149b0*/  FMUL.FTZ R27, R47, UR49 ;  /* 0x000000312f1b7c20 */ /* 0x000fe20008410000 */
[----:B-1----:R-:W-:Y:S01]  /*149c0*/  FMNMX.FTZ R12, R25, R12, !PT ;  /* 0x0000000c190c7209 */ /* 0x002fe20007810000 */
[----:B------:R-:W-:Y:S01]  /*149d0*/  FMUL.FTZ R46, R51, UR49 ;  /* 0x00000031332e7c20 */ /* 0x000fe20008410000 */
[----:B------:R-:W-:Y:S01]  /*149e0*/  FMUL.FTZ R47, R54, UR49 ;  /* 0x00000031362f7c20 */ /* 0x000fe20008410000 */
[----:B------:R-:W1:Y:S01]  /*149f0*/  MUFU.TANH R33, R33 ;  /* 0x0000002100217308 */ /* 0x000e620000002400 */
[----:B--2---:R-:W-:Y:S01]  /*14a00*/  FMNMX.FTZ R12, R28, R12, !PT ;  /* 0x0000000c1c0c7209 */ /* 0x004fe20007810000 */
[----:B------:R-:W-:Y:S01]  /*14a10*/  FMUL.FTZ R51, R58, UR49 ;  /* 0x000000313a337c20 */ /* 0x000fe20008410000 */
[----:B------:R-:W-:Y:S01]  /*14a20*/  FMUL.FTZ R54, R59, UR49 ;  /* 0x000000313b367c20 */ /* 0x000fe20008410000 */
[----:B------:R-:W-:Y:S01]  /*14a30*/  FMUL.FTZ R58, R63, UR49 ;  /* 0x000000313f3a7c20 */ /* 0x000fe20008410000 */
[----:B0-----:R-:W-:Y:S01]  /*14a40*/  FMNMX.FTZ R12, R29, R12, !PT ;  /* 0x0000000c1d0c7209 */ /* 0x001fe20007810000 */
        /* <DEDUP_REMOVED lines=50> */
[----:B------:R-:W-:Y:S01]  /*14d70*/  MUFU.TANH R145, R145 ;  /* 0x0000009100917308 */ /* 0x000fe20000002400 */
[----:B--2---:R-:W-:-:S07]  /*14d80*/  FMNMX.FTZ R12, R73, R12, !PT ;  /* 0x0000000c490c7209 */ /* 0x004fce0007810000 */
[----:B------:R-:W-:Y:S01]  /*14d90*/  MUFU.TANH R84, R84 ;  /* 0x0000005400547308 */ /* 0x000fe20000002400 */
[----:B-1----:R-:W-:-:S05]  /*14da0*/  FMNMX.FTZ R12, R76, R12, !PT ;  /* 0x0000000c4c0c7209 */ /* 0x002fca0007810000 */
[----:B------:R-:W0:Y:S02]  /*14db0*/  SHFL.BFLY PT, R26, R12, 0x2, 0x1f ;  /* 0x0c401f000c1a7f89 */ /* 0x000e2400000e0000 */
[----:B------:R-:W-:Y:S08]  /*14dc0*/  MUFU.TANH R85, R85 ;  /* 0x0000005500557308 */ /* 0x000ff00000002400 */
        /* <DEDUP_REMOVED lines=11> */
[----:B------:R0:W-:Y:S02]  /*14e80*/  MUFU.TANH R11, R50 ;  /* 0x00000032000b7308 */ /* 0x0001e40000002400 */
[----:B------:R-:W-:Y:S01]  /*14e90*/  FMUL.FTZ R34, R34, UR41 ;  /* 0x0000002922227c20 */ /* 0x000fe20008410000 */
[--C-:B------:R-:W-:Y:S01]  /*14ea0*/  FFMA.FTZ R13, R13, UR41, -R26.reuse ;  /* 0x000000290d0d7c23 */ /* 0x100fe2000801081a */
[--C-:B------:R-:W-:Y:S01]  /*14eb0*/  FFMA.FTZ R31, R14, UR41, -R26.reuse ;  /* 0x000000290e1f7c23 */ /* 0x100fe2000801081a */
[--C-:B------:R-:W-:Y:S01]  /*14ec0*/  FFMA.FTZ R14, R24, UR41, -R26.reuse ;  /* 0x00000029180e7c23 */ /* 0x100fe2000801081a */
[--C-:B------:R-:W-:Y:S01]  /*14ed0*/  FFMA.FTZ R30, R15, UR41, -R26.reuse ;  /* 0x000000290f1e7c23 */ /* 0x100fe2000801081a */
[--C-:B------:R-:W-:Y:S01]  /*14ee0*/  FFMA.FTZ R20, R20, UR41, -R26.reuse ;  /* 0x0000002914147c23 */ /* 0x100fe2000801081a */
[----:B------:R-:W-:Y:S01]  /*14ef0*/  MUFU.EX2 R34, R34 ;  /* 0x0000002200227308 */ /* 0x000fe20000000800 */
[----:B0-----:R-:W-:Y:S01]  /*14f00*/  FMUL.FTZ R50, R55, UR49 ;  /* 0x0000003137327c20 */ /* 0x001fe20008410000 */
[----:B------:R-:W-:Y:S01]  /*14f10*/  FMUL.FTZ R55, R62, UR49 ;  /* 0x000000313e377c20 */ /* 0x000fe20008410000 */
[----:B------:R-:W-:Y:S01]  /*14f20*/  FMUL.FTZ R62, R67, UR49 ;  /* 0x00000031433e7c20 */ /* 0x000fe20008410000 */
[----:B------:R-:W-:Y:S01]  /*14f30*/  FMUL.FTZ R67, R74, UR49 ;  /* 0x000000314a437c20 */ /* 0x000fe20008410000 */
[----:B------:R-:W-:Y:S01]  /*14f40*/  FMUL.FTZ R74, R79, UR49 ;  /* 0x000000314f4a7c20 */ /* 0x000fe20008410000 */
[----:B------:R-:W-:Y:S01]  /*14f50*/  FMUL.FTZ R79, R87, UR49 ;  /* 0x00000031574f7c20 */ /* 0x000fe20008410000 */
[--C-:B------:R-:W-:Y:S01]  /*14f60*/  FFMA.FTZ R21, R21, UR41, -R26.reuse ;  /* 0x0000002915157c23 */ /* 0x100fe2000801081a */
[----:B------:R-:W2:Y:S01]  /*14f70*/  LDL R87, [R1+0x3c] ;  /* 0x00003c0001577983 */ /* 0x000ea20000100800 */
        /* <DEDUP_REMOVED lines=15> */
[--C-:B------:R-:W-:Y:S01]  /*15070*/  FFMA.FTZ R52, R52, UR41, -R26.reuse ;  /* 0x0000002934347c23 */ /* 0x100fe2000801081a */
[----:B------:R-:W3:Y:S01]  /*15080*/  MUFU.TANH R35, R35 ;  /* 0x0000002300237308 */ /* 0x000ee20000002400 */
[----:B0-----:R-:W-:Y:S01]  /*15090*/  FFMA.FTZ R4, R34, R4, R13 ;  /* 0x0000000422047223 */ /* 0x001fe2000001000d */
[--C-:B------:R-:W-:Y:S01]  /*150a0*/  FFMA.FTZ R53, R53, UR41, -R26.reuse ;  /* 0x0000002935357c23 */ /* 0x100fe2000801081a */
[--C-:B------:R-:W-:Y:S01]  /*150b0*/  FFMA.FTZ R56, R56, UR41, -R26.reuse ;  /* 0x0000002938387c23 */ /* 0x100fe2000801081a */
[--C-:B------:R-:W-:Y:S01]  /*150c0*/  FFMA.FTZ R57, R57, UR41, -R26.reuse ;  /* 0x0000002939397c23 */ /* 0x100fe2000801081a */
[--C-:B------:R-:W-:Y:S01]  /*150d0*/  FFMA.FTZ R60, R60, UR41, -R26.reuse ;  /* 0x000000293c3c7c23 */ /* 0x100fe2000801081a */
[--C-:B------:R-:W-:Y:S01]  /*150e0*/  FFMA.FTZ R61, R61, UR41, -R26.reuse ;  /* 0x000000293d3d7c23 */ /* 0x100fe2000801081a */
[----:B------:R-:W-:Y:S01]  /*150f0*/  FFMA.FTZ R64, R64, UR41, -R26 ;  /* 0x0000002940407c23 */ /* 0x000fe2000801081a */
[----:B------:R-:W0:Y:S01]  /*15100*/  MUFU.TANH R42, R42 ;  /* 0x0000002a002a7308 */ /* 0x000e220000002400 */
[C---:B-1----:R-:W-:Y:S01]  /*15110*/  FADD.FTZ R4, R24.reuse, R4 ;  /* 0x0000000418047221 */ /* 0x042fe20000010000 */
[----:B------:R-:W-:Y:S01]  /*15120*/  F2FP.BF16.F32.PACK_AB R24, R24, R13 ;  /* 0x0000000d1818723e */ /* 0x000fe200000010ff */
[--C-:B------:R-:W-:Y:S01]  /*15130*/  FFMA.FTZ R65, R65, UR41, -R26.reuse ;  /* 0x0000002941417c23 */ /* 0x100fe2000801081a */
[----:B------:R-:W-:Y:S01]  /*15140*/  FMNMX.FTZ R13, R145, R5, !PT ;  /* 0x00000005910d7209 */ /* 0x000fe20007810000 */
[--C-:B------:R-:W-:Y:S01]  /*15150*/  FFMA.FTZ R68, R68, UR41, -R26.reuse ;  /* 0x0000002944447c23 */ /* 0x100fe2000801081a */
[--C-:B------:R-:W-:Y:S01]  /*15160*/  FFMA.FTZ R69, R69, UR41, -R26.reuse ;  /* 0x0000002945457c23 */ /* 0x100fe2000801081a */
[--C-:B------:R-:W-:Y:S01]  /*15170*/  FFMA.FTZ R72, R72, UR41, -R26.reuse ;  /* 0x0000002948487c23 */ /* 0x100fe2000801081a */
[----:B------:R-:W-:Y:S01]  /*15180*/  FMNMX.FTZ R13, R84, R13, !PT ;  /* 0x0000000d540d7209 */ /* 0x000fe20007810000 */
[----:B------:R-:W1:Y:S01]  /*15190*/  MUFU.TANH R27, R27 ;  /* 0x0000001b001b7308 */ /* 0x000e620000002400 */
[--C-:B------:R-:W-:Y:S01]  /*151a0*/  FFMA.FTZ R73, R73, UR41, -R26.reuse ;  /* 0x0000002949497c23 */ /* 0x100fe2000801081a */
[----:B------:R-:W-:Y:S01]  /*151b0*/  FFMA.FTZ R76, R76, UR41, -R26 ;  /* 0x000000294c4c7c23 */ /* 0x000fe2000801081a */
[----:B------:R-:W-:-:S04]  /*151c0*/  FMNMX.FTZ R13, R85, R13, !PT ;  /* 0x0000000d550d7209 */ /* 0x000fc80007810000 */
[----:B------:R-:W-:Y:S01]  /*151d0*/  FMNMX.FTZ R13, R144, R13, !PT ;  /* 0x0000000d900d7209 */ /* 0x000fe20007810000 */
[----:B------:R-:W4:Y:S03]  /*151e0*/  MUFU.TANH R46, R46 ;  /* 0x0000002e002e7308 */ /* 0x000f260000002400 */
[----:B------:R-:W-:-:S04]  /*151f0*/  FMNMX.FTZ R13, R80, R13, !PT ;  /* 0x0000000d500d7209 */ /* 0x000fc80007810000 */
[----:B------:R-:W-:Y:S01]  /*15200*/  FMNMX.FTZ R13, R81, R13, !PT ;  /* 0x0000000d510d7209 */ /* 0x000fe20007810000 */
[----:B------:R-:W5:Y:S03]  /*15210*/  MUFU.TANH R47, R47 ;  /* 0x0000002f002f7308 */ /* 0x000f660000002400 */
[----:B------:R-:W-:-:S04]  /*15220*/  FMNMX.FTZ R13, R143, R13, !PT ;  /* 0x0000000d8f0d7209 */ /* 0x000fc80007810000 */
[----:B------:R-:W-:Y:S01]  /*15230*/  FMNMX.FTZ R13, R39, R13, !PT ;  /* 0x0000000d270d7209 */ /* 0x000fe20007810000 */
[----:B------:R-:W5:Y:S03]  /*15240*/  MUFU.TANH R50, R50 ;  /* 0x0000003200327308 */ /* 0x000f660000002400 */
[----:B------:R-:W-:-:S04]  /*15250*/  FMNMX.FTZ R13, R38, R13, !PT ;  /* 0x0000000d260d7209 */ /* 0x000fc80007810000 */
[----:B---3--:R-:W-:Y:S01]  /*15260*/  FMNMX.FTZ R13, R35, R13, !PT ;  /* 0x0000000d230d7209 */ /* 0x008fe20007810000 */
[----:B------:R-:W3:Y:S03]  /*15270*/  MUFU.TANH R51, R51 ;  /* 0x0000003300337308 */ /* 0x000ee60000002400 */
[----:B0-----:R-:W-:-:S04]  /*15280*/  FMNMX.FTZ R13, R42, R13, !PT ;  /* 0x0000000d2a0d7209 */ /* 0x001fc80007810000 */
[----:B-1----:R-:W-:Y:S01]  /*15290*/  FMNMX.FTZ R13, R27, R13, !PT ;  /* 0x0000000d1b0d7209 */ /* 0x002fe20007810000 */
[----:B------:R-:W0:Y:S03]  /*152a0*/  MUFU.TANH R54, R54 ;  /* 0x0000003600367308 */ /* 0x000e260000002400 */
[----:B------:R-:W-:-:S04]  /*152b0*/  FMNMX.FTZ R13, R11, R13, !PT ;  /* 0x0000000d0b0d7209 */ /* 0x000fc80007810000 */
[----:B----4-:R-:W-:Y:S01]  /*152c0*/  FMNMX.FTZ R13, R46, R13, !PT ;  /* 0x0000000d2e0d7209 */ /* 0x010fe20007810000 */
[----:B------:R-:W1:Y:S03]  /*152d0*/  MUFU.TANH R55, R55 ;  /* 0x0000003700377308 */ /* 0x000e660000002400 */
[----:B-----5:R-:W-:-:S04]  /*152e0*/  FMNMX.FTZ R13, R47, R13, !PT ;  /* 0x0000000d2f0d7209 */ /* 0x020fc80007810000 */
[----:B------:R-:W-:Y:S01]  /*152f0*/  FMNMX.FTZ R13, R50, R13, !PT ;  /* 0x0000000d320d7209 */ /* 0x000fe20007810000 */
[----:B------:R-:W4:Y:S03]  /*15300*/  MUFU.TANH R58, R58 ;  /* 0x0000003a003a7308 */ /* 0x000f260000002400 */
[----:B---3--:R-:W-:-:S04]  /*15310*/  FMNMX.FTZ R13, R51, R13, !PT ;  /* 0x0000000d330d7209 */ /* 0x008fc80007810000 */
[----:B0-----:R-:W-:Y:S01]  /*15320*/  FMNMX.FTZ R13, R54, R13, !PT ;  /* 0x0000000d360d7209 */ /* 0x001fe20007810000 */
[----:B------:R-:W0:Y:S03]  /*15330*/  MUFU.TANH R59, R59 ;  /* 0x0000003b003b7308 */ /* 0x000e260000002400 */
[----:B-1----:R-:W-:-:S05]  /*15340*/  FMNMX.FTZ R13, R55, R13, !PT ;  /* 0x0000000d370d7209 */ /* 0x002fca0007810000 */
[----:B------:R-:W1:Y:S01]  /*15350*/  MUFU.TANH R62, R62 ;  /* 0x0000003e003e7308 */ /* 0x000e620000002400 */
[----:B----4-:R-:W-:-:S07]  /*15360*/  FMNMX.FTZ R13, R58, R13, !PT ;  /* 0x0000000d3a0d7209 */ /* 0x010fce0007810000 */
[----:B------:R-:W3:Y:S01]  /*15370*/  MUFU.TANH R63, R63 ;  /* 0x0000003f003f7308 */ /* 0x000ee20000002400 */
[----:B0-----:R-:W-:-:S07]  /*15380*/  FMNMX.FTZ R13, R59, R13, !PT ;  /* 0x0000000d3b0d7209 */ /* 0x001fce0007810000 */
[----:B------:R-:W0:Y:S01]  /*15390*/  MUFU.TANH R66, R66 ;  /* 0x0000004200427308 */ /* 0x000e220000002400 */
[----:B-1----:R-:W-:-:S07]  /*153a0*/  FMNMX.FTZ R13, R62, R13, !PT ;  /* 0x0000000d3e0d7209 */ /* 0x002fce0007810000 */
[----:B------:R-:W1:Y:S01]  /*153b0*/  MUFU.TANH R67, R67 ;  /* 0x0000004300437308 */ /* 0x000e620000002400 */
[----:B---3--:R-:W-:-:S07]  /*153c0*/  FMNMX.FTZ R13, R63, R13, !PT ;  /* 0x0000000d3f0d7209 */ /* 0x008fce0007810000 */
        /* <DEDUP_REMOVED lines=12> */
[----:B------:R-:W3:Y:S08]  /*15490*/  MUFU.EX2 R26, R30 ;  /* 0x0000001e001a7308 */ /* 0x000ef00000000800 */
[----:B------:R-:W4:Y:S01]  /*154a0*/  MUFU.TANH R79, R79 ;  /* 0x0000004f004f7308 */ /* 0x000f220000002400 */
[----:B0-----:R-:W-:-:S07]  /*154b0*/  FMNMX.FTZ R13, R77, R13, !PT ;  /* 0x0000000d4d0d7209 */ /* 0x001fce0007810000 */
[----:B------:R-:W0:Y:S01]  /*154c0*/  MUFU.EX2 R20, R20 ;  /* 0x0000001400147308 */ /* 0x000e220000000800 */
[----:B-1----:R-:W-:Y:S01]  /*154d0*/  FMNMX.FTZ R13, R78, R13, !PT ;  /* 0x0000000d4e0d7209 */ /* 0x002fe20007810000 */
[----:B---3--:R-:W-:-:S03]  /*154e0*/  FADD.FTZ R4, R26, R4 ;  /* 0x000000041a047221 */ /* 0x008fc60000010000 */
[----:B----4-:R-:W-:Y:S01]  /*154f0*/  FMNMX.FTZ R13, R79, R13, !PT ;  /* 0x0000000d4f0d7209 */ /* 0x010fe20007810000 */
[C---:B0-----:R-:W-:Y:S01]  /*15500*/  FADD.FTZ R4, R20.reuse, R4 ;  /* 0x0000000414047221 */ /* 0x041fe20000010000 */
[----:B------:R-:W-:-:S03]  /*15510*/  F2FP.BF16.F32.PACK_AB R26, R20, R26 ;  /* 0x0000001a141a723e */ /* 0x000fc600000010ff */
[----:B------:R-:W0:Y:S02]  /*15520*/  SHFL.BFLY PT, R20, R13, 0x2, 0x1f ;  /* 0x0c401f000d147f89 */ /* 0x000e2400000e0000 */
[----:B0-----:R-:W-:-:S05]  /*15530*/  FMNMX.FTZ R13, R13, R20, !PT ;  /* 0x000000140d0d7209 */ /* 0x001fca0007810000 */
[----:B------:R-:W0:Y:S01]  /*15540*/  SHFL.BFLY PT, R20, R13, 0x1, 0x1f ;  /* 0x0c201f000d147f89 */ /* 0x000e2200000e0000 */
[----:B------:R-:W-:-:S05]  /*15550*/  IMAD.MOV.U32 R31, RZ, RZ, 0x40000040 ;  /* 0x40000040ff1f7424 */ /* 0x000fca00078e00ff */
[----:B------:R-:W-:Y:S02]  /*15560*/  R2UR UR9, R31 ;  /* 0x000000001f0972ca */ /* 0x000fe400000e0000 */
[----:B0-----:R-:W-:-:S05]  /*15570*/  FMNMX.FTZ R13, R13, R20, !PT ;  /* 0x000000140d0d7209 */ /* 0x001fca0007810000 */
[----:B------:R-:W-:-:S04]  /*15580*/  FMUL.FTZ R30, R13, UR41 ;  /* 0x000000290d1e7c20 */ /* 0x000fc80008410000 */
        /* <DEDUP_REMOVED lines=32> */
[----:B--2---:R-:W-:-:S04]  /*15790*/  LOP3.LUT R30, R87, 0x10000, RZ, 0xfc, !PT ;  /* 0x00010000571e7812 */ /* 0x004fc800078efcff */
[----:B------:R-:W-:Y:S01]  /*157a0*/  R2UR UR8, R30 ;  /* 0x000000001e0872ca */ /* 0x000fe200000e0000 */
[----:B------:R-:W-:-:S12]  /*157b0*/  WARPGROUP.ARRIVE ;  /* 0x00000000000079c5 */ /* 0x000fd80000000000 */
[----:B------:R-:W-:Y:S01]  /*157c0*/  HGMMA.64x96x16.F32.BF16 R88, gdesc[UR8].tnspB, R88, gsb0 ;  /* 0x41600000085879f0 */ /* 0x000fe20008001858 */
[----:B------:R-:W-:Y:S02]  /*157d0*/  VIADD R38, R30, 0x2 ;  /* 0x000000021e267836 */ /* 0x000fe40000000000 */
[----:B------:R-:W-:-:S03]  /*157e0*/  IMAD.MOV.U32 R39, RZ, RZ, 0x40000040 ;  /* 0x40000040ff277424 */ /* 0x000fc600078e00ff */
[----:B------:R-:W-:Y:S02]  /*157f0*/  R2UR UR12, R38 ;  /* 0x00000000260c72ca */ /* 0x000fe400000e0000 */
[----:B------:R-:W-:Y:S01]  /*15800*/  R2UR UR13, R39 ;  /* 0x00000000270d72ca */ /* 0x000fe200000e0000 */
[----:B------:R-:W-:Y:S02]  /*15810*/  VIADD R38, R30, 0x4 ;  /* 0x000000041e267836 */ /* 0x000fe40000000000 */
[----:B------:R-:W-:Y:S01]  /*15820*/  IMAD.MOV.U32 R39, RZ, RZ, 0x40000040 ;  /* 0x40000040ff277424 */ /* 0x000fe200078e00ff */
[----:B------:R-:W-:Y:S02]  /*15830*/  WARPGROUP.DEPBAR.LE gsb0, 0x0 ;  /* 0x00008000000079c5 */ /* 0x000fe40000010000 */
[----:B------:R-:W-:-:S07]  /*15840*/  WARPGROUP.ARRIVE ;  /* 0x00000000000079c5 */ /* 0x000fce0000000000 */
[----:B------:R-:W-:Y:S01]  /*15850*/  HGMMA.64x96x16.F32.BF16 R88, gdesc[UR12].tnspB, R88, gsb0 ;  /* 0x416000000c5879f0 */ /* 0x000fe20008001858 */
[----:B------:R-:W-:Y:S02]  /*15860*/  R2UR UR16, R38 ;  /* 0x00000000261072ca */ /* 0x000fe400000e0000 */
[----:B------:R-:W-:Y:S01]  /*15870*/  R2UR UR17, R39 ;  /* 0x00000000271172ca */ /* 0x000fe200000e0000 */
[----:B------:R-:W-:Y:S02]  /*15880*/  VIADD R38, R30, 0x6 ;  /* 0x000000061e267836 */ /* 0x000fe40000000000 */
[----:B------:R-:W-:-:S03]  /*15890*/  IMAD.MOV.U32 R39, RZ, RZ, 0x40000040 ;  /* 0x40000040ff277424 */ /* 0x000fc600078e00ff */
[----:B------:R-:W-:Y:S01]  /*158a0*/  R2UR UR20, R38 ;  /* 0x00000000261472ca */ /* 0x000fe200000e0000 */
[----:B------:R-:W-:Y:S02]  /*158b0*/  WARPGROUP.DEPBAR.LE gsb0, 0x0 ;  /* 0x00008000000079c5 */ /* 0x000fe40000010000 */
[----:B------:R-:W-:-:S06]  /*158c0*/  WARPGROUP.ARRIVE ;  /* 0x00000000000079c5 */ /* 0x000fcc0000000000 */
[----:B------:R-:W-:Y:S01]  /*158d0*/  HGMMA.64x96x16.F32.BF16 R88, gdesc[UR16].tnspB, R88, gsb0 ;  /* 0x41600000105879f0 */ /* 0x000fe20008001858 */
[----:B------:R-:W-:Y:S01]  /*158e0*/  R2UR UR21, R39 ;  /* 0x00000000271572ca */ /* 0x000fe200000e0000 */
[----:B------:R-:W-:Y:S02]  /*158f0*/  VIADD R38, R30, 0x600 ;  /* 0x000006001e267836 */ /* 0x000fe40000000000 */
[----:B------:R-:W-:-:S03]  /*15900*/  IMAD.MOV.U32 R39, RZ, RZ, 0x40000040 ;  /* 0x40000040ff277424 */ /* 0x000fc600078e00ff */
[----:B------:R-:W-:Y:S02]  /*15910*/  R2UR UR24, R38 ;  /* 0x00000000261872ca */ /* 0x000fe400000e0000 */
[----:B------:R-:W-:Y:S01]  /*15920*/  R2UR UR25, R39 ;  /* 0x00000000271972ca */ /* 0x000fe200000e0000 */
[----:B------:R-:W-:Y:S02]  /*15930*/  WARPGROUP.DEPBAR.LE gsb0, 0x0 ;  /* 0x00008000000079c5 */ /* 0x000fe40000010000 */
[----:B------:R-:W-:-:S06]  /*15940*/  WARPGROUP.ARRIVE ;  /* 0x00000000000079c5 */ /* 0x000fcc0000000000 */
[----:B------:R-:W-:Y:S01]  /*15950*/  HGMMA.64x96x16.F32.BF16 R88, gdesc[UR20].tnspB, R88, gsb0 ;  /* 0x41600000145879f0 */ /* 0x000fe20008001858 */
        /* <DEDUP_REMOVED lines=18> */
[----:B------:R-:W2:Y:S01]  /*15a80*/  LDL R30, [R1+0x20] ;  /* 0x00002000011e7983 */ /* 0x000ea20000100800 */
[----:B------:R-:W-:Y:S02]  /*15a90*/  WARPGROUP.DEPBAR.LE gsb0, 0x0 ;  /* 0x00008000000079c5 */ /* 0x000fe40000010000 */
[----:B------:R-:W-:-:S06]  /*15aa0*/  WARPGROUP.ARRIVE ;  /* 0x00000000000079c5 */ /* 0x000fcc0000000000 */
[----:B------:R-:W-:Y:S03]  /*15ab0*/  HGMMA.64x96x16.F32.BF16 R88, gdesc[UR32].tnspB, R88, gsb0 ;  /* 0x41600000205879f0 */ /* 0x000fe60008001858 */
[----:B------:R-:W0:Y:S01]  /*15ac0*/  S2R R87, SR_TID.X ;  /* 0x0000000000577919 */ /* 0x000e220000002100 */
[----:B------:R-:W-:-:S04]  /*15ad0*/  FADD.FTZ R5, -R13, R5 ;  /* 0x000000050d057221 */ /* 0x000fc80000010100 */
[----:B------:R-:W-:Y:S01]  /*15ae0*/  FMUL.FTZ R5, R5, UR41 ;  /* 0x0000002905057c20 */ /* 0x000fe20008410000 */
[----:B------:R-:W-:Y:S02]  /*15af0*/  WARPGROUP.DEPBAR.LE gsb0, 0x0 ;  /* 0x00008000000079c5 */ /* 0x000fe40000010000 */
[----:B------:R-:W-:-:S06]  /*15b00*/  WARPGROUP.ARRIVE ;  /* 0x00000000000079c5 */ /* 0x000fcc0000000000 */
[----:B------:R-:W-:Y:S01]  /*15b10*/  HGMMA.64x96x16.F32.BF16 R88, gdesc[UR44].tnspB, R88, gsb0 ;  /* 0x416000002c5879f0 */ /* 0x000fe20008001858 */
[----:B0-----:R-:W-:Y:S02]  /*15b20*/  SHF.R.U32.HI R27, RZ, 0x7, R87 ;  /* 0x00000007ff1b7819 */ /* 0x001fe40000011657 */
[----:B------:R-:W-:-:S03]  /*15b30*/  ISETP.GE.U32.AND P2, PT, R87, 0x180, PT ;  /* 0x000001805700780c */ /* 0x000fc60003f46070 */
[----:B------:R-:W-:Y:S01]  /*15b40*/  VIADD R27, R27, 0x9 ;  /* 0x000000091b1b7836 */ /* 0x000fe20000000000 */
[----:B------:R-:W-:Y:S04]  /*15b50*/  MUFU.EX2 R5, R5 ;  /* 0x0000000500057308 */ /* 0x000fe80000000800 */
[----:B------:R-:W-:-:S04]  /*15b60*/  SEL R27, R27, 0x9, !P2 ;  /* 0x000000091b1b7807 */ /* 0x000fc80005000000 */
[----:B------:R-:W0:Y:S08]  /*15b70*/  MUFU.EX2 R25, R25 ;  /* 0x0000001900197308 */ /* 0x000e300000000800 */
[----:B------:R-:W1:Y:S08]  /*15b80*/  MUFU.EX2 R84, R84 ;  /* 0x0000005400547308 */ /* 0x000e700000000800 */
[----:B------:R-:W-:Y:S08]  /*15b90*/  MUFU.EX2 R85, R85 ;  /* 0x0000005500557308 */ /* 0x000ff00000000800 */
[----:B------:R-:W-:Y:S01]  /*15ba0*/  MUFU.EX2 R86, R86 ;  /* 0x0000005600567308 */ /* 0x000fe20000000800 */
[----:B------:R-:W-:-:S07]  /*15bb0*/  @!P1 IMAD R10, R10, 0x8, R2 ;  /* 0x000000080a0a9824 */ /* 0x000fce00078e0202 */
[----:B------:R-:W3:Y:S01]  /*15bc0*/  MUFU.EX2 R21, R21 ;  /* 0x0000001500157308 */ /* 0x000ee20000000800 */
[----:B------:R-:W-:-:S07]  /*15bd0*/  @!P1 VIADD R10, R10, 0x2d860 ;  /* 0x0002d8600a0a9836 */ /* 0x000fce0000000000 */
[----:B------:R-:W4:Y:S01]  /*15be0*/  MUFU.EX2 R14, R14 ;  /* 0x0000000e000e7308 */ /* 0x000f220000000800 */
[----:B0-----:R-:W-:Y:S01]  /*15bf0*/  FFMA.FTZ R3, R5, R3, R25 ;  /* 0x0000000305037223 */ /* 0x001fe20000010019 */
[----:B------:R-:W-:Y:S02]  /*15c00*/  @!P1 PRMT R10, RZ, 0x654, R10 ;  /* 0x00000654ff0a9816 */ /* 0x000fe4000000000a */
[----:B-1----:R-:W-:Y:S01]  /*15c10*/  F2FP.BF16.F32.PACK_AB R25, R84, R25 ;  /* 0x000000195419723e */ /* 0x002fe200000010ff */
[----:B---3--:R-:W-:Y:S01]  /*15c20*/  FADD.FTZ R4, R21, R4 ;  /* 0x0000000415047221 */ /* 0x008fe20000010000 */
[----:B------:R-:W-:Y:S02]  /*15c30*/  WARPGROUP.DEPBAR.LE gsb0, 0x0 ;  /* 0x00008000000079c5 */ /* 0x000fe40000010000 */
[----:B------:R0:W-:Y:S06]  /*15c40*/  BAR.ARV R27, 0x100 ;  /* 0x0004001b0000751d */ /* 0x0001ec0000002000 */
[----:B0-----:R-:W-:-:S04]  /*15c50*/  @!P1 IMAD R27, R16, 0x8, R2 ;  /* 0x00000008101b9824 */ /* 0x001fc800078e0202 */
[----:B------:R-:W-:-:S05]  /*15c60*/  @!P1 VIADD R27, R27, 0x2d840 ;  /* 0x0002d8401b1b9836 */ /* 0x000fca0000000000 */
[----:B------:R-:W-:-:S04]  /*15c70*/  @!P1 PRMT R27, RZ, 0x654, R27 ;  /* 0x00000654ff1b9816 */ /* 0x000fc8000000001b */
[----:B------:R0:W-:Y:S02]  /*15c80*/  @!P1 SYNCS.ARRIVE.TRANS64.RED.A1T0 RZ, [R27+URZ], RZ ;  /* 0x000000ff1bff99a7 */ /* 0x0001e4000810043f */
[----:B0-----:R-:W-:Y:S01]  /*15c90*/  F2FP.BF16.F32.PACK_AB R27, R86, R85 ;  /* 0x00000055561b723e */ /* 0x001fe200000010ff */
[----:B------:R0:W-:Y:S04]  /*15ca0*/  @!P1 SYNCS.ARRIVE.TRANS64.RED.A1T0 RZ, [R10+URZ], RZ ;  /* 0x000000ff0aff99a7 */ /* 0x0001e8000810043f */
[----:B------:R4:W-:Y:S02]  /*15cb0*/  STSM.16.M88.4 [R140+0x21800], R24 ;  /* 0x021800188c007844 */ /* 0x0009e40000000200 */
[C---:B----4-:R-:W-:Y:S02]  /*15cc0*/  F2FP.BF16.F32.PACK_AB R24, R14.reuse, R21 ;  /* 0x000000150e18723e */ /* 0x050fe400000010ff */
[----:B------:R-:W3:Y:S01]  /*15cd0*/  LDL R21, [R1+0x24] ;  /* 0x0000240001157983 */ /* 0x000ee20000100800 */
[----:B------:R-:W1:Y:S08]  /*15ce0*/  MUFU.EX2 R15, R15 ;  /* 0x0000000f000f7308 */ /* 0x000e700000000800 */
[----:B------:R-:W-:Y:S08]  /*15cf0*/  MUFU.EX2 R26, R28 ;  /* 0x0000001c001a7308 */ /* 0x000ff00000000800 */
[----:B------:R-:W-:Y:S08]  /*15d00*/  MUFU.EX2 R80, R80 ;  /* 0x0000005000507308 */ /* 0x000ff00000000800 */
[----:B------:R-:W4:Y:S08]  /*15d10*/  MUFU.EX2 R81, R81 ;  /* 0x0000005100517308 */ /* 0x000f300000000800 */
[----:B------:R-:W-:Y:S08]  /*15d20*/  MUFU.EX2 R82, R82 ;  /* 0x0000005200527308 */ /* 0x000ff00000000800 */
[----:B------:R-:W5:Y:S01]  /*15d30*/  MUFU.EX2 R83, R83 ;  /* 0x0000005300537308 */ /* 0x000f620000000800 */
[----:B------:R-:W-:-:S04]  /*15d40*/  FADD.FTZ R4, R14, R4 ;  /* 0x000000040e047221 */ /* 0x000fc80000010000 */
[----:B-1----:R-:W-:Y:S01]  /*15d50*/  FADD.FTZ R4, R15, R4 ;  /* 0x000000040f047221 */ /* 0x002fe20000010000 */
[----:B------:R-:W-:Y:S01]  /*15d60*/  FADD.FTZ R3, R84, R3 ;  /* 0x0000000354037221 */ /* 0x000fe20000010000 */
[----:B----4-:R-:W-:Y:S02]  /*15d70*/  F2FP.BF16.F32.PACK_AB R25, R81, R80 ;  /* 0x000000505119723e */ /* 0x010fe400000010ff */
[C---:B------:R-:W-:Y:S01]  /*15d80*/  FADD.FTZ R4, R26.reuse, R4 ;  /* 0x000000041a047221 */ /* 0x040fe20000010000 */
[----:B------:R-:W-:Y:S01]  /*15d90*/  F2FP.BF16.F32.PACK_AB R26, R26, R15 ;  /* 0x0000000f1a1a723e */ /* 0x000fe200000010ff */
[----:B------:R-:W-:Y:S01]  /*15da0*/  FADD.FTZ R3, R85, R3 ;  /* 0x0000000355037221 */ /* 0x000fe20000010000 */
[----:B-----5:R-:W-:-:S03]  /*15db0*/  F2FP.BF16.F32.PACK_AB R27, R83, R82 ;  /* 0x00000052531b723e */ /* 0x020fc600000010ff */
[----:B------:R-:W-:Y:S02]  /*15dc0*/  FADD.FTZ R3, R86, R3 ;  /* 0x0000000356037221 */ /* 0x000fe40000010000 */
[----:B--2---:R1:W-:Y:S01]  /*15dd0*/  STSM.16.M88.4 [R30], R24 ;  /* 0x000000181e007844 */ /* 0x0043e20000000200 */
[----:B------:R-:W-:Y:S01]  /*15de0*/  MUFU.EX2 R32, R32 ;  /* 0x0000002000207308 */ /* 0x000fe20000000800 */
[----:B------:R-:W-:-:S07]  /*15df0*/  FADD.FTZ R3, R80, R3 ;  /* 0x0000000350037221 */ /* 0x000fce0000010000 */
[----:B------:R-:W-:Y:S08]  /*15e00*/  MUFU.EX2 R20, R20 ;  /* 0x0000001400147308 */ /* 0x000ff00000000800 */
[----:B-1----:R-:W1:Y:S01]  /*15e10*/  MUFU.EX2 R24, R29 ;  /* 0x0000001d00187308 */ /* 0x002e620000000800 */
[----:B------:R-:W-:-:S07]  /*15e20*/  FADD.FTZ R3, R81, R3 ;  /* 0x0000000351037221 */ /* 0x000fce0000010000 */
[----:B------:R-:W2:Y:S01]  /*15e30*/  MUFU.EX2 R26, R33 ;  /* 0x00000021001a7308 */ /* 0x000ea20000000800 */
[----:B------:R-:W-:-:S07]  /*15e40*/  FADD.FTZ R3, R82, R3 ;  /* 0x0000000352037221 */ /* 0x000fce0000010000 */
[----:B------:R-:W4:Y:S01]  /*15e50*/  MUFU.EX2 R25, R35 ;  /* 0x0000002300197308 */ /* 0x000f220000000800 */
[----:B-1----:R-:W-:Y:S01]  /*15e60*/  FADD.FTZ R4, R24, R4 ;  /* 0x0000000418047221 */ /* 0x002fe20000010000 */
[----:B------:R-:W-:-:S06]  /*15e70*/  FADD.FTZ R3, R83, R3 ;  /* 0x0000000353037221 */ /* 0x000fcc0000010000 */
[----:B0-----:R-:W0:Y:S08]  /*15e80*/  MUFU.EX2 R10, R36 ;  /* 0x00000024000a7308 */ /* 0x001e300000000800 */
[----:B------:R-:W1:Y:S01]  /*15e90*/  MUFU.EX2 R27, R42 ;  /* 0x0000002a001b7308 */ /* 0x000e620000000800 */
[----:B------:R-:W-:Y:S01]  /*15ea0*/  FADD.FTZ R4, R32, R4 ;  /* 0x0000000420047221 */ /* 0x000fe20000010000 */
[----:B------:R-:W-:-:S06]  /*15eb0*/  FADD.FTZ R3, R20, R3 ;  /* 0x0000000314037221 */ /* 0x000fcc0000010000 */
[----:B------:R-:W5:Y:S08]  /*15ec0*/  MUFU.EX2 R28, R37 ;  /* 0x00000025001c7308 */ /* 0x000f700000000800 */
[----:B------:R-:W5:Y:S01]  /*15ed0*/  MUFU.EX2 R43, R43 ;  /* 0x0000002b002b7308 */ /* 0x000f620000000800 */
[----:B--2---:R-:W-:Y:S01]  /*15ee0*/  FADD.FTZ R4, R26, R4 ;  /* 0x000000041a047221 */ /* 0x004fe20000010000 */
[----:B----4-:R-:W-:-:S06]  /*15ef0*/  FADD.FTZ R3, R25, R3 ;  /* 0x0000000319037221 */ /* 0x010fcc0000010000 */
[----:B------:R-:W2:Y:S08]  /*15f00*/  MUFU.EX2 R14, R40 ;  /* 0x00000028000e7308 */ /* 0x000eb00000000800 */
[----:B------:R-:W4:Y:S01]  /*15f10*/  MUFU.EX2 R11, R11 ;  /* 0x0000000b000b7308 */ /* 0x000f220000000800 */
[----:B0-----:R-:W-:Y:S01]  /*15f20*/  FADD.FTZ R4, R10, R4 ;  /* 0x000000040a047221 */ /* 0x001fe20000010000 */
[----:B-1----:R-:W-:-:S06]  /*15f30*/  FADD.FTZ R3, R27, R3 ;  /* 0x000000031b037221 */ /* 0x002fcc0000010000 */
[----:B------:R-:W0:Y:S08]  /*15f40*/  MUFU.EX2 R30, R41 ;  /* 0x00000029001e7308 */ /* 0x000e300000000800 */
[----:B------:R-:W1:Y:S01]  /*15f50*/  MUFU.EX2 R29, R46 ;  /* 0x0000002e001d7308 */ /* 0x000e620000000800 */
[----:B-----5:R-:W-:Y:S01]  /*15f60*/  FADD.FTZ R4, R28, R4 ;  /* 0x000000041c047221 */ /* 0x020fe20000010000 */
[----:B------:R-:W-:-:S06]  /*15f70*/  FADD.FTZ R3, R43, R3 ;  /* 0x000000032b037221 */ /* 0x000fcc0000010000 */
        /* <DEDUP_REMOVED lines=9> */
[----:B-----5:R-:W-:-:S07]  /*16010*/  FADD.FTZ R4, R31, R4 ;  /* 0x000000041f047221 */ /* 0x020fce0000010000 */
[----:B------:R-:W5:Y:S08]  /*16020*/  MUFU.EX2 R48, R48 ;  /* 0x0000003000307308 */ /* 0x000f700000000800 */
[----:B------:R-:W3:Y:S01]  /*16030*/  MUFU.EX2 R54, R54 ;  /* 0x0000003600367308 */ /* 0x000ee20000000800 */
        /* <DEDUP_REMOVED lines=9> */
[----:B---3--:R-:W-:-:S06]  /*160d0*/  FADD.FTZ R4, R54, R4 ;  /* 0x0000000436047221 */ /* 0x008fcc0000010000 */
[----:B------:R-:W3:Y:S08]  /*160e0*/  MUFU.EX2 R53, R53 ;  /* 0x0000003500357308 */ /* 0x000ef00000000800 */
        /* <DEDUP_REMOVED lines=9> */
[----:B---3--:R-:W-:Y:S01]  /*16180*/  FADD.FTZ R3, R53, R3 ;  /* 0x0000000335037221 */ /* 0x008fe20000010000 */
[----:B-----5:R-:W-:-:S06]  /*16190*/  FADD.FTZ R4, R59, R4 ;  /* 0x000000043b047221 */ /* 0x020fcc0000010000 */
        /* <DEDUP_REMOVED lines=22> */
[----:B------:R-:W-:-:S07]  /*16300*/  F2FP.BF16.F32.PACK_AB R29, R29, R11 ;  /* 0x0000000b1d1d723e */ /* 0x000fce00000010ff */
[----:B------:R-:W1:Y:S08]  /*16310*/  MUFU.EX2 R72, R72 ;  /* 0x0000004800487308 */ /* 0x000e700000000800 */
[----:B------:R-:W-:Y:S08]  /*16320*/  MUFU.EX2 R73, R73 ;  /* 0x0000004900497308 */ /* 0x000ff00000000800 */
[----:B------:R-:W-:Y:S08]  /*16330*/  MUFU.EX2 R76, R76 ;  /* 0x0000004c004c7308 */ /* 0x000ff00000000800 */
[----:B------:R-:W1:Y:S08]  /*16340*/  MUFU.EX2 R77, R77 ;  /* 0x0000004d004d7308 */ /* 0x000e700000000800 */
[----:B------:R-:W-:Y:S08]  /*16350*/  MUFU.EX2 R78, R78 ;  /* 0x0000004e004e7308 */ /* 0x000ff00000000800 */
[----:B------:R-:W1:Y:S01]  /*16360*/  MUFU.EX2 R79, R79 ;  /* 0x0000004f004f7308 */ /* 0x000e620000000800 */
[----:B---3--:R-:W-:Y:S01]  /*16370*/  FADD.FTZ R3, R65, R3 ;  /* 0x0000000341037221 */ /* 0x008fe20000010000 */
[----:B-----5:R-:W-:Y:S01]  /*16380*/  FADD.FTZ R11, R71, R4 ;  /* 0x00000004470b7221 */ /* 0x020fe20000010000 */
[----:B------:R-:W-:-:S02]  /*16390*/  F2FP.BF16.F32.PACK_AB R24, R32, R24 ;  /* 0x000000182018723e */ /* 0x000fc400000010ff */
[----:B------:R-:W-:Y:S02]  /*163a0*/  F2FP.BF16.F32.PACK_AB R25, R25, R20 ;  /* 0x000000141919723e */ /* 0x000fe400000010ff */
[----:B------:R-:W-:Y:S02]  /*163b0*/  F2FP.BF16.F32.PACK_AB R26, R10, R26 ;  /* 0x0000001a0a1a723e */ /* 0x000fe400000010ff */
[----:B------:R-:W-:Y:S02]  /*163c0*/  F2FP.BF16.F32.PACK_AB R27, R43, R27 ;  /* 0x0000001b2b1b723e */ /* 0x000fe400000010ff */
[----:B------:R-:W-:Y:S02]  /*163d0*/  F2FP.BF16.F32.PACK_AB R28, R14, R28 ;  /* 0x0000001c0e1c723e */ /* 0x000fe400000010ff */
[----:B------:R-:W-:Y:S02]  /*163e0*/  F2FP.BF16.F32.PACK_AB R30, R44, R30 ;  /* 0x0000001e2c1e723e */ /* 0x000fe400000010ff */
[----:B------:R-:W-:Y:S01]  /*163f0*/  F2FP.BF16.F32.PACK_AB R31, R50, R31 ;  /* 0x0000001f321f723e */ /* 0x000fe200000010ff */
[----:B--2---:R-:W-:Y:S01]  /*16400*/  FADD.FTZ R3, R68, R3 ;  /* 0x0000000344037221 */ /* 0x004fe20000010000 */
[----:B----4-:R-:W-:Y:S01]  /*16410*/  FADD.FTZ R4, R74, R11 ;  /* 0x0000000b4a047221 */ /* 0x010fe20000010000 */
[----:B------:R2:W-:Y:S01]  /*16420*/  STSM.16.M88.4 [R142], R24 ;  /* 0x000000188e007844 */ /* 0x0005e20000000200 */
[----:B------:R-:W-:-:S02]  /*16430*/  F2FP.BF16.F32.PACK_AB R36, R48, R36 ;  /* 0x000000243024723e */ /* 0x000fc400000010ff */
[----:B------:R-:W-:Y:S01]  /*16440*/  F2FP.BF16.F32.PACK_AB R37, R54, R37 ;  /* 0x000000253625723e */ /* 0x000fe200000010ff */
[----:B------:R3:W-:Y:S01]  /*16450*/  STSM.16.M88.4 [R141], R28 ;  /* 0x0000001c8d007844 */ /* 0x0007e20000000200 */
[----:B------:R-:W-:Y:S02]  /*16460*/  F2FP.BF16.F32.PACK_AB R38, R52, R38 ;  /* 0x000000263426723e */ /* 0x000fe400000010ff */
[----:B------:R-:W-:Y:S01]  /*16470*/  F2FP.BF16.F32.PACK_AB R39, R58, R39 ;  /* 0x000000273a27723e */ /* 0x000fe200000010ff */
[----:B0-----:R-:W-:Y:S01]  /*16480*/  FADD.FTZ R3, R40, R3 ;  /* 0x0000000328037221 */ /* 0x001fe20000010000 */
[----:B-1----:R-:W-:Y:S01]  /*16490*/  FADD.FTZ R4, R41, R4 ;  /* 0x0000000429047221 */ /* 0x002fe20000010000 */
[----:B------:R-:W-:Y:S02]  /*164a0*/  F2FP.BF16.F32.PACK_AB R40, R72, R40 ;  /* 0x000000284828723e */ /* 0x000fe400000010ff */
[----:B------:R-:W-:Y:S02]  /*164b0*/  F2FP.BF16.F32.PACK_AB R41, R77, R41 ;  /* 0x000000294d29723e */ /* 0x000fe400000010ff */
[----:B------:R-:W-:-:S02]  /*164c0*/  F2FP.BF16.F32.PACK_AB R42, R76, R73 ;  /* 0x000000494c2a723e */ /* 0x000fc400000010ff */
[----:B--2---:R-:W-:Y:S02]  /*164d0*/  F2FP.BF16.F32.PACK_AB R24, R56, R53 ;  /* 0x000000353818723e */ /* 0x004fe400000010ff */
[----:B------:R-:W-:Y:S02]  /*164e0*/  F2FP.BF16.F32.PACK_AB R25, R62, R59 ;  /* 0x0000003b3e19723e */ /* 0x000fe400000010ff */
[----:B------:R-:W-:Y:S02]  /*164f0*/  F2FP.BF16.F32.PACK_AB R26, R60, R57 ;  /* 0x000000393c1a723e */ /* 0x000fe400000010ff */
[----:B------:R-:W-:Y:S02]  /*16500*/  F2FP.BF16.F32.PACK_AB R27, R66, R63 ;  /* 0x0000003f421b723e */ /* 0x000fe400000010ff */
[----:B---3--:R-:W-:Y:S02]  /*16510*/  F2FP.BF16.F32.PACK_AB R28, R64, R61 ;  /* 0x0000003d401c723e */ /* 0x008fe400000010ff */
[----:B------:R-:W-:-:S02]  /*16520*/  F2FP.BF16.F32.PACK_AB R29, R70, R67 ;  /* 0x00000043461d723e */ /* 0x000fc400000010ff */
[----:B------:R-:W-:Y:S02]  /*16530*/  F2FP.BF16.F32.PACK_AB R30, R68, R65 ;  /* 0x00000041441e723e */ /* 0x000fe400000010ff */
[----:B------:R-:W-:Y:S02]  /*16540*/  F2FP.BF16.F32.PACK_AB R31, R74, R71 ;  /* 0x000000474a1f723e */ /* 0x000fe400000010ff */
[----:B------:R-:W-:Y:S01]  /*16550*/  F2FP.BF16.F32.PACK_AB R43, R79, R78 ;  /* 0x0000004e4f2b723e */ /* 0x000fe200000010ff */
[----:B------:R0:W-:Y:S04]  /*16560*/  STSM.16.M88.4 [R140+0x27800], R36 ;  /* 0x027800248c007844 */ /* 0x0001e80000000200 */
[----:B------:R0:W-:Y:S04]  /*16570*/  STSM.16.M88.4 [R21], R24 ;  /* 0x0000001815007844 */ /* 0x0001e80000000200 */
[----:B------:R0:W-:Y:S04]  /*16580*/  STSM.16.M88.4 [R142+0x6000], R28 ;  /* 0x0060001c8e007844 */ /* 0x0001e80000000200 */
[----:B------:R0:W-:Y:S01]  /*16590*/  STSM.16.M88.4 [R141+0x6000], R40 ;  /* 0x006000288d007844 */ /* 0x0001e20000000200 */
[----:B------:R-:W-:Y:S01]  /*165a0*/  @!PT LDS RZ, [RZ] ;  /* 0x00000000fffff984 */ /* 0x000fe20000000800 */
[----:B------:R-:W-:Y:S01]  /*165b0*/  @!PT LDS RZ, [RZ] ;  /* 0x00000000fffff984 */ /* 0x000fe20000000800 */
[----:B------:R-:W-:Y:S01]  /*165c0*/  @!PT LDS RZ, [RZ] ;  /* 0x00000000fffff984 */ /* 0x000fe20000000800 */
[----:B------:R-:W-:Y:S01]  /*165d0*/  @!PT LDS RZ, [RZ] ;  /* 0x00000000fffff984 */ /* 0x000fe20000000800 */
[----:B------:R1:W-:Y:S06]  /*165e0*/  MEMBAR.ALL.CTA ;  /* 0x0000000000007992 */ /* 0x0003ec0000008000 */
[----:B-1----:R-:W1:Y:S01]  /*165f0*/  FENCE.VIEW.ASYNC.S ;  /* 0x00000000000073c6 */ /* 0x002e620000000000 */
[----:B------:R-:W-:Y:S01]  /*16600*/  ISETP.GT.AND P2, PT, R0, R155, PT ;  /* 0x0000009b0000720c */ /* 0x000fe20003f44270 */
[----:B------:R-:W-:Y:S01]  /*16610*/  FADD.FTZ R10, R72, R3 ;  /* 0x00000003480a7221 */ /* 0x000fe20000010000 */
[----:B------:R-:W-:-:S03]  /*16620*/  FADD.FTZ R3, R77, R4 ;  /* 0x000000044d037221 */ /* 0x000fc60000010000 */
[----:B------:R-:W-:Y:S01]  /*16630*/  FADD.FTZ R11, R73, R10 ;  /* 0x0000000a490b7221 */ /* 0x000fe20000010000 */
[----:B------:R-:W-:Y:S01]  /*16640*/  FADD.FTZ R78, R78, R3 ;  /* 0x000000034e4e7221 */ /* 0x000fe20000010000 */
[-C--:B------:R-:W-:Y:S01]  /*16650*/  FMUL.FTZ R90, R90, R5.reuse ;  /* 0x000000055a5a7220 */ /* 0x080fe20000410000 */
[-C--:B------:R-:W-:Y:S01]  /*16660*/  FMUL.FTZ R91, R91, R5.reuse ;  /* 0x000000055b5b7220 */ /* 0x080fe20000410000 */
        /* <DEDUP_REMOVED lines=48> */
[----:B------:R-:W-:-:S02]  /*16970*/  VIADD R0, R0, 0xffffffff ;  /* 0xffffffff00007836 */ /* 0x000fc40000000000 */
[----:B------:R-:W-:Y:S02]  /*16980*/  IMAD.MOV.U32 R14, RZ, RZ, R18 ;  /* 0x000000ffff0e7224 */ /* 0x000fe400078e0012 */
[----:B------:R-:W-:Y:S02]  /*16990*/  IMAD.MOV.U32 R10, RZ, RZ, R16 ;  /* 0x000000ffff0a7224 */ /* 0x000fe400078e0010 */
[----:B------:R-:W-:Y:S02]  /*169a0*/  IMAD.MOV.U32 R5, RZ, RZ, R13 ;  /* 0x000000ffff057224 */ /* 0x000fe400078e000d */
[----:B------:R-:W-:Y:S01]  /*169b0*/  IMAD.MOV.U32 R11, RZ, RZ, R12 ;  /* 0x000000ffff0b7224 */ /* 0x000fe200078e000c */
[----:B-1----:R-:W-:Y:S01]  /*169c0*/  NOP ;  /* 0x0000000000007918 */ /* 0x002fe20000000000 */
[----:B0-----:R-:W-:Y:S05]  /*169d0*/  @P2 BRA `(.L_x_1551) ;  /* 0xffffffd4001c2947 */ /* 0x001fea000383ffff */
.L_x_1541:
[----:B------:R-:W2:Y:S02]  /*169e0*/  LDL R5, [R1+0x44] ;  /* 0x0000440001057983 */ /* 0x000ea40000100800 */
[----:B--2---:R-:W-:-:S13]  /*169f0*/  ISETP.GE.AND P2, PT, R0, R5, PT ;  /* 0x000000050000720c */ /* 0x004fda0003f46270 */
[----:B------:R-:W-:Y:S05]  /*16a00*/  @!P2 BRA `(.L_x_1552) ;  /* 0x0000003c0004a947 */ /* 0x000fea0003800000 */
[----:B------:R-:W-:Y:S02]  /*16a10*/  IMAD.MOV.U32 R5, RZ, RZ, R13 ;  /* 0x000000ffff057224 */ /* 0x000fe400078e000d */
[----:B------:R-:W-:Y:S02]  /*16a20*/  IMAD.MOV.U32 R10, RZ, RZ, R12 ;  /* 0x000000ffff0a7224 */ /* 0x000fe400078e000c */
[----:B------:R-:W-:Y:S02]  /*16a30*/  IMAD.MOV.U32 R14, RZ, RZ, R18 ;  /* 0x000000ffff0e7224 */ /* 0x000fe400078e0012 */
[----:B------:R-:W-:-:S07]  /*16a40*/  IMAD.MOV.U32 R11, RZ, RZ, R16 ;  /* 0x000000ffff0b7224 */ /* 0x000fce00078e0010 */
.L_x_1570:
        /* <DEDUP_REMOVED lines=11> */
.L_x_1554:
[----:B------:R-:W-:Y:S01]  /*16b00*/  IMAD R12, R16, 0x8, R2 ;  /* 0x00000008100c7824 */ /* 0x000fe200078e0202 */
[----:B------:R-:W-:-:S04]  /*16b10*/  SHF.L.U32 R13, R18, 0x1f, RZ ;  /* 0x0000001f120d7819 */ /* 0x000fc800000006ff */
[----:B------:R0:W1:Y:S01]  /*16b20*/  SYNCS.PHASECHK.TRANS64.TRYWAIT P3, [R12+URZ+0x2d830], R13 ;  /* 0x02d8300d0c0075a7 */ /* 0x000062000806017f */
[----:B------:R-:W-:Y:S05]  /*16b30*/  @!P0 BRA `(.L_x_1555) ;  /* 0x0000000000048947 */ /* 0x000fea0003800000 */
[----:B------:R-:W-:Y:S01]  /*16b40*/  BPT.TRAP 0x1 ;  /* 0x000000040000795c */ /* 0x000fe20000300000 */
.L_x_1555:
[----:B------:R-:W-:Y:S04]  /*16b50*/  BSSY B0, `(.L_x_1553) ;  /* 0x0000004000007945 */ /* 0x000fe80003800000 */
[----:B-1----:R-:W-:Y:S05]  /*16b60*/  @P3 BRA `(.L_x_1556) ;  /* 0x0000000000083947 */ /* 0x002fea0003800000 */
[----:B------:R-:W1:Y:S02]  /*16b70*/  SYNCS.PHASECHK.TRANS64.TRYWAIT P3, [R12+URZ+0x2d830], R13 ;  /* 0x02d8300d0c0075a7 */ /* 0x000e64000806017f */
[----:B-1----:R-:W-:Y:S05]  /*16b80*/  @!P3 BRA `(.L_x_1557) ;  /* 0x000001080094b947 */ /* 0x002fea0003800000 */
.L_x_1556:
[----:B------:R-:W-:Y:S05]  /*16b90*/  BSYNC B0 ;  /* 0x0000000000007941 */ /* 0x000fea0003800000 */
.L_x_1553:
        /* <DEDUP_REMOVED lines=61> */
.L_x_1559:
[----:B------:R-:W-:Y:S01]  /*16f70*/  SHF.L.U32 R12, R14, 0x1f, RZ ;  /* 0x0000001f0e0c7819 */ /* 0x000fe200000006ff */
[----:B------:R-:W-:-:S04]  /*16f80*/  IMAD R13, R11, 0x8, R2 ;  /* 0x000000080b0d7824 */ /* 0x000fc800078e0202 */
[----:B------:R0:W1:Y:S01]  /*16f90*/  SYNCS.PHASECHK.TRANS64.TRYWAIT P2, [R13+URZ+0x2d850], R12 ;  /* 0x02d8500c0d0075a7 */ /* 0x000062000804017f */
[----:B------:R-:W-:Y:S05]  /*16fa0*/  @!P0 BRA `(.L_x_1560) ;  /* 0x0000000000048947 */ /* 0x000fea0003800000 */
[----:B------:R-:W-:Y:S01]  /*16fb0*/  BPT.TRAP 0x1 ;  /* 0x000000040000795c */ /* 0x000fe20000300000 */
.L_x_1560:
[----:B-1----:R-:W-:Y:S05]  /*16fc0*/  @P2 BRA `(.L_x_1558) ;  /* 0x0000000000082947 */ /* 0x002fea0003800000 */
[----:B------:R-:W1:Y:S02]  /*16fd0*/  SYNCS.PHASECHK.TRANS64.TRYWAIT P2, [R13+URZ+0x2d850], R12 ;  /* 0x02d8500c0d0075a7 */ /* 0x000e64000804017f */
[----:B-1----:R-:W-:Y:S05]  /*16fe0*/  @!P2 BRA `(.L_x_1561) ;  /* 0x000001040090a947 */ /* 0x002fea0003800000 */
.L_x_1558:
[----:B------:R-:W2:Y:S01]  /*16ff0*/  LDL R143, [R1+0x18] ;  /* 0x00001800018f7983 */ /* 0x000ea20000100800 */
[----:B------:R-:W3:Y:S03]  /*17000*/  @P5 LDC R14, c[0x0][0x44c] ;  /* 0x00011300ff0e5b82 */ /* 0x000ee60000000800 */
[----:B------:R-:W2:Y:S05]  /*17010*/  LDL R20, [R1+0x40] ;  /* 0x0000400001147983 */ /* 0x000eaa0000100800 */
[----:B01----:R-:W0:Y:S01]  /*17020*/  @P5 LDC R13, c[0x0][0x450] ;  /* 0x00011400ff0d5b82 */ /* 0x003e220000000800 */
[----:B------:R-:W-:Y:S05]  /*17030*/  WARPSYNC.ALL ;  /* 0x0000000000007948 */ /* 0x000fea0003800000 */
[----:B--2---:R-:W-:-:S02]  /*17040*/  IMAD.IADD R12, R20, 0x1, R143 ;  /* 0x00000001140c7824 */ /* 0x004fc400078e028f */
[----:B------:R-:W2:Y:S01]  /*17050*/  LDL R143, [R1+0x3c] ;  /* 0x00003c00018f7983 */ /* 0x000ea20000100800 */
[----:B------:R-:W-:Y:S01]  /*17060*/  IMAD.MOV.U32 R15, RZ, RZ, -0x7fffffe0 ;  /* 0x80000020ff0f7424 */ /* 0x000fe200078e00ff */
[----:B------:R-:W-:Y:S01]  /*17070*/  WARPGROUP.ARRIVE ;  /* 0x00000000000079c5 */ /* 0x000fe20000000000 */
[----:B---3--:R-:W-:-:S05]  /*17080*/  @P5 IMAD.HI.U32 R14, R12, R14, RZ ;  /* 0x0000000e0c0e5227 */ /* 0x008fca00078e00ff */
[----:B------:R-:W1:Y:S01]  /*17090*/  S2R R144, SR_TID.X ;  /* 0x0000000000907919 */ /* 0x000e620000002100 */
[----:B------:R-:W-:Y:S01]  /*170a0*/  FMUL.FTZ R84, R84, UR48 ;  /* 0x0000003054547c20 */ /* 0x000fe20008410000 */
[C---:B------:R-:W-:Y:S01]  /*170b0*/  R2UR UR11, R15.reuse ;  /* 0x000000000f0b72ca */ /* 0x040fe200000e0000 */
[----:B------:R-:W-:Y:S01]  /*170c0*/  IMAD.MOV.U32 R21, RZ, RZ, -0x7fffffe0 ;  /* 0x80000020ff157424 */ /* 0x000fe200078e00ff */
[----:B0-----:R-:W-:Y:S01]  /*170d0*/  @P5 SHF.R.U32.HI R12, RZ, R13, R14 ;  /* 0x0000000dff0c5219 */ /* 0x001fe2000001160e */
[----:B------:R-:W-:Y:S01]  /*170e0*/  VIADD R13, R2, 0x400 ;  /* 0x00000400020d7836 */ /* 0x000fe20000000000 */
[----:B------:R-:W-:Y:S01]  /*170f0*/  R2UR UR47, R15 ;  /* 0x000000000f2f72ca */ /* 0x000fe200000e0000 */
[----:B------:R-:W-:Y:S01]  /*17100*/  IMAD.MOV.U32 R15, RZ, RZ, 0x40000040 ;  /* 0x40000040ff0f7424 */ /* 0x000fe200078e00ff */
[----:B------:R-:W-:Y:S01]  /*17110*/  R2UR UR15, R21 ;  /* 0x00000000150f72ca */ /* 0x000fe200000e0000 */
[----:B------:R-:W0:Y:S01]  /*17120*/  SHFL.IDX PT, R145, R12, RZ, 0x1c1f ;  /* 0x001c1fff0c917589 */ /* 0x000e2200000e0000 */
[----:B------:R-:W-:Y:S01]  /*17130*/  SHF.R.U32.HI R13, RZ, 0x4, R13 ;  /* 0x00000004ff0d7819 */ /* 0x000fe2000001160d */
[----:B------:R-:W-:Y:S01]  /*17140*/  FMUL.FTZ R85, R85, UR48 ;  /* 0x0000003055557c20 */ /* 0x000fe20008410000 */
[----:B------:R-:W-:Y:S01]  /*17150*/  R2UR UR9, R15 ;  /* 0x000000000f0972ca */ /* 0x000fe200000e0000 */
[----:B------:R-:W-:Y:S01]  /*17160*/  IMAD.MOV.U32 R15, RZ, RZ, 0x40000040 ;  /* 0x40000040ff0f7424 */ /* 0x000fe200078e00ff */
[----:B------:R-:W-:Y:S01]  /*17170*/  LOP3.LUT R13, R13, 0x3fff, RZ, 0xc0, !PT ;  /* 0x00003fff0d0d7812 */ /* 0x000fe200078ec0ff */
[----:B------:R-:W3:Y:S01]  /*17180*/  MUFU.TANH R84, R84 ;  /* 0x0000005400547308 */ /* 0x000ee20000002400 */
[----:B------:R-:W-:-:S02]  /*17190*/  R2UR UR19, R21 ;  /* 0x00000000151372ca */ /* 0x000fc400000e0000 */
[----:B------:R-:W-:Y:S02]  /*171a0*/  LOP3.LUT R13, R13, 0x2000000, RZ, 0xfc, !PT ;  /* 0x020000000d0d7812 */ /* 0x000fe400078efcff */
[C---:B------:R-:W-:Y:S02]  /*171b0*/  R2UR UR23, R21.reuse ;  /* 0x00000000151772ca */ /* 0x040fe400000e0000 */
[----:B------:R-:W-:Y:S01]  /*171c0*/  R2UR UR27, R21 ;  /* 0x00000000151b72ca */ /* 0x000fe200000e0000 */
[----:B------:R-:W-:Y:S01]  /*171d0*/  IMAD R14, R11, 0x600, R13 ;  /* 0x000006000b0e7824 */ /* 0x000fe200078e020d */
[C---:B------:R-:W-:Y:S01]  /*171e0*/  R2UR UR31, R21.reuse ;  /* 0x00000000151f72ca */ /* 0x040fe200000e0000 */
[----:B------:R-:W-:Y:S01]  /*171f0*/  FMUL.FTZ R13, R24, UR48 ;  /* 0x00000030180d7c20 */ /* 0x000fe20008410000 */
[----:B------:R-:W-:Y:S01]  /*17200*/  R2UR UR35, R21 ;  /* 0x00000000152372ca */ /* 0x000fe200000e0000 */
[C---:B------:R-:W-:Y:S01]  /*17210*/  VIADD R20, R14.reuse, 0x40 ;  /* 0x000000400e147836 */ /* 0x040fe20000000000 */
[----:B------:R-:W-:Y:S01]  /*17220*/  R2UR UR10, R14 ;  /* 0x000000000e0a72ca */ /* 0x000fe200000e0000 */
[----:B------:R-:W-:Y:S01]  /*17230*/  IMAD.MOV.U32 R21, RZ, RZ, 0x40000040 ;  /* 0x40000040ff157424 */ /* 0x000fe200078e00ff */
[----:B------:R-:W-:Y:S01]  /*17240*/  R2UR UR45, R15 ;  /* 0x000000000f2d72ca */ /* 0x000fe200000e0000 */
[----:B------:R-:W-:Y:S01]  /*17250*/  FMUL.FTZ R15, R25, UR48 ;  /* 0x00000030190f7c20 */ /* 0x000fe20008410000 */
[----:B------:R-:W-:Y:S01]  /*17260*/  R2UR UR14, R20 ;  /* 0x00000000140e72ca */ /* 0x000fe200000e0000 */
[----:B------:R-:W-:Y:S01]  /*17270*/  VIADD R20, R14, 0x80 ;  /* 0x000000800e147836 */ /* 0x000fe20000000000 */
[----:B------:R-:W-:Y:S01]  /*17280*/  R2UR UR13, R21 ;  /* 0x00000000150d72ca */ /* 0x000fe200000e0000 */
[----:B------:R-:W-:-:S02]  /*17290*/  IMAD.MOV.U32 R21, RZ, RZ, 0x40000040 ;  /* 0x40000040ff157424 */ /* 0x000fc400078e00ff */
[----:B------:R-:W-:Y:S01]  /*172a0*/  FMUL.FTZ R25, R29, UR48 ;  /* 0x000000301d197c20 */ /* 0x000fe20008410000 */
[----:B------:R-:W-:Y:S01]  /*172b0*/  FMUL.FTZ R29, R33, UR48 ;  /* 0x00000030211d7c20 */ /* 0x000fe20008410000 */
[----:B------:R-:W-:Y:S01]  /*172c0*/  R2UR UR18, R20 ;  /* 0x00000000141272ca */ /* 0x000fe200000e0000 */
[----:B------:R-:W-:Y:S01]  /*172d0*/  VIADD R20, R14, 0xc0 ;  /* 0x000000c00e147836 */ /* 0x000fe20000000000 */
[----:B------:R-:W-:Y:S01]  /*172e0*/  R2UR UR17, R21 ;  /* 0x00000000151172ca */ /* 0x000fe200000e0000 */
[----:B------:R-:W-:Y:S02]  /*172f0*/  IMAD.MOV.U32 R21, RZ, RZ, 0x40000040 ;  /* 0x40000040ff157424 */ /* 0x000fe400078e00ff */
[----:B------:R-:W-:Y:S01]  /*17300*/  FMUL.FTZ R33, R38, UR48 ;  /* 0x0000003026217c20 */ /* 0x000fe20008410000 */
        /* <DEDUP_REMOVED lines=10> */
[----:B------:R-:W-:Y:S01]  /*173b0*/  IMAD.MOV.U32 R21, RZ, RZ, 0x40000040 ;  /* 0x40000040ff157424 */ /* 0x000fe200078e00ff */
[----:B-1----:R-:W-:Y:S01]  /*173c0*/  ISETP.GE.U32.AND P2, PT, R144, 0x180, PT ;  /* 0x000001809000780c */ /* 0x002fe20003f46070 */
[----:B------:R-:W-:Y:S01]  /*173d0*/  FMUL.FTZ R54, R58, UR48 ;  /* 0x000000303a367c20 */ /* 0x000fe20008410000 */
[----:B------:R-:W-:Y:S01]  /*173e0*/  R2UR UR30, R20 ;  /* 0x00000000141e72ca */ /* 0x000fe200000e0000 */
[C---:B------:R-:W-:Y:S01]  /*173f0*/  VIADD R20, R14.reuse, 0x180 ;  /* 0x000001800e147836 */ /* 0x040fe20000000000 */
[----:B------:R-:W-:Y:S01]  /*17400*/  R2UR UR29, R21 ;  /* 0x00000000151d72ca */ /* 0x000fe200000e0000 */
[----:B------:R-:W-:-:S02]  /*17410*/  VIADD R14, R14, 0x1c0 ;  /* 0x000001c00e0e7836 */ /* 0x000fc40000000000 */
[----:B------:R-:W-:Y:S01]  /*17420*/  FMUL.FTZ R58, R62, UR48 ;  /* 0x000000303e3a7c20 */ /* 0x000fe20008410000 */
[----:B------:R-:W-:Y:S01]  /*17430*/  IMAD.MOV.U32 R21, RZ, RZ, 0x40000040 ;  /* 0x40000040ff157424 */ /* 0x000fe200078e00ff */
[----:B------:R-:W-:Y:S01]  /*17440*/  R2UR UR34, R20 ;  /* 0x00000000142272ca */ /* 0x000fe200000e0000 */
        /* <DEDUP_REMOVED lines=45> */
[----:B--2---:R-:W-:-:S02]  /*17720*/  LOP3.LUT R14, R143, 0x10000, RZ, 0xfc, !PT ;  /* 0x000100008f0e7812 */ /* 0x004fc400078efcff */
[----:B------:R-:W-:Y:S02]  /*17730*/  SHF.R.U32.HI R143, RZ, 0x7, R144 ;  /* 0x00000007ff8f7819 */ /* 0x000fe40000011690 */
[C---:B------:R-:W-:Y:S01]  /*17740*/  R2UR UR8, R14.reuse ;  /* 0x000000000e0872ca */ /* 0x040fe200000e0000 */
[----:B------:R-:W-:Y:S02]  /*17750*/  VIADD R20, R14, 0x2 ;  /* 0x000000020e147836 */ /* 0x000fe40000000000 */
[----:B------:R-:W-:-:S03]  /*17760*/  VIADD R50, R143, 0x9 ;  /* 0x000000098f327836 */ /* 0x000fc60000000000 */
[----:B------:R-:W-:Y:S01]  /*17770*/  R2UR UR12, R20 ;  /* 0x00000000140c72ca */ /* 0x000fe200000e0000 */
[----:B------:R-:W-:Y:S01]  /*17780*/  VIADD R20, R14, 0x4 ;  /* 0x000000040e147836 */ /* 0x000fe20000000000 */
[----:B------:R-:W-:-:S04]  /*17790*/  SEL R50, R50, 0x9, !P2 ;  /* 0x0000000932327807 */ /* 0x000fc80005000000 */
[----:B------:R-:W-:Y:S01]  /*177a0*/  R2UR UR16, R20 ;  /* 0x00000000141072ca */ /* 0x000fe200000e0000 */
[----:B------:R-:W-:Y:S01]  /*177b0*/  HGMMA.64x96x16.F32.BF16 R88, gdesc[UR8].tnspB, R88, gsb0 ;  /* 0x41600000085879f0 */ /* 0x000fe20008001858 */
[----:B------:R-:W-:-:S05]  /*177c0*/  VIADD R20, R14, 0x6 ;  /* 0x000000060e147836 */ /* 0x000fca0000000000 */
[----:B------:R-:W-:Y:S01]  /*177d0*/  R2UR UR20, R20 ;  /* 0x00000000141472ca */ /* 0x000fe200000e0000 */
[----:B------:R-:W-:-:S05]  /*177e0*/  VIADD R20, R14, 0x600 ;  /* 0x000006000e147836 */ /* 0x000fca0000000000 */
[----:B------:R-:W-:Y:S01]  /*177f0*/  R2UR UR24, R20 ;  /* 0x00000000141872ca */ /* 0x000fe200000e0000 */
[----:B------:R-:W-:-:S05]  /*17800*/  VIADD R20, R14, 0x602 ;  /* 0x000006020e147836 */ /* 0x000fca0000000000 */
[----:B------:R-:W-:Y:S01]  /*17810*/  R2UR UR28, R20 ;  /* 0x00000000141c72ca */ /* 0x000fe200000e0000 */
[C---:B------:R-:W-:Y:S02]  /*17820*/  VIADD R20, R14.reuse, 0x604 ;  /* 0x000006040e147836 */ /* 0x040fe40000000000 */
[----:B------:R-:W-:-:S03]  /*17830*/  VIADD R14, R14, 0x606 ;  /* 0x000006060e0e7836 */ /* 0x000fc60000000000 */
        /* <DEDUP_REMOVED lines=39> */
[----:B------:R-:W2:Y:S02]  /*17ab0*/  MUFU.TANH R14, R14 ;  /* 0x0000000e000e7308 */ /* 0x000ea40000002400 */
[----:B------:R-:W-:-:S04]  /*17ac0*/  IADD3 R143, -R22, 0x1, -R82 ;  /* 0x00000001168f7810 */ /* 0x000fc80007ffe952 */
[----:B------:R-:W-:Y:S02]  /*17ad0*/  IADD3 R143, -R138, R143, R139 ;  /* 0x0000008f8a8f7210 */ /* 0x000fe40007ffe18b */
[----:B------:R-:W1:Y:S03]  /*17ae0*/  MUFU.TANH R20, R20 ;  /* 0x0000001400147308 */ /* 0x000e660000002400 */
[C---:B------:R-:W-:Y:S02]  /*17af0*/  VIADD R144, R143.reuse, UR43 ;  /* 0x0000002b8f907c36 */ /* 0x040fe40008000000 */
[----:B------:R-:W-:-:S03]  /*17b00*/  VIADD R143, R143, UR52 ;  /* 0x000000348f8f7c36 */ /* 0x000fc60008000000 */
[----:B------:R-:W1:Y:S01]  /*17b10*/  MUFU.TANH R26, R26 ;  /* 0x0000001a001a7308 */ /* 0x000e620000002400 */
[C---:B0-----:R-:W-:Y:S02]  /*17b20*/  IMAD.IADD R87, R145.reuse, 0x1, R144 ;  /* 0x0000000191577824 */ /* 0x041fe400078e0290 */
[----:B------:R-:W-:-:S05]  /*17b30*/  IMAD.IADD R86, R145, 0x1, R143 ;  /* 0x0000000191567824 */ /* 0x000fca00078e028f */
[----:B------:R-:W0:Y:S08]  /*17b40*/  MUFU.TANH R27, R27 ;  /* 0x0000001b001b7308 */ /* 0x000e300000002400 */
[----:B------:R-:W0:Y:S01]  /*17b50*/  MUFU.TANH R31, R31 ;  /* 0x0000001f001f7308 */ /* 0x000e220000002400 */
[----:B------:R-:W-:Y:S02]  /*17b60*/  WARPGROUP.DEPBAR.LE gsb0, 0x0 ;  /* 0x00008000000079c5 */ /* 0x000fe40000010000 */
        /* <DEDUP_REMOVED lines=57> */
[----:B-1234-:R-:W-:Y:S05]  /*17f00*/  @!P4 BRA `(.L_x_1562) ;  /* 0x000000000058c947 */ /* 0x01efea0003800000 */
        /* <DEDUP_REMOVED lines=12> */
.L_x_1564:
[----:B------:R-:W-:-:S05]  /*17fd0*/  IMAD.U32 R155, RZ, RZ, UR5 ;  /* 0x00000005ff9b7e24 */ /* 0x000fca000f8e00ff */
[----:B------:R-:W-:-:S13]  /*17fe0*/  ISETP.NE.AND P2, PT, R155, 0x1, PT ;  /* 0x000000019b00780c */ /* 0x000fda0003f45270 */
[----:B0-----:R-:W0:Y:S02]  /*17ff0*/  @P2 LDC.64 R50, c[0x0][0x9e8] ;  /* 0x00027a00ff322b82 */ /* 0x001e240000000a00 */
[----:B0-----:R-:W-:-:S05]  /*18000*/  @P2 IMAD.HI.U32 R50, R145, R50, RZ ;  /* 0x0000003291322227 */ /* 0x001fca00078e00ff */
[----:B------:R-:W-:-:S07]  /*18010*/  @P2 SHF.R.U32.HI R145, RZ, R51, R50 ;  /* 0x00000033ff912219 */ /* 0x000fce0000011632 */
.L_x_1565:
[----:B------:R-:W-:Y:S05]  /*18020*/  BSYNC B0 ;  /* 0x0000000000007941 */ /* 0x000fea0003800000 */
.L_x_1563:
[----:B------:R-:W-:-:S04]  /*18030*/  IMAD R145, R145, R155, -R82 ;  /* 0x0000009b91917224 */ /* 0x000fc800078e0a52 */
[----:B------:R-:W-:-:S05]  /*18040*/  IMAD.IADD R145, R145, 0x1, -R22 ;  /* 0x0000000191917824 */ /* 0x000fca00078e0a16 */
[----:B------:R-:W-:Y:S02]  /*18050*/  VIMNMX R86, R86, R145, !PT ;  /* 0x0000009156567248 */ /* 0x000fe40007fe0100 */
[----:B------:R-:W-:-:S07]  /*18060*/  VIADDMNMX R87, R145, R155, R87, PT ;  /* 0x0000009b91577246 */ /* 0x000fce0003800157 */
.L_x_1562:
[----:B------:R-:W-:Y:S01]  /*18070*/  ISETP.GT.AND P3, PT, R0, -0x1, PT ;  /* 0xffffffff0000780c */ /* 0x000fe20003f64270 */
[----:B------:R-:W1:Y:S03]  /*18080*/  SHFL.IDX PT, R12, R12, 0x1, 0x1c1f ;  /* 0x003c1f000c0c7f89 */ /* 0x000e6600000e0000 */
[----:B------:R-:W-:-:S04]  /*18090*/  ISETP.GT.AND P2, PT, R86, RZ, P3 ;  /* 0x000000ff5600720c */ /* 0x000fc80001f44270 */
[----:B------:R-:W-:-:S04]  /*180a0*/  ISETP.LT.OR P2, PT, R87, 0x1, P2 ;  /* 0x000000015700780c */ /* 0x000fc80001741670 */
[----:B0-----:R-:W-:Y:S02]  /*180b0*/  FSEL R50, R13, -INF , !P2 ;  /* 0xff8000000d327808 */ /* 0x001fe40005000000 */
[----:B------:R-:W-:-:S04]  /*180c0*/  ISETP.GT.AND P2, PT, R86, 0x1, P3 ;  /* 0x000000015600780c */ /* 0x000fc80001f44270 */
[----:B------:R-:W-:-:S04]  /*180d0*/  ISETP.LT.OR P2, PT, R87, 0x2, P2 ;  /* 0x000000025700780c */ /* 0x000fc80001741670 */
[----:B------:R-:W-:Y:S02]  /*180e0*/  FSEL R15, R15, -INF , !P2 ;  /* 0xff8000000f0f7808 */ /* 0x000fe40005000000 */
[----:B------:R-:W-:Y:S01]  /*180f0*/  ISETP.GT.AND P2, PT, R86, 0x8, P3 ;  /* 0x000000085600780c */ /* 0x000fe20001f44270 */
[--C-:B-1----:R-:W-:Y:S02]  /*18100*/  IMAD.IADD R144, R144, 0x1, R12.reuse ;  /* 0x0000000190907824 */ /* 0x102fe400078e020c */
[----:B------:R-:W-:Y:S01]  /*18110*/  IMAD.IADD R143, R143, 0x1, R12 ;  /* 0x000000018f8f7824 */ /* 0x000fe200078e020c */
[----:B------:R-:W-:-:S04]  /*18120*/  ISETP.LT.OR P2, PT, R87, 0x9, P2 ;  /* 0x000000095700780c */ /* 0x000fc80001741670 */
[----:B------:R-:W-:Y:S02]  /*18130*/  FSEL R21, R21, -INF , !P2 ;  /* 0xff80000015157808 */ /* 0x000fe40005000000 */
[----:B------:R-:W-:-:S04]  /*18140*/  ISETP.GT.AND P2, PT, R86, 0x9, P3 ;  /* 0x000000095600780c */ /* 0x000fc80001f44270 */
        /* <DEDUP_REMOVED lines=85> */
[----:B------:R-:W-:Y:S01]  /*186a0*/  FSEL R85, R85, -INF , !P2 ;  /* 0xff80000055557808 */ /* 0x000fe20005000000 */
[----:B------:R-:W-:Y:S08]  /*186b0*/  @!P4 BRA `(.L_x_1566) ;  /* 0x000000000058c947 */ /* 0x000ff00003800000 */
        /* <DEDUP_REMOVED lines=12> */
.L_x_1568:
[----:B------:R-:W-:-:S05]  /*18780*/  IMAD.U32 R86, RZ, RZ, UR5 ;  /* 0x00000005ff567e24 */ /* 0x000fca000f8e00ff */
[----:B------:R-:W-:-:S13]  /*18790*/  ISETP.NE.AND P2, PT, R86, 0x1, PT ;  /* 0x000000015600780c */ /* 0x000fda0003f45270 */
[----:B------:R-:W0:Y:S02]  /*187a0*/  @P2 LDC.64 R12, c[0x0][0x9e8] ;  /* 0x00027a00ff0c2b82 */ /* 0x000e240000000a00 */
[----:B0-----:R-:W-:-:S05]  /*187b0*/  @P2 IMAD.HI.U32 R12, R51, R12, RZ ;  /* 0x0000000c330c2227 */ /* 0x001fca00078e00ff */
[----:B------:R-:W-:-:S07]  /*187c0*/  @P2 SHF.R.U32.HI R51, RZ, R13, R12 ;  /* 0x0000000dff332219 */ /* 0x000fce000001160c */
.L_x_1569:
[----:B------:R-:W-:Y:S05]  /*187d0*/  BSYNC B0 ;  /* 0x0000000000007941 */ /* 0x000fea0003800000 */
.L_x_1567:
[----:B------:R-:W-:-:S04]  /*187e0*/  IMAD R51, R51, R86, -R82 ;  /* 0x0000005633337224 */ /* 0x000fc800078e0a52 */
[----:B------:R-:W-:-:S05]  /*187f0*/  IMAD.IADD R51, R51, 0x1, -R22 ;  /* 0x0000000133337824 */ /* 0x000fca00078e0a16 */
[----:B------:R-:W-:Y:S02]  /*18800*/  VIMNMX R143, R143, R51, !PT ;  /* 0x000000338f8f7248 */ /* 0x000fe40007fe0100 */
[----:B------:R-:W-:-:S07]  /*18810*/  VIADDMNMX R144, R51, R86, R144, PT ;  /* 0x0000005633907246 */ /* 0x000fce0003800190 */
.L_x_1566:
        /* <DEDUP_REMOVED lines=94> */
[----:B------:R-:W-:Y:S01]  /*18e00*/  FFMA.FTZ R10, R85, UR41, -R10 ;  /* 0x00000029550a7c23 */ /* 0x000fe2000801080a */
        /* <DEDUP_REMOVED lines=8> */
[----:B------:R-:W3:Y:S01]  /*18e90*/  MUFU.EX2 R21, R21 ;  /* 0x0000001500157308 */ /* 0x000ee20000000800 */
[----:B0-----:R-:W-:Y:S02]  /*18ea0*/  FFMA.FTZ R4, R11, R4, R32 ;  /* 0x000000040b047223 */ /* 0x001fe40000010020 */
[----:B------:R-:W-:Y:S02]  /*18eb0*/  FSEL R86, R34, -INF , !P2 ;  /* 0xff80000022567808 */ /* 0x000fe40005000000 */
[----:B------:R-:W-:-:S03]  /*18ec0*/  ISETP.GT.AND P2, PT, R143, 0x20, P3 ;  /* 0x000000208f00780c */ /* 0x000fc60001f44270 */
[----:B------:R-:W0:Y:S01]  /*18ed0*/  MUFU.EX2 R25, R25 ;  /* 0x0000001900197308 */ /* 0x000e220000000800 */
[----:B------:R-:W-:Y:S01]  /*18ee0*/  ISETP.LT.OR P2, PT, R144, 0x21, P2 ;  /* 0x000000219000780c */ /* 0x000fe20001741670 */
[C---:B-1----:R-:W-:Y:S01]  /*18ef0*/  FADD.FTZ R4, R15.reuse, R4 ;  /* 0x000000040f047221 */ /* 0x042fe20000010000 */
[----:B------:R-:W-:Y:S02]  /*18f00*/  F2FP.BF16.F32.PACK_AB R32, R15, R32 ;  /* 0x000000200f20723e */ /* 0x000fe400000010ff */
[----:B------:R-:W-:Y:S02]  /*18f10*/  FSEL R36, R36, -INF , !P2 ;  /* 0xff80000024247808 */ /* 0x000fe40005000000 */
[----:B------:R-:W-:Y:S01]  /*18f20*/  ISETP.GT.AND P2, PT, R143, 0x21, P3 ;  /* 0x000000218f00780c */ /* 0x000fe20001f44270 */
[----:B------:R-:W1:Y:S01]  /*18f30*/  MUFU.EX2 R27, R27 ;  /* 0x0000001b001b7308 */ /* 0x000e620000000800 */
[----:B---3--:R-:W-:Y:S02]  /*18f40*/  FADD.FTZ R4, R21, R4 ;  /* 0x0000000415047221 */ /* 0x008fe40000010000 */
[----:B------:R-:W-:-:S04]  /*18f50*/  ISETP.LT.OR P2, PT, R144, 0x22, P2 ;  /* 0x000000229000780c */ /* 0x000fc80001741670 */
[----:B------:R-:W-:Y:S01]  /*18f60*/  FSEL R38, R38, -INF , !P2 ;  /* 0xff80000026267808 */ /* 0x000fe20005000000 */
[----:B------:R-:W3:Y:S01]  /*18f70*/  MUFU.EX2 R29, R29 ;  /* 0x0000001d001d7308 */ /* 0x000ee20000000800 */
[----:B------:R-:W-:Y:S01]  /*18f80*/  ISETP.GT.AND P2, PT, R143, 0x28, P3 ;  /* 0x000000288f00780c */ /* 0x000fe20001f44270 */
[C---:B0-----:R-:W-:Y:S01]  /*18f90*/  FADD.FTZ R4, R25.reuse, R4 ;  /* 0x0000000419047221 */ /* 0x041fe20000010000 */
[----:B------:R-:W-:Y:S02]  /*18fa0*/  F2FP.BF16.F32.PACK_AB R34, R25, R21 ;  /* 0x000000151922723e */ /* 0x000fe400000010ff */
[----:B------:R-:W-:-:S03]  /*18fb0*/  ISETP.LT.OR P2, PT, R144, 0x29, P2 ;  /* 0x000000299000780c */ /* 0x000fc60001741670 */
[----:B------:R-:W0:Y:S01]  /*18fc0*/  MUFU.EX2 R31, R31 ;  /* 0x0000001f001f7308 */ /* 0x000e220000000800 */
[----:B------:R-:W-:Y:S01]  /*18fd0*/  FSEL R40, R40, -INF , !P2 ;  /* 0xff80000028287808 */ /* 0x000fe20005000000 */
[----:B-1----:R-:W-:Y:S01]  /*18fe0*/  FADD.FTZ R4, R27, R4 ;  /* 0x000000041b047221 */ /* 0x002fe20000010000 */
[----:B------:R-:W-:-:S04]  /*18ff0*/  ISETP.GT.AND P2, PT, R143, 0x29, P3 ;  /* 0x000000298f00780c */ /* 0x000fc80001f44270 */
[----:B------:R-:W-:Y:S01]  /*19000*/  ISETP.LT.OR P2, PT, R144, 0x2a, P2 ;  /* 0x0000002a9000780c */ /* 0x000fe20001741670 */
[----:B------:R-:W1:Y:S01]  /*19010*/  MUFU.EX2 R51, R51 ;  /* 0x0000003300337308 */ /* 0x000e620000000800 */
[----:B---3--:R-:W-:Y:S02]  /*19020*/  FADD.FTZ R4, R29, R4 ;  /* 0x000000041d047221 */ /* 0x008fe40000010000 */
[----:B------:R-:W-:Y:S02]  /*19030*/  FSEL R42, R42, -INF , !P2 ;  /* 0xff8000002a2a7808 */ /* 0x000fe40005000000 */
[----:B------:R-:W-:-:S03]  /*19040*/  ISETP.GT.AND P2, PT, R143, 0x30, P3 ;  /* 0x000000308f00780c */ /* 0x000fc60001f44270 */
[----:B------:R-:W3:Y:S01]  /*19050*/  MUFU.EX2 R82, R82 ;  /* 0x0000005200527308 */ /* 0x000ee20000000800 */
[----:B------:R-:W-:Y:S01]  /*19060*/  ISETP.LT.OR P2, PT, R144, 0x31, P2 ;  /* 0x000000319000780c */ /* 0x000fe20001741670 */
[----:B0-----:R-:W-:-:S03]  /*19070*/  FADD.FTZ R4, R31, R4 ;  /* 0x000000041f047221 */ /* 0x001fc60000010000 */
[----:B------:R-:W-:Y:S02]  /*19080*/  FSEL R44, R44, -INF , !P2 ;  /* 0xff8000002c2c7808 */ /* 0x000fe40005000000 */
[----:B------:R-:W-:Y:S01]  /*19090*/  ISETP.GT.AND P2, PT, R143, 0x31, P3 ;  /* 0x000000318f00780c */ /* 0x000fe20001f44270 */
[----:B------:R-:W0:Y:S01]  /*190a0*/  MUFU.EX2 R37, R37 ;  /* 0x0000002500257308 */ /* 0x000e220000000800 */
[----:B-1----:R-:W-:Y:S02]  /*190b0*/  FADD.FTZ R4, R51, R4 ;  /* 0x0000000433047221 */ /* 0x002fe40000010000 */
[----:B------:R-:W-:-:S04]  /*190c0*/  ISETP.LT.OR P2, PT, R144, 0x32, P2 ;  /* 0x000000329000780c */ /* 0x000fc80001741670 */
[----:B------:R-:W-:Y:S01]  /*190d0*/  FSEL R46, R46, -INF , !P2 ;  /* 0xff8000002e2e7808 */ /* 0x000fe20005000000 */
[----:B------:R-:W1:Y:S01]  /*190e0*/  MUFU.EX2 R39, R39 ;  /* 0x0000002700277308 */ /* 0x000e620000000800 */
[----:B------:R-:W-:Y:S01]  /*190f0*/  ISETP.GT.AND P2, PT, R143, 0x38, P3 ;  /* 0x000000388f00780c */ /* 0x000fe20001f44270 */
[----:B---3--:R-:W-:-:S03]  /*19100*/  FADD.FTZ R4, R82, R4 ;  /* 0x0000000452047221 */ /* 0x008fc60000010000 */
[----:B------:R-:W-:-:S03]  /*19110*/  ISETP.LT.OR P2, PT, R144, 0x39, P2 ;  /* 0x000000399000780c */ /* 0x000fc60001741670 */
[----:B------:R-:W3:Y:S01]  /*19120*/  MUFU.EX2 R41, R41 ;  /* 0x0000002900297308 */ /* 0x000ee20000000800 */
[----:B------:R-:W-:Y:S01]  /*19130*/  FSEL R48, R48, -INF , !P2 ;  /* 0xff80000030307808 */ /* 0x000fe20005000000 */
[----:B0-----:R-:W-:Y:S01]  /*19140*/  FADD.FTZ R4, R37, R4 ;  /* 0x0000000425047221 */ /* 0x001fe20000010000 */
[----:B------:R-:W-:-:S04]  /*19150*/  ISETP.GT.AND P2, PT, R143, 0x39, P3 ;  /* 0x000000398f00780c */ /* 0x000fc80001f44270 */
[----:B------:R-:W-:Y:S01]  /*19160*/  ISETP.LT.OR P2, PT, R144, 0x3a, P2 ;  /* 0x0000003a9000780c */ /* 0x000fe20001741670 */
[----:B------:R-:W-:Y:S01]  /*19170*/  MUFU.EX2 R43, R43 ;  /* 0x0000002b002b7308 */ /* 0x000fe20000000800 */
[----:B-1----:R-:W-:Y:S02]  /*19180*/  FADD.FTZ R4, R39, R4 ;  /* 0x0000000427047221 */ /* 0x002fe40000010000 */
[----:B------:R-:W-:Y:S02]  /*19190*/  FSEL R52, R52, -INF , !P2 ;  /* 0xff80000034347808 */ /* 0x000fe40005000000 */
[----:B------:R-:W-:-:S03]  /*191a0*/  ISETP.GT.AND P2, PT, R143, 0x40, P3 ;  /* 0x000000408f00780c */ /* 0x000fc60001f44270 */
[----:B------:R-:W-:Y:S01]  /*191b0*/  MUFU.EX2 R45, R45 ;  /* 0x0000002d002d7308 */ /* 0x000fe20000000800 */
[----:B------:R-:W-:Y:S01]  /*191c0*/  ISETP.LT.OR P2, PT, R144, 0x41, P2 ;  /* 0x000000419000780c */ /* 0x000fe20001741670 */
[----:B---3--:R-:W-:-:S03]  /*191d0*/  FADD.FTZ R4, R41, R4 ;  /* 0x0000000429047221 */ /* 0x008fc60000010000 */
[----:B------:R-:W-:Y:S02]  /*191e0*/  FSEL R54, R54, -INF , !P2 ;  /* 0xff80000036367808 */ /* 0x000fe40005000000 */
[----:B------:R-:W-:Y:S01]  /*191f0*/  ISETP.GT.AND P2, PT, R143, 0x41, P3 ;  /* 0x000000418f00780c */ /* 0x000fe20001f44270 */
[----:B------:R-:W-:Y:S03]  /*19200*/  MUFU.EX2 R47, R47 ;  /* 0x0000002f002f7308 */ /* 0x000fe60000000800 */
[----:B------:R-:W-:-:S04]  /*19210*/  ISETP.LT.OR P2, PT, R144, 0x42, P2 ;  /* 0x000000429000780c */ /* 0x000fc80001741670 */
[----:B------:R-:W-:Y:S01]  /*19220*/  FSEL R56, R56, -INF , !P2 ;  /* 0xff80000038387808 */ /* 0x000fe20005000000 */
[----:B------:R-:W-:Y:S01]  /*19230*/  MUFU.EX2 R49, R49 ;  /* 0x0000003100317308 */ /* 0x000fe20000000800 */
[----:B------:R-:W-:-:S04]  /*19240*/  ISETP.GT.AND P2, PT, R143, 0x48, P3 ;  /* 0x000000488f00780c */ /* 0x000fc80001f44270 */
[----:B------:R-:W-:-:S03]  /*19250*/  ISETP.LT.OR P2, PT, R144, 0x49, P2 ;  /* 0x000000499000780c */ /* 0x000fc60001741670 */
[----:B------:R-:W-:Y:S01]  /*19260*/  MUFU.EX2 R53, R53 ;  /* 0x0000003500357308 */ /* 0x000fe20000000800 */
[----:B------:R-:W-:Y:S02]  /*19270*/  FSEL R58, R58, -INF , !P2 ;  /* 0xff8000003a3a7808 */ /* 0x000fe40005000000 */
[----:B------:R-:W-:-:S04]  /*19280*/  ISETP.GT.AND P2, PT, R143, 0x49, P3 ;  /* 0x000000498f00780c */ /* 0x000fc80001f44270 */
[----:B------:R-:W-:Y:S01]  /*19290*/  ISETP.LT.OR P2, PT, R144, 0x4a, P2 ;  /* 0x0000004a9000780c */ /* 0x000fe20001741670 */
[----:B------:R-:W-:Y:S03]  /*192a0*/  MUFU.EX2 R55, R55 ;  /* 0x0000003700377308 */ /* 0x000fe60000000800 */
[----:B------:R-:W-:Y:S02]  /*192b0*/  FSEL R60, R60, -INF , !P2 ;  /* 0xff8000003c3c7808 */ /* 0x000fe40005000000 */
[----:B------:R-:W-:-:S03]  /*192c0*/  ISETP.GT.AND P2, PT, R143, 0x50, P3 ;  /* 0x000000508f00780c */ /* 0x000fc60001f44270 */
[----:B------:R-:W-:Y:S01]  /*192d0*/  MUFU.EX2 R57, R57 ;  /* 0x0000003900397308 */ /* 0x000fe20000000800 */
[----:B------:R-:W-:-:S04]  /*192e0*/  ISETP.LT.OR P2, PT, R144, 0x51, P2 ;  /* 0x000000519000780c */ /* 0x000fc80001741670 */
        /* <DEDUP_REMOVED lines=40> */
[----:B------:R-:W-:-:S04]  /*19570*/  ISETP.GT.AND P2, PT, R143, RZ, P3 ;  /* 0x000000ff8f00720c */ /* 0x000fc80001f44270 */
[----:B------:R-:W-:-:S03]  /*19580*/  ISETP.LT.OR P2, PT, R144, 0x1, P2 ;  /* 0x000000019000780c */ /* 0x000fc60001741670 */
[----:B------:R-:W-:Y:S01]  /*19590*/  MUFU.EX2 R10, R10 ;  /* 0x0000000a000a7308 */ /* 0x000fe20000000800 */
[----:B------:R-:W-:Y:S02]  /*195a0*/  FSEL R14, R14, -INF , !P2 ;  /* 0xff8000000e0e7808 */ /* 0x000fe40005000000 */
[C---:B------:R-:W-:Y:S02]  /*195b0*/  ISETP.GT.AND P2, PT, R143.reuse, 0x78, P3 ;  /* 0x000000788f00780c */ /* 0x040fe40001f44270 */
        /* <DEDUP_REMOVED lines=9> */
[----:B------:R-:W-:-:S02]  /*19650*/  FSEL R83, R83, -INF , !P3 ;  /* 0xff80000053537808 */ /* 0x000fc40005800000 */
        /* <DEDUP_REMOVED lines=32> */
[----:B------:R-:W-:-:S05]  /*19860*/  FMUL.FTZ R15, R13, UR41 ;  /* 0x000000290d0f7c20 */ /* 0x000fca0008410000 */
[----:B------:R-:W-:-:S05]  /*19870*/  FSEL R15, R15, RZ, P2 ;  /* 0x000000ff0f0f7208 */ /* 0x000fca0001000000 */
[--C-:B------:R-:W-:Y:S01]  /*19880*/  FFMA.FTZ R21, R24, UR41, -R15.reuse ;  /* 0x0000002918157c23 */ /* 0x100fe2000801080f */
[--C-:B------:R-:W-:Y:S01]  /*19890*/  FFMA.FTZ R24, R26, UR41, -R15.reuse ;  /* 0x000000291a187c23 */ /* 0x100fe2000801080f */
[--C-:B------:R-:W-:Y:S01]  /*198a0*/  FFMA.FTZ R14, R14, UR41, -R15.reuse ;  /* 0x000000290e0e7c23 */ /* 0x100fe2000801080f */
[--C-:B------:R-:W-:Y:S01]  /*198b0*/  FFMA.FTZ R20, R20, UR41, -R15.reuse ;  /* 0x0000002914147c23 */ /* 0x100fe2000801080f */
[----:B------:R-:W-:Y:S01]  /*198c0*/  FSEL R26, R13, RZ, P2 ;  /* 0x000000ff0d1a7208 */ /* 0x000fe20001000000 */
[--C-:B------:R-:W-:Y:S01]  /*198d0*/  FFMA.FTZ R25, R28, UR41, -R15.reuse ;  /* 0x000000291c197c23 */ /* 0x100fe2000801080f */
[----:B------:R-:W-:Y:S01]  /*198e0*/  MUFU.EX2 R21, R21 ;  /* 0x0000001500157308 */ /* 0x000fe20000000800 */
[--C-:B------:R-:W-:Y:S01]  /*198f0*/  FFMA.FTZ R36, R36, UR41, -R15.reuse ;  /* 0x0000002924247c23 */ /* 0x100fe2000801080f */
[----:B------:R-:W-:Y:S01]  /*19900*/  FFMA.FTZ R50, R38, UR41, -R15 ;  /* 0x0000002926327c23 */ /* 0x000fe2000801080f */
[----:B------:R-:W-:Y:S01]  /*19910*/  FADD.FTZ R26, -R26, R5 ;  /* 0x000000051a1a7221 */ /* 0x000fe20000010100 */
[--C-:B------:R-:W-:Y:S01]  /*19920*/  FFMA.FTZ R40, R40, UR41, -R15.reuse ;  /* 0x0000002928287c23 */ /* 0x100fe2000801080f */
[--C-:B------:R-:W-:Y:S01]  /*19930*/  FFMA.FTZ R42, R42, UR41, -R15.reuse ;  /* 0x000000292a2a7c23 */ /* 0x100fe2000801080f */
[--C-:B------:R-:W-:Y:S01]  /*19940*/  FFMA.FTZ R38, R46, UR41, -R15.reuse ;  /* 0x000000292e267c23 */ /* 0x100fe2000801080f */
[----:B------:R-:W-:Y:S01]  /*19950*/  FMUL.FTZ R5, R26, UR41 ;  /* 0x000000291a057c20 */ /* 0x000fe20008410000 */
        /* <DEDUP_REMOVED lines=15> */
[----:B------:R-:W-:Y:S01]  /*19a50*/  FFMA.FTZ R81, R81, UR41, -R15 ;  /* 0x0000002951517c23 */ /* 0x000fe2000801080f */
[----:B------:R-:W1:Y:S08]  /*19a60*/  MUFU.EX2 R24, R24 ;  /* 0x0000001800187308 */ /* 0x000e700000000800 */
[----:B------:R-:W3:Y:S01]  /*19a70*/  MUFU.EX2 R5, R5 ;  /* 0x0000000500057308 */ /* 0x000ee20000000800 */
[----:B0-----:R-:W-:-:S07]  /*19a80*/  F2FP.BF16.F32.PACK_AB R33, R20, R14 ;  /* 0x0000000e1421723e */ /* 0x001fce00000010ff */
[----:B------:R-:W0:Y:S01]  /*19a90*/  MUFU.EX2 R25, R25 ;  /* 0x0000001900197308 */ /* 0x000e220000000800 */
[----:B-1----:R-:W-:-:S05]  /*19aa0*/  F2FP.BF16.F32.PACK_AB R35, R24, R21 ;  /* 0x000000151823723e */ /* 0x002fca00000010ff */
[----:B------:R1:W-:Y:S02]  /*19ab0*/  STSM.16.M88.4 [R140+0x21800], R32 ;  /* 0x021800208c007844 */ /* 0x0003e40000000200 */
[----:B------:R-:W-:Y:S01]  /*19ac0*/  MUFU.EX2 R36, R36 ;  /* 0x0000002400247308 */ /* 0x000fe20000000800 */
[----:B---3--:R-:W-:Y:S01]  /*19ad0*/  FFMA.FTZ R14, R5, R3, R14 ;  /* 0x00000003050e7223 */ /* 0x008fe2000001000e */
[----:B------:R-:W-:-:S03]  /*19ae0*/  FFMA.FTZ R3, R48, UR41, -R15 ;  /* 0x0000002930037c23 */ /* 0x000fc6000801080f */
[----:B------:R-:W-:Y:S01]  /*19af0*/  FADD.FTZ R14, R20, R14 ;  /* 0x0000000e140e7221 */ /* 0x000fe20000010000 */
[--C-:B------:R-:W-:Y:S02]  /*19b00*/  FFMA.FTZ R20, R54, UR41, -R15.reuse ;  /* 0x0000002936147c23 */ /* 0x100fe4000801080f */
[----:B------:R-:W-:Y:S01]  /*19b10*/  MUFU.EX2 R50, R50 ;  /* 0x0000003200327308 */ /* 0x000fe20000000800 */
[----:B------:R-:W-:Y:S01]  /*19b20*/  FADD.FTZ R26, R21, R14 ;  /* 0x0000000e151a7221 */ /* 0x000fe20000010000 */
[----:B------:R-:W-:-:S03]  /*19b30*/  FFMA.FTZ R21, R56, UR41, -R15 ;  /* 0x0000002938157c23 */ /* 0x000fc6000801080f */
[----:B------:R-:W-:Y:S01]  /*19b40*/  FADD.FTZ R28, R24, R26 ;  /* 0x0000001a181c7221 */ /* 0x000fe20000010000 */
[--C-:B-1----:R-:W-:Y:S01]  /*19b50*/  FFMA.FTZ R32, R30, UR41, -R15.reuse ;  /* 0x000000291e207c23 */ /* 0x102fe2000801080f */
[--C-:B------:R-:W-:Y:S01]  /*19b60*/  FFMA.FTZ R33, R85, UR41, -R15.reuse ;  /* 0x0000002955217c23 */ /* 0x100fe2000801080f */
[--C-:B------:R-:W-:Y:S01]  /*19b70*/  FFMA.FTZ R35, R86, UR41, -R15.reuse ;  /* 0x0000002956237c23 */ /* 0x100fe2000801080f */
[----:B------:R-:W-:Y:S01]  /*19b80*/  F2FP.BF16.F32.PACK_AB R24, R29, R27 ;  /* 0x0000001b1d18723e */ /* 0x000fe200000010ff */
[----:B0-----:R-:W-:Y:S01]  /*19b90*/  FADD.FTZ R27, R25, R28 ;  /* 0x0000001c191b7221 */ /* 0x001fe20000010000 */
[----:B------:R-:W-:Y:S01]  /*19ba0*/  MUFU.EX2 R40, R40 ;  /* 0x0000002800287308 */ /* 0x000fe20000000800 */
[--C-:B------:R-:W-:Y:S01]  /*19bb0*/  FFMA.FTZ R34, R44, UR41, -R15.reuse ;  /* 0x000000292c227c23 */ /* 0x100fe2000801080f */
[----:B------:R-:W-:Y:S01]  /*19bc0*/  FADD.FTZ R29, R43, R4 ;  /* 0x000000042b1d7221 */ /* 0x000fe20000010000 */
[----:B------:R-:W-:Y:S01]  /*19bd0*/  F2FP.BF16.F32.PACK_AB R26, R51, R31 ;  /* 0x0000001f331a723e */ /* 0x000fe200000010ff */
[----:B------:R-:W-:Y:S01]  /*19be0*/  FFMA.FTZ R15, R83, UR41, -R15 ;  /* 0x00000029530f7c23 */ /* 0x000fe2000801080f */
[----:B------:R-:W-:-:S02]  /*19bf0*/  F2FP.BF16.F32.PACK_AB R28, R37, R82 ;  /* 0x00000052251c723e */ /* 0x000fc400000010ff */
[----:B------:R-:W-:Y:S01]  /*19c00*/  F2FP.BF16.F32.PACK_AB R30, R41, R39 ;  /* 0x00000027291e723e */ /* 0x000fe200000010ff */
[----:B------:R-:W0:Y:S08]  /*19c10*/  MUFU.EX2 R32, R32 ;  /* 0x0000002000207308 */ /* 0x000e300000000800 */
[----:B------:R-:W1:Y:S08]  /*19c20*/  MUFU.EX2 R33, R33 ;  /* 0x0000002100217308 */ /* 0x000e700000000800 */
[----:B------:R-:W3:Y:S01]  /*19c30*/  MUFU.EX2 R35, R35 ;  /* 0x0000002300237308 */ /* 0x000ee20000000800 */
[C---:B0-----:R-:W-:Y:S01]  /*19c40*/  FADD.FTZ R27, R32.reuse, R27 ;  /* 0x0000001b201b7221 */ /* 0x041fe20000010000 */
[----:B------:R-:W-:-:S06]  /*19c50*/  F2FP.BF16.F32.PACK_AB R25, R32, R25 ;  /* 0x000000192019723e */ /* 0x000fcc00000010ff */
[----:B------:R-:W0:Y:S01]  /*19c60*/  MUFU.EX2 R42, R42 ;  /* 0x0000002a002a7308 */ /* 0x000e220000000800 */
[----:B-1----:R-:W-:-:S07]  /*19c70*/  FADD.FTZ R27, R33, R27 ;  /* 0x0000001b211b7221 */ /* 0x002fce0000010000 */
[----:B------:R-:W1:Y:S01]  /*19c80*/  MUFU.EX2 R34, R34 ;  /* 0x0000002200227308 */ /* 0x000e620000000800 */
[----:B---3--:R-:W-:-:S04]  /*19c90*/  FADD.FTZ R27, R35, R27 ;  /* 0x0000001b231b7221 */ /* 0x008fc80000010000 */
[----:B------:R-:W-:-:S03]  /*19ca0*/  FADD.FTZ R27, R36, R27 ;  /* 0x0000001b241b7221 */ /* 0x000fc60000010000 */
[----:B------:R-:W3:Y:S01]  /*19cb0*/  MUFU.EX2 R38, R38 ;  /* 0x0000002600267308 */ /* 0x000ee20000000800 */
[----:B------:R-:W-:-:S04]  /*19cc0*/  FADD.FTZ R27, R50, R27 ;  /* 0x0000001b321b7221 */ /* 0x000fc80000010000 */
[----:B------:R-:W-:-:S03]  /*19cd0*/  FADD.FTZ R27, R40, R27 ;  /* 0x0000001b281b7221 */ /* 0x000fc60000010000 */
[----:B------:R-:W4:Y:S01]  /*19ce0*/  MUFU.EX2 R3, R3 ;  /* 0x0000000300037308 */ /* 0x000f220000000800 */
[----:B0-----:R-:W-:Y:S01]  /*19cf0*/  FADD.FTZ R4, R42, R27 ;  /* 0x0000001b2a047221 */ /* 0x001fe20000010000 */
[----:B------:R-:W-:-:S03]  /*19d00*/  FADD.FTZ R27, R45, R29 ;  /* 0x0000001d2d1b7221 */ /* 0x000fc60000010000 */
[----:B-1----:R-:W-:Y:S01]  /*19d10*/  FADD.FTZ R4, R34, R4 ;  /* 0x0000000422047221 */ /* 0x002fe20000010000 */
[----:B------:R-:W-:Y:S02]  /*19d20*/  FADD.FTZ R27, R47, R27 ;  /* 0x0000001b2f1b7221 */ /* 0x000fe40000010000 */
[----:B------:R-:W0:Y:S01]  /*19d30*/  MUFU.EX2 R14, R52 ;  /* 0x00000034000e7308 */ /* 0x000e220000000800 */
[----:B---3--:R-:W-:Y:S01]  /*19d40*/  FADD.FTZ R4, R38, R4 ;  /* 0x0000000426047221 */ /* 0x008fe20000010000 */
[----:B------:R-:W-:-:S04]  /*19d50*/  FADD.FTZ R27, R49, R27 ;  /* 0x0000001b311b7221 */ /* 0x000fc80000010000 */
[----:B------:R-:W-:Y:S01]  /*19d60*/  FADD.FTZ R29, R53, R27 ;  /* 0x0000001b351d7221 */ /* 0x000fe20000010000 */
[----:B------:R-:W-:Y:S01]  /*19d70*/  F2FP.BF16.F32.PACK_AB R27, R35, R33 ;  /* 0x00000021231b723e */ /* 0x000fe200000010ff */
[----:B------:R-:W1:Y:S01]  /*19d80*/  MUFU.EX2 R20, R20 ;  /* 0x0000001400147308 */ /* 0x000e620000000800 */
[----:B----4-:R-:W-:Y:S01]  /*19d90*/  FADD.FTZ R4, R3, R4 ;  /* 0x0000000403047221 */ /* 0x010fe20000010000 */
[----:B------:R-:W-:Y:S01]  /*19da0*/  FADD.FTZ R31, R55, R29 ;  /* 0x0000001d371f7221 */ /* 0x000fe20000010000 */
[----:B------:R-:W-:Y:S01]  /*19db0*/  F2FP.BF16.F32.PACK_AB R29, R50, R36 ;  /* 0x00000024321d723e */ /* 0x000fe200000010ff */
[----:B--2---:R-:W-:Y:S02]  /*19dc0*/  STSM.16.M88.4 [R87], R24 ;  /* 0x0000001857007844 */ /* 0x004fe40000000200 */
[----:B------:R-:W-:Y:S01]  /*19dd0*/  FADD.FTZ R32, R57, R31 ;  /* 0x0000001f39207221 */ /* 0x000fe20000010000 */
[----:B------:R-:W-:Y:S01]  /*19de0*/  F2FP.BF16.F32.PACK_AB R31, R42, R40 ;  /* 0x000000282a1f723e */ /* 0x000fe200000010ff */
[----:B------:R-:W2:Y:S01]  /*19df0*/  MUFU.EX2 R21, R21 ;  /* 0x0000001500157308 */ /* 0x000ea20000000800 */
[----:B------:R-:W3:Y:S01]  /*19e00*/  LDL R36, [R1+0x24] ;  /* 0x0000240001247983 */ /* 0x000ee20000100800 */
[----:B0-----:R-:W-:-:S03]  /*19e10*/  FADD.FTZ R4, R14, R4 ;  /* 0x000000040e047221 */ /* 0x001fc60000010000 */
[----:B------:R2:W-:Y:S03]  /*19e20*/  STSM.16.M88.4 [R142], R28 ;  /* 0x0000001c8e007844 */ /* 0x0005e60000000200 */
[----:B------:R-:W0:Y:S01]  /*19e30*/  MUFU.EX2 R58, R58 ;  /* 0x0000003a003a7308 */ /* 0x000e220000000800 */
[----:B-1----:R-:W-:-:S07]  /*19e40*/  FADD.FTZ R4, R20, R4 ;  /* 0x0000000414047221 */ /* 0x002fce0000010000 */
[----:B------:R-:W1:Y:S01]  /*19e50*/  MUFU.EX2 R60, R60 ;  /* 0x0000003c003c7308 */ /* 0x000e620000000800 */
[C---:B--2---:R-:W-:Y:S02]  /*19e60*/  F2FP.BF16.F32.PACK_AB R29, R21.reuse, R20 ;  /* 0x00000014151d723e */ /* 0x044fe400000010ff */
[----:B------:R-:W2:Y:S05]  /*19e70*/  LDL R20, [R1+0x44] ;  /* 0x0000440001147983 */ /* 0x000eaa0000100800 */
[----:B------:R-:W4:Y:S01]  /*19e80*/  MUFU.EX2 R62, R62 ;  /* 0x0000003e003e7308 */ /* 0x000f220000000800 */
[----:B------:R-:W-:-:S07]  /*19e90*/  FADD.FTZ R4, R21, R4 ;  /* 0x0000000415047221 */ /* 0x000fce0000010000 */
[----:B------:R-:W5:Y:S01]  /*19ea0*/  MUFU.EX2 R64, R64 ;  /* 0x0000004000407308 */ /* 0x000f620000000800 */
[----:B0-----:R-:W-:Y:S01]  /*19eb0*/  FADD.FTZ R4, R58, R4 ;  /* 0x000000043a047221 */ /* 0x001fe20000010000 */
[----:B------:R-:W-:-:S06]  /*19ec0*/  FADD.FTZ R32, R59, R32 ;  /* 0x000000203b207221 */ /* 0x000fcc0000010000 */
[----:B------:R-:W0:Y:S01]  /*19ed0*/  MUFU.EX2 R66, R66 ;  /* 0x0000004200427308 */ /* 0x000e220000000800 */
[----:B-1----:R-:W-:Y:S01]  /*19ee0*/  FADD.FTZ R4, R60, R4 ;  /* 0x000000043c047221 */ /* 0x002fe20000010000 */
[----:B------:R-:W-:-:S06]  /*19ef0*/  FADD.FTZ R32, R61, R32 ;  /* 0x000000203d207221 */ /* 0x000fcc0000010000 */
[----:B------:R-:W1:Y:S01]  /*19f00*/  MUFU.EX2 R68, R68 ;  /* 0x0000004400447308 */ /* 0x000e620000000800 */
[----:B----4-:R-:W-:Y:S01]  /*19f10*/  FADD.FTZ R4, R62, R4 ;  /* 0x000000043e047221 */ /* 0x010fe20000010000 */
[----:B------:R-:W-:-:S06]  /*19f20*/  FADD.FTZ R32, R63, R32 ;  /* 0x000000203f207221 */ /* 0x000fcc0000010000 */
[----:B------:R-:W4:Y:S01]  /*19f30*/  MUFU.EX2 R70, R70 ;  /* 0x0000004600467308 */ /* 0x000f220000000800 */
[----:B-----5:R-:W-:Y:S01]  /*19f40*/  FADD.FTZ R4, R64, R4 ;  /* 0x0000000440047221 */ /* 0x020fe20000010000 */
[----:B------:R-:W-:-:S06]  /*19f50*/  FADD.FTZ R32, R65, R32 ;  /* 0x0000002041207221 */ /* 0x000fcc0000010000 */
        /* <DEDUP_REMOVED lines=8> */
[----:B------:R-:W-:Y:S01]  /*19fe0*/  F2FP.BF16.F32.PACK_AB R27, R14, R3 ;  /* 0x000000030e1b723e */ /* 0x000fe200000010ff */
[----:B------:R-:W-:-:S05]  /*19ff0*/  FADD.FTZ R32, R71, R32 ;  /* 0x0000002047207221 */ /* 0x000fca0000010000 */
[----:B------:R-:W4:Y:S01]  /*1a000*/  MUFU.EX2 R33, R80 ;  /* 0x0000005000217308 */ /* 0x000f220000000800 */
[----:B-----5:R-:W-:-:S07]  /*1a010*/  FADD.FTZ R3, R72, R4 ;  /* 0x0000000448037221 */ /* 0x020fce0000010000 */
[----:B------:R-:W5:Y:S08]  /*1a020*/  MUFU.EX2 R79, R79 ;  /* 0x0000004f004f7308 */ /* 0x000f700000000800 */
[----:B------:R-:W-:Y:S08]  /*1a030*/  MUFU.EX2 R81, R81 ;  /* 0x0000005100517308 */ /* 0x000ff00000000800 */
[----:B------:R-:W5:Y:S01]  /*1a040*/  MUFU.EX2 R15, R15 ;  /* 0x0000000f000f7308 */ /* 0x000f620000000800 */
[----:B------:R-:W-:Y:S01]  /*1a050*/  FADD.FTZ R32, R73, R32 ;  /* 0x0000002049207221 */ /* 0x000fe20000010000 */
[----:B0-----:R-:W-:Y:S01]  /*1a060*/  FADD.FTZ R3, R74, R3 ;  /* 0x000000034a037221 */ /* 0x001fe20000010000 */
[----:B------:R-:W-:-:S02]  /*1a070*/  F2FP.BF16.F32.PACK_AB R24, R45, R43 ;  /* 0x0000002b2d18723e */ /* 0x000fc400000010ff */
[----:B------:R-:W-:Y:S02]  /*1a080*/  F2FP.BF16.F32.PACK_AB R26, R49, R47 ;  /* 0x0000002f311a723e */ /* 0x000fe400000010ff */
[----:B------:R-:W-:Y:S02]  /*1a090*/  F2FP.BF16.F32.PACK_AB R25, R38, R34 ;  /* 0x000000222619723e */ /* 0x000fe400000010ff */
[----:B------:R-:W-:Y:S02]  /*1a0a0*/  F2FP.BF16.F32.PACK_AB R28, R55, R53 ;  /* 0x00000035371c723e */ /* 0x000fe400000010ff */
[----:B------:R-:W-:Y:S02]  /*1a0b0*/  F2FP.BF16.F32.PACK_AB R30, R59, R57 ;  /* 0x000000393b1e723e */ /* 0x000fe400000010ff */
[----:B------:R-:W-:Y:S01]  /*1a0c0*/  F2FP.BF16.F32.PACK_AB R31, R60, R58 ;  /* 0x0000003a3c1f723e */ /* 0x000fe200000010ff */
[----:B------:R-:W-:Y:S01]  /*1a0d0*/  FADD.FTZ R32, R75, R32 ;  /* 0x000000204b207221 */ /* 0x000fe20000010000 */
[----:B-1----:R-:W-:Y:S01]  /*1a0e0*/  FADD.FTZ R4, R76, R3 ;  /* 0x000000034c047221 */ /* 0x002fe20000010000 */
[----:B------:R0:W-:Y:S01]  /*1a0f0*/  STSM.16.M88.4 [R141], R24 ;  /* 0x000000188d007844 */ /* 0x0001e20000000200 */
[----:B------:R-:W-:Y:S01]  /*1a100*/  F2FP.BF16.F32.PACK_AB R34, R10, R84 ;  /* 0x000000540a22723e */ /* 0x000fe200000010ff */
[----:B------:R-:W-:Y:S01]  /*1a110*/  FADD.FTZ R21, R77, R32 ;  /* 0x000000204d157221 */ /* 0x000fe20000010000 */
[----:B----4-:R-:W-:Y:S01]  /*1a120*/  FADD.FTZ R4, R33, R4 ;  /* 0x0000000421047221 */ /* 0x010fe20000010000 */
[----:B------:R1:W-:Y:S01]  /*1a130*/  STSM.16.M88.4 [R140+0x27800], R28 ;  /* 0x0278001c8c007844 */ /* 0x0003e20000000200 */
[----:B------:R-:W-:-:S02]  /*1a140*/  F2FP.BF16.F32.PACK_AB R32, R78, R77 ;  /* 0x0000004d4e20723e */ /* 0x000fc400000010ff */
[----:B-----5:R-:W-:Y:S02]  /*1a150*/  F2FP.BF16.F32.PACK_AB R33, R79, R33 ;  /* 0x000000214f21723e */ /* 0x020fe400000010ff */
[----:B------:R-:W-:Y:S02]  /*1a160*/  F2FP.BF16.F32.PACK_AB R35, R15, R81 ;  /* 0x000000510f23723e */ /* 0x000fe400000010ff */
[----:B0-----:R-:W-:Y:S02]  /*1a170*/  F2FP.BF16.F32.PACK_AB R24, R63, R61 ;  /* 0x0000003d3f18723e */ /* 0x001fe400000010ff */
[----:B------:R-:W-:Y:S02]  /*1a180*/  F2FP.BF16.F32.PACK_AB R26, R67, R65 ;  /* 0x00000041431a723e */ /* 0x000fe400000010ff */
[----:B------:R-:W-:Y:S02]  /*1a190*/  F2FP.BF16.F32.PACK_AB R25, R64, R62 ;  /* 0x0000003e4019723e */ /* 0x000fe400000010ff */
[----:B------:R-:W-:-:S02]  /*1a1a0*/  F2FP.BF16.F32.PACK_AB R27, R68, R66 ;  /* 0x00000042441b723e */ /* 0x000fc400000010ff */
[----:B-1----:R-:W-:Y:S02]  /*1a1b0*/  F2FP.BF16.F32.PACK_AB R28, R71, R69 ;  /* 0x00000045471c723e */ /* 0x002fe400000010ff */
[----:B------:R-:W-:Y:S02]  /*1a1c0*/  F2FP.BF16.F32.PACK_AB R30, R75, R73 ;  /* 0x000000494b1e723e */ /* 0x000fe400000010ff */
[----:B------:R-:W-:Y:S02]  /*1a1d0*/  F2FP.BF16.F32.PACK_AB R29, R72, R70 ;  /* 0x00000046481d723e */ /* 0x000fe400000010ff */
[----:B------:R-:W-:Y:S01]  /*1a1e0*/  F2FP.BF16.F32.PACK_AB R31, R76, R74 ;  /* 0x0000004a4c1f723e */ /* 0x000fe200000010ff */
[----:B------:R-:W-:Y:S01]  /*1a1f0*/  FADD.FTZ R3, R78, R21 ;  /* 0x000000154e037221 */ /* 0x000fe20000010000 */
[----:B------:R-:W-:-:S03]  /*1a200*/  FADD.FTZ R4, R79, R4 ;  /* 0x000000044f047221 */ /* 0x000fc60000010000 */
[----:B------:R-:W-:Y:S01]  /*1a210*/  FADD.FTZ R3, R84, R3 ;  /* 0x0000000354037221 */ /* 0x000fe20000010000 */
[----:B------:R-:W-:Y:S01]  /*1a220*/  FADD.FTZ R14, R81, R4 ;  /* 0x00000004510e7221 */ /* 0x000fe20000010000 */
[-C--:B------:R-:W-:Y:S01]  /*1a230*/  FMUL.FTZ R88, R88, R11.reuse ;  /* 0x0000000b58587220 */ /* 0x080fe20000410000 */
[-C--:B------:R-:W-:Y:S01]  /*1a240*/  FMUL.FTZ R89, R89, R11.reuse ;  /* 0x0000000b59597220 */ /* 0x080fe20000410000 */
[----:B------:R-:W-:Y:S01]  /*1a250*/  FADD.FTZ R4, R10, R3 ;  /* 0x000000030a047221 */ /* 0x000fe20000010000 */
        /* <DEDUP_REMOVED lines=47> */
[----:B------:R-:W-:-:S02]  /*1a550*/  IMAD.MOV.U32 R14, RZ, RZ, R18 ;  /* 0x000000ffff0e7224 */ /* 0x000fc400078e0012 */
[----:B------:R-:W-:Y:S02]  /*1a560*/  IMAD.MOV.U32 R11, RZ, RZ, R16 ;  /* 0x000000ffff0b7224 */ /* 0x000fe400078e0010 */
[----:B------:R-:W-:Y:S02]  /*1a570*/  IMAD.MOV.U32 R10, RZ, RZ, R12 ;  /* 0x000000ffff0a7224 */ /* 0x000fe400078e000c */
[----:B------:R-:W-:Y:S01]  /*1a580*/  IMAD.MOV.U32 R5, RZ, RZ, R13 ;  /* 0x000000ffff057224 */ /* 0x000fe200078e000d */
[----:B---3--:R0:W-:Y:S04]  /*1a590*/  STSM.16.M88.4 [R36], R24 ;  /* 0x0000001824007844 */ /* 0x0081e80000000200 */
[----:B------:R0:W-:Y:S04]  /*1a5a0*/  STSM.16.M88.4 [R142+0x6000], R28 ;  /* 0x0060001c8e007844 */ /* 0x0001e80000000200 */
[----:B------:R0:W-:Y:S01]  /*1a5b0*/  STSM.16.M88.4 [R141+0x6000], R32 ;  /* 0x006000208d007844 */ /* 0x0001e20000000200 */
[----:B------:R1:W-:Y:S06]  /*1a5c0*/  MEMBAR.ALL.CTA ;  /* 0x0000000000007992 */ /* 0x0003ec0000008000 */
[----:B-1----:R-:W1:Y:S01]  /*1a5d0*/  FENCE.VIEW.ASYNC.S ;  /* 0x00000000000073c6 */ /* 0x002e620000000000 */
[C---:B--2---:R-:W-:Y:S01]  /*1a5e0*/  ISETP.GT.AND P2, PT, R0.reuse, R20, PT ;  /* 0x000000140000720c */ /* 0x044fe20003f44270 */
[----:B------:R-:W-:Y:S01]  /*1a5f0*/  VIADD R0, R0, 0xffffffff ;  /* 0xffffffff00007836 */ /* 0x000fe20000000000 */
[----:B-1----:R-:W-:-:S11]  /*1a600*/  NOP ;  /* 0x0000000000007918 */ /* 0x002fd60000000000 */
[----:B0-----:R-:W-:Y:S05]  /*1a610*/  @P2 BRA `(.L_x_1570) ;  /* 0xffffffc4000c2947 */ /* 0x001fea000383ffff */
.L_x_1552:
[----:B------:R-:W-:Y:S05]  /*1a620*/  WARPSYNC.ALL ;  /* 0x0000000000007948 */ /* 0x000fea0003800000 */
[----:B------:R-:W-:Y:S06]  /*1a630*/  BAR.ARV 0x8, 0x200 ;  /* 0x0208000000007b1d */ /* 0x000fec0000002000 */
[----:B------:R-:W-:Y:S05]  /*1a640*/  @!P0 BRA `(.L_x_1571) ;  /* 0x0000000000048947 */ /* 0x000fea0003800000 */
[----:B------:R-:W-:Y:S01]  /*1a650*/  BPT.TRAP 0x1 ;  /* 0x000000040000795c */ /* 0x000fe20000300000 */
.L_x_1571:
[----:B------:R-:W-:Y:S01]  /*1a660*/  IMAD R0, R16, 0x8, R2 ;  /* 0x0000000810007824 */ /* 0x000fe200078e0202 */
[----:B------:R-:W-:-:S04]  /*1a670*/  SHF.L.U32 R5, R18, 0x1f, RZ ;  /* 0x0000001f12057819 */ /* 0x000fc800000006ff */
[----:B------:R0:W1:Y:S01]  /*1a680*/  SYNCS.PHASECHK.TRANS64.TRYWAIT P2, [R0+URZ+0x2d850], R5 ;  /* 0x02d85005000075a7 */ /* 0x000062000804017f */
[----:B------:R-:W-:Y:S05]  /*1a690*/  @!P0 BRA `(.L_x_1572) ;  /* 0x0000000000048947 */ /* 0x000fea0003800000 */
[----:B------:R-:W-:Y:S01]  /*1a6a0*/  BPT.TRAP 0x1 ;  /* 0x000000040000795c */ /* 0x000fe20000300000 */
.L_x_1572:
[----:B------:R-:W2:Y:S01]  /*1a6b0*/  LDL.LU R6, [R1+0x3c] ;  /* 0x00003c0001067983 */ /* 0x000ea20000300800 */
[----:B------:R-:W-:Y:S02]  /*1a6c0*/  VIADD R2, R2, 0x400 ;  /* 0x0000040002027836 */ /* 0x000fe40000000000 */
[----:B------:R-:W-:-:S03]  /*1a6d0*/  IMAD.MOV.U32 R9, RZ, RZ, 0x40000040 ;  /* 0x40000040ff097424 */ /* 0x000fc600078e00ff */
[----:B------:R-:W-:-:S04]  /*1a6e0*/  SHF.R.U32.HI R2, RZ, 0x4, R2 ;  /* 0x00000004ff027819 */ /* 0x000fc80000011602 */
[----:B------:R-:W-:-:S04]  /*1a6f0*/  LOP3.LUT R2, R2, 0x3fff, RZ, 0xc0, !PT ;  /* 0x00003fff02027812 */ /* 0x000fc800078ec0ff */
[----:B------:R-:W-:Y:S02]  /*1a700*/  LOP3.LUT R7, R2, 0x2000000, RZ, 0xfc, !PT ;  /* 0x0200000002077812 */ /* 0x000fe400078efcff */
[----:B--2---:R-:W-:Y:S01]  /*1a710*/  LOP3.LUT R8, R6, 0x10000, RZ, 0xfc, !PT ;  /* 0x0001000006087812 */ /* 0x004fe200078efcff */
[----:B-1----:R-:W-:Y:S06]  /*1a720*/  @P2 BRA `(.L_x_1573) ;  /* 0x0000000000082947 */ /* 0x002fec0003800000 */
[----:B------:R-:W1:Y:S02]  /*1a730*/  SYNCS.PHASECHK.TRANS64.TRYWAIT P0, [R0+URZ+0x2d850], R5 ;  /* 0x02d85005000075a7 */ /* 0x000e64000800017f */
[----:B-1----:R-:W-:Y:S05]  /*1a740*/  @!P0 BRA `(.L_x_1574) ;  /* 0x000000cc00cc8947 */ /* 0x002fea0003800000 */
.L_x_1573:
[----:B------:R-:W-:Y:S01]  /*1a750*/  IMAD R6, R16, 0x600, R7 ;  /* 0x0000060010067824 */ /* 0x000fe200078e0207 */
[----:B------:R-:W2:Y:S01]  /*1a760*/  LDL.LU R24, [R1+0x58] ;  /* 0x0000580001187983 */ /* 0x000ea20000300800 */
[----:B------:R-:W-:Y:S01]  /*1a770*/  IMAD.MOV.U32 R7, RZ, RZ, -0x7fffffe0 ;  /* 0x80000020ff077424 */ /* 0x000fe200078e00ff */
[----:B------:R-:W-:Y:S05]  /*1a780*/  WARPSYNC.ALL ;  /* 0x0000000000007948 */ /* 0x000fea0003800000 */
[C---:B------:R-:W-:Y:S01]  /*1a790*/  R2UR UR4, R8.reuse ;  /* 0x00000000080472ca */ /* 0x040fe200000e0000 */
[----:B------:R-:W-:Y:S01]  /*1a7a0*/  WARPGROUP.ARRIVE ;  /* 0x00000000000079c5 */ /* 0x000fe20000000000 */
[----:B------:R-:W-:Y:S01]  /*1a7b0*/  R2UR UR5, R9 ;  /* 0x00000000090572ca */ /* 0x000fe200000e0000 */
[----:B------:R-:W-:Y:S01]  /*1a7c0*/  VIADD R10, R8, 0x2 ;  /* 0x00000002080a7836 */ /* 0x000fe20000000000 */
[C---:B------:R-:W-:Y:S01]  /*1a7d0*/  R2UR UR6, R6.reuse ;  /* 0x00000000060672ca */ /* 0x040fe200000e0000 */
[----:B------:R-:W-:Y:S01]  /*1a7e0*/  VIADD R14, R6, 0x40 ;  /* 0x00000040060e7836 */ /* 0x000fe20000000000 */
[----:B------:R-:W-:Y:S01]  /*1a7f0*/  R2UR UR7, R7 ;  /* 0x00000000070772ca */ /* 0x000fe200000e0000 */
[----:B------:R-:W-:Y:S01]  /*1a800*/  IMAD.MOV.U32 R11, RZ, RZ, 0x40000040 ;  /* 0x40000040ff0b7424 */ /* 0x000fe200078e00ff */
[----:B01----:R-:W0:Y:S01]  /*1a810*/  SHFL.BFLY PT, R5, R4, 0x2, 0x1f ;  /* 0x0c401f0004057f89 */ /* 0x003e2200000e0000 */
[----:B------:R-:W-:-:S02]  /*1a820*/  IMAD.MOV.U32 R15, RZ, RZ, -0x7fffffe0 ;  /* 0x80000020ff0f7424 */ /* 0x000fc400078e00ff */
[----:B------:R-:W-:Y:S01]  /*1a830*/  IMAD.MOV.U32 R9, RZ, RZ, 0x40000040 ;  /* 0x40000040ff097424 */ /* 0x000fe200078e00ff */
[----:B------:R-:W1:Y:S01]  /*1a840*/  SHFL.BFLY PT, R2, R3, 0x2, 0x1f ;  /* 0x0c401f0003027f89 */ /* 0x000e6200000e0000 */
[----:B------:R-:W-:Y:S02]  /*1a850*/  IMAD.MOV.U32 R7, RZ, RZ, -0x7fffffe0 ;  /* 0x80000020ff077424 */ /* 0x000fe400078e00ff */
[----:B------:R-:W-:-:S04]  /*1a860*/  VIADD R16, R16, 0x1 ;  /* 0x0000000110107836 */ /* 0x000fc80000000000 */
[----:B------:R-:W-:Y:S01]  /*1a870*/  HGMMA.64x96x16.F32.BF16 R88, gdesc[UR4].tnspB, R88, gsb0 ;  /* 0x41600000045879f0 */ /* 0x000fe20008001858 */
[----:B------:R-:W-:Y:S01]  /*1a880*/  R2UR UR4, R10 ;  /* 0x000000000a0472ca */ /* 0x000fe200000e0000 */
[----:B------:R-:W-:Y:S01]  /*1a890*/  VIADD R10, R8, 0x4 ;  /* 0x00000004080a7836 */ /* 0x000fe20000000000 */
[----:B------:R-:W-:Y:S01]  /*1a8a0*/  R2UR UR5, R11 ;  /* 0x000000000b0572ca */ /* 0x000fe200000e0000 */
[----:B------:R-:W-:Y:S01]  /*1a8b0*/  IMAD.MOV.U32 R11, RZ, RZ, 0x40000040 ;  /* 0x40000040ff0b7424 */ /* 0x000fe200078e00ff */
[----:B------:R-:W-:Y:S01]  /*1a8c0*/  R2UR UR6, R14 ;  /* 0x000000000e0672ca */ /* 0x000fe200000e0000 */
[----:B------:R-:W-:Y:S01]  /*1a8d0*/  VIADD R14, R6, 0x80 ;  /* 0x00000080060e7836 */ /* 0x000fe20000000000 */
[----:B------:R-:W-:Y:S01]  /*1a8e0*/  R2UR UR7, R15 ;  /* 0x000000000f0772ca */ /* 0x000fe200000e0000 */
[----:B------:R-:W-:Y:S01]  /*1a8f0*/  IMAD.MOV.U32 R15, RZ, RZ, -0x7fffffe0 ;  /* 0x80000020ff0f7424 */ /* 0x000fe200078e00ff */
[----:B------:R-:W-:Y:S01]  /*1a900*/  ISETP.NE.AND P2, PT, R16, 0x2, PT ;  /* 0x000000021000780c */ /* 0x000fe20003f45270 */
[----:B0-----:R-:W-:-:S03]  /*1a910*/  FADD.FTZ R5, R5, R4 ;  /* 0x0000000405057221 */ /* 0x001fc60000010000 */
[----:B------:R-:W-:Y:S01]  /*1a920*/  SEL R16, R16, RZ, P2 ;  /* 0x000000ff10107207 */ /* 0x000fe20001000000 */
[----:B------:R-:W-:Y:S02]  /*1a930*/  WARPGROUP.DEPBAR.LE gsb0, 0x0 ;  /* 0x00008000000079c5 */ /* 0x000fe40000010000 */
[----:B------:R-:W-:-:S06]  /*1a940*/  WARPGROUP.ARRIVE ;  /* 0x00000000000079c5 */ /* 0x000fcc0000000000 */
        /* <DEDUP_REMOVED lines=19> */
[----:B------:R-:W-:Y:S02]  /*1aa80*/  IMAD.MOV.U32 R15, RZ, RZ, -0x7fffffe0 ;  /* 0x80000020ff0f7424 */ /* 0x000fe400078e00ff */
[----:B--2---:R-:W-:-:S05]  /*1aa90*/  VIADD R24, R24, 0x1 ;  /* 0x0000000118187836 */ /* 0x004fca0000000000 */
[----:B------:R-:W-:Y:S01]  /*1aaa0*/  STL [R1+0x58], R24 ;  /* 0x0000581801007387 */ /* 0x000fe20000100800 */
        /* <DEDUP_REMOVED lines=31> */
[----:B------:R-:W-:Y:S01]  /*1aca0*/  IMAD.U32 R15, RZ, RZ, UR41 ;  /* 0x00000029ff0f7e24 */ /* 0x000fe2000f8e00ff */
[----:B------:R-:W-:Y:S02]  /*1acb0*/  WARPGROUP.DEPBAR.LE gsb0, 0x0 ;  /* 0x00008000000079c5 */ /* 0x000fe40000010000 */
[----:B------:R-:W-:-:S09]  /*1acc0*/  WARPGROUP.ARRIVE ;  /* 0x00000000000079c5 */ /* 0x000fd20000000000 */
[----:B------:R-:W-:Y:S01]  /*1acd0*/  HGMMA.64x96x16.F32.BF16 R88, gdesc[UR4].tnspB, R88, gsb0 ;  /* 0x41600000045879f0 */ /* 0x000fe20008001858 */
[----:B------:R-:W-:Y:S01]  /*1ace0*/  R2UR UR4, R8 ;  /* 0x00000000080472ca */ /* 0x000fe200000e0000 */
[----:B------:R-:W-:Y:S01]  /*1acf0*/  IMAD.MOV.U32 R8, RZ, RZ, RZ ;  /* 0x000000ffff087224 */ /* 0x000fe200078e00ff */
[----:B------:R-:W-:Y:S01]  /*1ad00*/  R2UR UR5, R9 ;  /* 0x00000000090572ca */ /* 0x000fe200000e0000 */
[----:B------:R-:W-:Y:S01]  /*1ad10*/  @!P1 VIADD R9, R0, 0x2d860 ;  /* 0x0002d86000099836 */ /* 0x000fe20000000000 */
[----:B------:R-:W-:Y:S01]  /*1ad20*/  R2UR UR6, R6 ;  /* 0x00000000060672ca */ /* 0x000fe200000e0000 */
[----:B-1----:R-:W-:Y:S01]  /*1ad30*/  FADD.FTZ R6, R2, R3 ;  /* 0x0000000302067221 */ /* 0x002fe20000010000 */
[----:B------:R-:W-:Y:S01]  /*1ad40*/  R2UR UR7, R7 ;  /* 0x00000000070772ca */ /* 0x000fe200000e0000 */
[----:B------:R-:W0:Y:S01]  /*1ad50*/  SHFL.BFLY PT, R2, R5, 0x1, 0x1f ;  /* 0x0c201f0005027f89 */ /* 0x000e2200000e0000 */
[----:B------:R-:W-:Y:S01]  /*1ad60*/  @!P1 PRMT R9, RZ, 0x654, R9 ;  /* 0x00000654ff099816 */ /* 0x000fe20000000009 */
[----:B------:R-:W-:Y:S01]  /*1ad70*/  IMAD.MOV.U32 R0, RZ, RZ, -0x800000 ;  /* 0xff800000ff007424 */ /* 0x000fe200078e00ff */
[----:B------:R-:W-:Y:S01]  /*1ad80*/  SEL R3, RZ, 0x1, P2 ;  /* 0x00000001ff037807 */ /* 0x000fe20001000000 */
[----:B------:R-:W1:Y:S03]  /*1ad90*/  SHFL.BFLY PT, R7, R6, 0x1, 0x1f ;  /* 0x0c201f0006077f89 */ /* 0x000e6600000e0000 */
[----:B------:R-:W-:Y:S01]  /*1ada0*/  LOP3.LUT R18, R18, R3, RZ, 0x3c, !PT ;  /* 0x0000000312127212 */ /* 0x000fe200078e3cff */
[----:B------:R-:W-:-:S02]  /*1adb0*/  IMAD.MOV.U32 R3, RZ, RZ, -0x800000 ;  /* 0xff800000ff037424 */ /* 0x000fc400078e00ff */
[----:B0-----:R-:W-:Y:S01]  /*1adc0*/  FADD.FTZ R10, R5, R2 ;  /* 0x00000002050a7221 */ /* 0x001fe20000010000 */
[----:B------:R-:W-:Y:S02]  /*1add0*/  IMAD.MOV.U32 R2, RZ, RZ, RZ ;  /* 0x000000ffff027224 */ /* 0x000fe400078e00ff */
[----:B------:R-:W-:Y:S02]  /*1ade0*/  IMAD.U32 R5, RZ, RZ, UR41 ;  /* 0x00000029ff057e24 */ /* 0x000fe4000f8e00ff */
[----:B-1----:R-:W-:Y:S01]  /*1adf0*/  FADD.FTZ R11, R6, R7 ;  /* 0x00000007060b7221 */ /* 0x002fe20000010000 */
[----:B------:R-:W-:-:S04]  /*1ae00*/  FSETP.NE.FTZ.AND P0, PT, R10, RZ, PT ;  /* 0x000000ff0a00720b */ /* 0x000fc80003f15000 */
        /* <DEDUP_REMOVED lines=65> */
.L_x_1465:
        /* <DEDUP_REMOVED lines=11> */
[----:B------:R-:W-:Y:S01]  /*1b2d0*/  ULDC UR4, c[0x0][0xad4] ;  /* 0x0002b50000047ab9 */ /* 0x000fe20000000800 */
[----:B------:R-:W3:Y:S01]  /*1b2e0*/  S2R R9, SR_SWINHI ;  /* 0x0000000000097919 */ /* 0x000ee20000002f00 */
[----:B------:R-:W-:Y:S01]  /*1b2f0*/  IMAD.MOV.U32 R44, RZ, RZ, RZ ;  /* 0x000000ffff2c7224 */ /* 0x000fe200078e00ff */
[----:B------:R-:W4:Y:S01]  /*1b300*/  LDC R45, c[0x0][0xbe8] ;  /* 0x0002fa00ff2d7b82 */ /* 0x000f220000000800 */
[----:B------:R-:W4:Y:S04]  /*1b310*/  LDL.LU R34, [R1+0x50] ;  /* 0x0000500001227983 */ /* 0x000f280000300800 */
[----:B------:R-:W4:Y:S01]  /*1b320*/  LDL R42, [R1+0x54] ;  /* 0x00005400012a7983 */ /* 0x000f220000100800 */
[----:B------:R-:W-:-:S02]  /*1b330*/  MOV R32, R2 ;  /* 0x0000000200207202 */ /* 0x000fc40000000f00 */
[----:B---3--:R-:W-:-:S03]  /*1b340*/  MOV R33, R9 ;  /* 0x0000000900217202 */ /* 0x008fc60000000f00 */
[----:B--2---:R-:W-:-:S03]  /*1b350*/  IMAD.WIDE R8, R8, 0x2, R32 ;  /* 0x0000000208087825 */ /* 0x004fc600078e0220 */
[C---:B------:R-:W-:Y:S02]  /*1b360*/  IADD3 R39, P0, R8.reuse, 0x6020, RZ ;  /* 0x0000602008277810 */ /* 0x040fe40007f1e0ff */
[----:B------:R-:W-:-:S03]  /*1b370*/  IADD3 R31, P4, R8, 0x20, RZ ;  /* 0x00000020081f7810 */ /* 0x000fc60007f9e0ff */
[----:B------:R-:W-:Y:S01]  /*1b380*/  IMAD.X R15, RZ, RZ, R9, P0 ;  /* 0x000000ffff0f7224 */ /* 0x000fe200000e0609 */
[----:B----4-:R-:W-:Y:S02]  /*1b390*/  ISETP.NE.AND P0, PT, R34, RZ, PT ;  /* 0x000000ff2200720c */ /* 0x010fe40003f05270 */
[----:B------:R-:W-:Y:S02]  /*1b3a0*/  LOP3.LUT R11, R8, 0x180, RZ, 0xc0, !PT ;  /* 0x00000180080b7812 */ /* 0x000fe400078ec0ff */
[----:B------:R-:W-:Y:S01]  /*1b3b0*/  SEL R36, R34, UR4, P0 ;  /* 0x0000000422247c07 */ /* 0x000fe20008000000 */
[----:B------:R-:W-:Y:S05]  /*1b3c0*/  WARPSYNC.ALL ;  /* 0x0000000000007948 */ /* 0x000fea0003800000 */
[----:B------:R-:W-:-:S02]  /*1b3d0*/  LOP3.LUT R10, R31, 0x180, RZ, 0xc0, !PT ;  /* 0x000001801f0a7812 */ /* 0x000fc400078ec0ff */
[C---:B------:R-:W-:Y:S02]  /*1b3e0*/  IADD3 R12, P2, R8.reuse, 0x3020, RZ ;  /* 0x00003020080c7810 */ /* 0x040fe40007f5e0ff */
[C---:B------:R-:W-:Y:S02]  /*1b3f0*/  IADD3 R37, P1, R8.reuse, 0x6000, RZ ;  /* 0x0000600008257810 */ /* 0x040fe40007f3e0ff */
[----:B------:R-:W-:Y:S02]  /*1b400*/  IADD3 R35, P3, R8, 0x3000, RZ ;  /* 0x0000300008237810 */ /* 0x000fe40007f7e0ff */
[----:B------:R-:W-:Y:S01]  /*1b410*/  LOP3.LUT R30, R39, 0x180, RZ, 0xc0, !PT ;  /* 0x00000180271e7812 */ /* 0x000fe200078ec0ff */
[----:B------:R-:W-:Y:S01]  /*1b420*/  IMAD.X R25, RZ, RZ, R9, P4 ;  /* 0x000000ffff197224 */ /* 0x000fe200020e0609 */
[----:B------:R-:W-:Y:S01]  /*1b430*/  SHF.R.U64 R11, R11, 0x3, RZ ;  /* 0x000000030b0b7819 */ /* 0x000fe200000012ff */
[----:B------:R-:W-:Y:S01]  /*1b440*/  ULDC.64 UR4, c[0x0][0xc00] ;  /* 0x0003000000047ab9 */ /* 0x000fe20000000a00 */
[----:B------:R-:W-:Y:S01]  /*1b450*/  SHF.R.U64 R10, R10, 0x3, RZ ;  /* 0x000000030a0a7819 */ /* 0x000fe200000012ff */
[----:B------:R-:W-:Y:S01]  /*1b460*/  ULDC.64 UR6, c[0x0][0xc08] ;  /* 0x0003020000067ab9 */ /* 0x000fe20000000a00 */
[----:B------:R-:W-:-:S02]  /*1b470*/  LOP3.LUT R8, R11, R8, RZ, 0x3c, !PT ;  /* 0x000000080b087212 */ /* 0x000fc400078e3cff */
[----:B------:R-:W-:Y:S02]  /*1b480*/  LOP3.LUT R11, R12, 0x180, RZ, 0xc0, !PT ;  /* 0x000001800c0b7812 */ /* 0x000fe400078ec0ff */
[----:B------:R-:W-:Y:S02]  /*1b490*/  LOP3.LUT R24, R10, R31, RZ, 0x3c, !PT ;  /* 0x0000001f0a187212 */ /* 0x000fe400078e3cff */
[----:B------:R-:W-:Y:S02]  /*1b4a0*/  LOP3.LUT R14, R37, 0x180, RZ, 0xc0, !PT ;  /* 0x00000180250e7812 */ /* 0x000fe400078ec0ff */
[----:B------:R-:W-:Y:S02]  /*1b4b0*/  LOP3.LUT R10, R35, 0x180, RZ, 0xc0, !PT ;  /* 0x00000180230a7812 */ /* 0x000fe400078ec0ff */
[----:B------:R-:W-:Y:S02]  /*1b4c0*/  SHF.R.U64 R11, R11, 0x3, RZ ;  /* 0x000000030b0b7819 */ /* 0x000fe400000012ff */
[----:B------:R-:W-:-:S02]  /*1b4d0*/  SHF.R.U64 R14, R14, 0x3, RZ ;  /* 0x000000030e0e7819 */ /* 0x000fc400000012ff */
[----:B------:R-:W-:Y:S02]  /*1b4e0*/  SHF.R.U64 R10, R10, 0x3, RZ ;  /* 0x000000030a0a7819 */ /* 0x000fe400000012ff */
[----:B------:R-:W-:Y:S01]  /*1b4f0*/  SHF.R.U64 R30, R30, 0x3, RZ ;  /* 0x000000031e1e7819 */ /* 0x000fe200000012ff */
[--C-:B------:R-:W-:Y:S01]  /*1b500*/  IMAD.X R27, RZ, RZ, R9.reuse, P3 ;  /* 0x000000ffff1b7224 */ /* 0x100fe200018e0609 */
[----:B------:R-:W-:Y:S02]  /*1b510*/  LOP3.LUT R28, R11, R12, RZ, 0x3c, !PT ;  /* 0x0000000c0b1c7212 */ /* 0x000fe400078e3cff */
[----:B------:R-:W-:Y:S01]  /*1b520*/  LOP3.LUT R12, R14, R37, RZ, 0x3c, !PT ;  /* 0x000000250e0c7212 */ /* 0x000fe200078e3cff */
[--C-:B------:R-:W-:Y:S01]  /*1b530*/  IMAD.X R29, RZ, RZ, R9.reuse, P2 ;  /* 0x000000ffff1d7224 */ /* 0x100fe200010e0609 */
[----:B------:R-:W-:Y:S01]  /*1b540*/  LOP3.LUT R26, R10, R35, RZ, 0x3c, !PT ;  /* 0x000000230a1a7212 */ /* 0x000fe200078e3cff */
[----:B------:R-:W-:Y:S01]  /*1b550*/  IMAD.X R13, RZ, RZ, R9, P1 ;  /* 0x000000ffff0d7224 */ /* 0x000fe200008e0609 */
[----:B------:R-:W-:Y:S01]  /*1b560*/  LOP3.LUT R14, R30, R39, RZ, 0x3c, !PT ;  /* 0x000000271e0e7212 */ /* 0x000fe200078e3cff */
[----:B------:R-:W2:Y:S01]  /*1b570*/  LDC.64 R34, c[0x0][0xc00] ;  /* 0x00030000ff227b82 */ /* 0x000ea20000000a00 */
[----:B------:R-:W-:-:S02]  /*1b580*/  MOV R30, R8 ;  /* 0x00000008001e7202 */ /* 0x000fc40000000f00 */
[----:B------:R-:W-:Y:S02]  /*1b590*/  F2FP.BF16.F32.PACK_AB R8, R5, R4 ;  /* 0x000000040508723e */ /* 0x000fe400000010ff */
[----:B------:R-:W-:Y:S02]  /*1b5a0*/  F2FP.BF16.F32.PACK_AB R9, R91, R90 ;  /* 0x0000005a5b09723e */ /* 0x000fe400000010ff */
[----:B------:R-:W-:Y:S02]  /*1b5b0*/  F2FP.BF16.F32.PACK_AB R10, R93, R92 ;  /* 0x0000005c5d0a723e */ /* 0x000fe400000010ff */
[----:B------:R-:W-:Y:S01]  /*1b5c0*/  F2FP.BF16.F32.PACK_AB R11, R95, R94 ;  /* 0x0000005e5f0b723e */ /* 0x000fe200000010ff */
[----:B------:R-:W-:Y:S01]  /*1b5d0*/  BAR.SYNC.DEFER_BLOCKING 0x1, 0x180 ;  /* 0x0046000000007b1d */ /* 0x000fe20000010000 */
[----:B------:R-:W-:Y:S02]  /*1b5e0*/  MOV R41, R24 ;  /* 0x0000001800297202 */ /* 0x000fe40000000f00 */
[----:B------:R-:W-:-:S02]  /*1b5f0*/  MOV R40, R26 ;  /* 0x0000001a00287202 */ /* 0x000fc40000000f00 */
[----:B------:R-:W-:Y:S02]  /*1b600*/  F2FP.BF16.F32.PACK_AB R24, R97, R96 ;  /* 0x000000606118723e */ /* 0x000fe400000010ff */
[----:B------:R-:W-:Y:S02]  /*1b610*/  F2FP.BF16.F32.PACK_AB R25, R99, R98 ;  /* 0x000000626319723e */ /* 0x000fe400000010ff */
[----:B------:R-:W-:Y:S02]  /*1b620*/  F2FP.BF16.F32.PACK_AB R26, R101, R100 ;  /* 0x00000064651a723e */ /* 0x000fe400000010ff */
[----:B------:R-:W-:Y:S02]  /*1b630*/  F2FP.BF16.F32.PACK_AB R27, R103, R102 ;  /* 0x00000066671b723e */ /* 0x000fe400000010ff */
[----:B------:R-:W-:Y:S02]  /*1b640*/  MOV R39, R28 ;  /* 0x0000001c00277202 */ /* 0x000fe40000000f00 */
[----:B------:R-:W-:-:S02]  /*1b650*/  F2FP.BF16.F32.PACK_AB R28, R105, R104 ;  /* 0x00000068691c723e */ /* 0x000fc400000010ff */
[----:B------:R-:W-:Y:S02]  /*1b660*/  F2FP.BF16.F32.PACK_AB R29, R21, R20 ;  /* 0x00000014151d723e */ /* 0x000fe400000010ff */
[----:B------:R-:W-:Y:S02]  /*1b670*/  F2FP.BF16.F32.PACK_AB R31, R111, R110 ;  /* 0x0000006e6f1f723e */ /* 0x000fe400000010ff */
[----:B------:R-:W-:Y:S01]  /*1b680*/  MOV R38, R12 ;  /* 0x0000000c00267202 */ /* 0x000fe20000000f00 */
[----:B------:R3:W-:Y:S01]  /*1b690*/  STSM.16.M88.4 [R30], R8 ;  /* 0x000000081e007844 */ /* 0x0007e20000000200 */
[----:B------:R-:W-:Y:S02]  /*1b6a0*/  MOV R37, R14 ;  /* 0x0000000e00257202 */ /* 0x000fe40000000f00 */
[----:B------:R-:W-:Y:S01]  /*1b6b0*/  F2FP.BF16.F32.PACK_AB R12, R121, R120 ;  /* 0x00000078790c723e */ /* 0x000fe200000010ff */
[----:B------:R4:W-:Y:S01]  /*1b6c0*/  STSM.16.M88.4 [R41], R24 ;  /* 0x0000001829007844 */ /* 0x0009e20000000200 */
[----:B------:R-:W-:-:S02]  /*1b6d0*/  F2FP.BF16.F32.PACK_AB R13, R123, R122 ;  /* 0x0000007a7b0d723e */ /* 0x000fc400000010ff */
[----:B------:R-:W-:Y:S02]  /*1b6e0*/  F2FP.BF16.F32.PACK_AB R14, R125, R124 ;  /* 0x0000007c7d0e723e */ /* 0x000fe400000010ff */
[----:B------:R-:W-:Y:S02]  /*1b6f0*/  F2FP.BF16.F32.PACK_AB R15, R127, R126 ;  /* 0x0000007e7f0f723e */ /* 0x000fe400000010ff */
[----:B---3--:R-:W-:Y:S02]  /*1b700*/  F2FP.BF16.F32.PACK_AB R30, R109, R108 ;  /* 0x0000006c6d1e723e */ /* 0x008fe400000010ff */
[----:B------:R-:W-:Y:S02]  /*1b710*/  F2FP.BF16.F32.PACK_AB R8, R7, R6 ;  /* 0x000000060708723e */ /* 0x000fe400000010ff */
[----:B------:R-:W-:Y:S02]  /*1b720*/  F2FP.BF16.F32.PACK_AB R9, R115, R114 ;  /* 0x000000727309723e */ /* 0x000fe400000010ff */
[----:B------:R-:W-:-:S02]  /*1b730*/  F2FP.BF16.F32.PACK_AB R10, R117, R116 ;  /* 0x00000074750a723e */ /* 0x000fc400000010ff */
[----:B------:R-:W-:Y:S02]  /*1b740*/  F2FP.BF16.F32.PACK_AB R11, R119, R118 ;  /* 0x00000076770b723e */ /* 0x000fe400000010ff */
[----:B----4-:R-:W-:Y:S02]  /*1b750*/  F2FP.BF16.F32.PACK_AB R24, R129, R128 ;  /* 0x000000808118723e */ /* 0x010fe400000010ff */
[----:B------:R-:W-:Y:S02]  /*1b760*/  F2FP.BF16.F32.PACK_AB R25, R131, R130 ;  /* 0x000000828319723e */ /* 0x000fe400000010ff */
[----:B------:R-:W-:Y:S02]  /*1b770*/  F2FP.BF16.F32.PACK_AB R26, R133, R132 ;  /* 0x00000084851a723e */ /* 0x000fe400000010ff */
[----:B------:R-:W-:Y:S01]  /*1b780*/  F2FP.BF16.F32.PACK_AB R27, R135, R134 ;  /* 0x00000086871b723e */ /* 0x000fe200000010ff */
[----:B------:R2:W-:Y:S04]  /*1b790*/  STSM.16.M88.4 [R40], R28 ;  /* 0x0000001c28007844 */ /* 0x0005e80000000200 */
[----:B------:R3:W-:Y:S04]  /*1b7a0*/  STSM.16.M88.4 [R39], R8 ;  /* 0x0000000827007844 */ /* 0x0007e80000000200 */
[----:B------:R4:W-:Y:S04]  /*1b7b0*/  STSM.16.M88.4 [R38], R12 ;  /* 0x0000000c26007844 */ /* 0x0009e80000000200 */
[----:B------:R0:W-:Y:S01]  /*1b7c0*/  STSM.16.M88.4 [R37], R24 ;  /* 0x0000001825007844 */ /* 0x0001e20000000200 */
[----:B------:R-:W-:Y:S01]  /*1b7d0*/  BAR.SYNC.DEFER_BLOCKING 0x1, 0x180 ;  /* 0x0046000000007b1d */ /* 0x000fe20000010000 */
[----:B------:R-:W-:-:S04]  /*1b7e0*/  ISETP.NE.U32.AND P3, PT, RZ, UR4, PT ;  /* 0x00000004ff007c0c */ /* 0x000fc8000bf65070 */
[----:B------:R-:W-:Y:S01]  /*1b7f0*/  ISETP.NE.AND.EX P3, PT, RZ, UR5, PT, P3 ;  /* 0x00000005ff007c0c */ /* 0x000fe2000bf65330 */
[----:B--2---:R-:W-:-:S12]  /*1b800*/  IMAD.WIDE R28, R42, 0x4, R34 ;  /* 0x000000042a1c7825 */ /* 0x004fd800078e0222 */
[----:B------:R-:W5:Y:S01]  /*1b810*/  @P3 LDG.E R44, desc[UR38][R28.64] ;  /* 0x000000261c2c3981 */ /* 0x000f62000c1e1900 */
[----:B------:R-:W-:-:S04]  /*1b820*/  ISETP.NE.U32.AND P0, PT, RZ, UR6, PT ;  /* 0x00000006ff007c0c */ /* 0x000fc8000bf05070 */
[----:B------:R-:W-:-:S13]  /*1b830*/  ISETP.NE.AND.EX P0, PT, RZ, UR7, PT, P0 ;  /* 0x00000007ff007c0c */ /* 0x000fda000bf05300 */
[----:B---3--:R-:W2:Y:S01]  /*1b840*/  @P0 LDC.64 R8, c[0x0][0xc08] ;  /* 0x00030200ff080b82 */ /* 0x008ea20000000a00 */
[----:B------:R-:W-:Y:S01]  /*1b850*/  ULDC UR6, c[0x0][0xa88] ;  /* 0x0002a20000067ab9 */ /* 0x000fe20000000800 */
[----:B----4-:R-:W-:Y:S01]  /*1b860*/  IMAD.MOV.U32 R14, RZ, RZ, 0x9b8 ;  /* 0x000009b8ff0e7424 */ /* 0x010fe200078e00ff */
[----:B------:R-:W-:Y:S01]  /*1b870*/  ISETP.GT.AND P1, PT, R36, 0x1, PT ;  /* 0x000000012400780c */ /* 0x000fe20003f24270 */
[----:B------:R-:W-:-:S03]  /*1b880*/  IMAD.U32 R30, RZ, RZ, UR6 ;  /* 0x00000006ff1e7e24 */ /* 0x000fc6000f8e00ff */
[----:B------:R-:W-:-:S04]  /*1b890*/  SEL R14, R14, 0x978, P1 ;  /* 0x000009780e0e7807 */ /* 0x000fc80000800000 */
[----:B------:R0:W3:Y:S01]  /*1b8a0*/  LDC.64 R10, c[0x0][R14+0x218] ;  /* 0x000086000e0a7b82 */ /* 0x0000e20000000a00 */
[----:B--2---:R-:W-:-:S07]  /*1b8b0*/  @P0 IMAD.WIDE R8, R42, 0x4, R8 ;  /* 0x000000042a080825 */ /* 0x004fce00078e0208 */
[----:B------:R0:W2:Y:S01]  /*1b8c0*/  LDC.64 R12, c[0x0][R14+0x228] ;  /* 0x00008a000e0c7b82 */ /* 0x0000a20000000a00 */
[----:B------:R4:W5:Y:S07]  /*1b8d0*/  @P0 LDG.E R30, desc[UR38][R8.64] ;  /* 0x00000026081e0981 */ /* 0x00096e000c1e1900 */
[----:B----4-:R0:W4:Y:S01]  /*1b8e0*/  LDC.64 R8, c[0x0][R14+0x220] ;  /* 0x000088000e087b82 */ /* 0x0101220000000a00 */
[----:B------:R-:W-:Y:S01]  /*1b8f0*/  ISETP.NE.AND P2, PT, R45, 0x1, PT ;  /* 0x000000012d00780c */ /* 0x000fe20003f45270 */
[----:B---3--:R-:W-:-:S12]  /*1b900*/  @P0 BRA `(.L_x_1577) ;  /* 0x0000000000100947 */ /* 0x008fd80003800000 */
[----:B------:R-:W-:Y:S05]  /*1b910*/  @!P3 BRA `(.L_x_1577) ;  /* 0x00000000000cb947 */ /* 0x000fea0003800000 */
[----:B------:R-:W3:Y:S04]  /*1b920*/  LDG.E R15, desc[UR38][R28.64] ;  /* 0x000000261c0f7981 */ /* 0x000ee8000c1e1900 */
[----:B-----5:R-:W3:Y:S02]  /*1b930*/  LDG.E R30, desc[UR38][R28.64+0x4] ;  /* 0x000004261c1e7981 */ /* 0x020ee4000c1e1900 */
[----:B---3--:R-:W-:-:S07]  /*1b940*/  IMAD.IADD R30, R30, 0x1, -R15 ;  /* 0x000000011e1e7824 */ /* 0x008fce00078e0a0f */
.L_x_1577:
[----:B------:R-:W3:Y:S04]  /*1b950*/  LDL R28, [R1+0x40] ;  /* 0x00004000011c7983 */ /* 0x000ee80000100800 */
[----:B------:R-:W3:Y:S04]  /*1b960*/  LDL R52, [R1+0x18] ;  /* 0x0000180001347983 */ /* 0x000ee80000100800 */
[----:B------:R-:W2:Y:S04]  /*1b970*/  LDL R51, [R1+0x4c] ;  /* 0x00004c0001337983 */ /* 0x000ea80000100800 */
[----:B------:R-:W2:Y:S01]  /*1b980*/  LDL R49, [R1+0x5c] ;  /* 0x00005c0001317983 */ /* 0x000ea20000100800 */
[----:B------:R-:W-:Y:S01]  /*1b990*/  ISETP.NE.U32.AND P0, PT, RZ, UR4, PT ;  /* 0x00000004ff007c0c */ /* 0x000fe2000bf05070 */
[----:B0-----:R-:W0:Y:S01]  /*1b9a0*/  LDC.64 R14, c[0x0][R14+0x210] ;  /* 0x000084000e0e7b82 */ /* 0x001e220000000a00 */
[----:B------:R-:W-:Y:S01]  /*1b9b0*/  SHF.R.S32.HI R26, RZ, 0x1f, R42 ;  /* 0x0000001fff1a7819 */ /* 0x000fe2000001142a */
[----:B------:R-:W2:Y:S01]  /*1b9c0*/  LDL R34, [R1+0x64] ;  /* 0x0000640001227983 */ /* 0x000ea20000100800 */
[----:B------:R-:W-:-:S04]  /*1b9d0*/  ISETP.NE.AND.EX P0, PT, RZ, UR5, PT, P0 ;  /* 0x00000005ff007c0c */ /* 0x000fc8000bf05300 */
[----:B------:R-:W-:Y:S01]  /*1b9e0*/  SEL R27, R26, RZ, !P0 ;  /* 0x000000ff1a1b7207 */ /* 0x000fe20004000000 */
[----:B------:R-:W1:Y:S01]  /*1b9f0*/  @P2 LDC R35, c[0x0][0xbec] ;  /* 0x0002fb00ff232b82 */ /* 0x000e620000000800 */
[----:B------:R-:W-:-:S05]  /*1ba00*/  SEL R46, R42, RZ, !P0 ;  /* 0x000000ff2a2e7207 */ /* 0x000fca0004000000 */
[-C--:B----4-:R-:W-:Y:S02]  /*1ba10*/  IMAD R9, R9, R46.reuse, RZ ;  /* 0x0000002e09097224 */ /* 0x090fe400078e02ff */
[----:B------:R-:W4:Y:S02]  /*1ba20*/  @P2 LDC R37, c[0x0][0xbf0] ;  /* 0x0002fc00ff252b82 */ /* 0x000f240000000800 */
[C---:B------:R-:W-:Y:S02]  /*1ba30*/  IMAD R31, R8.reuse, R27, R9 ;  /* 0x0000001b081f7224 */ /* 0x040fe400078e0209 */
[----:B------:R-:W-:-:S04]  /*1ba40*/  IMAD.WIDE.U32 R8, R8, R46, RZ ;  /* 0x0000002e08087225 */ /* 0x000fc800078e00ff */
[----:B------:R-:W0:Y:S01]  /*1ba50*/  LDC.64 R24, c[0x0][0xba8] ;  /* 0x0002ea00ff187b82 */ /* 0x000e220000000a00 */
[----:B------:R-:W-:Y:S01]  /*1ba60*/  IMAD.IADD R31, R9, 0x1, R31 ;  /* 0x00000001091f7824 */ /* 0x000fe200078e021f */
[----:B-----5:R-:W-:-:S06]  /*1ba70*/  SHF.R.S32.HI R48, RZ, 0x1f, R44 ;  /* 0x0000001fff307819 */ /* 0x020fcc000001142c */
[----:B0-----:R-:W0:Y:S08]  /*1ba80*/  @!P1 LDC R24, c[0x0][0xb50] ;  /* 0x0002d400ff189b82 */ /* 0x001e300000000800 */
[----:B------:R-:W0:Y:S01]  /*1ba90*/  @!P1 LDC R25, c[0x0][0xb54] ;  /* 0x0002d500ff199b82 */ /* 0x000e220000000800 */
[----:B---3--:R-:W-:Y:S02]  /*1baa0*/  IMAD.IADD R26, R28, 0x1, R52 ;  /* 0x000000011c1a7824 */ /* 0x008fe400078e0234 */
[----:B------:R-:W3:Y:S01]  /*1bab0*/  LDL R28, [R1+0x60] ;  /* 0x00006000011c7983 */ /* 0x000ee20000100800 */
[----:B--2---:R-:W-:-:S02]  /*1bac0*/  IMAD R29, R11, R51, RZ ;  /* 0x000000330b1d7224 */ /* 0x004fc400078e02ff */
[----:B------:R-:W-:Y:S01]  /*1bad0*/  IMAD.WIDE.U32 R10, R10, R51, RZ ;  /* 0x000000330a0a7225 */ /* 0x000fe200078e00ff */
[----:B------:R-:W-:Y:S02]  /*1bae0*/  SEL R27, R49, RZ, P1 ;  /* 0x000000ff311b7207 */ /* 0x000fe40000800000 */
[----:B------:R-:W-:Y:S01]  /*1baf0*/  IADD3 R10, P0, P3, R8, R10, R44 ;  /* 0x0000000a080a7210 */ /* 0x000fe20007b1e02c */
[----:B-1----:R-:W-:-:S04]  /*1bb00*/  @P2 IMAD.HI.U32 R8, R26, R35, RZ ;  /* 0x000000231a082227 */ /* 0x002fc800078e00ff */
[----:B------:R-:W-:Y:S01]  /*1bb10*/  IMAD.MOV.U32 R9, RZ, RZ, R26 ;  /* 0x000000ffff097224 */ /* 0x000fe200078e001a */
[----:B----4-:R-:W-:Y:S01]  /*1bb20*/  @P2 SHF.R.U32.HI R9, RZ, R37, R8 ;  /* 0x00000025ff092219 */ /* 0x010fe20000011608 */
[----:B------:R-:W-:Y:S02]  /*1bb30*/  IMAD.IADD R11, R11, 0x1, R29 ;  /* 0x000000010b0b7824 */ /* 0x000fe400078e021d */
[-C--:B------:R-:W-:Y:S02]  /*1bb40*/  IMAD R29, R13, R27.reuse, RZ ;  /* 0x0000001b0d1d7224 */ /* 0x080fe400078e02ff */
[----:B------:R-:W-:Y:S01]  /*1bb50*/  IMAD.WIDE.U32 R12, R12, R27, RZ ;  /* 0x0000001b0c0c7225 */ /* 0x000fe200078e00ff */
[----:B------:R-:W-:-:S03]  /*1bb60*/  IADD3.X R11, R31, R11, R48, P0, P3 ;  /* 0x0000000b1f0b7210 */ /* 0x000fc600007e6430 */
[----:B------:R-:W-:Y:S01]  /*1bb70*/  IMAD.MOV R27, RZ, RZ, -R9 ;  /* 0x000000ffff1b7224 */ /* 0x000fe200078e0a09 */
[----:B------:R-:W-:Y:S01]  /*1bb80*/  IADD3 R12, P0, P3, R9, R10, R12 ;  /* 0x0000000a090c7210 */ /* 0x000fe20007b1e00c */
[----:B------:R-:W-:Y:S01]  /*1bb90*/  IMAD.IADD R29, R13, 0x1, R29 ;  /* 0x000000010d1d7824 */ /* 0x000fe200078e021d */
[----:B------:R-:W-:Y:S01]  /*1bba0*/  SHF.R.S32.HI R8, RZ, 0x1f, R9 ;  /* 0x0000001fff087819 */ /* 0x000fe20000011409 */
[----:B------:R-:W-:-:S03]  /*1bbb0*/  IMAD R9, R45, R27, R26 ;  /* 0x0000001b2d097224 */ /* 0x000fc600078e021a */
[----:B------:R-:W-:Y:S01]  /*1bbc0*/  IADD3.X R13, R8, R11, R29, P0, P3 ;  /* 0x0000000b080d7210 */ /* 0x000fe200007e641d */
[-C--:B------:R-:W-:Y:S01]  /*1bbd0*/  IMAD R8, R15, R9.reuse, RZ ;  /* 0x000000090f087224 */ /* 0x080fe200078e02ff */
[----:B------:R-:W-:Y:S01]  /*1bbe0*/  SHF.R.S32.HI R11, RZ, 0x1f, R9 ;  /* 0x0000001fff0b7819 */ /* 0x000fe20000011409 */
[----:B------:R-:W-:-:S04]  /*1bbf0*/  IMAD.WIDE.U32 R12, R14, R9, R12 ;  /* 0x000000090e0c7225 */ /* 0x000fc800078e000c */
[----:B------:R-:W-:-:S04]  /*1bc00*/  IMAD R11, R14, R11, R8 ;  /* 0x0000000b0e0b7224 */ /* 0x000fc800078e0208 */
[----:B------:R-:W-:Y:S01]  /*1bc10*/  IMAD.IADD R8, R13, 0x1, R11 ;  /* 0x000000010d087824 */ /* 0x000fe200078e020b */
[----:B0-----:R-:W-:-:S04]  /*1bc20*/  LEA R13, P0, R12, R24, 0x2 ;  /* 0x000000180c0d7211 */ /* 0x001fc800078010ff */
[----:B------:R-:W-:Y:S01]  /*1bc30*/  LEA.HI.X R25, R12, R25, R8, 0x2, P0 ;  /* 0x000000190c197211 */ /* 0x000fe200000f1408 */
[----:B------:R-:W-:Y:S01]  /*1bc40*/  SHFL.IDX PT, R10, R13, 0x1, 0x1c1f ;  /* 0x003c1f000d0a7f89 */ /* 0x000fe200000e0000 */
[----:B------:R-:W-:-:S03]  /*1bc50*/  IMAD.IADD R24, R34, 0x1, R52 ;  /* 0x0000000122187824 */ /* 0x000fc600078e0234 */
[----:B------:R-:W-:Y:S04]  /*1bc60*/  SHFL.IDX PT, R8, R13, RZ, 0x1c1f ;  /* 0x001c1fff0d087589 */ /* 0x000fe800000e0000 */
[----:B------:R-:W0:Y:S04]  /*1bc70*/  SHFL.IDX PT, R9, R25, RZ, 0x1c1f ;  /* 0x001c1fff19097589 */ /* 0x000e2800000e0000 */
[----:B------:R-:W1:Y:S01]  /*1bc80*/  SHFL.IDX PT, R11, R25, 0x1, 0x1c1f ;  /* 0x003c1f00190b7f89 */ /* 0x000e6200000e0000 */
[----:B------:R-:W-:Y:S01]  /*1bc90*/  IMAD R47, R30, R45, RZ ;  /* 0x0000002d1e2f7224 */ /* 0x000fe200078e02ff */
[----:B---3--:R-:W-:Y:S01]  /*1bca0*/  LOP3.LUT P0, RZ, R28, 0x3, RZ, 0xc0, !PT ;  /* 0x000000031cff7812 */ /* 0x008fe2000780c0ff */
[----:B------:R-:W-:-:S03]  /*1bcb0*/  VIADD R28, R24, 0x8 ;  /* 0x00000008181c7836 */ /* 0x000fc60000000000 */
[-C--:B------:R-:W-:Y:S02]  /*1bcc0*/  ISETP.GE.OR P3, PT, R24, R47.reuse, P0 ;  /* 0x0000002f1800720c */ /* 0x080fe40000766670 */
[----:B------:R-:W-:-:S11]  /*1bcd0*/  ISETP.GE.OR P0, PT, R28, R47, P0 ;  /* 0x0000002f1c00720c */ /* 0x000fd60000706670 */
[----:B0-----:R0:W-:Y:S04]  /*1bce0*/  @!P3 ST.E desc[UR38][R8.64], R0 ;  /* 0x000000000800b985 */ /* 0x0011e8000c101926 */
[----:B-1----:R0:W-:Y:S01]  /*1bcf0*/  @!P0 ST.E desc[UR38][R10.64], R3 ;  /* 0x000000030a008985 */ /* 0x0021e2000c101926 */
[----:B------:R-:W-:Y:S05]  /*1bd00*/  @P1 BRA `(.L_x_1578) ;  /* 0x0000000800301947 */ /* 0x000fea0003800000 */
[----:B------:R-:W0:Y:S01]  /*1bd10*/  S2R R34, SR_TID.X ;  /* 0x0000000000227919 */ /* 0x000e220000002100 */
[----:B------:R-:W1:Y:S01]  /*1bd20*/  @P2 LDC R15, c[0x0][0xbec] ;  /* 0x0002fb00ff0f2b82 */ /* 0x000e620000000800 */
[----:B------:R-:W-:-:S07]  /*1bd30*/  ULDC.64 UR4, c[0x0][0xaa0] ;  /* 0x0002a80000047ab9 */ /* 0x000fce0000000a00 */
[----:B------:R-:W2:Y:S01]  /*1bd40*/  @P2 LDC R21, c[0x0][0xbf0] ;  /* 0x0002fc00ff152b82 */ /* 0x000ea20000000800 */
[----:B0-----:R-:W-:-:S05]  /*1bd50*/  VIADD R0, R34, 0xffffff80 ;  /* 0xffffff8022007836 */ /* 0x001fca0000000000 */
        /* <DEDUP_REMOVED lines=9> */
[----:B------:R-:W-:Y:S02]  /*1bdf0*/  IADD3 R25, P0, R32, 0x1800, RZ ;  /* 0x0000180020197810 */ /* 0x000fe40007f1e0ff */
[----:B------:R-:W-:Y:S01]  /*1be00*/  LOP3.LUT R0, R3, 0x180, RZ, 0xc0, !PT ;  /* 0x0000018003007812 */ /* 0x000fe200078ec0ff */
[----:B------:R-:W-:Y:S01]  /*1be10*/  IMAD.WIDE.U32 R12, R44, UR4, RZ ;  /* 0x000000042c0c7c25 */ /* 0x000fe2000f8e00ff */
[----:B------:R-:W-:Y:S02]  /*1be20*/  IADD3 R29, P1, R32, 0x3000, RZ ;  /* 0x00003000201d7810 */ /* 0x000fe40007f3e0ff */
[----:B------:R-:W-:Y:S01]  /*1be30*/  SHF.R.U64 R0, R0, 0x3, RZ ;  /* 0x0000000300007819 */ /* 0x000fe200000012ff */
[----:B------:R-:W-:Y:S01]  /*1be40*/  IMAD.X R41, RZ, RZ, R33, P5 ;  /* 0x000000ffff297224 */ /* 0x000fe200028e0621 */
[----:B------:R-:W-:-:S02]  /*1be50*/  IADD3 R35, P3, R32, 0x4800, RZ ;  /* 0x0000480020237810 */ /* 0x000fc40007f7e0ff */
[----:B------:R-:W-:Y:S01]  /*1be60*/  LOP3.LUT R40, R0, R3, RZ, 0x3c, !PT ;  /* 0x0000000300287212 */ /* 0x000fe200078e3cff */
[----:B------:R-:W-:Y:S01]  /*1be70*/  IMAD R3, R48, UR4, RZ ;  /* 0x0000000430037c24 */ /* 0x000fe2000f8e02ff */
[----:B------:R-:W-:Y:S01]  /*1be80*/  IADD3 R37, P4, R32, 0x6000, RZ ;  /* 0x0000600020257810 */ /* 0x000fe20007f9e0ff */
[----:B------:R-:W-:Y:S01]  /*1be90*/  IMAD R0, R11, 0x60, R10 ;  /* 0x000000600b007824 */ /* 0x000fe200078e020a */
[----:B------:R-:W-:Y:S01]  /*1bea0*/  LOP3.LUT R24, R25, 0x180, RZ, 0xc0, !PT ;  /* 0x0000018019187812 */ /* 0x000fe200078ec0ff */
[----:B------:R-:W-:Y:S01]  /*1beb0*/  IMAD R3, R44, UR5, R3 ;  /* 0x000000052c037c24 */ /* 0x000fe2000f8e0203 */
[----:B------:R-:W-:Y:S01]  /*1bec0*/  LOP3.LUT R28, R29, 0x180, RZ, 0xc0, !PT ;  /* 0x000001801d1c7812 */ /* 0x000fe200078ec0ff */
[----:B------:R-:W5:Y:S01]  /*1bed0*/  LD.E.128 R40, desc[UR38][R40.64] ;  /* 0x0000002628287980 */ /* 0x000f62000c101d00 */
[----:B------:R-:W-:Y:S02]  /*1bee0*/  LOP3.LUT R34, R35, 0x180, RZ, 0xc0, !PT ;  /* 0x0000018023227812 */ /* 0x000fe400078ec0ff */
[----:B------:R-:W-:-:S02]  /*1bef0*/  LOP3.LUT R36, R37, 0x180, RZ, 0xc0, !PT ;  /* 0x0000018025247812 */ /* 0x000fc400078ec0ff */
[----:B------:R-:W-:Y:S01]  /*1bf00*/  LOP3.LUT R5, R32, 0x180, RZ, 0xc0, !PT ;  /* 0x0000018020057812 */ /* 0x000fe200078ec0ff */
[----:B------:R-:W-:Y:S01]  /*1bf10*/  IMAD.IADD R13, R13, 0x1, R3 ;  /* 0x000000010d0d7824 */ /* 0x000fe200078e0203 */
[----:B------:R-:W-:Y:S01]  /*1bf20*/  SHF.R.U64 R24, R24, 0x3, RZ ;  /* 0x0000000318187819 */ /* 0x000fe200000012ff */
[----:B------:R-:W-:Y:S01]  /*1bf30*/  IMAD.IADD R14, R52, 0x1, R0 ;  /* 0x00000001340e7824 */ /* 0x000fe200078e0200 */
[----:B------:R-:W-:Y:S01]  /*1bf40*/  SHF.R.U64 R28, R28, 0x3, RZ ;  /* 0x000000031c1c7819 */ /* 0x000fe200000012ff */
[----:B------:R-:W-:Y:S01]  /*1bf50*/  ULDC.64 UR4, c[0x0][0xae8] ;  /* 0x0002ba0000047ab9 */ /* 0x000fe20000000a00 */
[----:B------:R-:W-:Y:S02]  /*1bf60*/  SHF.R.U64 R34, R34, 0x3, RZ ;  /* 0x0000000322227819 */ /* 0x000fe400000012ff */
[----:B------:R-:W-:Y:S02]  /*1bf70*/  SHF.R.U64 R36, R36, 0x3, RZ ;  /* 0x0000000324247819 */ /* 0x000fe400000012ff */
[----:B------:R-:W-:Y:S01]  /*1bf80*/  SHF.R.U64 R5, R5, 0x3, RZ ;  /* 0x0000000305057819 */ /* 0x000fe200000012ff */
[----:B------:R-:W-:Y:S01]  /*1bf90*/  IMAD.WIDE.U32 R12, R51, UR4, R12 ;  /* 0x00000004330c7c25 */ /* 0x000fe2000f8e000c */
[----:B------:R-:W-:-:S02]  /*1bfa0*/  LOP3.LUT R24, R24, R25, RZ, 0x3c, !PT ;  /* 0x0000001918187212 */ /* 0x000fc400078e3cff */
[----:B------:R-:W-:Y:S01]  /*1bfb0*/  LOP3.LUT R28, R28, R29, RZ, 0x3c, !PT ;  /* 0x0000001d1c1c7212 */ /* 0x000fe200078e3cff */
[----:B-1----:R-:W-:Y:S01]  /*1bfc0*/  @P2 IMAD.HI.U32 R0, R14, R15, RZ ;  /* 0x0000000f0e002227 */ /* 0x002fe200078e00ff */
[----:B------:R-:W-:Y:S02]  /*1bfd0*/  LOP3.LUT R34, R34, R35, RZ, 0x3c, !PT ;  /* 0x0000002322227212 */ /* 0x000fe400078e3cff */
[----:B------:R-:W-:Y:S01]  /*1bfe0*/  LOP3.LUT R36, R36, R37, RZ, 0x3c, !PT ;  /* 0x0000002524247212 */ /* 0x000fe200078e3cff */
[--C-:B------:R-:W-:Y:S01]  /*1bff0*/  IMAD.X R25, RZ, RZ, R33.reuse, P0 ;  /* 0x000000ffff197224 */ /* 0x100fe200000e0621 */
[----:B------:R-:W-:Y:S01]  /*1c000*/  LOP3.LUT R4, R5, R32, RZ, 0x3c, !PT ;  /* 0x0000002005047212 */ /* 0x000fe200078e3cff */
[--C-:B------:R-:W-:Y:S01]  /*1c010*/  IMAD.X R29, RZ, RZ, R33.reuse, P1 ;  /* 0x000000ffff1d7224 */ /* 0x100fe200008e0621 */
[----:B------:R-:W-:Y:S01]  /*1c020*/  SHF.R.S32.HI R11, RZ, 0x1f, R46 ;  /* 0x0000001fff0b7819 */ /* 0x000fe2000001142e */
[--C-:B------:R-:W-:Y:S02]  /*1c030*/  IMAD.X R35, RZ, RZ, R33.reuse, P3 ;  /* 0x000000ffff237224 */ /* 0x100fe400018e0621 */
[--C-:B------:R-:W-:Y:S01]  /*1c040*/  IMAD.X R37, RZ, RZ, R33.reuse, P4 ;  /* 0x000000ffff257224 */ /* 0x100fe200020e0621 */
[----:B------:R-:W5:Y:S01]  /*1c050*/  LD.E.128 R24, desc[UR38][R24.64] ;  /* 0x0000002618187980 */ /* 0x000f62000c101d00 */
[----:B------:R-:W-:-:S02]  /*1c060*/  IMAD.MOV.U32 R5, RZ, RZ, R33 ;  /* 0x000000ffff057224 */ /* 0x000fc400078e0021 */
[----:B------:R-:W-:Y:S01]  /*1c070*/  IMAD R13, R51, UR5, R13 ;  /* 0x00000005330d7c24 */ /* 0x000fe2000f8e020d */
[----:B------:R-:W-:Y:S01]  /*1c080*/  ULDC.64 UR4, c[0x0][0xaf0] ;  /* 0x0002bc0000047ab9 */ /* 0x000fe20000000a00 */
[----:B------:R-:W-:Y:S01]  /*1c090*/  IMAD.MOV.U32 R3, RZ, RZ, R14 ;  /* 0x000000ffff037224 */ /* 0x000fe200078e000e */
[----:B--2---:R-:W-:Y:S01]  /*1c0a0*/  @P2 SHF.R.U32.HI R3, RZ, R21, R0 ;  /* 0x00000015ff032219 */ /* 0x004fe20000011600 */
[----:B------:R-:W-:Y:S01]  /*1c0b0*/  IMAD R11, R11, UR4, RZ ;  /* 0x000000040b0b7c24 */ /* 0x000fe2000f8e02ff */
[----:B------:R-:W5:Y:S01]  /*1c0c0*/  LD.E.128 R4, desc[UR38][R4.64] ;  /* 0x0000002604047980 */ /* 0x000f62000c101d00 */
[C---:B------:R-:W-:Y:S01]  /*1c0d0*/  IMAD.WIDE.U32 R12, R46.reuse, UR4, R12 ;  /* 0x000000042e0c7c25 */ /* 0x040fe2000f8e000c */
[----:B------:R-:W-:Y:S02]  /*1c0e0*/  SHF.R.S32.HI R0, RZ, 0x1f, R3 ;  /* 0x0000001fff007819 */ /* 0x000fe40000011403 */
[----:B------:R-:W5:Y:S01]  /*1c0f0*/  LD.E.128 R28, desc[UR38][R28.64] ;  /* 0x000000261c1c7980 */ /* 0x000f62000c101d00 */
[----:B------:R-:W-:Y:S01]  /*1c100*/  IMAD R11, R46, UR5, R11 ;  /* 0x000000052e0b7c24 */ /* 0x000fe2000f8e020b */
[----:B------:R-:W-:-:S02]  /*1c110*/  ULDC.64 UR4, c[0x0][0xae0] ;  /* 0x0002b80000047ab9 */ /* 0x000fc40000000a00 */
[----:B------:R-:W5:Y:S01]  /*1c120*/  LD.E.128 R32, desc[UR38][R34.64] ;  /* 0x0000002622207980 */ /* 0x000f62000c101d00 */
[----:B------:R-:W-:-:S03]  /*1c130*/  IMAD.MOV R8, RZ, RZ, -R3 ;  /* 0x000000ffff087224 */ /* 0x000fc600078e0a03 */
        /* <DEDUP_REMOVED lines=8> */
[----:B------:R-:W-:-:S02]  /*1c1c0*/  IMAD R0, R0, UR4, RZ ;  /* 0x0000000400007c24 */ /* 0x000fc4000f8e02ff */
[----:B------:R-:W-:Y:S02]  /*1c1d0*/  IMAD R45, R45, R8, R14 ;  /* 0x000000082d2d7224 */ /* 0x000fe400078e020e */
[----:B------:R-:W-:-:S04]  /*1c1e0*/  IMAD.WIDE.U32 R12, R3, UR4, R12 ;  /* 0x00000004030c7c25 */ /* 0x000fc8000f8e000c */
[----:B------:R-:W-:Y:S01]  /*1c1f0*/  IMAD R11, R3, UR5, R0 ;  /* 0x00000005030b7c24 */ /* 0x000fe2000f8e0200 */
[----:B------:R-:W-:Y:S01]  /*1c200*/  SHF.R.S32.HI R3, RZ, 0x1f, R45 ;  /* 0x0000001fff037819 */ /* 0x000fe2000001142d */
        /* <DEDUP_REMOVED lines=20> */
.L_x_1803:
[----:B------:R-:W-:Y:S01]  /*1c350*/  IMAD.IADD R44, R10, 0x1, R52 ;  /* 0x000000010a2c7824 */ /* 0x000fe200078e0234 */
        /* <DEDUP_REMOVED lines=8> */
[CC--:B--2---:R-:W-:Y:S02]  /*1c3e0*/  @!P1 LEA R12, P3, R46.reuse, R14.reuse, 0x1 ;  /* 0x0000000e2e0c9211 */ /* 0x0c4fe400078608ff */
[----:B------:R-:W-:Y:S01]  /*1c3f0*/  @!P2 LEA R20, P4, R45, R14, 0x1 ;  /* 0x0000000e2d14a211 */ /* 0x000fe200078808ff */
[----:B------:R-:W-:Y:S01]  /*1c400*/  @!P0 IMAD.WIDE R10, R9, 0x2, R14 ;  /* 0x00000002090a8825 */ /* 0x000fe200078e020e */
[-C--:B------:R-:W-:Y:S02]  /*1c410*/  @!P1 LEA.HI.X R13, R46, R3.reuse, R48, 0x1, P3 ;  /* 0x000000032e0d9211 */ /* 0x080fe400018f0c30 */
[----:B------:R-:W-:Y:S02]  /*1c420*/  @!P2 LEA.HI.X R21, R45, R3, R50, 0x1, P4 ;  /* 0x000000032d15a211 */ /* 0x000fe400020f0c32 */
[----:B-----5:R3:W-:Y:S04]  /*1c430*/  @!P0 ST.E.128 desc[UR38][R10.64], R4 ;  /* 0x000000040a008985 */ /* 0x0207e8000c101d26 */
[----:B------:R3:W-:Y:S04]  /*1c440*/  @!P1 ST.E.128 desc[UR38][R12.64], R28 ;  /* 0x0000001c0c009985 */ /* 0x0007e8000c101d26 */
[----:B------:R3:W-:Y:S02]  /*1c450*/  @!P2 ST.E.128 desc[UR38][R20.64], R36 ;  /* 0x000000241400a985 */ /* 0x0007e4000c101d26 */
.L_x_1581:
[----:B------:R-:W-:Y:S05]  /*1c460*/  BSYNC B1 ;  /* 0x0000000000017941 */ /* 0x000fea0003800000 */
.L_x_1580:
[----:B------:R-:W-:-:S03]  /*1c470*/  UMOV UR4, 0xffffffff ;  /* 0xffffffff00047882 */ /* 0x000fc60000000000 */
[----:B------:R-:W-:Y:S05]  /*1c480*/  BRA.DIV UR4, `(.L_x_1582) ;  /* 0x000000b204c47947 */ /* 0x000fea000b800000 */
[----:B-1----:R1:W4:Y:S04]  /*1c490*/  SHFL.IDX PT, R3, R8, 0x1, 0x1c1f ;  /* 0x003c1f0008037f89 */ /* 0x00232800000e0000 */
[----:B--2---:R1:W2:Y:S02]  /*1c4a0*/  SHFL.IDX PT, R14, R0, 0x1, 0x1c1f ;  /* 0x003c1f00000e7f89 */ /* 0x0042a400000e0000 */
.L_x_1807:
[----:B01----:R-:W-:-:S05]  /*1c4b0*/  VIADD R0, R44, 0x60 ;  /* 0x000000602c007836 */ /* 0x003fca0000000000 */
[----:B------:R-:W-:-:S13]  /*1c4c0*/  ISETP.GE.AND P0, PT, R0, R47, PT ;  /* 0x0000002f0000720c */ /* 0x000fda0003f06270 */
[----:B------:R-:W-:Y:S05]  /*1c4d0*/  @P0 BRA `(.L_x_1583) ;  /* 0x0000001800780947 */ /* 0x000fea0003800000 */
[----:B------:R-:W-:Y:S02]  /*1c4e0*/  ULDC UR4, c[0x0][0xac8] ;  /* 0x0002b20000047ab9 */ /* 0x000fe40000000800 */
[----:B------:R-:W-:Y:S02]  /*1c4f0*/  ISETP.GE.AND P1, PT, R9, UR4, PT ;  /* 0x0000000409007c0c */ /* 0x000fe4000bf26270 */
[----:B------:R-:W-:-:S11]  /*1c500*/  ISETP.GE.AND P2, PT, R46, UR4, PT ;  /* 0x000000042e007c0c */ /* 0x000fd6000bf46270 */
[----:B----4-:R-:W-:Y:S02]  /*1c510*/  @!P1 IMAD.MOV.U32 R15, RZ, RZ, R3 ;  /* 0x000000ffff0f9224 */ /* 0x010fe400078e0003 */
[----:B--23-5:R-:W-:Y:S01]  /*1c520*/  @!P2 LEA R6, P0, R46, R14, 0x1 ;  /* 0x0000000e2e06a211 */ /* 0x02cfe200078008ff */
[----:B------:R-:W-:-:S03]  /*1c530*/  @!P1 IMAD.WIDE R4, R9, 0x2, R14 ;  /* 0x0000000209049825 */ /* 0x000fc600078e020e */
        /* <DEDUP_REMOVED lines=9> */
.L_x_1578:
[----:B------:R-:W-:Y:S01]  /*1c5d0*/  ULDC.64 UR4, c[0x0][0xb08] ;  /* 0x0002c20000047ab9 */ /* 0x000fe20000000a00 */
[----:B------:R-:W1:Y:S01]  /*1c5e0*/  @P2 LDC R13, c[0x0][0xbec] ;  /* 0x0002fb00ff0d2b82 */ /* 0x000e620000000800 */
[----:B0-----:R-:W-:Y:S02]  /*1c5f0*/  IMAD R3, R48, UR4, RZ ;  /* 0x0000000430037c24 */ /* 0x001fe4000f8e02ff */
[----:B------:R-:W-:-:S04]  /*1c600*/  IMAD.WIDE.U32 R8, R44, UR4, RZ ;  /* 0x000000042c087c25 */ /* 0x000fc8000f8e00ff */
[----:B------:R-:W-:Y:S01]  /*1c610*/  IMAD R3, R44, UR5, R3 ;  /* 0x000000052c037c24 */ /* 0x000fe2000f8e0203 */
[----:B------:R-:W0:Y:S01]  /*1c620*/  @P2 LDC R0, c[0x0][0xbf0] ;  /* 0x0002fc00ff002b82 */ /* 0x000e220000000800 */
[----:B------:R-:W-:Y:S02]  /*1c630*/  ULDC.64 UR4, c[0x0][0xb38] ;  /* 0x0002ce0000047ab9 */ /* 0x000fe40000000a00 */
[----:B------:R-:W-:Y:S01]  /*1c640*/  IMAD.IADD R9, R9, 0x1, R3 ;  /* 0x0000000109097824 */ /* 0x000fe200078e0203 */
[----:B------:R-:W-:Y:S01]  /*1c650*/  SHF.R.S32.HI R3, RZ, 0x1f, R46 ;  /* 0x0000001fff037819 */ /* 0x000fe2000001142e */
[----:B------:R-:W-:-:S04]  /*1c660*/  IMAD.WIDE.U32 R8, R51, UR4, R8 ;  /* 0x0000000433087c25 */ /* 0x000fc8000f8e0008 */
[----:B------:R-:W-:Y:S01]  /*1c670*/  IMAD R9, R51, UR5, R9 ;  /* 0x0000000533097c24 */ /* 0x000fe2000f8e0209 */
[----:B------:R-:W-:Y:S02]  /*1c680*/  ULDC.64 UR4, c[0x0][0xb40] ;  /* 0x0002d00000047ab9 */ /* 0x000fe40000000a00 */
[----:B------:R-:W-:Y:S02]  /*1c690*/  IMAD R3, R3, UR4, RZ ;  /* 0x0000000403037c24 */ /* 0x000fe4000f8e02ff */
[----:B------:R-:W-:-:S04]  /*1c6a0*/  IMAD.WIDE.U32 R8, R46, UR4, R8 ;  /* 0x000000042e087c25 */ /* 0x000fc8000f8e0008 */
[----:B------:R-:W-:Y:S01]  /*1c6b0*/  IMAD R11, R46, UR5, R3 ;  /* 0x000000052e0b7c24 */ /* 0x000fe2000f8e0203 */
[----:B------:R-:W-:Y:S01]  /*1c6c0*/  ULDC.64 UR4, c[0x0][0xb48] ;  /* 0x0002d20000047ab9 */ /* 0x000fe20000000a00 */
[----:B-1----:R-:W-:-:S04]  /*1c6d0*/  @P2 IMAD.HI.U32 R13, R26, R13, RZ ;  /* 0x0000000d1a0d2227 */ /* 0x002fc800078e00ff */
[----:B------:R-:W-:Y:S02]  /*1c6e0*/  IMAD.IADD R9, R9, 0x1, R11 ;  /* 0x0000000109097824 */ /* 0x000fe400078e020b */
[----:B------:R-:W-:Y:S01]  /*1c6f0*/  IMAD.MOV.U32 R3, RZ, RZ, R26 ;  /* 0x000000ffff037224 */ /* 0x000fe200078e001a */
[----:B0-----:R-:W-:Y:S01]  /*1c700*/  @P2 SHF.R.U32.HI R3, RZ, R0, R13 ;  /* 0x00000000ff032219 */ /* 0x001fe2000001160d */
[----:B------:R-:W-:-:S03]  /*1c710*/  IMAD.WIDE.U32 R8, R49, UR4, R8 ;  /* 0x0000000431087c25 */ /* 0x000fc6000f8e0008 */
[--C-:B------:R-:W-:Y:S01]  /*1c720*/  SHF.R.S32.HI R0, RZ, 0x1f, R3.reuse ;  /* 0x0000001fff007819 */ /* 0x100fe20000011403 */
[----:B------:R-:W-:Y:S02]  /*1c730*/  IMAD.MOV R10, RZ, RZ, -R3 ;  /* 0x000000ffff0a7224 */ /* 0x000fe400078e0a03 */
[----:B------:R-:W-:Y:S01]  /*1c740*/  IMAD R9, R49, UR5, R9 ;  /* 0x0000000531097c24 */ /* 0x000fe2000f8e0209 */
[----:B------:R-:W-:Y:S01]  /*1c750*/  ULDC.64 UR4, c[0x0][0xb30] ;  /* 0x0002cc0000047ab9 */ /* 0x000fe20000000a00 */
[----:B------:R-:W-:Y:S02]  /*1c760*/  VIADD R11, R2, 0x2d820 ;  /* 0x0002d820020b7836 */ /* 0x000fe40000000000 */
[----:B------:R-:W-:Y:S02]  /*1c770*/  IMAD R0, R0, UR4, RZ ;  /* 0x0000000400007c24 */ /* 0x000fe4000f8e02ff */
[----:B------:R-:W-:Y:S01]  /*1c780*/  IMAD R45, R45, R10, R26 ;  /* 0x0000000a2d2d7224 */ /* 0x000fe200078e021a */
[----:B------:R-:W-:Y:S01]  /*1c790*/  PRMT R10, RZ, 0x654, R11 ;  /* 0x00000654ff0a7816 */ /* 0x000fe2000000000b */
[----:B------:R-:W-:-:S02]  /*1c7a0*/  IMAD R11, R3, UR5, R0 ;  /* 0x00000005030b7c24 */ /* 0x000fc4000f8e0200 */
[----:B------:R-:W-:Y:S01]  /*1c7b0*/  IMAD.WIDE.U32 R8, R3, UR4, R8 ;  /* 0x0000000403087c25 */ /* 0x000fe2000f8e0008 */
[----:B------:R-:W-:Y:S01]  /*1c7c0*/  SHF.R.S32.HI R0, RZ, 0x1f, R45 ;  /* 0x0000001fff007819 */ /* 0x000fe2000001142d */
[----:B------:R-:W-:Y:S01]  /*1c7d0*/  ULDC.64 UR4, c[0x0][0xb28] ;  /* 0x0002ca0000047ab9 */ /* 0x000fe20000000a00 */
[----:B------:R0:W-:Y:S01]  /*1c7e0*/  SYNCS.ARRIVE.TRANS64.RED.A1T0 RZ, [R10+URZ], RZ ;  /* 0x000000ff0aff79a7 */ /* 0x0001e2000810043f */
        /* <DEDUP_REMOVED lines=12> */
.L_x_1810:
[----:B------:R-:W-:Y:S01]  /*1c8b0*/  ISETP.GE.AND P0, PT, R24, R47, PT ;  /* 0x0000002f1800720c */ /* 0x000fe20003f06270 */
[----:B------:R-:W-:-:S12]  /*1c8c0*/  BSSY B1, `(.L_x_1585) ;  /* 0x0000051000017945 */ /* 0x000fd80003800000 */
[----:B------:R-:W-:Y:S05]  /*1c8d0*/  @P0 BRA `(.L_x_1586) ;  /* 0x00000004003c0947 */ /* 0x000fea0003800000 */
[----:B------:R-:W-:Y:S01]  /*1c8e0*/  ULDC UR4, c[0x0][0xac8] ;  /* 0x0002b20000047ab9 */ /* 0x000fe20000000800 */
[C---:B------:R-:W-:Y:S01]  /*1c8f0*/  VIADD R15, R22.reuse, 0x8 ;  /* 0x00000008160f7836 */ /* 0x040fe20000000000 */
[C---:B------:R-:W-:Y:S01]  /*1c900*/  ISETP.GE.AND P0, PT, R22.reuse, UR4, PT ;  /* 0x0000000416007c0c */ /* 0x040fe2000bf06270 */
[C---:B------:R-:W-:Y:S01]  /*1c910*/  VIADD R25, R22.reuse, 0x10 ;  /* 0x0000001016197836 */ /* 0x040fe20000000000 */
[----:B------:R-:W-:Y:S01]  /*1c920*/  SHF.R.S32.HI R10, RZ, 0x1f, R22 ;  /* 0x0000001fff0a7819 */ /* 0x000fe20000011416 */
[C---:B------:R-:W-:Y:S01]  /*1c930*/  VIADD R31, R22.reuse, 0x20 ;  /* 0x00000020161f7836 */ /* 0x040fe20000000000 */
[----:B------:R-:W-:Y:S01]  /*1c940*/  ISETP.GE.AND P1, PT, R15, UR4, PT ;  /* 0x000000040f007c0c */ /* 0x000fe2000bf26270 */
[C---:B------:R-:W-:Y:S01]  /*1c950*/  VIADD R27, R22.reuse, 0x8 ;  /* 0x00000008161b7836 */ /* 0x040fe20000000000 */
[----:B------:R-:W-:Y:S01]  /*1c960*/  ISETP.GE.AND P4, PT, R25, UR4, PT ;  /* 0x0000000419007c0c */ /* 0x000fe2000bf86270 */
[C---:B------:R-:W-:Y:S02]  /*1c970*/  VIADD R26, R22.reuse, 0x10 ;  /* 0x00000010161a7836 */ /* 0x040fe40000000000 */
[C---:B------:R-:W-:Y:S01]  /*1c980*/  VIADD R32, R22.reuse, 0x18 ;  /* 0x0000001816207836 */ /* 0x040fe20000000000 */
[----:B------:R-:W-:Y:S01]  /*1c990*/  SHF.R.S32.HI R27, RZ, 0x1f, R27 ;  /* 0x0000001fff1b7819 */ /* 0x000fe2000001141b */
[C---:B------:R-:W-:Y:S01]  /*1c9a0*/  VIADD R30, R22.reuse, 0x28 ;  /* 0x00000028161e7836 */ /* 0x040fe20000000000 */
[----:B------:R-:W-:Y:S01]  /*1c9b0*/  SHF.R.S32.HI R26, RZ, 0x1f, R26 ;  /* 0x0000001fff1a7819 */ /* 0x000fe2000001141a */
[C---:B------:R-:W-:Y:S01]  /*1c9c0*/  VIADD R33, R22.reuse, 0x20 ;  /* 0x0000002016217836 */ /* 0x040fe20000000000 */
[C---:B--2---:R-:W-:Y:S01]  /*1c9d0*/  @!P0 LEA R8, P2, R22.reuse, R14, 0x2 ;  /* 0x0000000e16088211 */ /* 0x044fe200078410ff */
[----:B------:R-:W-:Y:S01]  /*1c9e0*/  VIADD R34, R22, 0x18 ;  /* 0x0000001816227836 */ /* 0x000fe20000000000 */
[----:B------:R-:W-:-:S02]  /*1c9f0*/  ISETP.GE.AND P3, PT, R32, UR4, PT ;  /* 0x0000000420007c0c */ /* 0x000fc4000bf66270 */
[CC--:B-1----:R-:W-:Y:S02]  /*1ca00*/  @!P0 LEA.HI.X R9, R22.reuse, R3.reuse, R10, 0x2, P2 ;  /* 0x0000000316098211 */ /* 0x0c2fe400010f140a */
[-C--:B------:R-:W-:Y:S02]  /*1ca10*/  @!P1 LEA R10, P2, R15, R14.reuse, 0x2 ;  /* 0x0000000e0f0a9211 */ /* 0x080fe400078410ff */
[----:B------:R-:W-:Y:S01]  /*1ca20*/  @!P4 LEA R12, P5, R25, R14, 0x2 ;  /* 0x0000000e190cc211 */ /* 0x000fe200078a10ff */
[----:B------:R1:W-:Y:S01]  /*1ca30*/  @!P0 ST.E.64 desc[UR38][R8.64], R4 ;  /* 0x0000000408008985 */ /* 0x0003e2000c101b26 */
[----:B------:R-:W-:Y:S02]  /*1ca40*/  ISETP.GE.AND P0, PT, R31, UR4, PT ;  /* 0x000000041f007c0c */ /* 0x000fe4000bf06270 */
[-C--:B------:R-:W-:Y:S01]  /*1ca50*/  @!P1 LEA.HI.X R11, R15, R3.reuse, R27, 0x2, P2 ;  /* 0x000000030f0b9211 */ /* 0x080fe200010f141b */
[----:B------:R-:W-:Y:S01]  /*1ca60*/  VIADD R15, R22, 0x30 ;  /* 0x00000030160f7836 */ /* 0x000fe20000000000 */
[----:B------:R-:W-:-:S02]  /*1ca70*/  @!P4 LEA.HI.X R13, R25, R3, R26, 0x2, P5 ;  /* 0x00000003190dc211 */ /* 0x000fc400028f141a */
[----:B------:R-:W-:Y:S01]  /*1ca80*/  ISETP.GE.AND P2, PT, R30, UR4, PT ;  /* 0x000000041e007c0c */ /* 0x000fe2000bf46270 */
[----:B------:R2:W-:Y:S01]  /*1ca90*/  @!P1 ST.E.64 desc[UR38][R10.64], R92 ;  /* 0x0000005c0a009985 */ /* 0x0005e2000c101b26 */
[----:B------:R-:W-:Y:S02]  /*1caa0*/  SHF.R.S32.HI R33, RZ, 0x1f, R33 ;  /* 0x0000001fff217819 */ /* 0x000fe40000011421 */
[-C--:B------:R-:W-:Y:S01]  /*1cab0*/  @!P3 LEA R24, P5, R32, R14.reuse, 0x2 ;  /* 0x0000000e2018b211 */ /* 0x080fe200078a10ff */
[----:B------:R-:W-:Y:S01]  /*1cac0*/  @!P4 ST.E.64 desc[UR38][R12.64], R96 ;  /* 0x000000600c00c985 */ /* 0x000fe2000c101b26 */
[----:B------:R-:W-:Y:S02]  /*1cad0*/  SHF.R.S32.HI R34, RZ, 0x1f, R34 ;  /* 0x0000001fff227819 */ /* 0x000fe40000011422 */
[----:B------:R-:W-:Y:S02]  /*1cae0*/  @!P0 LEA R26, P4, R31, R14, 0x2 ;  /* 0x0000000e1f1a8211 */ /* 0x000fe400078810ff */
[----:B------:R-:W-:-:S02]  /*1caf0*/  ISETP.GE.AND P1, PT, R15, UR4, PT ;  /* 0x000000040f007c0c */ /* 0x000fc4000bf26270 */
[-C--:B------:R-:W-:Y:S01]  /*1cb00*/  @!P0 LEA.HI.X R27, R31, R3.reuse, R33, 0x2, P4 ;  /* 0x000000031f1b8211 */ /* 0x080fe200020f1421 */
[----:B------:R-:W-:Y:S01]  /*1cb10*/  VIADD R33, R22, 0x28 ;  /* 0x0000002816217836 */ /* 0x000fe20000000000 */
[-C--:B------:R-:W-:Y:S01]  /*1cb20*/  @!P3 LEA.HI.X R25, R32, R3.reuse, R34, 0x2, P5 ;  /* 0x000000032019b211 */ /* 0x080fe200028f1422 */
[----:B------:R-:W-:Y:S01]  /*1cb30*/  VIADD R32, R22, 0x38 ;  /* 0x0000003816207836 */ /* 0x000fe20000000000 */
[-C--:B-1----:R-:W-:Y:S01]  /*1cb40*/  @!P2 LEA R4, P5, R30, R14.reuse, 0x2 ;  /* 0x0000000e1e04a211 */ /* 0x082fe200078a10ff */
[----:B------:R-:W-:Y:S01]  /*1cb50*/  VIADD R31, R22, 0x40 ;  /* 0x00000040161f7836 */ /* 0x000fe20000000000 */
[----:B------:R-:W-:Y:S01]  /*1cb60*/  SHF.R.S32.HI R33, RZ, 0x1f, R33 ;  /* 0x0000001fff217819 */ /* 0x000fe20000011421 */
[----:B------:R1:W-:Y:S01]  /*1cb70*/  @!P3 ST.E.64 desc[UR38][R24.64], R100 ;  /* 0x000000641800b985 */ /* 0x0003e2000c101b26 */
[----:B------:R-:W-:Y:S01]  /*1cb80*/  ISETP.GE.AND P3, PT, R32, UR4, PT ;  /* 0x0000000420007c0c */ /* 0x000fe2000bf66270 */
[----:B--2---:R-:W-:Y:S01]  /*1cb90*/  VIADD R11, R22, 0x48 ;  /* 0x00000048160b7836 */ /* 0x004fe20000000000 */
[----:B------:R-:W-:Y:S01]  /*1cba0*/  @!P2 LEA.HI.X R5, R30, R3, R33, 0x2, P5 ;  /* 0x000000031e05a211 */ /* 0x000fe200028f1421 */
[C---:B------:R-:W-:Y:S01]  /*1cbb0*/  VIADD R30, R22.reuse, 0x30 ;  /* 0x00000030161e7836 */ /* 0x040fe20000000000 */
[----:B------:R-:W-:Y:S01]  /*1cbc0*/  @!P0 ST.E.64 desc[UR38][R26.64], R104 ;  /* 0x000000681a008985 */ /* 0x000fe2000c101b26 */
[----:B------:R-:W-:Y:S01]  /*1cbd0*/  @!P1 LEA R8, P4, R15, R14, 0x2 ;  /* 0x0000000e0f089211 */ /* 0x000fe200078810ff */
[----:B------:R-:W-:Y:S01]  /*1cbe0*/  VIADD R33, R22, 0x38 ;  /* 0x0000003816217836 */ /* 0x000fe20000000000 */
[----:B------:R-:W-:Y:S01]  /*1cbf0*/  ISETP.GE.AND P0, PT, R31, UR4, PT ;  /* 0x000000041f007c0c */ /* 0x000fe2000bf06270 */
[----:B------:R2:W-:Y:S01]  /*1cc00*/  @!P2 ST.E.64 desc[UR38][R4.64], R108 ;  /* 0x0000006c0400a985 */ /* 0x0005e2000c101b26 */
[----:B------:R-:W-:-:S02]  /*1cc10*/  SHF.R.S32.HI R30, RZ, 0x1f, R30 ;  /* 0x0000001fff1e7819 */ /* 0x000fc4000001141e */
[----:B------:R-:W-:Y:S02]  /*1cc20*/  ISETP.GE.AND P2, PT, R11, UR4, PT ;  /* 0x000000040b007c0c */ /* 0x000fe4000bf46270 */
[----:B------:R-:W-:Y:S01]  /*1cc30*/  @!P1 LEA.HI.X R9, R15, R3, R30, 0x2, P4 ;  /* 0x000000030f099211 */ /* 0x000fe200020f141e */
[----:B------:R-:W-:Y:S01]  /*1cc40*/  VIADD R15, R22, 0x50 ;  /* 0x00000050160f7836 */ /* 0x000fe20000000000 */
[----:B-1----:R-:W-:Y:S01]  /*1cc50*/  @!P3 LEA R24, P5, R32, R14, 0x2 ;  /* 0x0000000e2018b211 */ /* 0x002fe200078a10ff */
[----:B------:R-:W-:Y:S01]  /*1cc60*/  VIADD R30, R22, 0x58 ;  /* 0x00000058161e7836 */ /* 0x000fe20000000000 */
[----:B------:R-:W-:Y:S01]  /*1cc70*/  SHF.R.S32.HI R33, RZ, 0x1f, R33 ;  /* 0x0000001fff217819 */ /* 0x000fe20000011421 */
[----:B------:R1:W-:Y:S01]  /*1cc80*/  @!P1 ST.E.64 desc[UR38][R8.64], R6 ;  /* 0x0000000608009985 */ /* 0x0003e2000c101b26 */
[----:B------:R-:W-:Y:S02]  /*1cc90*/  ISETP.GE.AND P1, PT, R15, UR4, PT ;  /* 0x000000040f007c0c */ /* 0x000fe4000bf26270 */
[----:B------:R-:W-:-:S02]  /*1cca0*/  SHF.R.S32.HI R10, RZ, 0x1f, R31 ;  /* 0x0000001fff0a7819 */ /* 0x000fc4000001141f */
[CC--:B------:R-:W-:Y:S02]  /*1ccb0*/  @!P0 LEA R12, P4, R31.reuse, R14.reuse, 0x2 ;  /* 0x0000000e1f0c8211 */ /* 0x0c0fe400078810ff */
[-C--:B------:R-:W-:Y:S02]  /*1ccc0*/  @!P3 LEA.HI.X R25, R32, R3.reuse, R33, 0x2, P5 ;  /* 0x000000032019b211 */ /* 0x080fe400028f1421 */
[----:B------:R-:W-:Y:S02]  /*1ccd0*/  ISETP.GE.AND P5, PT, R30, UR4, PT ;  /* 0x000000041e007c0c */ /* 0x000fe4000bfa6270 */
[----:B------:R-:W-:Y:S01]  /*1cce0*/  @!P0 LEA.HI.X R13, R31, R3, R10, 0x2, P4 ;  /* 0x000000031f0d8211 */ /* 0x000fe200020f140a */
[----:B------:R3:W-:Y:S01]  /*1ccf0*/  @!P3 ST.E.64 desc[UR38][R24.64], R116 ;  /* 0x000000741800b985 */ /* 0x0007e2000c101b26 */
[----:B--2---:R-:W-:Y:S02]  /*1cd00*/  SHF.R.S32.HI R4, RZ, 0x1f, R11 ;  /* 0x0000001fff047819 */ /* 0x004fe4000001140b */
[----:B------:R-:W-:Y:S01]  /*1cd10*/  @!P2 LEA R10, P4, R11, R14, 0x2 ;  /* 0x0000000e0b0aa211 */ /* 0x000fe200078810ff */
[----:B------:R3:W-:Y:S01]  /*1cd20*/  @!P0 ST.E.64 desc[UR38][R12.64], R120 ;  /* 0x000000780c008985 */ /* 0x0007e2000c101b26 */
[----:B-1----:R-:W-:-:S02]  /*1cd30*/  SHF.R.S32.HI R6, RZ, 0x1f, R15 ;  /* 0x0000001fff067819 */ /* 0x002fc4000001140f */
[----:B------:R-:W-:Y:S02]  /*1cd40*/  @!P2 LEA.HI.X R11, R11, R3, R4, 0x2, P4 ;  /* 0x000000030b0ba211 */ /* 0x000fe400020f1404 */
[----:B------:R-:W-:-:S03]  /*1cd50*/  @!P1 LEA R4, P4, R15, R14, 0x2 ;  /* 0x0000000e0f049211 */ /* 0x000fc600078810ff */
[----:B------:R3:W-:Y:S01]  /*1cd60*/  @!P2 ST.E.64 desc[UR38][R10.64], R124 ;  /* 0x0000007c0a00a985 */ /* 0x0007e2000c101b26 */
[-C--:B------:R-:W-:Y:S02]  /*1cd70*/  @!P1 LEA.HI.X R5, R15, R3.reuse, R6, 0x2, P4 ;  /* 0x000000030f059211 */ /* 0x080fe400020f1406 */
[----:B------:R-:W-:Y:S02]  /*1cd80*/  SHF.R.S32.HI R6, RZ, 0x1f, R30 ;  /* 0x0000001fff067819 */ /* 0x000fe4000001141e */
[C---:B------:R-:W-:Y:S01]  /*1cd90*/  @!P5 LEA R14, P4, R30.reuse, R14, 0x2 ;  /* 0x0000000e1e0ed211 */ /* 0x040fe200078810ff */
[----:B------:R3:W-:Y:S03]  /*1cda0*/  @!P1 ST.E.64 desc[UR38][R4.64], R128 ;  /* 0x0000008004009985 */ /* 0x0007e6000c101b26 */
[----:B------:R-:W-:-:S05]  /*1cdb0*/  @!P5 LEA.HI.X R15, R30, R3, R6, 0x2, P4 ;  /* 0x000000031e0fd211 */ /* 0x000fca00020f1406 */
[----:B------:R3:W-:Y:S04]  /*1cdc0*/  @!P5 ST.E.64 desc[UR38][R14.64], R132 ;  /* 0x000000840e00d985 */ /* 0x0007e8000c101b26 */
.L_x_1586:
[----:B------:R-:W-:Y:S05]  /*1cdd0*/  BSYNC B1 ;  /* 0x0000000000017941 */ /* 0x000fea0003800000 */
.L_x_1585:
[----:B------:R-:W-:-:S03]  /*1cde0*/  UMOV UR4, 0xffffffff ;  /* 0xffffffff00047882 */ /* 0x000fc60000000000 */
[----:B------:R-:W-:Y:S05]  /*1cdf0*/  BRA.DIV UR4, `(.L_x_1587) ;  /* 0x000000aa04e47947 */ /* 0x000fea000b800000 */
[----:B-1----:R1:W4:Y:S04]  /*1ce00*/  SHFL.IDX PT, R3, R29, 0x1, 0x1c1f ;  /* 0x003c1f001d037f89 */ /* 0x00232800000e0000 */
[----:B--23--:R1:W2:Y:S02]  /*1ce10*/  SHFL.IDX PT, R14, R0, 0x1, 0x1c1f ;  /* 0x003c1f00000e7f89 */ /* 0x00c2a400000e0000 */
.L_x_1814:
[----:B------:R-:W-:-:S13]  /*1ce20*/  ISETP.GE.AND P0, PT, R28, R47, PT ;  /* 0x0000002f1c00720c */ /* 0x000fda0003f06270 */
[----:B------:R-:W-:Y:S05]  /*1ce30*/  @P0 BRA `(.L_x_1583) ;  /* 0x0000001000200947 */ /* 0x000fea0003800000 */
[C---:B------:R-:W-:Y:S01]  /*1ce40*/  VIADD R11, R22.reuse, 0x8 ;  /* 0x00000008160b7836 */ /* 0x040fe20000000000 */
[----:B------:R-:W-:Y:S01]  /*1ce50*/  ULDC UR4, c[0x0][0xac8] ;  /* 0x0002b20000047ab9 */ /* 0x000fe20000000800 */
[C---:B------:R-:W-:Y:S01]  /*1ce60*/  VIADD R10, R22.reuse, 0x10 ;  /* 0x00000010160a7836 */ /* 0x040fe20000000000 */
[C---:B------:R-:W-:Y:S01]  /*1ce70*/  ISETP.GE.AND P5, PT, R22.reuse, UR4, PT ;  /* 0x0000000416007c0c */ /* 0x040fe2000bfa6270 */
[C---:B------:R-:W-:Y:S01]  /*1ce80*/  VIADD R13, R22.reuse, 0x8 ;  /* 0x00000008160d7836 */ /* 0x040fe20000000000 */
[----:B------:R-:W-:Y:S01]  /*1ce90*/  ISETP.GE.AND P3, PT, R11, UR4, PT ;  /* 0x000000040b007c0c */ /* 0x000fe2000bf66270 */
[----:B------:R-:W-:Y:S01]  /*1cea0*/  VIADD R12, R22, 0x18 ;  /* 0x00000018160c7836 */ /* 0x000fe20000000000 */
[----:B------:R-:W-:Y:S01]  /*1ceb0*/  ISETP.GE.AND P4, PT, R10, UR4, PT ;  /* 0x000000040a007c0c */ /* 0x000fe2000bf86270 */
[C---:B------:R-:W-:Y:S01]  /*1cec0*/  VIADD R24, R22.reuse, 0x20 ;  /* 0x0000002016187836 */ /* 0x040fe20000000000 */
[----:B01----:R-:W-:Y:S01]  /*1ced0*/  SHF.R.S32.HI R0, RZ, 0x1f, R22 ;  /* 0x0000001fff007819 */ /* 0x003fe20000011416 */
[C---:B------:R-:W-:Y:S01]  /*1cee0*/  VIADD R29, R22.reuse, 0x30 ;  /* 0x00000030161d7836 */ /* 0x040fe20000000000 */
[----:B------:R-:W-:Y:S01]  /*1cef0*/  SHF.R.S32.HI R13, RZ, 0x1f, R13 ;  /* 0x0000001fff0d7819 */ /* 0x000fe2000001140d */
[----:B------:R-:W-:Y:S01]  /*1cf00*/  VIADD R26, R22, 0x38 ;  /* 0x00000038161a7836 */ /* 0x000fe20000000000 */
[----:B------:R-:W-:Y:S01]  /*1cf10*/  ISETP.GE.AND P2, PT, R12, UR4, PT ;  /* 0x000000040c007c0c */ /* 0x000fe2000bf46270 */
[----:B------:R-:W-:-:S02]  /*1cf20*/  VIADD R15, R22, 0x28 ;  /* 0x00000028160f7836 */ /* 0x000fc40000000000 */
[CC--:B--2---:R-:W-:Y:S01]  /*1cf30*/  @!P5 LEA R4, P0, R22.reuse, R14.reuse, 0x2 ;  /* 0x0000000e1604d211 */ /* 0x0c4fe200078010ff */
[C---:B------:R-:W-:Y:S01]  /*1cf40*/  VIADD R27, R22.reuse, 0x20 ;  /* 0x00000020161b7836 */ /* 0x040fe20000000000 */
[CC--:B------:R-:W-:Y:S01]  /*1cf50*/  @!P3 LEA R6, P1, R11.reuse, R14.reuse, 0x2 ;  /* 0x0000000e0b06b211 */ /* 0x0c0fe200078210ff */
[C---:B------:R-:W-:Y:S01]  /*1cf60*/  VIADD R25, R22.reuse, 0x40 ;  /* 0x0000004016197836 */ /* 0x040fe20000000000 */
[CC--:B----4-:R-:W-:Y:S01]  /*1cf70*/  @!P5 LEA.HI.X R5, R22.reuse, R3.reuse, R0, 0x2, P0 ;  /* 0x000000031605d211 */ /* 0x0d0fe200000f1400 */
[C---:B------:R-:W-:Y:S01]  /*1cf80*/  VIADD R0, R22.reuse, 0x28 ;  /* 0x0000002816007836 */ /* 0x040fe20000000000 */
[-C--:B------:R-:W-:Y:S01]  /*1cf90*/  @!P3 LEA.HI.X R7, R11, R3.reuse, R13, 0x2, P1 ;  /* 0x000000030b07b211 */ /* 0x080fe200008f140d */
[----:B------:R-:W-:Y:S01]  /*1cfa0*/  VIADD R11, R22, 0x10 ;  /* 0x00000010160b7836 */ /* 0x000fe20000000000 */
[----:B------:R-:W-:Y:S01]  /*1cfb0*/  ISETP.GE.AND P0, PT, R24, UR4, PT ;  /* 0x0000000418007c0c */ /* 0x000fe2000bf06270 */
[----:B------:R0:W-:Y:S01]  /*1cfc0*/  @!P5 ST.E.64 desc[UR38][R4.64], R90 ;  /* 0x0000005a0400d985 */ /* 0x0001e2000c101b26 */
[----:B------:R-:W-:Y:S01]  /*1cfd0*/  @!P4 LEA R8, P5, R10, R14, 0x2 ;  /* 0x0000000e0a08c211 */ /* 0x000fe200078a10ff */
[----:B------:R-:W-:Y:S01]  /*1cfe0*/  VIADD R13, R22, 0x18 ;  /* 0x00000018160d7836 */ /* 0x000fe20000000000 */
[----:B------:R-:W-:Y:S01]  /*1cff0*/  SHF.R.S32.HI R11, RZ, 0x1f, R11 ;  /* 0x0000001fff0b7819 */ /* 0x000fe2000001140b */
[----:B------:R1:W-:Y:S01]  /*1d000*/  @!P3 ST.E.64 desc[UR38][R6.64], R94 ;  /* 0x0000005e0600b985 */ /* 0x0003e2000c101b26 */
[----:B------:R-:W-:Y:S01]  /*1d010*/  ISETP.GE.AND P1, PT, R0, UR4, PT ;  /* 0x0000000400007c0c */ /* 0x000fe2000bf26270 */
[----:B------:R-:W-:Y:S01]  /*1d020*/  VIADD R30, R22, 0x30 ;  /* 0x00000030161e7836 */ /* 0x000fe20000000000 */
[----:B------:R-:W-:-:S02]  /*1d030*/  @!P4 LEA.HI.X R9, R10, R3, R11, 0x2, P5 ;  /* 0x000000030a09c211 */ /* 0x000fc400028f140b */
[----:B------:R-:W-:Y:S02]  /*1d040*/  SHF.R.S32.HI R13, RZ, 0x1f, R13 ;  /* 0x0000001fff0d7819 */ /* 0x000fe4000001140d */
[CC--:B------:R-:W-:Y:S01]  /*1d050*/  @!P2 LEA R10, P5, R12.reuse, R14.reuse, 0x2 ;  /* 0x0000000e0c0aa211 */ /* 0x0c0fe200078a10ff */
[----:B------:R2:W-:Y:S01]  /*1d060*/  @!P4 ST.E.64 desc[UR38][R8.64], R98 ;  /* 0x000000620800c985 */ /* 0x0005e2000c101b26 */
[----:B------:R-:W-:Y:S02]  /*1d070*/  SHF.R.S32.HI R27, RZ, 0x1f, R27 ;  /* 0x0000001fff1b7819 */ /* 0x000fe4000001141b */
[----:B------:R-:W-:Y:S02]  /*1d080*/  @!P2 LEA.HI.X R11, R12, R3, R13, 0x2, P5 ;  /* 0x000000030c0ba211 */ /* 0x000fe400028f140d */
[-C--:B------:R-:W-:Y:S02]  /*1d090*/  @!P0 LEA R12, P4, R24, R14.reuse, 0x2 ;  /* 0x0000000e180c8211 */ /* 0x080fe400078810ff */
[----:B0-----:R-:W-:Y:S01]  /*1d0a0*/  @!P1 LEA R4, P5, R0, R14, 0x2 ;  /* 0x0000000e00049211 */ /* 0x001fe200078a10ff */
[----:B------:R0:W-:Y:S01]  /*1d0b0*/  @!P2 ST.E.64 desc[UR38][R10.64], R102 ;  /* 0x000000660a00a985 */ /* 0x0001e2000c101b26 */
[----:B------:R-:W-:-:S02]  /*1d0c0*/  ISETP.GE.AND P2, PT, R29, UR4, PT ;  /* 0x000000041d007c0c */ /* 0x000fc4000bf46270 */
[----:B------:R-:W-:Y:S02]  /*1d0d0*/  SHF.R.S32.HI R15, RZ, 0x1f, R15 ;  /* 0x0000001fff0f7819 */ /* 0x000fe4000001140f */
[----:B------:R-:W-:Y:S02]  /*1d0e0*/  ISETP.GE.AND P3, PT, R26, UR4, PT ;  /* 0x000000041a007c0c */ /* 0x000fe4000bf66270 */
[-C--:B------:R-:W-:Y:S01]  /*1d0f0*/  @!P0 LEA.HI.X R13, R24, R3.reuse, R27, 0x2, P4 ;  /* 0x00000003180d8211 */ /* 0x080fe200020f141b */
[----:B------:R-:W-:Y:S01]  /*1d100*/  VIADD R27, R22, 0x38 ;  /* 0x00000038161b7836 */ /* 0x000fe20000000000 */
[----:B------:R-:W-:Y:S01]  /*1d110*/  @!P1 LEA.HI.X R5, R0, R3, R15, 0x2, P5 ;  /* 0x0000000300059211 */ /* 0x000fe200028f140f */
[C---:B------:R-:W-:Y:S01]  /*1d120*/  VIADD R15, R22.reuse, 0x48 ;  /* 0x00000048160f7836 */ /* 0x040fe20000000000 */
[----:B------:R-:W-:Y:S01]  /*1d130*/  ISETP.GE.AND P4, PT, R25, UR4, PT ;  /* 0x0000000419007c0c */ /* 0x000fe2000bf86270 */
[----:B------:R3:W-:Y:S01]  /*1d140*/  @!P0 ST.E.64 desc[UR38][R12.64], R20 ;  /* 0x000000140c008985 */ /* 0x0007e2000c101b26 */
[----:B------:R-:W-:Y:S01]  /*1d150*/  VIADD R0, R22, 0x50 ;  /* 0x0000005016007836 */ /* 0x000fe20000000000 */
[----:B-1----:R-:W-:-:S02]  /*1d160*/  @!P2 LEA R6, P5, R29, R14, 0x2 ;  /* 0x0000000e1d06a211 */ /* 0x002fc400078a10ff */
[----:B------:R-:W-:Y:S01]  /*1d170*/  ISETP.GE.AND P0, PT, R15, UR4, PT ;  /* 0x000000040f007c0c */ /* 0x000fe2000bf06270 */
[----:B------:R1:W-:Y:S01]  /*1d180*/  @!P1 ST.E.64 desc[UR38][R4.64], R110 ;  /* 0x0000006e04009985 */ /* 0x0003e2000c101b26 */
[----:B------:R-:W-:Y:S02]  /*1d190*/  SHF.R.S32.HI R30, RZ, 0x1f, R30 ;  /* 0x0000001fff1e7819 */ /* 0x000fe4000001141e */
[----:B--2---:R-:W-:Y:S02]  /*1d1a0*/  @!P3 LEA R8, P1, R26, R14, 0x2 ;  /* 0x0000000e1a08b211 */ /* 0x004fe400078210ff */
[----:B------:R-:W-:Y:S02]  /*1d1b0*/  SHF.R.S32.HI R27, RZ, 0x1f, R27 ;  /* 0x0000001fff1b7819 */ /* 0x000fe4000001141b */
[----:B------:R-:W-:Y:S02]  /*1d1c0*/  @!P2 LEA.HI.X R7, R29, R3, R30, 0x2, P5 ;  /* 0x000000031d07a211 */ /* 0x000fe400028f141e */
[----:B------:R-:W-:-:S02]  /*1d1d0*/  ISETP.GE.AND P5, PT, R0, UR4, PT ;  /* 0x0000000400007c0c */ /* 0x000fc4000bfa6270 */
[-C--:B------:R-:W-:Y:S01]  /*1d1e0*/  @!P3 LEA.HI.X R9, R26, R3.reuse, R27, 0x2, P1 ;  /* 0x000000031a09b211 */ /* 0x080fe200008f141b */
[----:B------:R2:W-:Y:S01]  /*1d1f0*/  @!P2 ST.E.64 desc[UR38][R6.64], R114 ;  /* 0x000000720600a985 */ /* 0x0005e2000c101b26 */
[----:B------:R-:W-:Y:S02]  /*1d200*/  SHF.R.S32.HI R24, RZ, 0x1f, R25 ;  /* 0x0000001fff187819 */ /* 0x000fe40000011419 */
[CC--:B0-----:R-:W-:Y:S01]  /*1d210*/  @!P4 LEA R10, P1, R25.reuse, R14.reuse, 0x2 ;  /* 0x0000000e190ac211 */ /* 0x0c1fe200078210ff */
[----:B------:R2:W-:Y:S01]  /*1d220*/  @!P3 ST.E.64 desc[UR38][R8.64], R118 ;  /* 0x000000760800b985 */ /* 0x0005e2000c101b26 */
[----:B---3--:R-:W-:Y:S02]  /*1d230*/  SHF.R.S32.HI R12, RZ, 0x1f, R15 ;  /* 0x0000001fff0c7819 */ /* 0x008fe4000001140f */
[----:B------:R-:W-:Y:S02]  /*1d240*/  @!P4 LEA.HI.X R11, R25, R3, R24, 0x2, P1 ;  /* 0x00000003190bc211 */ /* 0x000fe400008f1418 */
[----:B-1----:R-:W-:-:S02]  /*1d250*/  @!P0 LEA R4, P1, R15, R14, 0x2 ;  /* 0x0000000e0f048211 */ /* 0x002fc400078210ff */
[----:B------:R-:W-:Y:S01]  /*1d260*/  SHF.R.S32.HI R13, RZ, 0x1f, R0 ;  /* 0x0000001fff0d7819 */ /* 0x000fe20000011400 */
[----:B------:R2:W-:Y:S01]  /*1d270*/  @!P4 ST.E.64 desc[UR38][R10.64], R122 ;  /* 0x0000007a0a00c985 */ /* 0x0005e2000c101b26 */
[----:B------:R-:W-:Y:S02]  /*1d280*/  @!P0 LEA.HI.X R5, R15, R3, R12, 0x2, P1 ;  /* 0x000000030f058211 */ /* 0x000fe400008f140c */
[----:B------:R-:W-:-:S03]  /*1d290*/  @!P5 LEA R12, P1, R0, R14, 0x2 ;  /* 0x0000000e000cd211 */ /* 0x000fc600078210ff */
[----:B------:R2:W-:Y:S01]  /*1d2a0*/  @!P0 ST.E.64 desc[UR38][R4.64], R126 ;  /* 0x0000007e04008985 */ /* 0x0005e2000c101b26 */
[----:B------:R-:W-:Y:S01]  /*1d2b0*/  @!P5 LEA.HI.X R13, R0, R3, R13, 0x2, P1 ;  /* 0x00000003000dd211 */ /* 0x000fe200008f140d */
[----:B------:R-:W-:-:S04]  /*1d2c0*/  VIADD R0, R22, 0x58 ;  /* 0x0000005816007836 */ /* 0x000fc80000000000 */
[----:B------:R2:W-:Y:S01]  /*1d2d0*/  @!P5 ST.E.64 desc[UR38][R12.64], R130 ;  /* 0x000000820c00d985 */ /* 0x0005e2000c101b26 */
[----:B------:R-:W-:-:S13]  /*1d2e0*/  ISETP.GE.AND P0, PT, R0, UR4, PT ;  /* 0x0000000400007c0c */ /* 0x000fda000bf06270 */
[----:B--2---:R-:W-:Y:S05]  /*1d2f0*/  @P0 BRA `(.L_x_1583) ;  /* 0x0000000800f00947 */ /* 0x004fea0003800000 */
[----:B------:R-:W-:Y:S02]  /*1d300*/  LEA R14, P0, R0, R14, 0x2 ;  /* 0x0000000e000e7211 */ /* 0x000fe400078010ff */
[----:B------:R-:W-:-:S04]  /*1d310*/  SHF.R.S32.HI R4, RZ, 0x1f, R0 ;  /* 0x0000001fff047819 */ /* 0x000fc80000011400 */
[----:B------:R-:W-:-:S05]  /*1d320*/  LEA.HI.X R15, R0, R3, R4, 0x2, P0 ;  /* 0x00000003000f7211 */ /* 0x000fca00000f1404 */
[----:B------:R0:W-:Y:S01]  /*1d330*/  ST.E.64 desc[UR38][R14.64], R134 ;  /* 0x000000860e007985 */ /* 0x0001e2000c101b26 */
[----:B------:R-:W-:Y:S05]  /*1d340*/  BRA `(.L_x_1583) ;  /* 0x0000000800dc7947 */ /* 0x000fea0003800000 */
.L_x_1576:
[----:B------:R-:W2:Y:S01]  /*1d350*/  LDL R3, [R1+0x50] ;  /* 0x0000500001037983 */ /* 0x000ea20000100800 */
[----:B------:R-:W-:Y:S01]  /*1d360*/  ULDC.64 UR4, c[0x0][0xc08] ;  /* 0x0003020000047ab9 */ /* 0x000fe20000000a00 */
[----:B------:R-:W3:Y:S02]  /*1d370*/  LDC.64 R4, c[0x0][0xc00] ;  /* 0x00030000ff047b82 */ /* 0x000ee40000000a00 */
[----:B------:R-:W3:Y:S01]  /*1d380*/  LDL R0, [R1+0x54] ;  /* 0x0000540001007983 */ /* 0x000ee20000100800 */
[----:B------:R-:W-:-:S04]  /*1d390*/  ISETP.NE.U32.AND P0, PT, RZ, UR4, PT ;  /* 0x00000004ff007c0c */ /* 0x000fc8000bf05070 */
[----:B------:R-:W-:Y:S01]  /*1d3a0*/  ISETP.NE.AND.EX P1, PT, RZ, UR5, PT, P0 ;  /* 0x00000005ff007c0c */ /* 0x000fe2000bf25300 */
[----:B------:R-:W-:Y:S02]  /*1d3b0*/  ULDC.64 UR4, c[0x0][0xc00] ;  /* 0x0003000000047ab9 */ /* 0x000fe40000000a00 */
[----:B------:R-:W-:-:S04]  /*1d3c0*/  ISETP.NE.U32.AND P0, PT, RZ, UR4, PT ;  /* 0x00000004ff007c0c */ /* 0x000fc8000bf05070 */
[----:B------:R-:W-:-:S06]  /*1d3d0*/  ISETP.NE.AND.EX P0, PT, RZ, UR5, PT, P0 ;  /* 0x00000005ff007c0c */ /* 0x000fcc000bf05300 */
[----:B------:R-:W4:Y:S01]  /*1d3e0*/  @P1 LDC.64 R6, c[0x0][0xc08] ;  /* 0x00030200ff061b82 */ /* 0x000f220000000a00 */
[----:B------:R-:W-:Y:S02]  /*1d3f0*/  ULDC UR4, c[0x0][0xa88] ;  /* 0x0002a20000047ab9 */ /* 0x000fe40000000800 */
[----:B------:R-:W-:Y:S01]  /*1d400*/  IMAD.U32 R10, RZ, RZ, UR4 ;  /* 0x00000004ff0a7e24 */ /* 0x000fe2000f8e00ff */
[----:B------:R-:W0:Y:S01]  /*1d410*/  S2R R9, SR_TID.X ;  /* 0x0000000000097919 */ /* 0x000e220000002100 */
[----:B--2---:R-:W-:Y:S02]  /*1d420*/  IMAD.MOV.U32 R8, RZ, RZ, R3 ;  /* 0x000000ffff087224 */ /* 0x004fe400078e0003 */
[----:B------:R-:W-:Y:S02]  /*1d430*/  IMAD.MOV.U32 R3, RZ, RZ, RZ ;  /* 0x000000ffff037224 */ /* 0x000fe400078e00ff */
[----:B---3--:R-:W-:-:S04]  /*1d440*/  IMAD.WIDE R4, R0, 0x4, R4 ;  /* 0x0000000400047825 */ /* 0x008fc800078e0204 */
[----:B----4-:R-:W-:Y:S01]  /*1d450*/  @P1 IMAD.WIDE R6, R0, 0x4, R6 ;  /* 0x0000000400061825 */ /* 0x010fe200078e0206 */
[----:B------:R2:W5:Y:S04]  /*1d460*/  @P0 LDG.E R3, desc[UR38][R4.64] ;  /* 0x0000002604030981 */ /* 0x000568000c1e1900 */
[----:B------:R2:W5:Y:S01]  /*1d470*/  @P1 LDG.E R10, desc[UR38][R6.64] ;  /* 0x00000026060a1981 */ /* 0x000562000c1e1900 */
[----:B------:R-:W-:Y:S01]  /*1d480*/  ISETP.NE.AND P2, PT, R8, RZ, PT ;  /* 0x000000ff0800720c */ /* 0x000fe20003f45270 */
[----:B0-----:R-:W-:Y:S01]  /*1d490*/  VIADD R30, R9, 0xffffff80 ;  /* 0xffffff80091e7836 */ /* 0x001fe20000000000 */
[----:B------:R-:W-:-:S04]  /*1d4a0*/  SHF.R.S32.HI R28, RZ, 0x1f, R0 ;  /* 0x0000001fff1c7819 */ /* 0x000fc80000011400 */
        /* <DEDUP_REMOVED lines=9> */
.L_x_1588:
[----:B------:R-:W-:Y:S01]  /*1d540*/  BSSY B1, `(.L_x_1589) ;  /* 0x0000038000017945 */ /* 0x000fe20003800000 */
[----:B------:R-:W-:Y:S02]  /*1d550*/  SEL R29, R0, RZ, !P0 ;  /* 0x000000ff001d7207 */ /* 0x000fe40004000000 */
[----:B------:R-:W-:Y:S02]  /*1d560*/  SEL R28, R28, RZ, !P0 ;  /* 0x000000ff1c1c7207 */ /* 0x000fe40004000000 */
[----:B-----5:R-:W-:Y:S01]  /*1d570*/  SHF.R.S32.HI R26, RZ, 0x1f, R3 ;  /* 0x0000001fff1a7819 */ /* 0x020fe20000011403 */
[----:B------:R-:W-:Y:S06]  /*1d580*/  @P3 BRA `(.L_x_1590) ;  /* 0x0000000000cc3947 */ /* 0x000fec0003800000 */
[----:B--2---:R-:W2:Y:S01]  /*1d590*/  LDL R4, [R1+0x18] ;  /* 0x0000180001047983 */ /* 0x004ea20000100800 */
[----:B------:R-:W0:Y:S02]  /*1d5a0*/  LDC R33, c[0x0][0xbe8] ;  /* 0x0002fa00ff217b82 */ /* 0x000e240000000800 */
[----:B0-----:R-:W-:Y:S01]  /*1d5b0*/  IMAD R0, R10, R33, RZ ;  /* 0x000000210a007224 */ /* 0x001fe200078e02ff */
[----:B--2---:R-:W-:-:S04]  /*1d5c0*/  IADD3 R31, R4, -0x80, R9 ;  /* 0xffffff80041f7810 */ /* 0x004fc80007ffe009 */
        /* <DEDUP_REMOVED lines=13> */
[----:B------:R-:W1:Y:S08]  /*1d6a0*/  LDC.64 R6, c[0x0][R24+0x210] ;  /* 0x0000840018067b82 */ /* 0x000e700000000a00 */
[----:B------:R-:W5:Y:S08]  /*1d6b0*/  @P1 LDC R0, c[0x0][0xbec] ;  /* 0x0002fb00ff001b82 */ /* 0x000f700000000800 */
[----:B------:R-:W1:Y:S01]  /*1d6c0*/  @P1 LDC R35, c[0x0][0xbf0] ;  /* 0x0002fc00ff231b82 */ /* 0x000e620000000800 */
[----:B----4-:R-:W-:-:S07]  /*1d6d0*/  IMAD R11, R15, R29, RZ ;  /* 0x0000001d0f0b7224 */ /* 0x010fce00078e02ff */
[----:B0-----:R-:W0:Y:S01]  /*1d6e0*/  @!P0 LDC R4, c[0x0][0xb50] ;  /* 0x0002d400ff048b82 */ /* 0x001e220000000800 */
[----:B------:R-:W-:Y:S02]  /*1d6f0*/  IMAD R15, R14, R28, R11 ;  /* 0x0000001c0e0f7224 */ /* 0x000fe400078e020b */
[----:B-----5:R-:W-:-:S05]  /*1d700*/  @P1 IMAD.HI.U32 R0, R31, R0, RZ ;  /* 0x000000001f001227 */ /* 0x020fca00078e00ff */
[----:B------:R-:W4:Y:S01]  /*1d710*/  @!P0 LDC R5, c[0x0][0xb54] ;  /* 0x0002d500ff058b82 */ /* 0x000f220000000800 */
[----:B-1----:R-:W-:-:S05]  /*1d720*/  @P1 SHF.R.U32.HI R25, RZ, R35, R0 ;  /* 0x00000023ff191219 */ /* 0x002fca0000011600 */
[----:B------:R-:W-:Y:S02]  /*1d730*/  IMAD.MOV R0, RZ, RZ, -R25 ;  /* 0x000000ffff007224 */ /* 0x000fe400078e0a19 */
[-C--:B--2---:R-:W-:Y:S02]  /*1d740*/  IMAD R27, R13, R20.reuse, RZ ;  /* 0x000000140d1b7224 */ /* 0x084fe400078e02ff */
[----:B------:R-:W-:Y:S01]  /*1d750*/  IMAD.WIDE.U32 R12, R12, R20, RZ ;  /* 0x000000140c0c7225 */ /* 0x000fe200078e00ff */
[----:B---3--:R-:W-:-:S03]  /*1d760*/  SEL R11, R32, RZ, P0 ;  /* 0x000000ff200b7207 */ /* 0x008fc60000000000 */
[----:B------:R-:W-:-:S04]  /*1d770*/  IMAD.WIDE.U32 R20, R14, R29, RZ ;  /* 0x0000001d0e147225 */ /* 0x000fc800078e00ff */
[----:B------:R-:W-:Y:S01]  /*1d780*/  IMAD.IADD R27, R13, 0x1, R27 ;  /* 0x000000010d1b7824 */ /* 0x000fe200078e021b */
[----:B------:R-:W-:Y:S01]  /*1d790*/  IADD3 R12, P1, P3, R20, R12, R3 ;  /* 0x0000000c140c7210 */ /* 0x000fe20007b3e003 */
[----:B------:R-:W-:Y:S02]  /*1d7a0*/  IMAD.IADD R15, R21, 0x1, R15 ;  /* 0x00000001150f7824 */ /* 0x000fe400078e020f */
[-C--:B------:R-:W-:Y:S02]  /*1d7b0*/  IMAD R13, R9, R11.reuse, RZ ;  /* 0x0000000b090d7224 */ /* 0x080fe400078e02ff */
[----:B------:R-:W-:-:S04]  /*1d7c0*/  IMAD.WIDE.U32 R8, R8, R11, RZ ;  /* 0x0000000b08087225 */ /* 0x000fc800078e00ff */
[----:B------:R-:W-:Y:S01]  /*1d7d0*/  IMAD R11, R33, R0, R31 ;  /* 0x00000000210b7224 */ /* 0x000fe200078e021f */
[----:B------:R-:W-:Y:S01]  /*1d7e0*/  IADD3.X R0, R15, R27, R26, P1, P3 ;  /* 0x0000001b0f007210 */ /* 0x000fe20000fe641a */
[----:B------:R-:W-:Y:S01]  /*1d7f0*/  IMAD.IADD R13, R9, 0x1, R13 ;  /* 0x00000001090d7824 */ /* 0x000fe200078e020d */
[----:B------:R-:W-:Y:S02]  /*1d800*/  IADD3 R8, P0, P1, R25, R12, R8 ;  /* 0x0000000c19087210 */ /* 0x000fe4000791e008 */
[----:B------:R-:W-:-:S04]  /*1d810*/  SHF.R.S32.HI R25, RZ, 0x1f, R25 ;  /* 0x0000001fff197819 */ /* 0x000fc80000011419 */
[----:B------:R-:W-:Y:S01]  /*1d820*/  IADD3.X R9, R25, R0, R13, P0, P1 ;  /* 0x0000000019097210 */ /* 0x000fe200007e240d */
[----:B------:R-:W-:Y:S01]  /*1d830*/  IMAD R0, R7, R11, RZ ;  /* 0x0000000b07007224 */ /* 0x000fe200078e02ff */
[----:B------:R-:W-:-:S05]  /*1d840*/  SHF.R.S32.HI R13, RZ, 0x1f, R11 ;  /* 0x0000001fff0d7819 */ /* 0x000fca000001140b */
[C---:B------:R-:W-:Y:S02]  /*1d850*/  IMAD R13, R6.reuse, R13, R0 ;  /* 0x0000000d060d7224 */ /* 0x040fe400078e0200 */
[----:B------:R-:W-:-:S04]  /*1d860*/  IMAD.WIDE.U32 R6, R6, R11, R8 ;  /* 0x0000000b06067225 */ /* 0x000fc800078e0008 */
[----:B------:R-:W-:Y:S01]  /*1d870*/  IMAD.IADD R0, R7, 0x1, R13 ;  /* 0x0000000107007824 */ /* 0x000fe200078e020d */
[----:B0-----:R-:W-:Y:S01]  /*1d880*/  LEA R4, P0, R6, R4, 0x2 ;  /* 0x0000000406047211 */ /* 0x001fe200078010ff */
[----:B------:R-:W-:-:S03]  /*1d890*/  IMAD.MOV.U32 R7, RZ, RZ, -0x800000 ;  /* 0xff800000ff077424 */ /* 0x000fc600078e00ff */
[----:B----4-:R-:W-:-:S05]  /*1d8a0*/  LEA.HI.X R5, R6, R5, R0, 0x2, P0 ;  /* 0x0000000506057211 */ /* 0x010fca00000f1400 */
[----:B------:R0:W-:Y:S04]  /*1d8b0*/  STG.E desc[UR38][R4.64], R7 ;  /* 0x0000000704007986 */ /* 0x0001e8000c101926 */
.L_x_1590:
[----:B------:R-:W-:Y:S05]  /*1d8c0*/  BSYNC B1 ;  /* 0x0000000000017941 */ /* 0x000fea0003800000 */
.L_x_1589:
[----:B------:R-:W-:Y:S05]  /*1d8d0*/  @P2 BRA `(.L_x_1583) ;  /* 0x0000000400782947 */ /* 0x000fea0003800000 */
[----:B------:R-:W3:Y:S01]  /*1d8e0*/  LDL.LU R12, [R1+0x4c] ;  /* 0x00004c00010c7983 */ /* 0x000ee20000300800 */
[----:B------:R-:W4:Y:S01]  /*1d8f0*/  LDC R21, c[0x0][0xbe8] ;  /* 0x0002fa00ff157b82 */ /* 0x000f220000000800 */
[----:B0-2---:R-:W-:Y:S01]  /*1d900*/  SHF.R.S32.HI R5, RZ, 0x1f, R30 ;  /* 0x0000001fff057819 */ /* 0x005fe2000001141e */
[----:B------:R-:W-:Y:S01]  /*1d910*/  ULDC.64 UR4, c[0x0][0xaa0] ;  /* 0x0002a80000047ab9 */ /* 0x000fe20000000a00 */
[----:B------:R-:W2:Y:S01]  /*1d920*/  LDL R27, [R1+0x18] ;  /* 0x00001800011b7983 */ /* 0x000ea20000100800 */
        /* <DEDUP_REMOVED lines=13> */
[----:B----4-:R-:W-:-:S13]  /*1da00*/  ISETP.NE.AND P0, PT, R21, 0x1, PT ;  /* 0x000000011500780c */ /* 0x010fda0003f05270 */
[----:B------:R-:W0:Y:S08]  /*1da10*/  @P0 LDC R8, c[0x0][0xbec] ;  /* 0x0002fb00ff080b82 */ /* 0x000e300000000800 */
[----:B------:R-:W4:Y:S01]  /*1da20*/  @P0 LDC R11, c[0x0][0xbf0] ;  /* 0x0002fc00ff0b0b82 */ /* 0x000f220000000800 */
[----:B---3--:R-:W-:-:S04]  /*1da30*/  IMAD.WIDE.U32 R4, R12, UR4, R4 ;  /* 0x000000040c047c25 */ /* 0x008fc8000f8e0004 */
[----:B--2---:R-:W-:Y:S02]  /*1da40*/  IMAD.IADD R9, R27, 0x1, R0 ;  /* 0x000000011b097824 */ /* 0x004fe400078e0200 */
[----:B------:R-:W-:Y:S01]  /*1da50*/  IMAD R5, R12, UR5, R5 ;  /* 0x000000050c057c24 */ /* 0x000fe2000f8e0205 */
[----:B------:R-:W-:Y:S01]  /*1da60*/  ULDC.64 UR4, c[0x0][0xae0] ;  /* 0x0002b80000047ab9 */ /* 0x000fe20000000a00 */
[----:B0-----:R-:W-:-:S04]  /*1da70*/  @P0 IMAD.HI.U32 R0, R9, R8, RZ ;  /* 0x0000000809000227 */ /* 0x001fc800078e00ff */
[----:B------:R-:W-:Y:S01]  /*1da80*/  IMAD.MOV.U32 R3, RZ, RZ, R9 ;  /* 0x000000ffff037224 */ /* 0x000fe200078e0009 */
[----:B----4-:R-:W-:Y:S01]  /*1da90*/  @P0 SHF.R.U32.HI R3, RZ, R11, R0 ;  /* 0x0000000bff030219 */ /* 0x010fe20000011600 */
        /* <DEDUP_REMOVED lines=27> */
.L_x_1817:
[----:B------:R-:W-:Y:S01]  /*1dc50*/  IMAD R21, R10, R21, RZ ;  /* 0x000000150a157224 */ /* 0x000fe200078e02ff */
[----:B------:R-:W-:Y:S01]  /*1dc60*/  BSSY B1, `(.L_x_1592) ;  /* 0x0000011000017945 */ /* 0x000fe20003800000 */
[----:B------:R-:W-:-:S05]  /*1dc70*/  IMAD.IADD R6, R25, 0x1, R27 ;  /* 0x0000000119067824 */ /* 0x000fca00078e021b */
[----:B------:R-:W-:-:S13]  /*1dc80*/  ISETP.GE.AND P0, PT, R6, R21, PT ;  /* 0x000000150600720c */ /* 0x000fda0003f06270 */
[----:B------:R-:W-:Y:S05]  /*1dc90*/  @P0 BRA `(.L_x_1593) ;  /* 0x0000000000340947 */ /* 0x000fea0003800000 */
[----:B------:R-:W-:Y:S02]  /*1dca0*/  ULDC UR4, c[0x0][0xac8] ;  /* 0x0002b20000047ab9 */ /* 0x000fe40000000800 */
[----:B------:R-:W-:Y:S02]  /*1dcb0*/  ISETP.GE.AND P2, PT, R9, UR4, PT ;  /* 0x0000000409007c0c */ /* 0x000fe4000bf46270 */
[----:B------:R-:W-:Y:S02]  /*1dcc0*/  ISETP.GE.AND P3, PT, R7, UR4, PT ;  /* 0x0000000407007c0c */ /* 0x000fe4000bf66270 */
[----:B------:R-:W-:-:S09]  /*1dcd0*/  ISETP.GE.AND P4, PT, R20, UR4, PT ;  /* 0x0000000414007c0c */ /* 0x000fd2000bf86270 */
[----:B--2---:R-:W-:Y:S02]  /*1dce0*/  @!P2 IMAD.MOV.U32 R15, RZ, RZ, R3 ;  /* 0x000000ffff0fa224 */ /* 0x004fe400078e0003 */
[-C--:B---3--:R-:W-:Y:S02]  /*1dcf0*/  @!P3 LEA R12, P0, R7, R14.reuse, 0x1 ;  /* 0x0000000e070cb211 */ /* 0x088fe400078008ff */
[C---:B------:R-:W-:Y:S01]  /*1dd00*/  @!P4 LEA R26, P1, R20.reuse, R14, 0x1 ;  /* 0x0000000e141ac211 */ /* 0x040fe200078208ff */
[----:B------:R-:W-:Y:S01]  /*1dd10*/  @!P2 IMAD.WIDE R10, R9, 0x2, R14 ;  /* 0x00000002090aa825 */ /* 0x000fe200078e020e */
[-C--:B------:R-:W-:Y:S02]  /*1dd20*/  @!P3 LEA.HI.X R13, R7, R3.reuse, R8, 0x1, P0 ;  /* 0x00000003070db211 */ /* 0x080fe400000f0c08 */
[----:B------:R-:W-:Y:S02]  /*1dd30*/  @!P4 LEA.HI.X R27, R20, R3, R24, 0x1, P1 ;  /* 0x00000003141bc211 */ /* 0x000fe400008f0c18 */
[----:B------:R4:W-:Y:S04]  /*1dd40*/  @!P2 ST.E.128 desc[UR38][R10.64], RZ ;  /* 0x000000ff0a00a985 */ /* 0x0009e8000c101d26 */
[----:B------:R4:W-:Y:S04]  /*1dd50*/  @!P3 ST.E.128 desc[UR38][R12.64], RZ ;  /* 0x000000ff0c00b985 */ /* 0x0009e8000c101d26 */
[----:B------:R4:W-:Y:S02]  /*1dd60*/  @!P4 ST.E.128 desc[UR38][R26.64], RZ ;  /* 0x000000ff1a00c985 */ /* 0x0009e4000c101d26 */
.L_x_1593:
[----:B------:R-:W-:Y:S05]  /*1dd70*/  BSYNC B1 ;  /* 0x0000000000017941 */ /* 0x000fea0003800000 */
.L_x_1592:
[----:B------:R-:W-:-:S03]  /*1dd80*/  UMOV UR4, 0xffffffff ;  /* 0xffffffff00047882 */ /* 0x000fc60000000000 */
[----:B------:R-:W-:Y:S05]  /*1dd90*/  BRA.DIV UR4, `(.L_x_1594) ;  /* 0x0000009e04787947 */ /* 0x000fea000b800000 */
[----:B--2---:R2:W0:Y:S04]  /*1dda0*/  SHFL.IDX PT, R3, R4, 0x1, 0x1c1f ;  /* 0x003c1f0004037f89 */ /* 0x00442800000e0000 */
[----:B---3--:R2:W3:Y:S02]  /*1ddb0*/  SHFL.IDX PT, R14, R0, 0x1, 0x1c1f ;  /* 0x003c1f00000e7f89 */ /* 0x0084e400000e0000 */
.L_x_1821:
        /* <DEDUP_REMOVED lines=8> */
[-C--:B---3--:R-:W-:Y:S02]  /*1de40*/  @!P3 LEA R6, P0, R7, R14.reuse, 0x1 ;  /* 0x0000000e0706b211 */ /* 0x088fe400078008ff */
[C---:B----4-:R-:W-:Y:S01]  /*1de50*/  @!P4 LEA R10, P1, R20.reuse, R14, 0x1 ;  /* 0x0000000e140ac211 */ /* 0x050fe200078208ff */
[----:B------:R-:W-:Y:S01]  /*1de60*/  @!P2 IMAD.WIDE R4, R9, 0x2, R14 ;  /* 0x000000020904a825 */ /* 0x000fe200078e020e */
[-C--:B------:R-:W-:Y:S02]  /*1de70*/  @!P3 LEA.HI.X R7, R7, R3.reuse, R8, 0x1, P0 ;  /* 0x000000030707b211 */ /* 0x080fe400000f0c08 */
[----:B------:R-:W-:Y:S02]  /*1de80*/  @!P4 LEA.HI.X R11, R20, R3, R24, 0x1, P1 ;  /* 0x00000003140bc211 */ /* 0x000fe400008f0c18 */
[----:B------:R0:W-:Y:S04]  /*1de90*/  @!P2 ST.E.128 desc[UR38][R4.64], RZ ;  /* 0x000000ff0400a985 */ /* 0x0001e8000c101d26 */
[----:B------:R0:W-:Y:S04]  /*1dea0*/  @!P3 ST.E.128 desc[UR38][R6.64], RZ ;  /* 0x000000ff0600b985 */ /* 0x0001e8000c101d26 */
[----:B------:R0:W-:Y:S02]  /*1deb0*/  @!P4 ST.E.128 desc[UR38][R10.64], RZ ;  /* 0x000000ff0a00c985 */ /* 0x0001e4000c101d26 */
.L_x_1583:
[----:B------:R-:W-:Y:S05]  /*1dec0*/  BSYNC B0 ;  /* 0x0000000000007941 */ /* 0x000fea0003800000 */
.L_x_1575:
[----:B------:R-:W-:Y:S02]  /*1ded0*/  ULDC UR4, c[0x0][0xc3c] ;  /* 0x00030f0000047ab9 */ /* 0x000fe40000000800 */
[----:B-1----:R-:W-:-:S13]  /*1dee0*/  ISETP.GE.AND P0, PT, R75, UR4, PT ;  /* 0x000000044b007c0c */ /* 0x002fda000bf06270 */
[----:B------:R-:W-:Y:S05]  /*1def0*/  @!P0 BRA `(.L_x_1595) ;  /* 0xfffffe34001c8947 */ /* 0x000fea000383ffff */
[----:B------:R-:W-:Y:S05]  /*1df00*/  BRA `(.L_x_1379) ;  /* 0x0000008c00c87947 */ /* 0x000fea0003800000 */
.L_x_1377:
[----:B------:R-:W-:-:S08]  /*1df10*/  NOP ;  /* 0x0000000000007918 */ /* 0x000fd00000000000 */
[----:B------:R-:W0:-:S00]  /*1df20*/  USETMAXREG.DEALLOC.CTAPOOL 0x20 ;  /* 0x00000020000079c8 */ /* 0x000e0000080e0500 */
[----:B0-----:R-:W-:Y:S01]  /*1df30*/  LOP3.LUT R0, R0, 0x3, RZ, 0xc0, !PT ;  /* 0x0000000300007812 */ /* 0x001fe200078ec0ff */
[----:B------:R-:W-:Y:S01]  /*1df40*/  IMAD.MOV.U32 R25, RZ, RZ, RZ ;  /* 0x000000ffff197224 */ /* 0x000fe200078e00ff */
[----:B------:R-:W-:-:S04]  /*1df50*/  LOP3.LUT R23, R23, 0xfffffffd, RZ, 0xc0, !PT ;  /* 0xfffffffd17177812 */ /* 0x000fc800078ec0ff */
[----:B------:R-:W0:Y:S02]  /*1df60*/  SHFL.IDX PT, R0, R0, RZ, 0x1f ;  /* 0x00001fff00007589 */ /* 0x000e2400000e0000 */
[----:B0-----:R-:W-:-:S13]  /*1df70*/  ISETP.NE.AND P0, PT, R0, RZ, PT ;  /* 0x000000ff0000720c */ /* 0x001fda0003f05270 */
[----:B------:R-:W-:Y:S01]  /*1df80*/  @P0 LOP3.LUT R23, R23, 0x2, RZ, 0xfc, !PT ;  /* 0x0000000217170812 */ /* 0x000fe200078efcff */
[----:B------:R-:W-:Y:S06]  /*1df90*/  @!P0 BRA `(.L_x_1596) ;  /* 0x00000000001c8947 */ /* 0x000fec0003800000 */
[----:B------:R-:W0:Y:S08]  /*1dfa0*/  S2UR UR5, SR_CgaCtaId ;  /* 0x00000000000579c3 */ /* 0x000e300000008800 */
[----:B------:R-:W-:Y:S06]  /*1dfb0*/  BAR.SYNC.DEFER_BLOCKING 0x5, 0x200 ;  /* 0x0148000000007b1d */ /* 0x000fec0000010000 */
[----:B------:R-:W-:-:S02]  /*1dfc0*/  UMOV UR4, 0x400 ;  /* 0x0000040000047882 */ /* 0x000fc40000000000 */
[----:B0-----:R-:W-:-:S09]  /*1dfd0*/  ULEA UR4, UR5, UR4, 0x18 ;  /* 0x0000000405047291 */ /* 0x001fd2000f8ec03f */
[----:B------:R-:W0:Y:S01]  /*1dfe0*/  LDS.128 R24, [UR4+0x2d8d0] ;  /* 0x02d8d004ff187984 */ /* 0x000e220008000c00 */
[----:B------:R-:W-:Y:S06]  /*1dff0*/  BAR.ARV 0x4, 0x200 ;  /* 0x0108000000007b1d */ /* 0x000fec0000002000 */
[----:B------:R-:W-:Y:S05]  /*1e000*/  BRA `(.L_x_1597) ;  /* 0x0000000c00987947 */ /* 0x000fea0003800000 */
.L_x_1596:
[----:B------:R-:W0:Y:S01]  /*1e010*/  S2R R0, SR_TID.X ;  /* 0x0000000000007919 */ /* 0x000e220000002100 */
[----:B------:R-:W-:Y:S01]  /*1e020*/  ULDC UR4, c[0x0][0xc3c] ;  /* 0x00030f0000047ab9 */ /* 0x000fe20000000800 */
[----:B------:R-:W-:Y:S01]  /*1e030*/  IMAD.MOV.U32 R6, RZ, RZ, RZ ;  /* 0x000000ffff067224 */ /* 0x000fe200078e00ff */
[----:B------:R-:W1:Y:S01]  /*1e040*/  S2UR UR6, SR_CTAID.X ;  /* 0x00000000000679c3 */ /* 0x000e620000002500 */
[----:B------:R-:W-:Y:S01]  /*1e050*/  ULDC UR5, c[0x0][0xc38] ;  /* 0x00030e0000057ab9 */ /* 0x000fe20000000800 */
[----:B0-----:R-:W-:-:S04]  /*1e060*/  LOP3.LUT R0, R0, 0x1f, RZ, 0xc0, !PT ;  /* 0x0000001f00007812 */ /* 0x001fc800078ec0ff */
[----:B------:R-:W-:-:S04]  /*1e070*/  ISETP.NE.AND P0, PT, R0, 0x1f, PT ;  /* 0x0000001f0000780c */ /* 0x000fc80003f05270 */
[----:B------:R-:W-:-:S13]  /*1e080*/  ISETP.GE.OR P1, PT, R0, UR4, !P0 ;  /* 0x0000000400007c0c */ /* 0x000fda000c726670 */
[----:B------:R-:W0:Y:S08]  /*1e090*/  @!P1 LDC.64 R4, c[0x0][0xc80] ;  /* 0x00032000ff049b82 */ /* 0x000e300000000a00 */
[----:B------:R-:W2:Y:S01]  /*1e0a0*/  @!P1 LDC.64 R2, c[0x0][0xc78] ;  /* 0x00031e00ff029b82 */ /* 0x000ea20000000a00 */
[----:B0-----:R-:W-:-:S05]  /*1e0b0*/  @!P1 IMAD.WIDE.U32 R4, R0, 0x4, R4 ;  /* 0x0000000400049825 */ /* 0x001fca00078e0004 */
[----:B------:R-:W3:Y:S01]  /*1e0c0*/  @!P1 LDG.E R25, desc[UR38][R4.64] ;  /* 0x0000002604199981 */ /* 0x000ee2000c1e1900 */
[----:B--2---:R-:W-:-:S05]  /*1e0d0*/  @!P1 IMAD.WIDE.U32 R2, R0, 0x4, R2 ;  /* 0x0000000400029825 */ /* 0x004fca00078e0002 */
        /* <DEDUP_REMOVED lines=25> */
[----:B-1----:R-:W-:Y:S01]  /*1e270*/  ISETP.GT.AND P6, PT, R7, UR6, PT ;  /* 0x0000000607007c0c */ /* 0x002fe2000bfc4270 */
[----:B------:R-:W-:-:S12]  /*1e280*/  IMAD.MOV.U32 R4, RZ, RZ, R7 ;  /* 0x000000ffff047224 */ /* 0x000fd800078e0007 */
[----:B------:R-:W-:Y:S05]  /*1e290*/  @P6 BRA `(.L_x_1598) ;  /* 0x0000000000a06947 */ /* 0x000fea0003800000 */
[----:B------:R-:W-:Y:S01]  /*1e2a0*/  IMAD.MOV.U32 R7, RZ, RZ, R4 ;  /* 0x000000ffff077224 */ /* 0x000fe200078e0004 */
[----:B------:R-:W-:Y:S01]  /*1e2b0*/  UMOV UR4, URZ ;  /* 0x0000003f00047c82 */ /* 0x000fe20008000000 */
[----:B------:R-:W-:-:S05]  /*1e2c0*/  ULDC UR5, c[0x0][0xc38] ;  /* 0x00030e0000057ab9 */ /* 0x000fca0000000800 */
.L_x_1600:
        /* <DEDUP_REMOVED lines=37> */
.L_x_1598:
        /* <DEDUP_REMOVED lines=13> */
.L_x_1601:
        /* <DEDUP_REMOVED lines=62> */
.L_x_1602:
        /* <DEDUP_REMOVED lines=62> */
.L_x_1603:
[----:B------:R-:W-:-:S05]  /*1edb0*/  LOP3.LUT R2, RZ, R2, RZ, 0x33, !PT ;  /* 0x00000002ff027212 */ /* 0x000fca00078e33ff */
[----:B------:R-:W-:Y:S01]  /*1edc0*/  IMAD.IADD R25, R25, 0x1, R2 ;  /* 0x0000000119197824 */ /* 0x000fe200078e0202 */
[----:B------:R-:W-:Y:S06]  /*1edd0*/  BRA `(.L_x_1604) ;  /* 0x00000000000c7947 */ /* 0x000fec0003800000 */
.L_x_1599:
[----:B------:R-:W-:Y:S02]  /*1ede0*/  IMAD.MOV.U32 R25, RZ, RZ, RZ ;  /* 0x000000ffff197224 */ /* 0x000fe400078e00ff */
[----:B------:R-:W-:Y:S02]  /*1edf0*/  IMAD.U32 R24, RZ, RZ, UR6 ;  /* 0x00000006ff187e24 */ /* 0x000fe4000f8e00ff */
[----:B------:R-:W-:-:S07]  /*1ee00*/  IMAD.MOV.U32 R26, RZ, RZ, RZ ;  /* 0x000000ffff1a7224 */ /* 0x000fce00078e00ff */
.L_x_1604:
[----:B------:R-:W-:-:S13]  /*1ee10*/  ISETP.NE.AND P0, PT, R0, RZ, PT ;  /* 0x000000ff0000720c */ /* 0x000fda0003f05270 */
[----:B------:R-:W0:Y:S01]  /*1ee20*/  @!P0 S2R R3, SR_CgaCtaId ;  /* 0x0000000000038919 */ /* 0x000e220000008800 */
[----:B------:R-:W-:-:S04]  /*1ee30*/  @!P0 MOV R0, 0x400 ;  /* 0x0000040000008802 */ /* 0x000fc80000000f00 */
[----:B0-----:R-:W-:-:S05]  /*1ee40*/  @!P0 LEA R0, R3, R0, 0x18 ;  /* 0x0000000003008211 */ /* 0x001fca00078ec0ff */
[----:B------:R1:W-:Y:S01]  /*1ee50*/  @!P0 STS.128 [R0+0x2d8d0], R24 ;  /* 0x02d8d01800008388 */ /* 0x0003e20000000c00 */
[----:B------:R-:W-:Y:S06]  /*1ee60*/  BAR.ARV 0x5, 0x200 ;  /* 0x0148000000007b1d */ /* 0x000fec0000002000 */
.L_x_1597:
[----:B------:R2:W-:Y:S01]  /*1ee70*/  STL [R1+0x2c], RZ ;  /* 0x00002cff01007387 */ /* 0x0005e20000100800 */
[----:B------:R-:W-:Y:S01]  /*1ee80*/  ULDC UR4, c[0x0][0xc3c] ;  /* 0x00030f0000047ab9 */ /* 0x000fe20000000800 */
[----:B------:R-:W-:Y:S01]  /*1ee90*/  IMAD.MOV.U32 R28, RZ, RZ, 0x1 ;  /* 0x00000001ff1c7424 */ /* 0x000fe200078e00ff */
[----:B0-----:R-:W-:Y:S01]  /*1eea0*/  ISETP.GE.AND P0, PT, R27, UR4, PT ;  /* 0x000000041b007c0c */ /* 0x001fe2000bf06270 */
[----:B------:R-:W-:-:S12]  /*1eeb0*/  IMAD.MOV.U32 R18, RZ, RZ, RZ ;  /* 0x000000ffff127224 */ /* 0x000fd800078e00ff */
[----:B--2---:R-:W-:Y:S05]  /*1eec0*/  @P0 BRA `(.L_x_1605) ;  /* 0x0000007800fc0947 */ /* 0x004fea0003800000 */
[----:B------:R-:W0:Y:S01]  /*1eed0*/  S2R R6, SR_TID.X ;  /* 0x0000000000067919 */ /* 0x000e220000002100 */
[----:B------:R-:W2:Y:S01]  /*1eee0*/  S2UR UR5, SR_CgaCtaId ;  /* 0x00000000000579c3 */ /* 0x000ea20000008800 */
[----:B------:R-:W-:Y:S01]  /*1eef0*/  UMOV UR4, 0x400 ;  /* 0x0000040000047882 */ /* 0x000fe20000000000 */
[----:B------:R-:W-:Y:S01]  /*1ef00*/  BSSY B8, `(.L_x_1605) ;  /* 0x00007bb000087945 */ /* 0x000fe20003800000 */
[----:B------:R3:W-:Y:S01]  /*1ef10*/  STL [R1+0x2c], RZ ;  /* 0x00002cff01007387 */ /* 0x0007e20000100800 */
[----:B------:R-:W-:Y:S01]  /*1ef20*/  IMAD.MOV.U32 R29, RZ, RZ, RZ ;  /* 0x000000ffff1d7224 */ /* 0x000fe200078e00ff */
[----:B------:R-:W-:Y:S01]  /*1ef30*/  ULDC.64 UR40, c[0x0][0x198] ;  /* 0x0000660000287ab9 */ /* 0x000fe20000000a00 */
[----:B------:R-:W-:Y:S01]  /*1ef40*/  IMAD.MOV.U32 R18, RZ, RZ, RZ ;  /* 0x000000ffff127224 */ /* 0x000fe200078e00ff */
[----:B------:R-:W-:Y:S01]  /*1ef50*/  ULDC UR37, c[0x0][0xc] ;  /* 0x0000030000257ab9 */ /* 0x000fe20000000800 */
[----:B------:R-:W-:Y:S01]  /*1ef60*/  IMAD.MOV.U32 R28, RZ, RZ, 0x1 ;  /* 0x00000001ff1c7424 */ /* 0x000fe200078e00ff */
[----:B--2---:R-:W-:-:S06]  /*1ef70*/  ULEA UR4, UR5, UR4, 0x18 ;  /* 0x0000000405047291 */ /* 0x004fcc000f8ec03f */
[----:B------:R-:W-:Y:S01]  /*1ef80*/  IMAD.U32 R17, RZ, RZ, UR4 ;  /* 0x00000004ff117e24 */ /* 0x000fe2000f8e00ff */
[C---:B0-----:R-:W-:Y:S01]  /*1ef90*/  LOP3.LUT R5, R6.reuse, 0x7f, RZ, 0xc0, !PT ;  /* 0x0000007f06057812 */ /* 0x041fe200078ec0ff */
[----:B-1----:R-:W-:-:S04]  /*1efa0*/  IMAD.SHL.U32 R0, R6, 0x8, RZ ;  /* 0x0000000806007824 */ /* 0x002fc800078e00ff */
        /* <DEDUP_REMOVED lines=8> */
[----:B------:R-:W-:Y:S01]  /*1f030*/  SHF.R.U32.HI R3, RZ, 0x2, R5 ;  /* 0x00000002ff037819 */ /* 0x000fe20000011605 */
[----:B------:R-:W-:-:S03]  /*1f040*/  IMAD.MOV.U32 R5, RZ, RZ, 0x1 ;  /* 0x00000001ff057424 */ /* 0x000fc600078e00ff */
[----:B------:R-:W-:Y:S01]  /*1f050*/  LOP3.LUT R2, R3, 0x60, R2, 0xf8, !PT ;  /* 0x0000006003027812 */ /* 0x000fe200078ef802 */
[----:B------:R-:W-:Y:S01]  /*1f060*/  IMAD R3, R4, 0x2, R17 ;  /* 0x0000000204037824 */ /* 0x000fe200078e0211 */
[----:B------:R3:W-:Y:S01]  /*1f070*/  STL [R1], R5 ;  /* 0x0000000501007387 */ /* 0x0007e20000100800 */
[C---:B------:R-:W-:Y:S02]  /*1f080*/  LOP3.LUT R2, R0.reuse, 0x20, RZ, 0xfc, !PT ;  /* 0x0000002000027812 */ /* 0x040fe400078efcff */
[----:B------:R-:W-:Y:S01]  /*1f090*/  LOP3.LUT R0, R0, 0x40, RZ, 0xfc, !PT ;  /* 0x0000004000007812 */ /* 0x000fe200078efcff */
[----:B------:R3:W-:Y:S06]  /*1f0a0*/  STL [R1+0xc], R3 ;  /* 0x00000c0301007387 */ /* 0x0007ec0000100800 */
.L_x_1769:
[----:B------:R-:W-:Y:S05]  /*1f0b0*/  YIELD ;  /* 0x0000000000007946 */ /* 0x000fea0003800000 */
[----:B------:R-:W-:Y:S01]  /*1f0c0*/  ULDC.64 UR4, c[0x0][0xa28] ;  /* 0x00028a0000047ab9 */ /* 0x000fe20000000a00 */
[----:B------:R-:W-:Y:S02]  /*1f0d0*/  CS2R R6, SRZ ;  /* 0x0000000000067805 */ /* 0x000fe4000001ff00 */
[----:B------:R-:W-:Y:S01]  /*1f0e0*/  ISETP.NE.U32.AND P0, PT, RZ, UR4, PT ;  /* 0x00000004ff007c0c */ /* 0x000fe2000bf05070 */
[----:B0-----:R-:W0:Y:S01]  /*1f0f0*/  LDC.64 R10, c[0x0][0xa00] ;  /* 0x00028000ff0a7b82 */ /* 0x001e220000000a00 */
[----:B------:R-:W-:Y:S01]  /*1f100*/  IMAD.MOV.U32 R0, RZ, RZ, RZ ;  /* 0x000000ffff007224 */ /* 0x000fe200078e00ff */
[----:B------:R-:W-:Y:S01]  /*1f110*/  ULDC.64 UR6, c[0x0][0xa08] ;  /* 0x0002820000067ab9 */ /* 0x000fe20000000a00 */
[----:B------:R-:W-:Y:S01]  /*1f120*/  ISETP.NE.AND.EX P0, PT, RZ, UR5, PT, P0 ;  /* 0x00000005ff007c0c */ /* 0x000fe2000bf05300 */
[----:B------:R-:W-:Y:S01]  /*1f130*/  ULDC.64 UR4, c[0x0][0xa18] ;  /* 0x0002860000047ab9 */ /* 0x000fe20000000a00 */
[----:B------:R-:W-:-:S03]  /*1f140*/  ULDC.64 UR8, c[0x0][0xa10] ;  /* 0x0002840000087ab9 */ /* 0x000fc60000000a00 */
[----:B-1-3--:R-:W1:Y:S08]  /*1f150*/  LDC.64 R4, c[0x0][0xa08] ;  /* 0x00028200ff047b82 */ /* 0x00ae700000000a00 */
[----:B--2---:R-:W2:Y:S02]  /*1f160*/  @P0 LDC.64 R2, c[0x0][0xa28] ;  /* 0x00028a00ff020b82 */ /* 0x004ea40000000a00 */
[----:B--2---:R-:W-:-:S05]  /*1f170*/  @P0 IMAD.WIDE R2, R27, 0x4, R2 ;  /* 0x000000041b020825 */ /* 0x004fca00078e0202 */
[----:B------:R2:W5:Y:S01]  /*1f180*/  @P0 LDG.E R7, desc[UR38][R2.64] ;  /* 0x0000002602070981 */ /* 0x000562000c1e1900 */
[----:B------:R-:W-:Y:S01]  /*1f190*/  ISETP.NE.U32.AND P0, PT, RZ, UR4, PT ;  /* 0x00000004ff007c0c */ /* 0x000fe2000bf05070 */
[C---:B0-----:R-:W-:Y:S01]  /*1f1a0*/  IMAD.WIDE R10, R27.reuse, 0x4, R10 ;  /* 0x000000041b0a7825 */ /* 0x041fe200078e020a */
[----:B------:R-:W-:Y:S02]  /*1f1b0*/  ISETP.NE.U32.AND P2, PT, RZ, UR6, PT ;  /* 0x00000006ff007c0c */ /* 0x000fe4000bf45070 */
[----:B------:R-:W-:Y:S01]  /*1f1c0*/  ISETP.NE.AND.EX P0, PT, RZ, UR5, PT, P0 ;  /* 0x00000005ff007c0c */ /* 0x000fe2000bf05300 */
[----:B------:R-:W-:Y:S01]  /*1f1d0*/  ULDC.64 UR4, c[0x0][0xa00] ;  /* 0x0002800000047ab9 */ /* 0x000fe20000000a00 */
[----:B------:R-:W-:Y:S01]  /*1f1e0*/  ISETP.NE.U32.AND P4, PT, RZ, UR8, PT ;  /* 0x00000008ff007c0c */ /* 0x000fe2000bf85070 */
[----:B------:R-:W-:Y:S01]  /*1f1f0*/  IMAD.MOV.U32 R12, RZ, RZ, RZ ;  /* 0x000000ffff0c7224 */ /* 0x000fe200078e00ff */
[----:B------:R-:W-:Y:S01]  /*1f200*/  ISETP.NE.U32.AND P1, PT, RZ, UR4, PT ;  /* 0x00000004ff007c0c */ /* 0x000fe2000bf25070 */
[----:B--2---:R-:W0:Y:S01]  /*1f210*/  LDC.64 R2, c[0x0][0xa10] ;  /* 0x00028400ff027b82 */ /* 0x004e220000000a00 */
[----:B-1----:R-:W-:-:S02]  /*1f220*/  IMAD.WIDE R4, R27, 0x4, R4 ;  /* 0x000000041b047825 */ /* 0x002fc400078e0204 */
[----:B------:R-:W-:-:S05]  /*1f230*/  ISETP.NE.AND.EX P3, PT, RZ, UR5, PT, P1 ;  /* 0x00000005ff007c0c */ /* 0x000fca000bf65310 */
[----:B------:R-:W1:Y:S01]  /*1f240*/  @P0 LDC.64 R8, c[0x0][0xa18] ;  /* 0x00028600ff080b82 */ /* 0x000e620000000a00 */
[----:B------:R-:W-:Y:S01]  /*1f250*/  ULDC UR4, c[0x0][0x288] ;  /* 0x0000a20000047ab9 */ /* 0x000fe20000000800 */
[----:B------:R-:W-:Y:S02]  /*1f260*/  ISETP.NE.AND.EX P1, PT, RZ, UR7, PT, P2 ;  /* 0x00000007ff007c0c */ /* 0x000fe4000bf25320 */
[----:B------:R-:W-:-:S04]  /*1f270*/  ISETP.NE.AND.EX P2, PT, RZ, UR9, PT, P4 ;  /* 0x00000009ff007c0c */ /* 0x000fc8000bf45340 */
[----:B------:R-:W2:Y:S07]  /*1f280*/  @P3 LDG.E R0, desc[UR38][R10.64] ;  /* 0x000000260a003981 */ /* 0x000eae000c1e1900 */
[----:B------:R-:W5:Y:S01]  /*1f290*/  @P1 LDG.E R12, desc[UR38][R4.64] ;  /* 0x00000026040c1981 */ /* 0x000f62000c1e1900 */
        /* <DEDUP_REMOVED lines=13> */
[----:B------:R-:W-:Y:S02]  /*1f370*/  ULDC UR5, c[0x0][0x348] ;  /* 0x0000d20000057ab9 */ /* 0x000fe40000000800 */
[----:B0-----:R-:W-:Y:S02]  /*1f380*/  IMAD.U32 R8, RZ, RZ, UR5 ;  /* 0x00000005ff087e24 */ /* 0x001fe4000f8e00ff */
[----:B------:R-:W-:Y:S01]  /*1f390*/  IMAD.U32 R9, RZ, RZ, UR4 ;  /* 0x00000004ff097e24 */ /* 0x000fe2000f8e00ff */
[----:B--2---:R0:W-:Y:S01]  /*1f3a0*/  STL [R1+0x18], R0 ;  /* 0x0000180001007387 */ /* 0x0041e20000100800 */
[----:B------:R-:W-:Y:S01]  /*1f3b0*/  IMAD.MOV.U32 R13, RZ, RZ, R0 ;  /* 0x000000ffff0d7224 */ /* 0x000fe200078e0000 */
[----:B------:R-:W-:Y:S06]  /*1f3c0*/  @P0 BRA `(.L_x_1606) ;  /* 0x0000000000140947 */ /* 0x000fec0003800000 */
[----:B------:R-:W-:Y:S05]  /*1f3d0*/  @!P3 BRA `(.L_x_1606) ;  /* 0x000000000010b947 */ /* 0x000fea0003800000 */
[----:B0-----:R-:W2:Y:S04]  /*1f3e0*/  LDG.E R0, desc[UR38][R10.64] ;  /* 0x000000260a007981 */ /* 0x001ea8000c1e1900 */
[----:B------:R-:W2:Y:S02]  /*1f3f0*/  LDG.E R10, desc[UR38][R10.64+0x4] ;  /* 0x000004260a0a7981 */ /* 0x000ea4000c1e1900 */
[----:B--2---:R-:W-:-:S05]  /*1f400*/  IMAD.IADD R13, R10, 0x1, -R0 ;  /* 0x000000010a0d7824 */ /* 0x004fca00078e0a00 */
[----:B------:R1:W-:Y:S02]  /*1f410*/  STL [R1+0x18], R13 ;  /* 0x0000180d01007387 */ /* 0x0003e40000100800 */
.L_x_1606:
        /* <DEDUP_REMOVED lines=14> */
.L_x_1607:
[----:B------:R-:W-:Y:S05]  /*1f500*/  @!P1 BRA `(.L_x_1608) ;  /* 0x00000000000c9947 */ /* 0x000fea0003800000 */
[----:B------:R-:W2:Y:S04]  /*1f510*/  LDG.E R9, desc[UR38][R4.64] ;  /* 0x0000002604097981 */ /* 0x000ea8000c1e1900 */
[----:B------:R-:W2:Y:S02]  /*1f520*/  LDG.E R4, desc[UR38][R4.64+0x4] ;  /* 0x0000042604047981 */ /* 0x000ea4000c1e1900 */
[----:B--2---:R-:W-:-:S07]  /*1f530*/  IMAD.IADD R9, R4, 0x1, -R9 ;  /* 0x0000000104097824 */ /* 0x004fce00078e0a09 */
.L_x_1608:
[----:B0-----:R-:W2:Y:S04]  /*1f540*/  @P2 LDG.E R4, desc[UR38][R2.64] ;  /* 0x0000002602042981 */ /* 0x001ea8000c1e1900 */
[----:B------:R0:W2:Y:S01]  /*1f550*/  @P2 LDG.E R5, desc[UR38][R2.64+0x4] ;  /* 0x0000042602052981 */ /* 0x0000a2000c1e1900 */
[----:B------:R-:W-:Y:S02]  /*1f560*/  IMAD R14, R25, 0xc0, RZ ;  /* 0x000000c0190e7824 */ /* 0x000fe400078e02ff */
[----:B-----5:R-:W-:Y:S02]  /*1f570*/  IMAD.IADD R7, R9, 0x1, -R7 ;  /* 0x0000000109077824 */ /* 0x020fe400078e0a07 */
[----:B------:R-:W-:Y:S01]  /*1f580*/  VIADD R10, R14, 0xbf ;  /* 0x000000bf0e0a7836 */ /* 0x000fe20000000000 */
[----:B------:R3:W-:Y:S01]  /*1f590*/  STL [R1+0x10], R14 ;  /* 0x0000100e01007387 */ /* 0x0007e20000100800 */
[----:B0-----:R-:W0:Y:S02]  /*1f5a0*/  LDC R2, c[0x0][0x448] ;  /* 0x00011200ff027b82 */ /* 0x001e240000000800 */
[----:B0-----:R-:W-:-:S13]  /*1f5b0*/  ISETP.NE.AND P1, PT, R2, 0x1, PT ;  /* 0x000000010200780c */ /* 0x001fda0003f25270 */
[----:B------:R-:W0:Y:S08]  /*1f5c0*/  @P1 LDC R3, c[0x0][0x44c] ;  /* 0x00011300ff031b82 */ /* 0x000e300000000800 */
[----:B------:R-:W4:Y:S01]  /*1f5d0*/  @P1 LDC R2, c[0x0][0x450] ;  /* 0x00011400ff021b82 */ /* 0x000f220000000800 */
[----:B0-----:R-:W-:-:S05]  /*1f5e0*/  @P1 IMAD.HI.U32 R3, R10, R3, RZ ;  /* 0x000000030a031227 */ /* 0x001fca00078e00ff */
[----:B----4-:R-:W-:Y:S01]  /*1f5f0*/  @P1 SHF.R.U32.HI R10, RZ, R2, R3 ;  /* 0x00000002ff0a1219 */ /* 0x010fe20000011603 */
[----:B--2---:R-:W-:-:S04]  /*1f600*/  @P2 IMAD.IADD R8, R5, 0x1, -R4 ;  /* 0x0000000105082824 */ /* 0x004fc800078e0a04 */
[----:B------:R-:W-:-:S04]  /*1f610*/  IMAD.IADD R19, R7, 0x1, R8 ;  /* 0x0000000107137824 */ /* 0x000fc800078e0208 */
[C---:B------:R-:W-:Y:S01]  /*1f620*/  VIADD R4, R19.reuse, 0x7f ;  /* 0x0000007f13047836 */ /* 0x040fe20000000000 */
[----:B------:R-:W-:-:S04]  /*1f630*/  IADD3 R9, R19, 0x1, -R13 ;  /* 0x0000000113097810 */ /* 0x000fc80007ffe80d */
[----:B------:R-:W-:Y:S01]  /*1f640*/  SHF.R.S32.HI R2, RZ, 0x1f, R4 ;  /* 0x0000001fff027819 */ /* 0x000fe20000011404 */
[----:B------:R-:W-:-:S03]  /*1f650*/  IMAD.IADD R10, R9, 0x1, R10 ;  /* 0x00000001090a7824 */ /* 0x000fc600078e020a */
[----:B------:R-:W-:Y:S02]  /*1f660*/  LEA.HI R4, R2, R4, RZ, 0x7 ;  /* 0x0000000402047211 */ /* 0x000fe400078f38ff */
[----:B------:R-:W0:Y:S02]  /*1f670*/  LDC.64 R2, c[0x0][0x9e0] ;  /* 0x00027800ff027b82 */ /* 0x000e240000000a00 */
[----:B------:R-:W-:-:S05]  /*1f680*/  SHF.R.S32.HI R12, RZ, 0x7, R4 ;  /* 0x00000007ff0c7819 */ /* 0x000fca0000011404 */
[----:B------:R3:W-:Y:S01]  /*1f690*/  STL [R1+0x44], R12 ;  /* 0x0000440c01007387 */ /* 0x0007e20000100800 */
[----:B0-----:R-:W-:Y:S01]  /*1f6a0*/  ISETP.GE.AND P3, PT, R3, 0x1, PT ;  /* 0x000000010300780c */ /* 0x001fe20003f66270 */
[----:B------:R-:W-:-:S12]  /*1f6b0*/  IMAD.IADD R2, R10, 0x1, R2 ;  /* 0x000000010a027824 */ /* 0x000fd800078e0202 */
[----:B---3--:R-:W-:Y:S05]  /*1f6c0*/  @!P3 BRA `(.L_x_1609) ;  /* 0x000000000048b947 */ /* 0x008fea0003800000 */
        /* <DEDUP_REMOVED lines=11> */
.L_x_1611:
[----:B------:R-:W-:-:S13]  /*1f780*/  ISETP.NE.AND P0, PT, R3, 0x1, PT ;  /* 0x000000010300780c */ /* 0x000fda0003f05270 */
[----:B------:R-:W0:Y:S02]  /*1f790*/  @P0 LDC.64 R4, c[0x0][0x9e8] ;  /* 0x00027a00ff040b82 */ /* 0x000e240000000a00 */
[----:B0-----:R-:W-:-:S05]  /*1f7a0*/  @P0 IMAD.HI.U32 R4, R11, R4, RZ ;  /* 0x000000040b040227 */ /* 0x001fca00078e00ff */
[----:B------:R-:W-:-:S07]  /*1f7b0*/  @P0 SHF.R.U32.HI R11, RZ, R5, R4 ;  /* 0x00000005ff0b0219 */ /* 0x000fce0000011604 */
.L_x_1612:
[----:B------:R-:W-:Y:S05]  /*1f7c0*/  BSYNC B0 ;  /* 0x0000000000007941 */ /* 0x000fea0003800000 */
.L_x_1610:
[----:B------:R-:W-:-:S05]  /*1f7d0*/  IMAD R11, R11, R3, R3 ;  /* 0x000000030b0b7224 */ /* 0x000fca00078e0203 */
[----:B------:R-:W-:-:S07]  /*1f7e0*/  VIMNMX R2, R2, R11, PT ;  /* 0x0000000b02027248 */ /* 0x000fce0003fe0100 */
.L_x_1609:
[----:B------:R-:W0:Y:S01]  /*1f7f0*/  @P1 LDC R10, c[0x0][0x44c] ;  /* 0x00011300ff0a1b82 */ /* 0x000e220000000800 */
[----:B------:R-:W-:Y:S01]  /*1f800*/  VIADD R2, R2, 0x7f ;  /* 0x0000007f02027836 */ /* 0x000fe20000000000 */
[----:B------:R-:W-:Y:S01]  /*1f810*/  ULDC UR4, c[0x0][0x9dc] ;  /* 0x0002770000047ab9 */ /* 0x000fe20000000800 */
[----:B------:R-:W-:Y:S02]  /*1f820*/  IMAD.MOV.U32 R4, RZ, RZ, R14 ;  /* 0x000000ffff047224 */ /* 0x000fe400078e000e */
[----:B------:R-:W-:-:S03]  /*1f830*/  IMAD.IADD R19, R19, 0x1, -R13 ;  /* 0x0000000113137824 */ /* 0x000fc600078e0a0d */
[----:B------:R-:W2:Y:S01]  /*1f840*/  @P1 LDC R5, c[0x0][0x450] ;  /* 0x00011400ff051b82 */ /* 0x000ea20000000800 */
[----:B0-----:R-:W-:-:S05]  /*1f850*/  @P1 IMAD.HI.U32 R10, R14, R10, RZ ;  /* 0x0000000a0e0a1227 */ /* 0x001fca00078e00ff */
[----:B--2---:R-:W-:Y:S02]  /*1f860*/  @P1 SHF.R.U32.HI R4, RZ, R5, R10 ;  /* 0x00000005ff041219 */ /* 0x004fe4000001160a */
[----:B------:R-:W-:-:S03]  /*1f870*/  SHF.R.S32.HI R5, RZ, 0x1f, R2 ;  /* 0x0000001fff057819 */ /* 0x000fc60000011402 */
[----:B------:R-:W-:Y:S01]  /*1f880*/  IMAD.IADD R11, R19, 0x1, R4 ;  /* 0x00000001130b7824 */ /* 0x000fe200078e0204 */
[----:B------:R-:W-:-:S03]  /*1f890*/  LEA.HI R5, R5, R2, RZ, 0x7 ;  /* 0x0000000205057211 */ /* 0x000fc600078f38ff */
[----:B------:R-:W-:Y:S01]  /*1f8a0*/  VIADD R2, R11, -UR4 ;  /* 0x800000040b027c36 */ /* 0x000fe20008000000 */
[----:B------:R-:W-:-:S04]  /*1f8b0*/  SHF.R.S32.HI R5, RZ, 0x7, R5 ;  /* 0x00000007ff057819 */ /* 0x000fc80000011405 */
[----:B------:R-:W-:Y:S01]  /*1f8c0*/  VIMNMX R10, R12, R5, PT ;  /* 0x000000050c0a7248 */ /* 0x000fe20003fe0100 */
        /* <DEDUP_REMOVED lines=11> */
.L_x_1615:
[----:B------:R-:W-:-:S13]  /*1f980*/  ISETP.NE.AND P0, PT, R3, 0x1, PT ;  /* 0x000000010300780c */ /* 0x000fda0003f05270 */
[----:B------:R-:W0:Y:S02]  /*1f990*/  @P0 LDC.64 R4, c[0x0][0x9e8] ;  /* 0x00027a00ff040b82 */ /* 0x000e240000000a00 */
[----:B0-----:R-:W-:-:S05]  /*1f9a0*/  @P0 IMAD.HI.U32 R4, R11, R4, RZ ;  /* 0x000000040b040227 */ /* 0x001fca00078e00ff */
[----:B------:R-:W-:-:S07]  /*1f9b0*/  @P0 SHF.R.U32.HI R11, RZ, R5, R4 ;  /* 0x00000005ff0b0219 */ /* 0x000fce0000011604 */
.L_x_1616:
[----:B------:R-:W-:Y:S05]  /*1f9c0*/  BSYNC B0 ;  /* 0x0000000000007941 */ /* 0x000fea0003800000 */
.L_x_1614:
[----:B------:R-:W-:-:S05]  /*1f9d0*/  IMAD R3, R11, R3, RZ ;  /* 0x000000030b037224 */ /* 0x000fca00078e02ff */
[----:B------:R-:W-:-:S07]  /*1f9e0*/  VIMNMX R2, R2, R3, !PT ;  /* 0x0000000302027248 */ /* 0x000fce0007fe0100 */
.L_x_1613:
[----:B------:R-:W-:Y:S01]  /*1f9f0*/  SHF.R.S32.HI R3, RZ, 0x1f, R2 ;  /* 0x0000001fff037819 */ /* 0x000fe20000011402 */
[----:B------:R-:W-:Y:S01]  /*1fa00*/  BSSY B0, `(.L_x_1617) ;  /* 0x0000027000007945 */ /* 0x000fe20003800000 */
[----:B------:R-:W-:Y:S01]  /*1fa10*/  LOP3.LUT R14, R0, 0xff, RZ, 0xc0, !PT ;  /* 0x000000ff000e7812 */ /* 0x000fe200078ec0ff */
[----:B-1----:R-:W-:Y:S01]  /*1fa20*/  IMAD.MOV.U32 R13, RZ, RZ, RZ ;  /* 0x000000ffff0d7224 */ /* 0x002fe200078e00ff */
[----:B------:R-:W-:Y:S02]  /*1fa30*/  LEA.HI R3, R3, R2, RZ, 0x7 ;  /* 0x0000000203037211 */ /* 0x000fe400078f38ff */
[----:B------:R-:W-:Y:S01]  /*1fa40*/  SHF.R.U32.HI R0, RZ, 0x10, R0 ;  /* 0x00000010ff007819 */ /* 0x000fe20000011600 */
[----:B------:R0:W-:Y:S01]  /*1fa50*/  STL [R1+0x38], R14 ;  /* 0x0000380e01007387 */ /* 0x0001e20000100800 */
[----:B------:R-:W-:-:S04]  /*1fa60*/  SHF.R.S32.HI R3, RZ, 0x7, R3 ;  /* 0x00000007ff037819 */ /* 0x000fc80000011403 */
[----:B------:R-:W-:-:S04]  /*1fa70*/  VIMNMX R4, RZ, R3, !PT ;  /* 0x00000003ff047248 */ /* 0x000fc80007fe0100 */
[----:B------:R-:W-:-:S13]  /*1fa80*/  ISETP.GT.AND P0, PT, R10, R4, PT ;  /* 0x000000040a00720c */ /* 0x000fda0003f04270 */
[----:B0-----:R-:W-:Y:S05]  /*1fa90*/  @!P0 BRA `(.L_x_1618) ;  /* 0x0000000000748947 */ /* 0x001fea0003800000 */
[----:B------:R-:W-:Y:S01]  /*1faa0*/  ISETP.NE.AND P0, PT, R0, RZ, PT ;  /* 0x000000ff0000720c */ /* 0x000fe20003f05270 */
[----:B------:R-:W-:-:S03]  /*1fab0*/  ULDC UR4, c[0x0][0x9f0] ;  /* 0x00027c0000047ab9 */ /* 0x000fc60000000800 */
[----:B------:R-:W-:-:S04]  /*1fac0*/  SEL R5, R0, UR4, P0 ;  /* 0x0000000400057c07 */ /* 0x000fc80008000000 */
[----:B------:R-:W-:Y:S02]  /*1fad0*/  IABS R12, R5 ;  /* 0x00000005000c7213 */ /* 0x000fe40000000000 */
[----:B------:R-:W-:Y:S02]  /*1fae0*/  IADD3 R11, R5, -0x1, R10 ;  /* 0xffffffff050b7810 */ /* 0x000fe40007ffe00a */
[----:B------:R-:W0:Y:S03]  /*1faf0*/  I2F.RP R2, R12 ;  /* 0x0000000c00027306 */ /* 0x000e260000209400 */
[----:B------:R-:W-:-:S05]  /*1fb00*/  IMAD.IADD R11, R11, 0x1, -R4 ;  /* 0x000000010b0b7824 */ /* 0x000fca00078e0a04 */
[----:B0-----:R-:W0:Y:S02]  /*1fb10*/  MUFU.RCP R2, R2 ;  /* 0x0000000200027308 */ /* 0x001e240000001000 */
[----:B0-----:R-:W-:-:S06]  /*1fb20*/  VIADD R2, R2, 0xffffffe ;  /* 0x0ffffffe02027836 */ /* 0x001fcc0000000000 */
[----:B------:R0:W1:Y:S02]  /*1fb30*/  F2I.FTZ.U32.TRUNC.NTZ R3, R2 ;  /* 0x0000000200037305 */ /* 0x000064000021f000 */
[----:B0-----:R-:W-:-:S04]  /*1fb40*/  LOP3.LUT R2, R11, R5, RZ, 0x3c, !PT ;  /* 0x000000050b027212 */ /* 0x001fc800078e3cff */
[----:B------:R-:W-:Y:S01]  /*1fb50*/  ISETP.GE.AND P3, PT, R2, RZ, PT ;  /* 0x000000ff0200720c */ /* 0x000fe20003f66270 */
[----:B-1----:R-:W-:-:S04]  /*1fb60*/  IMAD.MOV R2, RZ, RZ, -R3 ;  /* 0x000000ffff027224 */ /* 0x002fc800078e0a03 */
[----:B------:R-:W-:Y:S02]  /*1fb70*/  IMAD R13, R2, R12, RZ ;  /* 0x0000000c020d7224 */ /* 0x000fe400078e02ff */
[----:B------:R-:W-:-:S04]  /*1fb80*/  IMAD.MOV.U32 R2, RZ, RZ, RZ ;  /* 0x000000ffff027224 */ /* 0x000fc800078e00ff */
[----:B------:R-:W-:Y:S01]  /*1fb90*/  IMAD.HI.U32 R13, R3, R13, R2 ;  /* 0x0000000d030d7227 */ /* 0x000fe200078e0002 */
[----:B------:R-:W-:Y:S02]  /*1fba0*/  IABS R2, R11 ;  /* 0x0000000b00027213 */ /* 0x000fe40000000000 */
[----:B------:R-:W-:-:S03]  /*1fbb0*/  IABS R3, R5 ;  /* 0x0000000500037213 */ /* 0x000fc60000000000 */
[----:B------:R-:W-:-:S04]  /*1fbc0*/  IMAD.HI.U32 R13, R13, R2, RZ ;  /* 0x000000020d0d7227 */ /* 0x000fc800078e00ff */
[----:B------:R-:W-:-:S04]  /*1fbd0*/  IMAD.MOV R3, RZ, RZ, -R3 ;  /* 0x000000ffff037224 */ /* 0x000fc800078e0a03 */
        /* <DEDUP_REMOVED lines=8> */
[----:B------:R-:W-:-:S07]  /*1fc60*/  @!P1 LOP3.LUT R13, RZ, R5, RZ, 0x33, !PT ;  /* 0x00000005ff0d9212 */ /* 0x000fce00078e33ff */
.L_x_1618:
[----:B------:R-:W-:Y:S05]  /*1fc70*/  BSYNC B0 ;  /* 0x0000000000007941 */ /* 0x000fea0003800000 */
.L_x_1617:
[-C--:B------:R-:W-:Y:S01]  /*1fc80*/  IMAD R4, R14, R13.reuse, R4 ;  /* 0x0000000d0e047224 */ /* 0x080fe200078e0204 */
[----:B------:R-:W-:Y:S04]  /*1fc90*/  BSSY B0, `(.L_x_1619) ;  /* 0x0000156000007945 */ /* 0x000fe80003800000 */
[C---:B------:R-:W-:Y:S01]  /*1fca0*/  VIADDMNMX R10, R4.reuse, R13, R10, PT ;  /* 0x0000000d040a7246 */ /* 0x040fe2000380010a */
[----:B------:R-:W-:-:S04]  /*1fcb0*/  IMAD R4, R4, 0x80, -R7 ;  /* 0x0000008004047824 */ /* 0x000fc800078e0a07 */
[----:B------:R-:W-:Y:S01]  /*1fcc0*/  IMAD R10, R10, 0x80, -R7 ;  /* 0x000000800a0a7824 */ /* 0x000fe200078e0a07 */
[----:B------:R-:W-:-:S04]  /*1fcd0*/  VIMNMX R4, RZ, R4, !PT ;  /* 0x00000004ff047248 */ /* 0x000fc80007fe0100 */
[----:B------:R-:W-:-:S04]  /*1fce0*/  VIMNMX R10, R10, R8, PT ;  /* 0x000000080a0a7248 */ /* 0x000fc80003fe0100 */
[----:B------:R-:W-:Y:S02]  /*1fcf0*/  ISETP.GT.AND P0, PT, R10, R4, PT ;  /* 0x000000040a00720c */ /* 0x000fe40003f04270 */
[----:B------:R-:W-:-:S11]  /*1fd00*/  SHF.R.U32.HI R4, RZ, 0x7, R4 ;  /* 0x00000007ff047819 */ /* 0x000fd60000011604 */
[----:B------:R-:W-:-:S05]  /*1fd10*/  @P0 VIADD R2, R10, 0x7f ;  /* 0x0000007f0a020836 */ /* 0x000fca0000000000 */
[----:B------:R-:W-:-:S04]  /*1fd20*/  @P0 SHF.R.S32.HI R3, RZ, 0x1f, R2 ;  /* 0x0000001fff030819 */ /* 0x000fc80000011402 */
[----:B------:R-:W-:Y:S01]  /*1fd30*/  @P0 LEA.HI R2, R3, R2, RZ, 0x7 ;  /* 0x0000000203020211 */ /* 0x000fe200078f38ff */
[----:B------:R-:W-:-:S03]  /*1fd40*/  IMAD.MOV.U32 R3, RZ, RZ, R4 ;  /* 0x000000ffff037224 */ /* 0x000fc600078e0004 */
[----:B------:R-:W-:Y:S02]  /*1fd50*/  @P0 SHF.R.S32.HI R3, RZ, 0x7, R2 ;  /* 0x00000007ff030819 */ /* 0x000fe40000011402 */
[----:B------:R-:W-:Y:S02]  /*1fd60*/  PLOP3.LUT P0, PT, PT, PT, PT, 0x80, 0x0 ;  /* 0x000000000000781c */ /* 0x000fe40003f0f070 */
[----:B------:R-:W-:-:S13]  /*1fd70*/  ISETP.GT.AND P1, PT, R3, R4, PT ;  /* 0x000000040300720c */ /* 0x000fda0003f24270 */
[----:B------:R-:W-:Y:S05]  /*1fd80*/  @!P1 BRA `(.L_x_1620) ;  /* 0x0000001400189947 */ /* 0x000fea0003800000 */
[----:B------:R-:W-:Y:S01]  /*1fd90*/  UMOV UR4, 0xffffffff ;  /* 0xffffffff00047882 */ /* 0x000fe20000000000 */
[----:B------:R-:W-:Y:S02]  /*1fda0*/  SEL R2, R27, RZ, !P2 ;  /* 0x000000ff1b027207 */ /* 0x000fe40005000000 */
[----:B------:R-:W-:Y:S05]  /*1fdb0*/  BRA.DIV UR4, `(.L_x_1621) ;  /* 0x0000007e04b87947 */ /* 0x000fea000b800000 */
[----:B------:R-:W0:Y:S02]  /*1fdc0*/  S2R R5, SR_TID.X ;  /* 0x0000000000057919 */ /* 0x000e240000002100 */
[----:B0-----:R-:W-:-:S04]  /*1fdd0*/  SHF.R.U32.HI R5, RZ, 0x5, R5 ;  /* 0x00000005ff057819 */ /* 0x001fc80000011605 */
[----:B------:R-:W-:-:S05]  /*1fde0*/  LOP3.LUT R5, R5, 0x3, RZ, 0xc0, !PT ;  /* 0x0000000305057812 */ /* 0x000fca00078ec0ff */
[----:B------:R0:W1:Y:S02]  /*1fdf0*/  SHFL.IDX PT, R14, R5, RZ, 0x1f ;  /* 0x00001fff050e7589 */ /* 0x00006400000e0000 */
.L_x_1824:
[----:B-1----:R-:W-:Y:S02]  /*1fe00*/  ISETP.NE.AND P0, PT, R14, RZ, PT ;  /* 0x000000ff0e00720c */ /* 0x002fe40003f05270 */
[----:B------:R-:W-:-:S11]  /*1fe10*/  PLOP3.LUT P6, PT, PT, PT, PT, 0x8, 0x0 ;  /* 0x000000000000781c */ /* 0x000fd60003fce170 */
[----:B------:R-:W-:Y:S05]  /*1fe20*/  @P0 BRA `(.L_x_1622) ;  /* 0x00000000000c0947 */ /* 0x000fea0003800000 */
[----:B------:R-:W-:-:S03]  /*1fe30*/  UMOV UR4, 0xffffffff ;  /* 0xffffffff00047882 */ /* 0x000fc60000000000 */
[----:B------:R-:W-:Y:S05]  /*1fe40*/  BRA.DIV UR4, `(.L_x_1623) ;  /* 0x0000007e04c87947 */ /* 0x000fea000b800000 */
[----:B------:R-:W-:-:S13]  /*1fe50*/  ELECT P6, URZ, PT ;  /* 0x00000000003f782f */ /* 0x000fda00038c0000 */
.L_x_1622:
[----:B0-----:R-:W2:Y:S01]  /*1fe60*/  LDL R5, [R1+0x2c] ;  /* 0x00002c0001057983 */ /* 0x001ea20000100800 */
[----:B------:R-:W-:Y:S01]  /*1fe70*/  BSSY B1, `(.L_x_1624) ;  /* 0x0000008000017945 */ /* 0x000fe20003800000 */
[----:B--2---:R-:W-:-:S05]  /*1fe80*/  VIADD R5, R5, 0x1 ;  /* 0x0000000105057836 */ /* 0x004fca0000000000 */
[----:B------:R-:W-:-:S04]  /*1fe90*/  LEA.HI R7, R5, R5, RZ, 0x1 ;  /* 0x0000000505077211 */ /* 0x000fc800078f08ff */
[----:B------:R-:W-:-:S05]  /*1fea0*/  LOP3.LUT R7, R7, 0xfffffffe, RZ, 0xc0, !PT ;  /* 0xfffffffe07077812 */ /* 0x000fca00078ec0ff */
[----:B------:R-:W-:-:S05]  /*1feb0*/  IMAD.IADD R5, R5, 0x1, -R7 ;  /* 0x0000000105057824 */ /* 0x000fca00078e0a07 */
[----:B------:R-:W-:-:S04]  /*1fec0*/  SHF.L.U32 R5, R5, 0x1f, RZ ;  /* 0x0000001f05057819 */ /* 0x000fc800000006ff */
[----:B------:R-:W0:Y:S02]  /*1fed0*/  SYNCS.PHASECHK.TRANS64.TRYWAIT P0, [R17+URZ+0x2d820], R5 ;  /* 0x02d82005110075a7 */ /* 0x000e24000800017f */
[----:B0-----:R-:W-:Y:S05]  /*1fee0*/  @!P0 BRA `(.L_x_1625) ;  /* 0x0000007c00c08947 */ /* 0x001fea0003800000 */
.L_x_1827:
[----:B------:R-:W-:Y:S05]  /*1fef0*/  BSYNC B1 ;  /* 0x0000000000017941 */ /* 0x000fea0003800000 */
.L_x_1624:
[----:B------:R-:W-:Y:S04]  /*1ff00*/  BSSY B1, `(.L_x_1626) ;  /* 0x000008c000017945 */ /* 0x000fe80003800000 */
[----:B------:R-:W-:Y:S05]  /*1ff10*/  @!P6 BRA `(.L_x_1627) ;  /* 0x000000080028e947 */ /* 0x000fea0003800000 */
[----:B------:R-:W2:Y:S01]  /*1ff20*/  LDL R8, [R1] ;  /* 0x0000000001087983 */ /* 0x000ea20000100800 */
        /* <DEDUP_REMOVED lines=8> */
.L_x_1828:
[----:B------:R-:W-:Y:S05]  /*1ffb0*/  BSYNC B2 ;  /* 0x0000000000027941 */ /* 0x000fea0003800000 */
.L_x_1628:
[----:B------:R-:W-:Y:S04]  /*1ffc0*/  BSSY B2, `(.L_x_1630) ;  /* 0x0000009000027945 */ /* 0x000fe80003800000 */
[----:B------:R-:W-:Y:S05]  /*1ffd0*/  @P1 BRA `(.L_x_1631) ;  /* 0x00000000001c1947 */ /* 0x000fea0003800000 */
[----:B0-----:R-:W0:Y:S02]  /*1ffe0*/  S2R R5, SR_TID.X ;  /* 0x0000000000057919 */ /* 0x001e240000002100 */
[----:B0-----:R-:W-:Y:S01]  /*1fff0*/  LOP3.LUT R7, R5, 0x1f, RZ, 0xc0, !PT ;  /* 0x0000001f05077812 */ /* 0x001fe200078ec0ff */
[----:B------:R-:W-:-:S03]  /*20000*/  IMAD.MOV.U32 R5, RZ, RZ, 0x6000 ;  /* 0x00006000ff057424 */ /* 0x000fc600078e00ff */
[----:B------:R-:W-:Y:S01]  /*20010*/  ISETP.NE.AND P0, PT, R7, RZ, PT ;  /* 0x000000ff0700720c */ /* 0x000fe20003f05270 */
[----:B------:R2:W-:-:S12]  /*20020*/  SYNCS.ARRIVE.TRANS64 RZ, [R11+URZ+0x2d890], R5 ;  /* 0x02d890050bff79a7 */ /* 0x0005d8000800003f */
[----:B--2---:R-:W-:Y:S05]  /*20030*/  @!P0 BRA `(.L_x_1631) ;  /* 0x0000000000048947 */ /* 0x004fea0003800000 */
[----:B------:R-:W-:Y:S01]  /*20040*/  BPT.TRAP 0x1 ;  /* 0x000000040000795c */ /* 0x000fe20000300000 */
.L_x_1631:
[----:B------:R-:W-:Y:S05]  /*20050*/  BSYNC B2 ;  /* 0x0000000000027941 */ /* 0x000fea0003800000 */
.L_x_1630:
        /* <DEDUP_REMOVED lines=8> */
[----:B0-----:R-:W-:Y:S01]  /*200e0*/  VIADD R5, R11, 0x2d890 ;  /* 0x0002d8900b057836 */ /* 0x001fe20000000000 */
[----:B------:R-:W-:Y:S01]  /*200f0*/  UMOV UR6, 0x0 ;  /* 0x0000000000067882 */ /* 0x000fe20000000000 */
[----:B------:R-:W-:Y:S01]  /*20100*/  VIADD R12, R8, 0x15400 ;  /* 0x00015400080c7836 */ /* 0x000fe20000000000 */
[----:B------:R-:W-:-:S09]  /*20110*/  UMOV UR7, 0x12f00000 ;  /* 0x12f0000000077882 */ /* 0x000fd20000000000 */
.L_x_1632:
        /* <DEDUP_REMOVED lines=16> */
.L_x_1633:
        /* <DEDUP_REMOVED lines=16> */
.L_x_1634:
        /* <DEDUP_REMOVED lines=13> */
.L_x_1829:
[----:B------:R-:W-:Y:S05]  /*203f0*/  BSYNC B2 ;  /* 0x0000000000027941 */ /* 0x000fea0003800000 */
.L_x_1635:
[----:B------:R-:W-:Y:S01]  /*20400*/  BSSY B2, `(.L_x_1637) ;  /* 0x000000b000027945 */ /* 0x000fe20003800000 */
[----:B------:R-:W-:Y:S02]  /*20410*/  IMAD.MOV.U32 R12, RZ, RZ, 0x0 ;  /* 0x00000000ff0c7424 */ /* 0x000fe400078e00ff */
[----:B------:R-:W-:Y:S01]  /*20420*/  IMAD.MOV.U32 R13, RZ, RZ, 0x12f00000 ;  /* 0x12f00000ff0d7424 */ /* 0x000fe200078e00ff */
[----:B------:R-:W-:Y:S06]  /*20430*/  @P1 BRA `(.L_x_1638) ;  /* 0x00000000001c1947 */ /* 0x000fec0003800000 */
[----:B------:R-:W2:Y:S02]  /*20440*/  S2R R5, SR_TID.X ;  /* 0x0000000000057919 */ /* 0x000ea40000002100 */
[----:B--2---:R-:W-:Y:S01]  /*20450*/  LOP3.LUT R21, R5, 0x1f, RZ, 0xc0, !PT ;  /* 0x0000001f05157812 */ /* 0x004fe200078ec0ff */
[----:B------:R-:W-:-:S03]  /*20460*/  IMAD.MOV.U32 R5, RZ, RZ, 0x6000 ;  /* 0x00006000ff057424 */ /* 0x000fc600078e00ff */
[----:B------:R-:W-:Y:S01]  /*20470*/  ISETP.NE.AND P0, PT, R21, RZ, PT ;  /* 0x000000ff1500720c */ /* 0x000fe20003f05270 */
[----:B------:R2:W-:-:S12]  /*20480*/  SYNCS.ARRIVE.TRANS64 RZ, [R11+URZ+0x2d8b0], R5 ;  /* 0x02d8b0050bff79a7 */ /* 0x0005d8000800003f */
[----:B--2---:R-:W-:Y:S05]  /*20490*/  @!P0 BRA `(.L_x_1638) ;  /* 0x0000000000048947 */ /* 0x004fea0003800000 */
[----:B------:R-:W-:Y:S01]  /*204a0*/  BPT.TRAP 0x1 ;  /* 0x000000040000795c */ /* 0x000fe20000300000 */
.L_x_1638:
[----:B------:R-:W-:Y:S05]  /*204b0*/  BSYNC B2 ;  /* 0x0000000000027941 */ /* 0x000fea0003800000 */
.L_x_1637:
[----:B------:R-:W-:Y:S01]  /*204c0*/  R2UR UR10, R20 ;  /* 0x00000000140a72ca */ /* 0x000fe200000e0000 */
[----:B------:R-:W-:Y:S01]  /*204d0*/  UIADD3 UR4, UP0, UR40, 0x670, URZ ;  /* 0x0000067028047890 */ /* 0x000fe2000ff1e03f */
[----:B------:R-:W-:Y:S01]  /*204e0*/  R2UR UR6, R12 ;  /* 0x000000000c0672ca */ /* 0x000fe200000e0000 */
[----:B01----:R-:W-:Y:S01]  /*204f0*/  VIADD R11, R11, 0x2d8b0 ;  /* 0x0002d8b00b0b7836 */ /* 0x003fe20000000000 */
[----:B------:R-:W-:Y:S01]  /*20500*/  R2UR UR7, R13 ;  /* 0x000000000d0772ca */ /* 0x000fe200000e0000 */
[----:B------:R-:W-:Y:S01]  /*20510*/  VIADD R5, R8, 0x400 ;  /* 0x0000040008057836 */ /* 0x000fe20000000000 */
[----:B------:R-:W-:Y:S01]  /*20520*/  PLOP3.LUT P0, PT, PT, PT, PT, 0x80, 0x0 ;  /* 0x000000000000781c */ /* 0x000fe20003f0f070 */
[----:B------:R-:W-:-:S12]  /*20530*/  UIADD3.X UR5, URZ, UR41, URZ, UP0, !UPT ;  /* 0x000000293f057290 */ /* 0x000fd800087fe43f */
.L_x_1639:
        /* <DEDUP_REMOVED lines=15> */
.L_x_1640:
        /* <DEDUP_REMOVED lines=15> */
.L_x_1641:
        /* <DEDUP_REMOVED lines=10> */
.L_x_1627:
[----:B------:R-:W-:Y:S05]  /*207c0*/  BSYNC B1 ;  /* 0x0000000000017941 */ /* 0x000fea0003800000 */
.L_x_1626:
[----:B0-----:R-:W2:Y:S01]  /*207d0*/  LDL.LU R5, [R1] ;  /* 0x0000000001057983 */ /* 0x001ea20000300800 */
[----:B------:R-:W-:Y:S01]  /*207e0*/  VIADD R29, R29, 0x1 ;  /* 0x000000011d1d7836 */ /* 0x000fe20000000000 */
[----:B------:R-:W-:Y:S01]  /*207f0*/  PLOP3.LUT P0, PT, PT, PT, PT, 0x8, 0x0 ;  /* 0x000000000000781c */ /* 0x000fe20003f0e170 */
[----:B------:R-:W-:-:S03]  /*20800*/  VIADD R11, R3, 0xfffffffe ;  /* 0xfffffffe030b7836 */ /* 0x000fc60000000000 */
[----:B------:R-:W-:Y:S02]  /*20810*/  ISETP.NE.AND P1, PT, R29, 0x2, PT ;  /* 0x000000021d00780c */ /* 0x000fe40003f25270 */
[----:B------:R-:W-:Y:S02]  /*20820*/  ISETP.GE.AND P2, PT, R11, R4, PT ;  /* 0x000000040b00720c */ /* 0x000fe40003f46270 */
[----:B------:R-:W-:Y:S02]  /*20830*/  SEL R3, RZ, 0x1, P1 ;  /* 0x00000001ff037807 */ /* 0x000fe40000800000 */
[----:B------:R-:W-:Y:S02]  /*20840*/  SEL R29, R29, RZ, P1 ;  /* 0x000000ff1d1d7207 */ /* 0x000fe40000800000 */
[----:B--2---:R-:W-:-:S05]  /*20850*/  LOP3.LUT R5, R5, R3, RZ, 0x3c, !PT ;  /* 0x0000000305057212 */ /* 0x004fca00078e3cff */
[----:B------:R0:W-:Y:S02]  /*20860*/  STL [R1], R5 ;  /* 0x0000000501007387 */ /* 0x0001e40000100800 */
[----:B------:R-:W-:Y:S05]  /*20870*/  @!P2 BRA `(.L_x_1620) ;  /* 0x00000008005ca947 */ /* 0x000fea0003800000 */
.L_x_1658:
[----:B------:R-:W-:Y:S05]  /*20880*/  YIELD ;  /* 0x0000000000007946 */ /* 0x000fea0003800000 */
[----:B------:R-:W-:Y:S04]  /*20890*/  BSSY B1, `(.L_x_1642) ;  /* 0x000008b000017945 */ /* 0x000fe80003800000 */
[----:B-1----:R-:W-:Y:S05]  /*208a0*/  @!P6 BRA `(.L_x_1643) ;  /* 0x000000080024e947 */ /* 0x002fea0003800000 */
[----:B0-----:R-:W2:Y:S01]  /*208b0*/  LDL R5, [R1] ;  /* 0x0000000001057983 */ /* 0x001ea20000100800 */
[----:B------:R-:W-:Y:S01]  /*208c0*/  IMAD R10, R29, 0x8, R17 ;  /* 0x000000081d0a7824 */ /* 0x000fe200078e0211 */
[----:B------:R-:W0:Y:S01]  /*208d0*/  S2R R3, SR_TID.X ;  /* 0x0000000000037919 */ /* 0x000e220000002100 */
[----:B------:R-:W-:Y:S01]  /*208e0*/  BSSY B2, `(.L_x_1644) ;  /* 0x0000006000027945 */ /* 0x000fe20003800000 */
[----:B0-----:R-:W-:-:S04]  /*208f0*/  LOP3.LUT R3, R3, 0x7f, RZ, 0xc0, !PT ;  /* 0x0000007f03037812 */ /* 0x001fc800078ec0ff */
[----:B------:R-:W-:Y:S02]  /*20900*/  ISETP.NE.AND P2, PT, R3, RZ, PT ;  /* 0x000000ff0300720c */ /* 0x000fe40003f45270 */
[----:B--2---:R-:W-:-:S04]  /*20910*/  SHF.L.U32 R8, R5, 0x1f, RZ ;  /* 0x0000001f05087819 */ /* 0x004fc800000006ff */
[----:B------:R-:W0:Y:S02]  /*20920*/  SYNCS.PHASECHK.TRANS64.TRYWAIT P1, [R10+URZ+0x2d8a0], R8 ;  /* 0x02d8a0080a0075a7 */ /* 0x000e24000802017f */
[----:B0-----:R-:W-:Y:S05]  /*20930*/  @!P1 BRA `(.L_x_1645) ;  /* 0x0000007400689947 */ /* 0x001fea0003800000 */
.L_x_1830:
[----:B------:R-:W-:Y:S05]  /*20940*/  BSYNC B2 ;  /* 0x0000000000027941 */ /* 0x000fea0003800000 */
.L_x_1644:
[----:B------:R-:W-:Y:S04]  /*20950*/  BSSY B2, `(.L_x_1646) ;  /* 0x0000009000027945 */ /* 0x000fe80003800000 */
[----:B------:R-:W-:Y:S05]  /*20960*/  @P2 BRA `(.L_x_1647) ;  /* 0x00000000001c2947 */ /* 0x000fea0003800000 */
[----:B------:R-:W1:Y:S02]  /*20970*/  S2R R3, SR_TID.X ;  /* 0x0000000000037919 */ /* 0x000e640000002100 */
[----:B-1----:R-:W-:Y:S01]  /*20980*/  LOP3.LUT R5, R3, 0x1f, RZ, 0xc0, !PT ;  /* 0x0000001f03057812 */ /* 0x002fe200078ec0ff */
[----:B------:R-:W-:-:S03]  /*20990*/  IMAD.MOV.U32 R3, RZ, RZ, 0x6000 ;  /* 0x00006000ff037424 */ /* 0x000fc600078e00ff */
[----:B------:R-:W-:Y:S01]  /*209a0*/  ISETP.NE.AND P1, PT, R5, RZ, PT ;  /* 0x000000ff0500720c */ /* 0x000fe20003f25270 */
[----:B------:R1:W-:-:S12]  /*209b0*/  SYNCS.ARRIVE.TRANS64 RZ, [R10+URZ+0x2d890], R3 ;  /* 0x02d890030aff79a7 */ /* 0x0003d8000800003f */
[----:B-1----:R-:W-:Y:S05]  /*209c0*/  @!P1 BRA `(.L_x_1647) ;  /* 0x0000000000049947 */ /* 0x002fea0003800000 */
[----:B------:R-:W-:Y:S01]  /*209d0*/  BPT.TRAP 0x1 ;  /* 0x000000040000795c */ /* 0x000fe20000300000 */
.L_x_1647:
[----:B------:R-:W-:Y:S05]  /*209e0*/  BSYNC B2 ;  /* 0x0000000000027941 */ /* 0x000fea0003800000 */
.L_x_1646:
        /* <DEDUP_REMOVED lines=11> */
.L_x_1648:
        /* <DEDUP_REMOVED lines=10> */
[----:B------:R-:W-:Y:S01]  /*20b40*/  IMAD.MOV.U32 R20, RZ, RZ, 0x20 ;  /* 0x00000020ff147424 */ /* 0x000fe200078e00ff */
[----:B------:R-:W-:Y:S01]  /*20b50*/  PLOP3.LUT P1, PT, PT, PT, PT, 0x80, 0x0 ;  /* 0x000000000000781c */ /* 0x000fe20003f2f070 */
[----:B------:R-:W-:Y:S01]  /*20b60*/  VIADD R12, R7, 0x17400 ;  /* 0x00017400070c7836 */ /* 0x000fe20000000000 */
[----:B------:R-:W-:Y:S01]  /*20b70*/  UMOV UR6, 0x0 ;  /* 0x0000000000067882 */ /* 0x000fe20000000000 */
[----:B------:R-:W-:Y:S01]  /*20b80*/  UMOV UR7, 0x12f00000 ;  /* 0x12f0000000077882 */ /* 0x000fe20000000000 */
[----:B------:R-:W-:-:S15]  /*20b90*/  R2UR UR10, R20 ;  /* 0x00000000140a72ca */ /* 0x000fde00000e0000 */
.L_x_1649:
        /* <DEDUP_REMOVED lines=16> */
.L_x_1650:
        /* <DEDUP_REMOVED lines=10> */
[----:B------:R-:W1:Y:S01]  /*20d40*/  SYNCS.PHASECHK.TRANS64.TRYWAIT P1, [R10+URZ+0x2d8c0], R8 ;  /* 0x02d8c0080a0075a7 */ /* 0x000e62000802017f */
[----:B------:R-:W-:Y:S04]  /*20d50*/  BSSY B2, `(.L_x_1651) ;  /* 0x0000002000027945 */ /* 0x000fe80003800000 */
[----:B-1----:R-:W-:Y:S05]  /*20d60*/  @!P1 BRA `(.L_x_1652) ;  /* 0x0000007000709947 */ /* 0x002fea0003800000 */
.L_x_1831:
[----:B------:R-:W-:Y:S05]  /*20d70*/  BSYNC B2 ;  /* 0x0000000000027941 */ /* 0x000fea0003800000 */
.L_x_1651:
        /* <DEDUP_REMOVED lines=11> */
.L_x_1654:
[----:B------:R-:W-:Y:S05]  /*20e30*/  BSYNC B2 ;  /* 0x0000000000027941 */ /* 0x000fea0003800000 */
.L_x_1653:
        /* <DEDUP_REMOVED lines=8> */
.L_x_1655:
        /* <DEDUP_REMOVED lines=15> */
.L_x_1656:
        /* <DEDUP_REMOVED lines=15> */
.L_x_1657:
        /* <DEDUP_REMOVED lines=10> */
.L_x_1643:
[----:B------:R-:W-:Y:S05]  /*21140*/  BSYNC B1 ;  /* 0x0000000000017941 */ /* 0x000fea0003800000 */
.L_x_1642:
        /* <DEDUP_REMOVED lines=10> */
.L_x_1620:
[----:B------:R-:W-:Y:S05]  /*211f0*/  BSYNC B0 ;  /* 0x0000000000007941 */ /* 0x000fea0003800000 */
.L_x_1619:
[----:B------:R-:W2:Y:S01]  /*21200*/  LDL R7, [R1+0x10] ;  /* 0x0000100001077983 */ /* 0x000ea20000100800 */
[----:B------:R-:W3:Y:S01]  /*21210*/  LDC R2, c[0x0][0x448] ;  /* 0x00011200ff027b82 */ /* 0x000ee20000000800 */
[----:B------:R-:W-:Y:S07]  /*21220*/  @!P0 WARPSYNC.ALL ;  /* 0x0000000000008948 */ /* 0x000fee0003800000 */
[----:B------:R-:W-:Y:S01]  /*21230*/  @!P0 BAR.SYNC.DEFER_BLOCKING 0xc, 0x200 ;  /* 0x0308000000008b1d */ /* 0x000fe20000010000 */
[----:B---3--:R-:W-:-:S13]  /*21240*/  ISETP.NE.AND P1, PT, R2, 0x1, PT ;  /* 0x000000010200780c */ /* 0x008fda0003f25270 */
[----:B------:R-:W3:Y:S08]  /*21250*/  @P1 LDC R4, c[0x0][0x44c] ;  /* 0x00011300ff041b82 */ /* 0x000ef00000000800 */
[----:B------:R-:W4:Y:S01]  /*21260*/  @P1 LDC R2, c[0x0][0x450] ;  /* 0x00011400ff021b82 */ /* 0x000f220000000800 */
[----:B--2---:R-:W-:-:S04]  /*21270*/  VIADD R3, R7, 0xbf ;  /* 0x000000bf07037836 */ /* 0x004fc80000000000 */
[----:B---3--:R-:W-:-:S05]  /*21280*/  @P1 IMAD.HI.U32 R4, R3, R4, RZ ;  /* 0x0000000403041227 */ /* 0x008fca00078e00ff */
[----:B----4-:R-:W-:-:S05]  /*21290*/  @P1 SHF.R.U32.HI R3, RZ, R2, R4 ;  /* 0x00000002ff031219 */ /* 0x010fca0000011604 */
[----:B------:R-:W-:Y:S02]  /*212a0*/  IMAD.IADD R9, R9, 0x1, R3 ;  /* 0x0000000109097824 */ /* 0x000fe400078e0203 */
[----:B------:R-:W2:Y:S02]  /*212b0*/  LDC.64 R2, c[0x0][0x9e0] ;  /* 0x00027800ff027b82 */ /* 0x000ea40000000a00 */
[----:B--2---:R-:W-:Y:S01]  /*212c0*/  ISETP.GE.AND P2, PT, R3, 0x1, PT ;  /* 0x000000010300780c */ /* 0x004fe20003f46270 */
[----:B------:R-:W-:-:S12]  /*212d0*/  IMAD.IADD R2, R9, 0x1, R2 ;  /* 0x0000000109027824 */ /* 0x000fd800078e0202 */
[----:B------:R-:W-:Y:S05]  /*212e0*/  @!P2 BRA `(.L_x_1659) ;  /* 0x000000000048a947 */ /* 0x000fea0003800000 */
[C---:B------:R-:W-:Y:S01]  /*212f0*/  ISETP.GT.AND P0, PT, R9.reuse, RZ, PT ;  /* 0x000000ff0900720c */ /* 0x040fe20003f04270 */
[----:B------:R-:W-:Y:S01]  /*21300*/  BSSY B0, `(.L_x_1660) ;  /* 0x000000e000007945 */ /* 0x000fe20003800000 */
[----:B------:R-:W-:-:S11]  /*21310*/  VIADD R6, R9, 0xffffffff ;  /* 0xffffffff09067836 */ /* 0x000fd60000000000 */
[----:B------:R-:W-:Y:S05]  /*21320*/  @P0 BRA `(.L_x_1661) ;  /* 0x00000000001c0947 */ /* 0x000fea0003800000 */
[----:B------:R-:W-:Y:S01]  /*21330*/  ISETP.NE.AND P0, PT, R3, 0x1, PT ;  /* 0x000000010300780c */ /* 0x000fe20003f05270 */
[----:B------:R-:W-:-:S12]  /*21340*/  IMAD.MOV R6, RZ, RZ, -R9 ;  /* 0x000000ffff067224 */ /* 0x000fd800078e0a09 */
[----:B0-----:R-:W0:Y:S02]  /*21350*/  @P0 LDC.64 R4, c[0x0][0x9e8] ;  /* 0x00027a00ff040b82 */ /* 0x001e240000000a00 */
[----:B0-----:R-:W-:-:S05]  /*21360*/  @P0 IMAD.HI.U32 R4, R6, R4, RZ ;  /* 0x0000000406040227 */ /* 0x001fca00078e00ff */
[----:B------:R-:W-:-:S04]  /*21370*/  @P0 SHF.R.U32.HI R6, RZ, R5, R4 ;  /* 0x00000005ff060219 */ /* 0x000fc80000011604 */
[----:B------:R-:W-:Y:S01]  /*21380*/  LOP3.LUT R6, RZ, R6, RZ, 0x33, !PT ;  /* 0x00000006ff067212 */ /* 0x000fe200078e33ff */
[----:B------:R-:W-:Y:S06]  /*21390*/  BRA `(.L_x_1662) ;  /* 0x0000000000107947 */ /* 0x000fec0003800000 */
.L_x_1661:
[----:B------:R-:W-:-:S13]  /*213a0*/  ISETP.NE.AND P0, PT, R3, 0x1, PT ;  /* 0x000000010300780c */ /* 0x000fda0003f05270 */
[----:B0-----:R-:W0:Y:S02]  /*213b0*/  @P0 LDC.64 R4, c[0x0][0x9e8] ;  /* 0x00027a00ff040b82 */ /* 0x001e240000000a00 */
[----:B0-----:R-:W-:-:S05]  /*213c0*/  @P0 IMAD.HI.U32 R4, R6, R4, RZ ;  /* 0x0000000406040227 */ /* 0x001fca00078e00ff */
[----:B------:R-:W-:-:S07]  /*213d0*/  @P0 SHF.R.U32.HI R6, RZ, R5, R4 ;  /* 0x00000005ff060219 */ /* 0x000fce0000011604 */
.L_x_1662:
[----:B------:R-:W-:Y:S05]  /*213e0*/  BSYNC B0 ;  /* 0x0000000000007941 */ /* 0x000fea0003800000 */
.L_x_1660:
[----:B------:R-:W-:-:S05]  /*213f0*/  IMAD R6, R6, R3, R3 ;  /* 0x0000000306067224 */ /* 0x000fca00078e0203 */
[----:B------:R-:W-:-:S07]  /*21400*/  VIMNMX R2, R2, R6, PT ;  /* 0x0000000602027248 */ /* 0x000fce0003fe0100 */
.L_x_1659:
[----:B-1----:R-:W2:Y:S01]  /*21410*/  LDL R8, [R1+0x44] ;  /* 0x0000440001087983 */ /* 0x002ea20000100800 */
[----:B0-----:R-:W0:Y:S01]  /*21420*/  @P1 LDC R5, c[0x0][0x44c] ;  /* 0x00011300ff051b82 */ /* 0x001e220000000800 */
[----:B------:R-:W-:Y:S01]  /*21430*/  VIADD R2, R2, 0x7f ;  /* 0x0000007f02027836 */ /* 0x000fe20000000000 */
[----:B------:R-:W-:Y:S01]  /*21440*/  ULDC UR4, c[0x0][0x9dc] ;  /* 0x0002770000047ab9 */ /* 0x000fe20000000800 */
[----:B------:R-:W-:-:S05]  /*21450*/  IMAD.MOV.U32 R6, RZ, RZ, R7 ;  /* 0x000000ffff067224 */ /* 0x000fca00078e0007 */
[----:B------:R-:W1:Y:S01]  /*21460*/  @P1 LDC R4, c[0x0][0x450] ;  /* 0x00011400ff041b82 */ /* 0x000e620000000800 */
[----:B0-----:R-:W-:-:S05]  /*21470*/  @P1 IMAD.HI.U32 R5, R7, R5, RZ ;  /* 0x0000000507051227 */ /* 0x001fca00078e00ff */
[----:B-1----:R-:W-:Y:S02]  /*21480*/  @P1 SHF.R.U32.HI R6, RZ, R4, R5 ;  /* 0x00000004ff061219 */ /* 0x002fe40000011605 */
[----:B------:R-:W-:-:S03]  /*21490*/  SHF.R.S32.HI R4, RZ, 0x1f, R2 ;  /* 0x0000001fff047819 */ /* 0x000fc60000011402 */
[----:B------:R-:W-:Y:S01]  /*214a0*/  IMAD.IADD R7, R19, 0x1, R6 ;  /* 0x0000000113077824 */ /* 0x000fe200078e0206 */
[----:B------:R-:W-:-:S03]  /*214b0*/  LEA.HI R4, R4, R2, RZ, 0x7 ;  /* 0x0000000204047211 */ /* 0x000fc600078f38ff */
[----:B------:R-:W-:Y:S01]  /*214c0*/  VIADD R2, R7, -UR4 ;  /* 0x8000000407027c36 */ /* 0x000fe20008000000 */
[----:B------:R-:W-:-:S05]  /*214d0*/  SHF.R.S32.HI R9, RZ, 0x7, R4 ;  /* 0x00000007ff097819 */ /* 0x000fca0000011404 */
[----:B------:R0:W-:Y:S01]  /*214e0*/  STL [R1+0x48], R9 ;  /* 0x0000480901007387 */ /* 0x0001e20000100800 */
[----:B--2---:R-:W-:Y:S01]  /*214f0*/  VIMNMX R6, R8, R9, PT ;  /* 0x0000000908067248 */ /* 0x004fe20003fe0100 */
[----:B0-----:R-:W-:Y:S06]  /*21500*/  @!P2 BRA `(.L_x_1663) ;  /* 0x000000000044a947 */ /* 0x001fec0003800000 */
        /* <DEDUP_REMOVED lines=10> */
.L_x_1665:
[----:B------:R-:W-:-:S13]  /*215b0*/  ISETP.NE.AND P0, PT, R3, 0x1, PT ;  /* 0x000000010300780c */ /* 0x000fda0003f05270 */
[----:B------:R-:W0:Y:S02]  /*215c0*/  @P0 LDC.64 R4, c[0x0][0x9e8] ;  /* 0x00027a00ff040b82 */ /* 0x000e240000000a00 */
[----:B0-----:R-:W-:-:S05]  /*215d0*/  @P0 IMAD.HI.U32 R4, R7, R4, RZ ;  /* 0x0000000407040227 */ /* 0x001fca00078e00ff */
[----:B------:R-:W-:-:S07]  /*215e0*/  @P0 SHF.R.U32.HI R7, RZ, R5, R4 ;  /* 0x00000005ff070219 */ /* 0x000fce0000011604 */
.L_x_1666:
[----:B------:R-:W-:Y:S05]  /*215f0*/  BSYNC B0 ;  /* 0x0000000000007941 */ /* 0x000fea0003800000 */
.L_x_1664:
[----:B------:R-:W-:-:S05]  /*21600*/  IMAD R3, R7, R3, RZ ;  /* 0x0000000307037224 */ /* 0x000fca00078e02ff */
[----:B------:R-:W-:-:S07]  /*21610*/  VIMNMX R2, R2, R3, !PT ;  /* 0x0000000302027248 */ /* 0x000fce0007fe0100 */
.L_x_1663:
[----:B------:R-:W-:Y:S01]  /*21620*/  SHF.R.S32.HI R3, RZ, 0x1f, R2 ;  /* 0x0000001fff037819 */ /* 0x000fe20000011402 */
[----:B------:R-:W-:Y:S01]  /*21630*/  BSSY B0, `(.L_x_1667) ;  /* 0x0000025000007945 */ /* 0x000fe20003800000 */
[----:B------:R-:W-:Y:S02]  /*21640*/  ISETP.NE.AND P1, PT, R0, RZ, PT ;  /* 0x000000ff0000720c */ /* 0x000fe40003f25270 */
[----:B------:R-:W-:-:S04]  /*21650*/  LEA.HI R3, R3, R2, RZ, 0x7 ;  /* 0x0000000203037211 */ /* 0x000fc800078f38ff */
[----:B------:R-:W-:-:S04]  /*21660*/  SHF.R.S32.HI R3, RZ, 0x7, R3 ;  /* 0x00000007ff037819 */ /* 0x000fc80000011403 */
[----:B------:R-:W-:-:S03]  /*21670*/  VIMNMX R8, RZ, R3, !PT ;  /* 0x00000003ff087248 */ /* 0x000fc60007fe0100 */
[----:B------:R-:W0:Y:S01]  /*21680*/  @!P1 LDC R0, c[0x0][0x9f0] ;  /* 0x00027c00ff009b82 */ /* 0x000e220000000800 */
[----:B------:R-:W-:Y:S01]  /*21690*/  ISETP.GT.AND P0, PT, R6, R8, PT ;  /* 0x000000080600720c */ /* 0x000fe20003f04270 */
[----:B------:R1:W-:Y:S04]  /*216a0*/  STL [R1+0x24], R8 ;  /* 0x0000240801007387 */ /* 0x0003e80000100800 */
[----:B------:R1:W-:Y:S08]  /*216b0*/  STL [R1+0x28], RZ ;  /* 0x000028ff01007387 */ /* 0x0003f00000100800 */
[----:B-1----:R-:W-:Y:S05]  /*216c0*/  @!P0 BRA `(.L_x_1668) ;  /* 0x00000000006c8947 */ /* 0x002fea0003800000 */
[-C--:B0-----:R-:W-:Y:S02]  /*216d0*/  IABS R4, R0.reuse ;  /* 0x0000000000047213 */ /* 0x081fe40000000000 */
[----:B------:R-:W-:Y:S02]  /*216e0*/  IABS R7, R0 ;  /* 0x0000000000077213 */ /* 0x000fe40000000000 */
[----:B------:R-:W0:Y:S03]  /*216f0*/  I2F.RP R2, R4 ;  /* 0x0000000400027306 */ /* 0x000e260000209400 */
[----:B------:R-:W-:-:S05]  /*21700*/  IMAD.MOV R7, RZ, RZ, -R7 ;  /* 0x000000ffff077224 */ /* 0x000fca00078e0a07 */
[----:B0-----:R-:W0:Y:S02]  /*21710*/  MUFU.RCP R2, R2 ;  /* 0x0000000200027308 */ /* 0x001e240000001000 */
[----:B0-----:R-:W-:-:S06]  /*21720*/  VIADD R2, R2, 0xffffffe ;  /* 0x0ffffffe02027836 */ /* 0x001fcc0000000000 */
[----:B------:R-:W0:Y:S02]  /*21730*/  F2I.FTZ.U32.TRUNC.NTZ R3, R2 ;  /* 0x0000000200037305 */ /* 0x000e24000021f000 */
[----:B0-----:R-:W-:-:S04]  /*21740*/  IMAD.MOV R2, RZ, RZ, -R3 ;  /* 0x000000ffff027224 */ /* 0x001fc800078e0a03 */
[----:B------:R-:W-:Y:S02]  /*21750*/  IMAD R5, R2, R4, RZ ;  /* 0x0000000402057224 */ /* 0x000fe400078e02ff */
        /* <DEDUP_REMOVED lines=18> */
.L_x_1668:
[----:B------:R-:W-:Y:S05]  /*21880*/  BSYNC B0 ;  /* 0x0000000000007941 */ /* 0x000fea0003800000 */
.L_x_1667:
[----:B------:R-:W2:Y:S04]  /*21890*/  LDL R2, [R1+0x28] ;  /* 0x0000280001027983 */ /* 0x000ea80000100800 */
[----:B0-----:R-:W2:Y:S01]  /*218a0*/  LDL R0, [R1+0x38] ;  /* 0x0000380001007983 */ /* 0x001ea20000100800 */
[----:B------:R-:W-:Y:S01]  /*218b0*/  BSSY B7, `(.L_x_1669) ;  /* 0x000041b000077945 */ /* 0x000fe20003800000 */
[----:B--2---:R-:W-:-:S05]  /*218c0*/  IMAD R0, R0, R2, R8 ;  /* 0x0000000200007224 */ /* 0x004fca00078e0208 */
[----:B------:R-:W-:Y:S01]  /*218d0*/  VIADDMNMX R22, R0, R2, R6, PT ;  /* 0x0000000200167246 */ /* 0x000fe20003800106 */
[----:B------:R0:W-:Y:S03]  /*218e0*/  STL [R1+0x8], R0 ;  /* 0x0000080001007387 */ /* 0x0001e60000100800 */
[----:B------:R-:W-:Y:S01]  /*218f0*/  ISETP.GT.AND P0, PT, R22, R0, PT ;  /* 0x000000001600720c */ /* 0x000fe20003f04270 */
[----:B------:R0:W-:-:S12]  /*21900*/  STL [R1+0x1c], R22 ;  /* 0x00001c1601007387 */ /* 0x0001d80000100800 */
[----:B0-----:R-:W-:Y:S05]  /*21910*/  @P0 BRA `(.L_x_1670) ;  /* 0x0000000000440947 */ /* 0x001fea0003800000 */
[----:B------:R-:W0:Y:S02]  /*21920*/  S2R R0, SR_TID.X ;  /* 0x0000000000007919 */ /* 0x000e240000002100 */
[----:B0-----:R-:W-:-:S04]  /*21930*/  LOP3.LUT R0, R0, 0x7f, RZ, 0xc0, !PT ;  /* 0x0000007f00007812 */ /* 0x001fc800078ec0ff */
[----:B------:R-:W-:-:S13]  /*21940*/  ISETP.NE.AND P0, PT, R0, RZ, PT ;  /* 0x000000ff0000720c */ /* 0x000fda0003f05270 */
[----:B------:R-:W-:Y:S05]  /*21950*/  @P0 BRA `(.L_x_1671) ;  /* 0x0000004000400947 */ /* 0x000fea0003800000 */
[----:B-1----:R-:W0:Y:S01]  /*21960*/  S2R R5, SR_LANEID ;  /* 0x0000000000057919 */ /* 0x002e220000000000 */
        /* <DEDUP_REMOVED lines=10> */
[----:B0-----:R-:W-:Y:S01]  /*21a10*/  IADD3 R24, R0, UR37, R7 ;  /* 0x0000002500187c10 */ /* 0x001fe2000fffe007 */
[----:B------:R-:W-:Y:S06]  /*21a20*/  BRA `(.L_x_1671) ;  /* 0x00000040000c7947 */ /* 0x000fec0003800000 */
.L_x_1670:
        /* <DEDUP_REMOVED lines=9> */
[----:B------:R-:W0:Y:S01]  /*21ac0*/  LDC.64 R2, c[0x4][R2] ;  /* 0x0100000002027b82 */ /* 0x000e220000000a00 */
[----:B-1----:R-:W-:Y:S02]  /*21ad0*/  IMAD.U32 R5, RZ, RZ, UR7 ;  /* 0x00000007ff057e24 */ /* 0x002fe4000f8e00ff */
        /* <DEDUP_REMOVED lines=9> */
.L_x_1673:
[----:B------:R-:W-:Y:S05]  /*21b70*/  BSYNC B6 ;  /* 0x0000000000067941 */ /* 0x000fea0003800000 */
.L_x_1672:
        /* <DEDUP_REMOVED lines=8> */
[----:B------:R0:W2:Y:S01]  /*21c00*/  LDC.64 R2, c[0x4][R19] ;  /* 0x0100000013027b82 */ /* 0x0000a20000000a00 */
[----:B------:R-:W-:Y:S02]  /*21c10*/  IMAD.U32 R4, RZ, RZ, UR6 ;  /* 0x00000006ff047e24 */ /* 0x000fe4000f8e00ff */
[----:B-1----:R-:W-:Y:S02]  /*21c20*/  IMAD.U32 R5, RZ, RZ, UR7 ;  /* 0x00000007ff057e24 */ /* 0x002fe4000f8e00ff */
        /* <DEDUP_REMOVED lines=8> */
[----:B--2---:R-:W-:Y:S05]  /*21cb0*/  CALL.ABS.NOINC R2 ;  /* 0x0000000002007343 */ /* 0x004fea0003c00000 */
.L_x_1676:
        /* <DEDUP_REMOVED lines=15> */
.L_x_1675:
[----:B------:R-:W-:Y:S05]  /*21db0*/  BSYNC B6 ;  /* 0x0000000000067941 */ /* 0x000fea0003800000 */
.L_x_1674:
[----:B------:R-:W-:Y:S01]  /*21dc0*/  ULDC.64 UR4, c[0x0][0x9f8] ;  /* 0x00027e0000047ab9 */ /* 0x000fe20000000a00 */
[----:B------:R-:W-:Y:S01]  /*21dd0*/  IMAD.MOV.U32 R25, RZ, RZ, R27 ;  /* 0x000000ffff197224 */ /* 0x000fe200078e001b */
[----:B------:R-:W-:-:S04]  /*21de0*/  ISETP.NE.U32.AND P0, PT, RZ, UR4, PT ;  /* 0x00000004ff007c0c */ /* 0x000fc8000bf05070 */
[----:B------:R-:W-:Y:S01]  /*21df0*/  ISETP.NE.AND.EX P0, PT, RZ, UR5, PT, P0 ;  /* 0x00000005ff007c0c */ /* 0x000fe2000bf05300 */
[----:B------:R-:W-:-:S12]  /*21e00*/  ULDC.64 UR4, c[0x0][0xa08] ;  /* 0x0002820000047ab9 */ /* 0x000fd80000000a00 */
[----:B------:R-:W0:Y:S02]  /*21e10*/  @P0 LDC.64 R2, c[0x0][0x9f8] ;  /* 0x00027e00ff020b82 */ /* 0x000e240000000a00 */
[----:B0-----:R-:W-:-:S05]  /*21e20*/  @P0 IMAD.WIDE R2, R27, 0x4, R2 ;  /* 0x000000041b020825 */ /* 0x001fca00078e0202 */
[----:B------:R0:W2:Y:S01]  /*21e30*/  @P0 LDG.E R25, desc[UR38][R2.64] ;  /* 0x0000002602190981 */ /* 0x0000a2000c1e1900 */
[----:B------:R-:W-:Y:S01]  /*21e40*/  VIADD R22, R22, 0xffffffff ;  /* 0xffffffff16167836 */ /* 0x000fe20000000000 */
[----:B0-----:R-:W0:Y:S02]  /*21e50*/  LDC.64 R2, c[0x0][0x418] ;  /* 0x00010600ff027b82 */ /* 0x001e240000000a00 */
[----:B0-----:R-:W-:Y:S01]  /*21e60*/  LOP3.LUT P0, RZ, R2, UR4, RZ, 0xfc, !PT ;  /* 0x0000000402ff7c12 */ /* 0x001fe2000f80fcff */
[----:B------:R-:W-:-:S03]  /*21e70*/  UMOV UR4, 0xffffffff ;  /* 0xffffffff00047882 */ /* 0x000fc60000000000 */
[----:B------:R-:W-:Y:S02]  /*21e80*/  LOP3.LUT P0, RZ, R3, UR5, RZ, 0xfc, P0 ;  /* 0x0000000503ff7c12 */ /* 0x000fe4000800fcff */
[----:B--2---:R-:W-:Y:S02]  /*21e90*/  SHF.R.S32.HI R7, RZ, 0x1f, R25 ;  /* 0x0000001fff077819 */ /* 0x004fe40000011419 */
[----:B------:R-:W-:-:S03]  /*21ea0*/  SEL R19, R25, RZ, !P0 ;  /* 0x000000ff19137207 */ /* 0x000fc60004000000 */
[----:B------:R0:W-:Y:S01]  /*21eb0*/  STL [R1+0x4], R7 ;  /* 0x0000040701007387 */ /* 0x0001e20000100800 */
[----:B------:R-:W-:Y:S05]  /*21ec0*/  BRA.DIV UR4, `(.L_x_1677) ;  /* 0x00000062042c7947 */ /* 0x000fea000b800000 */
[----:B------:R-:W2:Y:S02]  /*21ed0*/  S2R R0, SR_TID.X ;  /* 0x0000000000007919 */ /* 0x000ea40000002100 */
[----:B--2---:R-:W-:-:S04]  /*21ee0*/  SHF.R.U32.HI R0, RZ, 0x5, R0 ;  /* 0x00000005ff007819 */ /* 0x004fc80000011600 */
[----:B------:R-:W-:-:S05]  /*21ef0*/  LOP3.LUT R0, R0, 0x3, RZ, 0xc0, !PT ;  /* 0x0000000300007812 */ /* 0x000fca00078ec0ff */
[----:B------:R2:W3:Y:S02]  /*21f00*/  SHFL.IDX PT, R14, R0, RZ, 0x1f ;  /* 0x00001fff000e7589 */ /* 0x0004e400000e0000 */
.L_x_1834:
[----:B---3--:R-:W-:Y:S02]  /*21f10*/  ISETP.NE.AND P0, PT, R14, RZ, PT ;  /* 0x000000ff0e00720c */ /* 0x008fe40003f05270 */
[----:B------:R-:W-:Y:S02]  /*21f20*/  PLOP3.LUT P1, PT, PT, PT, PT, 0x8, 0x0 ;  /* 0x000000000000781c */ /* 0x000fe40003f2e170 */
[----:B------:R-:W-:-:S11]  /*21f30*/  LOP3.LUT R23, R23, 0xfffffffe, RZ, 0xc0, !PT ;  /* 0xfffffffe17177812 */ /* 0x000fd600078ec0ff */
[----:B------:R-:W-:Y:S01]  /*21f40*/  @P1 LOP3.LUT R23, R23, 0x1, RZ, 0xfc, !PT ;  /* 0x0000000117171812 */ /* 0x000fe200078efcff */
[----:B------:R-:W-:Y:S06]  /*21f50*/  @P0 BRA `(.L_x_1678) ;  /* 0x00000004001c0947 */ /* 0x000fec0003800000 */
[----:B------:R-:W-:-:S03]  /*21f60*/  UMOV UR4, 0xffffffff ;  /* 0xffffffff00047882 */ /* 0x000fc60000000000 */
[----:B------:R-:W-:Y:S05]  /*21f70*/  BRA.DIV UR4, `(.L_x_1679) ;  /* 0x0000006204347947 */ /* 0x000fea000b800000 */
[----:B------:R-:W-:-:S13]  /*21f80*/  ELECT P6, URZ, PT ;  /* 0x00000000003f782f */ /* 0x000fda00038c0000 */
.L_x_1837:
[----:B------:R-:W-:Y:S05]  /*21f90*/  @!P6 BRA `(.L_x_1678) ;  /* 0x00000004000ce947 */ /* 0x000fea0003800000 */
[----:B------:R-:W-:-:S04]  /*21fa0*/  ISETP.NE.U32.AND P0, PT, R2, RZ, PT ;  /* 0x000000ff0200720c */ /* 0x000fc80003f05070 */
[----:B------:R-:W-:-:S13]  /*21fb0*/  ISETP.NE.AND.EX P0, PT, R3, RZ, PT, P0 ;  /* 0x000000ff0300720c */ /* 0x000fda0003f05300 */
[----:B------:R-:W-:Y:S05]  /*21fc0*/  @!P0 BRA `(.L_x_1680) ;  /* 0x0000000000488947 */ /* 0x000fea0003800000 */
[----:B------:R-:W3:Y:S01]  /*21fd0*/  LDC R6, c[0x0][0x43c] ;  /* 0x00010f00ff067b82 */ /* 0x000ee20000000800 */
[----:B--2---:R-:W-:Y:S01]  /*21fe0*/  IMAD.MOV.U32 R0, RZ, RZ, R22 ;  /* 0x000000ffff007224 */ /* 0x004fe200078e0016 */
[----:B------:R-:W-:Y:S01]  /*21ff0*/  ULDC.64 UR4, c[0x0][0x428] ;  /* 0x00010a0000047ab9 */ /* 0x000fe20000000a00 */
[----:B---3--:R-:W-:-:S13]  /*22000*/  ISETP.NE.AND P0, PT, R6, 0x1, PT ;  /* 0x000000010600780c */ /* 0x008fda0003f05270 */
[----:B-1----:R-:W1:Y:S02]  /*22010*/  @P0 LDC.64 R4, c[0x0][0x440] ;  /* 0x00011000ff040b82 */ /* 0x002e640000000a00 */
[----:B-1----:R-:W-:-:S05]  /*22020*/  @P0 IMAD.HI.U32 R4, R22, R4, RZ ;  /* 0x0000000416040227 */ /* 0x002fca00078e00ff */
        /* <DEDUP_REMOVED lines=12> */
.L_x_1680:
[----:B--2---:R-:W-:Y:S01]  /*220f0*/  IMAD R0, R18, 0x8, R17 ;  /* 0x0000000812007824 */ /* 0x004fe200078e0211 */
[----:B---3--:R-:W-:-:S04]  /*22100*/  SHF.L.U32 R2, R28, 0x1f, RZ ;  /* 0x0000001f1c027819 */ /* 0x008fc800000006ff */
[----:B------:R-:W2:Y:S02]  /*22110*/  SYNCS.PHASECHK.TRANS64.TRYWAIT P0, [R0+URZ+0x2d840], R2 ;  /* 0x02d84002000075a7 */ /* 0x000ea4000800017f */
[----:B--2---:R-:W-:Y:S05]  /*22120*/  @!P0 BRA `(.L_x_1681) ;  /* 0x0000005c00e88947 */ /* 0x004fea0003800000 */
.L_x_1838:
[----:B------:R-:W3:Y:S02]  /*22130*/  S2R R3, SR_TID.X ;  /* 0x0000000000037919 */ /* 0x000ee40000002100 */
[----:B---3--:R-:W-:-:S04]  /*22140*/  LOP3.LUT R3, R3, 0x7f, RZ, 0xc0, !PT ;  /* 0x0000007f03037812 */ /* 0x008fc800078ec0ff */
[----:B------:R-:W-:-:S13]  /*22150*/  ISETP.NE.AND P0, PT, R3, RZ, PT ;  /* 0x000000ff0300720c */ /* 0x000fda0003f05270 */
[----:B------:R-:W-:Y:S05]  /*22160*/  @P0 BRA `(.L_x_1682) ;  /* 0x00000000001c0947 */ /* 0x000fea0003800000 */
[----:B------:R-:W3:Y:S01]  /*22170*/  S2R R3, SR_TID.X ;  /* 0x0000000000037919 */ /* 0x000ee20000002100 */
[----:B--2---:R-:W-:-:S04]  /*22180*/  IMAD.MOV.U32 R2, RZ, RZ, 0x6000 ;  /* 0x00006000ff027424 */ /* 0x004fc800078e00ff */
[----:B------:R4:W-:Y:S01]  /*22190*/  SYNCS.ARRIVE.TRANS64 RZ, [R0+URZ+0x2d830], R2 ;  /* 0x02d8300200ff79a7 */ /* 0x0009e2000800003f */
[----:B---3--:R-:W-:-:S04]  /*221a0*/  LOP3.LUT R3, R3, 0x1f, RZ, 0xc0, !PT ;  /* 0x0000001f03037812 */ /* 0x008fc800078ec0ff */
[----:B------:R-:W-:-:S13]  /*221b0*/  ISETP.NE.AND P0, PT, R3, RZ, PT ;  /* 0x000000ff0300720c */ /* 0x000fda0003f05270 */
[----:B----4-:R-:W-:Y:S05]  /*221c0*/  @!P0 BRA `(.L_x_1682) ;  /* 0x0000000000048947 */ /* 0x010fea0003800000 */
[----:B------:R-:W-:Y:S01]  /*221d0*/  BPT.TRAP 0x1 ;  /* 0x000000040000795c */ /* 0x000fe20000300000 */
.L_x_1682:
[----:B------:R-:W-:Y:S01]  /*221e0*/  R2UR UR9, R0 ;  /* 0x00000000000972ca */ /* 0x000fe200000e0000 */
[----:B--2---:R-:W-:Y:S01]  /*221f0*/  IMAD R0, R18, 0x6000, R17 ;  /* 0x0000600012007824 */ /* 0x004fe200078e0211 */
        /* <DEDUP_REMOVED lines=11> */
[----:B------:R-:W-:Y:S01]  /*222b0*/  UIADD3 UR9, UR9, 0x2d830, URZ ;  /* 0x0002d83009097890 */ /* 0x000fe2000fffe03f */
[----:B------:R-:W-:-:S03]  /*222c0*/  LOP3.LUT R23, R23, 0xfffffffe, RZ, 0xc0, !PT ;  /* 0xfffffffe17177812 */ /* 0x000fc600078ec0ff */
[----:B------:R-:W-:Y:S02]  /*222d0*/  ULEA UR11, UR11, UR5, 0x7 ;  /* 0x000000050b0b7291 */ /* 0x000fe4000f8e383f */
[----:B------:R-:W-:Y:S02]  /*222e0*/  UIADD3 UR14, UR8, 0x15400, URZ ;  /* 0x00015400080e7890 */ /* 0x000fe4000fffe03f */
[----:B------:R-:W-:Y:S02]  /*222f0*/  UIADD3.X UR5, URZ, UR41, URZ, UP0, !UPT ;  /* 0x000000293f057290 */ /* 0x000fe400087fe43f */
[----:B------:R-:W-:Y:S02]  /*22300*/  UIADD3 UR15, UR8, 0x17400, URZ ;  /* 0x00017400080f7890 */ /* 0x000fe4000fffe03f */
[----:B------:R-:W-:Y:S01]  /*22310*/  UIADD3 UR16, UR8, 0x19400, URZ ;  /* 0x0001940008107890 */ /* 0x000fe2000fffe03f */
[----:B------:R-:W-:Y:S02]  /*22320*/  @P0 LOP3.LUT R23, R23, 0x1, RZ, 0xfc, !PT ;  /* 0x0000000117170812 */ /* 0x000fe400078efcff */
[----:B------:R-:W-:Y:S01]  /*22330*/  UMOV UR8, UR14 ;  /* 0x0000000e00087c82 */ /* 0x000fe20008000000 */
[----:B------:R-:W-:Y:S01]  /*22340*/  UMOV UR14, 0x40 ;  /* 0x00000040000e7882 */ /* 0x000fe20000000000 */
[----:B------:R2:W-:Y:S02]  /*22350*/  UTMALDG.4D [UR8], [UR4], desc[UR6] ;  /* 0x00000608040075b4 */ /* 0x0005e40008019000 */
[----:B--2---:R-:W-:Y:S01]  /*22360*/  UMOV UR8, UR15 ;  /* 0x0000000f00087c82 */ /* 0x004fe20008000000 */
[----:B------:R-:W-:-:S02]  /*22370*/  UMOV UR10, UR17 ;  /* 0x00000011000a7c82 */ /* 0x000fc40008000000 */
[----:B------:R2:W-:Y:S02]  /*22380*/  UTMALDG.4D [UR8], [UR4], desc[UR6] ;  /* 0x00000608040075b4 */ /* 0x0005e40008019000 */
[----:B--2---:R-:W-:Y:S01]  /*22390*/  UMOV UR8, UR16 ;  /* 0x0000001000087c82 */ /* 0x004fe20008000000 */
[----:B------:R-:W-:Y:S02]  /*223a0*/  UMOV UR10, UR14 ;  /* 0x0000000e000a7c82 */ /* 0x000fe40008000000 */
[----:B------:R3:W-:Y:S02]  /*223b0*/  UTMALDG.4D [UR8], [UR4], desc[UR6] ;  /* 0x00000608040075b4 */ /* 0x0007e40008019000 */
[----:B---3--:R-:W-:Y:S01]  /*223c0*/  NOP ;  /* 0x0000000000007918 */ /* 0x008fe20000000000 */
.L_x_1678:
[----:B------:R-:W3:Y:S01]  /*223d0*/  LDL.LU R3, [R1+0x20] ;  /* 0x0000200001037983 */ /* 0x000ee20000300800 */
[----:B------:R-:W-:Y:S05]  /*223e0*/  WARPSYNC.ALL ;  /* 0x0000000000007948 */ /* 0x000fea0003800000 */
[----:B------:R-:W-:Y:S01]  /*223f0*/  ULDC.64 UR4, c[0x0][0x298] ;  /* 0x0000a60000047ab9 */ /* 0x000fe20000000a00 */
[----:B--2---:R-:W-:Y:S01]  /*22400*/  VIADD R0, R17, 0xc400 ;  /* 0x0000c40011007836 */ /* 0x004fe20000000000 */
[----:B------:R-:W-:Y:S01]  /*22410*/  ULDC.64 UR6, c[0x0][0xa00] ;  /* 0x0002800000067ab9 */ /* 0x000fe20000000a00 */
[----:B------:R-:W-:Y:S01]  /*22420*/  BSSY B6, `(.L_x_1683) ;  /* 0x0000022000067945 */ /* 0x000fe20003800000 */
[----:B------:R-:W-:Y:S01]  /*22430*/  BAR.SYNC.DEFER_BLOCKING 0x8, 0x200 ;  /* 0x0208000000007b1d */ /* 0x000fe20000010000 */
[----:B------:R-:W-:-:S02]  /*22440*/  ISETP.NE.U32.AND P0, PT, RZ, UR6, PT ;  /* 0x00000006ff007c0c */ /* 0x000fc4000bf05070 */
[----:B------:R-:W-:Y:S02]  /*22450*/  LOP3.LUT P1, RZ, R0, 0x1bf, RZ, 0xc0, !PT ;  /* 0x000001bf00ff7812 */ /* 0x000fe4000782c0ff */
[----:B------:R-:W-:Y:S02]  /*22460*/  ISETP.NE.AND.EX P0, PT, RZ, UR7, PT, P0 ;  /* 0x00000007ff007c0c */ /* 0x000fe4000bf05300 */
[----:B---3--:R-:W-:Y:S01]  /*22470*/  SHF.R.S32.HI R2, RZ, 0x1f, R3 ;  /* 0x0000001fff027819 */ /* 0x008fe20000011403 */
[----:B-1----:R-:W-:-:S04]  /*22480*/  IMAD.WIDE.U32 R4, R3, UR4, RZ ;  /* 0x0000000403047c25 */ /* 0x002fc8000f8e00ff */
        /* <DEDUP_REMOVED lines=19> */
[----:B0-----:R-:W-:-:S02]  /*225c0*/  IMAD.U32 R7, RZ, RZ, UR7 ;  /* 0x00000007ff077e24 */ /* 0x001fc4000f8e00ff */
[----:B------:R-:W-:Y:S02]  /*225d0*/  IMAD.U32 R10, RZ, RZ, UR8 ;  /* 0x00000008ff0a7e24 */ /* 0x000fe4000f8e00ff */
[----:B------:R-:W-:Y:S02]  /*225e0*/  IMAD.U32 R11, RZ, RZ, UR9 ;  /* 0x00000009ff0b7e24 */ /* 0x000fe4000f8e00ff */
[----:B------:R-:W-:Y:S02]  /*225f0*/  IMAD.MOV.U32 R8, RZ, RZ, 0x70 ;  /* 0x00000070ff087424 */ /* 0x000fe400078e00ff */
[----:B------:R-:W-:Y:S02]  /*22600*/  IMAD.MOV.U32 R12, RZ, RZ, 0x1 ;  /* 0x00000001ff0c7424 */ /* 0x000fe400078e00ff */
[----:B------:R-:W-:-:S07]  /*22610*/  IMAD.MOV.U32 R13, RZ, RZ, RZ ;  /* 0x000000ffff0d7224 */ /* 0x000fce00078e00ff */
[----:B------:R-:W-:-:S07]  /*22620*/  LEPC R20, `(.L_x_1684) ;  /* 0x000000001014794e */ /* 0x000fce0000000000 */
[----:B-1----:R-:W-:Y:S05]  /*22630*/  CALL.ABS.NOINC R2 ;  /* 0x0000000002007343 */ /* 0x002fea0003c00000 */
.L_x_1684:
[----:B------:R-:W-:Y:S05]  /*22640*/  BSYNC B6 ;  /* 0x0000000000067941 */ /* 0x000fea0003800000 */
.L_x_1683:
[----:B------:R-:W2:Y:S01]  /*22650*/  LDL.LU R20, [R1+0x3c] ;  /* 0x00003c0001147983 */ /* 0x000ea20000300800 */
[----:B------:R-:W3:Y:S01]  /*22660*/  LDC R9, c[0x0][0x448] ;  /* 0x00011200ff097b82 */ /* 0x000ee20000000800 */
[----:B------:R-:W-:Y:S01]  /*22670*/  ULDC.64 UR6, c[0x0][0x2e0] ;  /* 0x0000b80000067ab9 */ /* 0x000fe20000000a00 */
[----:B------:R-:W-:Y:S01]  /*22680*/  ULDC.64 UR4, c[0x0][0x2d8] ;  /* 0x0000b60000047ab9 */ /* 0x000fe20000000a00 */
[----:B-1----:R-:W2:Y:S01]  /*22690*/  LDL.LU.64 R2, [R1+0x30] ;  /* 0x0000300001027983 */ /* 0x002ea20000300a00 */
[----:B------:R-:W-:-:S03]  /*226a0*/  ULDC.64 UR8, c[0x0][0x280] ;  /* 0x0000a00000087ab9 */ /* 0x000fc60000000a00 */
[----:B------:R-:W4:Y:S04]  /*226b0*/  LDL.LU R21, [R1+0x40] ;  /* 0x0000400001157983 */ /* 0x000f280000300800 */
[----:B------:R-:W4:Y:S04]  /*226c0*/  LDL.LU R4, [R1+0x20] ;  /* 0x0000200001047983 */ /* 0x000f280000300800 */
[----:B------:R-:W4:Y:S01]  /*226d0*/  LDL R12, [R1+0x10] ;  /* 0x00001000010c7983 */ /* 0x000f220000100800 */
[----:B------:R-:W1:Y:S01]  /*226e0*/  S2R R10, SR_TID.X ;  /* 0x00000000000a7919 */ /* 0x000e620000002100 */
[----:B------:R-:W0:Y:S01]  /*226f0*/  S2R R11, SR_TID.X ;  /* 0x00000000000b7919 */ /* 0x000e220000002100 */
[----:B---3--:R-:W-:-:S13]  /*22700*/  ISETP.NE.AND P1, PT, R9, 0x1, PT ;  /* 0x000000010900780c */ /* 0x008fda0003f25270 */
[----:B------:R-:W3:Y:S08]  /*22710*/  @P1 LDC R5, c[0x0][0x44c] ;  /* 0x00011300ff051b82 */ /* 0x000ef00000000800 */
[----:B------:R-:W3:Y:S08]  /*22720*/  @P1 LDC R6, c[0x0][0x450] ;  /* 0x00011400ff061b82 */ /* 0x000ef00000000800 */
[----:B------:R-:W3:Y:S01]  /*22730*/  @P1 LDC R8, c[0x0][0x450] ;  /* 0x00011400ff081b82 */ /* 0x000ee20000000800 */
[----:B--2---:R-:W-:-:S02]  /*22740*/  IMAD.MOV.U32 R3, RZ, RZ, R20 ;  /* 0x000000ffff037224 */ /* 0x004fc400078e0014 */
[----:B------:R-:W2:Y:S01]  /*22750*/  S2R R20, SR_TID.X ;  /* 0x0000000000147919 */ /* 0x000ea20000002100 */
[----:B----4-:R-:W-:Y:S02]  /*22760*/  IMAD R0, R21, UR6, RZ ;  /* 0x0000000615007c24 */ /* 0x010fe4000f8e02ff */
[----:B------:R-:W-:-:S04]  /*22770*/  IMAD.WIDE.U32 R2, R16, UR4, R2 ;  /* 0x0000000410027c25 */ /* 0x000fc8000f8e0002 */
[----:B------:R-:W-:Y:S01]  /*22780*/  IMAD R3, R16, UR5, R3 ;  /* 0x0000000510037c24 */ /* 0x000fe2000f8e0203 */
[----:B------:R-:W-:Y:S01]  /*22790*/  ULDC.64 UR4, c[0x0][0x2d0] ;  /* 0x0000b40000047ab9 */ /* 0x000fe20000000a00 */
[C---:B------:R-:W-:Y:S02]  /*227a0*/  IMAD R0, R4.reuse, UR7, R0 ;  /* 0x0000000704007c24 */ /* 0x040fe4000f8e0200 */
[----:B------:R-:W-:Y:S01]  /*227b0*/  IMAD.WIDE.U32 R2, R4, UR6, R2 ;  /* 0x0000000604027c25 */ /* 0x000fe2000f8e0002 */
[----:B------:R-:W-:-:S03]  /*227c0*/  ULDC.64 UR6, c[0x0][0x2c8] ;  /* 0x0000b20000067ab9 */ /* 0x000fc60000000a00 */
[----:B------:R-:W-:Y:S01]  /*227d0*/  IMAD.IADD R3, R3, 0x1, R0 ;  /* 0x0000000103037824 */ /* 0x000fe200078e0200 */
[C---:B--2---:R-:W-:Y:S01]  /*227e0*/  LOP3.LUT R21, R20.reuse, 0x7f, RZ, 0xc0, !PT ;  /* 0x0000007f14157812 */ /* 0x044fe200078ec0ff */
[----:B------:R-:W-:-:S03]  /*227f0*/  IMAD.SHL.U32 R20, R20, 0x20, RZ ;  /* 0x0000002014147824 */ /* 0x000fc600078e00ff */
[----:B------:R-:W-:-:S04]  /*22800*/  SHF.R.U32.HI R21, RZ, 0x2, R21 ;  /* 0x00000002ff157819 */ /* 0x000fc80000011615 */
[----:B------:R-:W-:Y:S01]  /*22810*/  LOP3.LUT R20, R21, 0x60, R20, 0xf8, !PT ;  /* 0x0000006015147812 */ /* 0x000fe200078ef814 */
[----:B-1----:R-:W-:-:S04]  /*22820*/  IMAD.SHL.U32 R21, R10, 0x8, RZ ;  /* 0x000000080a157824 */ /* 0x002fc800078e00ff */
[----:B------:R-:W-:Y:S01]  /*22830*/  IMAD.IADD R0, R20, 0x1, R12 ;  /* 0x0000000114007824 */ /* 0x000fe200078e020c */
[----:B------:R-:W-:Y:S01]  /*22840*/  LOP3.LUT R21, R21, 0x18, RZ, 0xc0, !PT ;  /* 0x0000001815157812 */ /* 0x000fe200078ec0ff */
[----:B0-----:R-:W-:Y:S02]  /*22850*/  IMAD.SHL.U32 R20, R11, 0x8, RZ ;  /* 0x000000080b147824 */ /* 0x001fe400078e00ff */
[----:B---3--:R-:W-:Y:S01]  /*22860*/  @P1 IMAD.HI.U32 R5, R0, R5, RZ ;  /* 0x0000000500051227 */ /* 0x008fe200078e00ff */
[C---:B------:R-:W-:Y:S02]  /*22870*/  LOP3.LUT R10, R21.reuse, 0x40, RZ, 0xfc, !PT ;  /* 0x00000040150a7812 */ /* 0x040fe400078efcff */
[----:B------:R-:W-:Y:S01]  /*22880*/  LOP3.LUT R20, R20, 0x18, RZ, 0xc0, !PT ;  /* 0x0000001814147812 */ /* 0x000fe200078ec0ff */
[----:B------:R-:W-:Y:S01]  /*22890*/  IMAD.MOV.U32 R4, RZ, RZ, R0 ;  /* 0x000000ffff047224 */ /* 0x000fe200078e0000 */
[----:B------:R-:W-:Y:S02]  /*228a0*/  @P1 SHF.R.U32.HI R4, RZ, R6, R5 ;  /* 0x00000006ff041219 */ /* 0x000fe40000011605 */
        /* <DEDUP_REMOVED lines=8> */
[----:B------:R-:W-:Y:S02]  /*22930*/  VIADD R0, R0, 0x80 ;  /* 0x0000008000007836 */ /* 0x000fe40000000000 */
[----:B------:R-:W-:Y:S01]  /*22940*/  IMAD.WIDE.U32 R4, R6, UR6, R4 ;  /* 0x0000000606047c25 */ /* 0x000fe2000f8e0004 */
[----:B------:R-:W-:-:S05]  /*22950*/  SHF.R.S32.HI R7, RZ, 0x1f, R6 ;  /* 0x0000001fff077819 */ /* 0x000fca0000011406 */
[----:B------:R-:W-:-:S04]  /*22960*/  IMAD R7, R7, UR6, RZ ;  /* 0x0000000607077c24 */ /* 0x000fc8000f8e02ff */
[----:B------:R-:W-:Y:S02]  /*22970*/  IMAD R6, R6, UR7, R7 ;  /* 0x0000000706067c24 */ /* 0x000fe4000f8e0207 */
[----:B------:R-:W0:Y:S02]  /*22980*/  @P1 LDC R7, c[0x0][0x44c] ;  /* 0x00011300ff071b82 */ /* 0x000e240000000800 */
[----:B------:R-:W-:Y:S01]  /*22990*/  IMAD.IADD R6, R5, 0x1, R6 ;  /* 0x0000000105067824 */ /* 0x000fe200078e0206 */
[----:B------:R-:W-:-:S04]  /*229a0*/  LEA R5, P0, R4, UR8, 0x1 ;  /* 0x0000000804057c11 */ /* 0x000fc8000f8008ff */
[----:B------:R-:W-:Y:S01]  /*229b0*/  LEA.HI.X R6, R4, UR9, R6, 0x1, P0 ;  /* 0x0000000904067c11 */ /* 0x000fe200080f0c06 */
        /* <DEDUP_REMOVED lines=26> */
[----:B------:R-:W2:Y:S04]  /*22b60*/  LDL.LU R3, [R1+0x18] ;  /* 0x0000180001037983 */ /* 0x000ea80000300800 */
[----:B------:R-:W3:Y:S04]  /*22b70*/  LDL.LU R11, [R1+0x10] ;  /* 0x00001000010b7983 */ /* 0x000ee80000300800 */
[----:B------:R-:W0:Y:S01]  /*22b80*/  SHFL.IDX PT, R2, R5, RZ, 0x1c1f ;  /* 0x001c1fff05027589 */ /* 0x000e2200000e0000 */
[----:B--2---:R-:W-:-:S03]  /*22b90*/  IMAD R4, R3, R9, RZ ;  /* 0x0000000903047224 */ /* 0x004fc600078e02ff */
[----:B------:R-:W1:Y:S01]  /*22ba0*/  SHFL.IDX PT, R3, R6, RZ, 0x1c1f ;  /* 0x001c1fff06037589 */ /* 0x000e6200000e0000 */
[----:B---3--:R-:W-:-:S05]  /*22bb0*/  IMAD.IADD R0, R21, 0x1, R11 ;  /* 0x0000000115007824 */ /* 0x008fca00078e020b */
        /* <DEDUP_REMOVED lines=34> */
[----:B------:R-:W1:Y:S02]  /*22de0*/  SHFL.IDX PT, R5, R8, RZ, 0x1c1f ;  /* 0x001c1fff08057589 */ /* 0x000e6400000e0000 */
[----:B------:R-:W-:Y:S01]  /*22df0*/  ISETP.GE.AND P3, PT, R3, R4, PT ;  /* 0x000000040300720c */ /* 0x000fe20003f66270 */
[----:B------:R-:W-:-:S05]  /*22e00*/  VIADD R3, R0, 0x60 ;  /* 0x0000006000037836 */ /* 0x000fca0000000000 */
[----:B------:R-:W-:-:S13]  /*22e10*/  ISETP.GE.AND P4, PT, R3, R4, PT ;  /* 0x000000040300720c */ /* 0x000fda0003f86270 */
[----:B0-----:R-:W-:-:S05]  /*22e20*/  @!P4 LEA R2, P5, R20, R2, 0x1 ;  /* 0x000000021402c211 */ /* 0x001fca00078a08ff */
[----:B------:R-:W-:Y:S01]  /*22e30*/  @!P4 IMAD.X R3, RZ, RZ, R6, P5 ;  /* 0x000000ffff03c224 */ /* 0x000fe200028e0606 */
[----:B-1----:R-:W-:Y:S01]  /*22e40*/  @!P3 LEA R5, P5, R20, R5, 0x1 ;  /* 0x000000051405b211 */ /* 0x002fe200078a08ff */
[----:B------:R-:W0:Y:S04]  /*22e50*/  SHFL.IDX PT, R6, R7, RZ, 0x1c1f ;  /* 0x001c1fff07067589 */ /* 0x000e2800000e0000 */
[----:B------:R-:W-:Y:S04]  /*22e60*/  @!P4 LDGSTS.E.BYPASS.LTC128B.128 [R10+0xdc00], desc[UR38][R2.64], !P2 ;  /* 0x0dc00000020acfae */ /* 0x000fe8000d101d66 */
[----:B------:R-:W-:Y:S04]  /*22e70*/  @!P4 LDGSTS.E.BYPASS.LTC128B.128 [R10+0x10c00], desc[UR38][R2.64+0x40], !P1 ;  /* 0x10c00040020acfae */ /* 0x000fe8000c901d66 */
[----:B------:R1:W-:Y:S04]  /*22e80*/  @!P4 LDGSTS.E.BYPASS.LTC128B.128 [R10+0x13c00], desc[UR38][R2.64+0x80], !P0 ;  /* 0x13c00080020acfae */ /* 0x0003e8000c101d66 */
[----:B------:R-:W2:Y:S01]  /*22e90*/  SHFL.IDX PT, R7, R7, 0x1, 0x1c1f ;  /* 0x003c1f0007077f89 */ /* 0x000ea200000e0000 */
[----:B0-----:R-:W-:-:S02]  /*22ea0*/  @!P3 IMAD.X R6, RZ, RZ, R6, P5 ;  /* 0x000000ffff06b224 */ /* 0x001fc400028e0606 */
[----:B-1----:R-:W-:Y:S02]  /*22eb0*/  @!P3 IMAD.MOV.U32 R2, RZ, RZ, R5 ;  /* 0x000000ffff02b224 */ /* 0x002fe400078e0005 */
[----:B------:R-:W-:-:S05]  /*22ec0*/  @!P3 IMAD.MOV.U32 R3, RZ, RZ, R6 ;  /* 0x000000ffff03b224 */ /* 0x000fca00078e0006 */
[----:B------:R-:W-:Y:S04]  /*22ed0*/  @!P3 LDGSTS.E.BYPASS.LTC128B.128 [R10+0xe400], desc[UR38][R2.64], !P2 ;  /* 0x0e400000020abfae */ /* 0x000fe8000d101d66 */
[----:B------:R-:W-:Y:S04]  /*22ee0*/  @!P3 LDGSTS.E.BYPASS.LTC128B.128 [R10+0x11400], desc[UR38][R2.64+0x40], !P1 ;  /* 0x11400040020abfae */ /* 0x000fe8000c901d66 */
[----:B------:R0:W-:Y:S04]  /*22ef0*/  @!P3 LDGSTS.E.BYPASS.LTC128B.128 [R10+0x14400], desc[UR38][R2.64+0x80], !P0 ;  /* 0x14400080020abfae */ /* 0x0001e8000c101d66 */
[----:B0-2---:R0:W1:Y:S02]  /*22f00*/  SHFL.IDX PT, R2, R8, 0x1, 0x1c1f ;  /* 0x003c1f0008027f89 */ /* 0x00506400000e0000 */
.L_x_1851:
        /* <DEDUP_REMOVED lines=13> */
.L_x_1686:
        /* <DEDUP_REMOVED lines=18> */
.L_x_1852:
[----:B------:R-:W-:Y:S05]  /*23100*/  BSYNC B0 ;  /* 0x0000000000007941 */ /* 0x000fea0003800000 */
.L_x_1687:
[----:B------:R-:W0:Y:S04]  /*23110*/  LDL R2, [R1+0x1c] ;  /* 0x00001c0001027983 */ /* 0x000e280000100800 */
[----:B------:R-:W2:Y:S01]  /*23120*/  LDL R5, [R1+0x8] ;  /* 0x0000080001057983 */ /* 0x000ea20000100800 */
[----:B------:R-:W-:Y:S01]  /*23130*/  BSSY B0, `(.L_x_1689) ;  /* 0x0000234000007945 */ /* 0x000fe20003800000 */
[----:B0-----:R-:W-:-:S05]  /*23140*/  VIADD R0, R2, 0xfffffffe ;  /* 0xfffffffe02007836 */ /* 0x001fca0000000000 */
[----:B--2---:R-:W-:-:S13]  /*23150*/  ISETP.GE.AND P0, PT, R0, R5, PT ;  /* 0x000000050000720c */ /* 0x004fda0003f06270 */
[----:B------:R-:W-:Y:S05]  /*23160*/  @!P0 BRA `(.L_x_1690) ;  /* 0x0000002000c08947 */ /* 0x000fea0003800000 */
[----:B------:R-:W2:Y:S04]  /*23170*/  LDL.LU R2, [R1+0x38] ;  /* 0x0000380001027983 */ /* 0x000ea80000300800 */
[----:B------:R-:W3:Y:S04]  /*23180*/  LDL.LU R7, [R1+0x28] ;  /* 0x0000280001077983 */ /* 0x000ee80000300800 */
[----:B------:R-:W4:Y:S04]  /*23190*/  LDL.LU R3, [R1+0x48] ;  /* 0x0000480001037983 */ /* 0x000f280000300800 */
[----:B------:R-:W5:Y:S04]  /*231a0*/  LDL.LU R6, [R1+0x24] ;  /* 0x0000240001067983 */ /* 0x000f680000300800 */
[----:B------:R-:W5:Y:S01]  /*231b0*/  LDL.LU R4, [R1+0x44] ;  /* 0x0000440001047983 */ /* 0x000f620000300800 */
[----:B------:R-:W-:Y:S01]  /*231c0*/  LOP3.LUT R10, RZ, R5, RZ, 0x33, !PT ;  /* 0x00000005ff0a7212 */ /* 0x000fe200078e33ff */
[----:B------:R-:W-:Y:S01]  /*231d0*/  BSSY B2, `(.L_x_1691) ;  /* 0x00000c2000027945 */ /* 0x000fe20003800000 */
[----:B--2---:R-:W-:-:S04]  /*231e0*/  VIADD R2, R2, 0x1 ;  /* 0x0000000102027836 */ /* 0x004fc80000000000 */
[----:B---3--:R-:W-:Y:S01]  /*231f0*/  IMAD R2, R2, R7, RZ ;  /* 0x0000000702027224 */ /* 0x008fe200078e02ff */
[----:B----4-:R-:W-:-:S04]  /*23200*/  LOP3.LUT R3, RZ, R3, RZ, 0x33, !PT ;  /* 0x00000003ff037212 */ /* 0x010fc800078e33ff */
[----:B------:R-:W-:-:S04]  /*23210*/  LOP3.LUT R2, RZ, R2, RZ, 0x33, !PT ;  /* 0x00000002ff027212 */ /* 0x000fc800078e33ff */
[----:B-----5:R-:W-:Y:S02]  /*23220*/  VIADDMNMX R2, R2, -R6, R3, !PT ;  /* 0x8000000602027246 */ /* 0x020fe40007800103 */
[----:B------:R-:W-:-:S04]  /*23230*/  LOP3.LUT R4, RZ, R4, RZ, 0x33, !PT ;  /* 0x00000004ff047212 */ /* 0x000fc800078e33ff */
[----:B------:R-:W-:-:S04]  /*23240*/  VIMNMX R4, R2, R4, !PT ;  /* 0x0000000402047248 */ /* 0x000fc80007fe0100 */
[----:B------:R-:W-:Y:S02]  /*23250*/  VIADDMNMX R10, R4, 0x2, R10, !PT ;  /* 0x00000002040a7846 */ /* 0x000fe4000780010a */
[----:B------:R-:W-:-:S05]  /*23260*/  LOP3.LUT R2, RZ, R4, RZ, 0x33, !PT ;  /* 0x00000004ff027212 */ /* 0x000fca00078e33ff */
[----:B------:R-:W-:-:S05]  /*23270*/  IMAD.IADD R2, R10, 0x1, R2 ;  /* 0x000000010a027824 */ /* 0x000fca00078e0202 */
[----:B------:R-:W-:-:S04]  /*23280*/  LOP3.LUT R2, R2, 0x1, RZ, 0xc0, !PT ;  /* 0x0000000102027812 */ /* 0x000fc800078ec0ff */
[----:B------:R-:W-:-:S13]  /*23290*/  ISETP.NE.U32.AND P0, PT, R2, 0x1, PT ;  /* 0x000000010200780c */ /* 0x000fda0003f05070 */
[----:B------:R-:W-:Y:S05]  /*232a0*/  @P0 BRA `(.L_x_1692) ;  /* 0x0000000800d00947 */ /* 0x000fea0003800000 */
[----:B------:R-:W-:Y:S01]  /*232b0*/  LOP3.LUT P1, RZ, R23, 0x1, RZ, 0xc0, !PT ;  /* 0x0000000117ff7812 */ /* 0x000fe2000782c0ff */
[----:B------:R-:W-:Y:S01]  /*232c0*/  VIADD R5, R18, 0x1 ;  /* 0x0000000112057836 */ /* 0x000fe20000000000 */
[----:B------:R-:W-:Y:S04]  /*232d0*/  BSSY B1, `(.L_x_1693) ;  /* 0x00000ad000017945 */ /* 0x000fe80003800000 */
[----:B------:R-:W-:-:S04]  /*232e0*/  ISETP.NE.AND P0, PT, R5, 0x2, PT ;  /* 0x000000020500780c */ /* 0x000fc80003f05270 */
[----:B------:R-:W-:Y:S02]  /*232f0*/  SEL R9, RZ, 0x1, P0 ;  /* 0x00000001ff097807 */ /* 0x000fe40000000000 */
[----:B------:R-:W-:Y:S02]  /*23300*/  SEL R5, R5, RZ, P0 ;  /* 0x000000ff05057207 */ /* 0x000fe40000000000 */
[----:B------:R-:W-:Y:S01]  /*23310*/  LOP3.LUT R9, R28, R9, RZ, 0x3c, !PT ;  /* 0x000000091c097212 */ /* 0x000fe200078e3cff */
[----:B------:R-:W-:Y:S06]  /*23320*/  @!P1 BRA `(.L_x_1694) ;  /* 0x00000008009c9947 */ /* 0x000fec0003800000 */
        /* <DEDUP_REMOVED lines=23> */
.L_x_1695:
[----:B------:R-:W-:Y:S01]  /*234a0*/  IMAD R3, R5, 0x8, R17 ;  /* 0x0000000805037824 */ /* 0x000fe200078e0211 */
[----:B------:R-:W-:Y:S01]  /*234b0*/  SHF.L.U32 R2, R9, 0x1f, RZ ;  /* 0x0000001f09027819 */ /* 0x000fe200000006ff */
[----:B------:R-:W-:Y:S03]  /*234c0*/  BSSY B3, `(.L_x_1696) ;  /* 0x0000003000037945 */ /* 0x000fe60003800000 */
[----:B------:R-:W1:Y:S02]  /*234d0*/  SYNCS.PHASECHK.TRANS64.TRYWAIT P0, [R3+URZ+0x2d840], R2 ;  /* 0x02d84002030075a7 */ /* 0x000e64000800017f */
[----:B-1----:R-:W-:Y:S05]  /*234e0*/  @!P0 BRA `(.L_x_1697) ;  /* 0x0000005400288947 */ /* 0x002fea0003800000 */
.L_x_1853:
[----:B------:R-:W-:Y:S05]  /*234f0*/  BSYNC B3 ;  /* 0x0000000000037941 */ /* 0x000fea0003800000 */
.L_x_1696:
        /* <DEDUP_REMOVED lines=12> */
.L_x_1699:
[----:B------:R-:W-:Y:S05]  /*235c0*/  BSYNC B3 ;  /* 0x0000000000037941 */ /* 0x000fea0003800000 */
.L_x_1698:
        /* <DEDUP_REMOVED lines=11> */
.L_x_1700:
        /* <DEDUP_REMOVED lines=16> */
.L_x_1701:
        /* <DEDUP_REMOVED lines=16> */
.L_x_1702:
        /* <DEDUP_REMOVED lines=15> */
.L_x_1854:
[----:B------:R-:W-:Y:S05]  /*23970*/  BSYNC B3 ;  /* 0x0000000000037941 */ /* 0x000fea0003800000 */
.L_x_1703:
        /* <DEDUP_REMOVED lines=12> */
.L_x_1706:
[----:B------:R-:W-:Y:S05]  /*23a40*/  BSYNC B3 ;  /* 0x0000000000037941 */ /* 0x000fea0003800000 */
.L_x_1705:
        /* <DEDUP_REMOVED lines=11> */
.L_x_1707:
        /* <DEDUP_REMOVED lines=15> */
.L_x_1708:
        /* <DEDUP_REMOVED lines=15> */
.L_x_1709:
        /* <DEDUP_REMOVED lines=12> */
.L_x_1694:
[----:B------:R-:W-:Y:S05]  /*23da0*/  BSYNC B1 ;  /* 0x0000000000017941 */ /* 0x000fea0003800000 */
.L_x_1693:
[----:B------:R-:W2:Y:S01]  /*23db0*/  LDL.LU R0, [R1+0x1c] ;  /* 0x00001c0001007983 */ /* 0x000ea20000300800 */
[----:B------:R-:W-:Y:S02]  /*23dc0*/  IMAD.MOV.U32 R18, RZ, RZ, R5 ;  /* 0x000000ffff127224 */ /* 0x000fe400078e0005 */
[----:B------:R-:W-:Y:S02]  /*23dd0*/  IMAD.MOV.U32 R28, RZ, RZ, R9 ;  /* 0x000000ffff1c7224 */ /* 0x000fe400078e0009 */
[----:B--2---:R-:W-:-:S07]  /*23de0*/  VIADD R0, R0, 0xfffffffd ;  /* 0xfffffffd00007836 */ /* 0x004fce0000000000 */
.L_x_1692:
[----:B------:R-:W-:Y:S05]  /*23df0*/  BSYNC B2 ;  /* 0x0000000000027941 */ /* 0x000fea0003800000 */
.L_x_1691:
[----:B------:R-:W-:-:S05]  /*23e00*/  VIADD R3, R10, 0xfffffffe ;  /* 0xfffffffe0a037836 */ /* 0x000fca0000000000 */
[----:B------:R-:W-:-:S13]  /*23e10*/  ISETP.NE.AND P0, PT, R3, R4, PT ;  /* 0x000000040300720c */ /* 0x000fda0003f05270 */
[----:B------:R-:W-:Y:S05]  /*23e20*/  @!P0 BRA `(.L_x_1690) ;  /* 0x0000001400908947 */ /* 0x000fea0003800000 */
[----:B------:R-:W-:-:S07]  /*23e30*/  IMAD.MOV.U32 R4, RZ, RZ, R19 ;  /* 0x000000ffff047224 */ /* 0x000fce00078e0013 */
.L_x_1744:
[----:B------:R-:W-:Y:S01]  /*23e40*/  LOP3.LUT P1, RZ, R23, 0x1, RZ, 0xc0, !PT ;  /* 0x0000000117ff7812 */ /* 0x000fe2000782c0ff */
[----:B------:R-:W-:Y:S01]  /*23e50*/  VIADD R6, R18, 0x1 ;  /* 0x0000000112067836 */ /* 0x000fe20000000000 */
[----:B------:R-:W-:Y:S05]  /*23e60*/  YIELD ;  /* 0x0000000000007946 */ /* 0x000fea0003800000 */
[----:B------:R-:W-:Y:S01]  /*23e70*/  ISETP.NE.AND P0, PT, R6, 0x2, PT ;  /* 0x000000020600780c */ /* 0x000fe20003f05270 */
[----:B------:R-:W-:Y:S03]  /*23e80*/  BSSY B1, `(.L_x_1710) ;  /* 0x00000aa000017945 */ /* 0x000fe60003800000 */
[----:B------:R-:W-:-:S02]  /*23e90*/  SEL R7, RZ, 0x1, P0 ;  /* 0x00000001ff077807 */ /* 0x000fc40000000000 */
        /* <DEDUP_REMOVED lines=26> */
.L_x_1712:
[----:B------:R-:W-:Y:S01]  /*24040*/  IMAD R3, R6, 0x8, R17 ;  /* 0x0000000806037824 */ /* 0x000fe200078e0211 */
[----:B------:R-:W-:Y:S01]  /*24050*/  SHF.L.U32 R2, R7, 0x1f, RZ ;  /* 0x0000001f07027819 */ /* 0x000fe200000006ff */
[----:B------:R-:W-:Y:S03]  /*24060*/  BSSY B2, `(.L_x_1713) ;  /* 0x0000003000027945 */ /* 0x000fe60003800000 */
[----:B------:R-:W1:Y:S02]  /*24070*/  SYNCS.PHASECHK.TRANS64.TRYWAIT P0, [R3+URZ+0x2d840], R2 ;  /* 0x02d84002030075a7 */ /* 0x000e64000800017f */
[----:B-1----:R-:W-:Y:S05]  /*24080*/  @!P0 BRA `(.L_x_1714) ;  /* 0x0000004800688947 */ /* 0x002fea0003800000 */
.L_x_1855:
[----:B------:R-:W-:Y:S05]  /*24090*/  BSYNC B2 ;  /* 0x0000000000027941 */ /* 0x000fea0003800000 */
.L_x_1713:
        /* <DEDUP_REMOVED lines=12> */
.L_x_1716:
[----:B------:R-:W-:Y:S05]  /*24160*/  BSYNC B2 ;  /* 0x0000000000027941 */ /* 0x000fea0003800000 */
.L_x_1715:
        /* <DEDUP_REMOVED lines=11> */
.L_x_1717:
        /* <DEDUP_REMOVED lines=16> */
.L_x_1718:
        /* <DEDUP_REMOVED lines=16> */
.L_x_1719:
        /* <DEDUP_REMOVED lines=15> */
.L_x_1856:
[----:B------:R-:W-:Y:S05]  /*24510*/  BSYNC B2 ;  /* 0x0000000000027941 */ /* 0x000fea0003800000 */
.L_x_1720:
        /* <DEDUP_REMOVED lines=11> */
.L_x_1723:
[----:B------:R-:W-:Y:S05]  /*245d0*/  BSYNC B2 ;  /* 0x0000000000027941 */ /* 0x000fea0003800000 */
.L_x_1722:
        /* <DEDUP_REMOVED lines=10> */
.L_x_1724:
        /* <DEDUP_REMOVED lines=15> */
.L_x_1725:
        /* <DEDUP_REMOVED lines=15> */
.L_x_1726:
        /* <DEDUP_REMOVED lines=12> */
.L_x_1711:
[----:B------:R-:W-:Y:S05]  /*24920*/  BSYNC B1 ;  /* 0x0000000000017941 */ /* 0x000fea0003800000 */
.L_x_1710:
[----:B------:R-:W-:Y:S01]  /*24930*/  LOP3.LUT P1, RZ, R23, 0x1, RZ, 0xc0, !PT ;  /* 0x0000000117ff7812 */ /* 0x000fe2000782c0ff */
[----:B------:R-:W-:Y:S01]  /*24940*/  VIADD R18, R6, 0x1 ;  /* 0x0000000106127836 */ /* 0x000fe20000000000 */
[----:B------:R-:W-:Y:S01]  /*24950*/  BSSY B1, `(.L_x_1727) ;  /* 0x00000ad000017945 */ /* 0x000fe20003800000 */
[----:B------:R-:W-:-:S03]  /*24960*/  VIADD R9, R0, 0xffffffff ;  /* 0xffffffff00097836 */ /* 0x000fc60000000000 */
        /* <DEDUP_REMOVED lines=28> */
.L_x_1729:
[----:B------:R-:W-:Y:S01]  /*24b30*/  IMAD R2, R18, 0x8, R17 ;  /* 0x0000000812027824 */ /* 0x000fe200078e0211 */
[----:B------:R-:W-:Y:S01]  /*24b40*/  SHF.L.U32 R3, R28, 0x1f, RZ ;  /* 0x0000001f1c037819 */ /* 0x000fe200000006ff */
[----:B------:R-:W-:Y:S03]  /*24b50*/  BSSY B2, `(.L_x_1730) ;  /* 0x0000003000027945 */ /* 0x000fe60003800000 */
[----:B------:R-:W1:Y:S02]  /*24b60*/  SYNCS.PHASECHK.TRANS64.TRYWAIT P0, [R2+URZ+0x2d840], R3 ;  /* 0x02d84003020075a7 */ /* 0x000e64000800017f */
[----:B-1----:R-:W-:Y:S05]  /*24b70*/  @!P0 BRA `(.L_x_1731) ;  /* 0x0000003c00d48947 */ /* 0x002fea0003800000 */
.L_x_1857:
[----:B------:R-:W-:Y:S05]  /*24b80*/  BSYNC B2 ;  /* 0x0000000000027941 */ /* 0x000fea0003800000 */
.L_x_1730:
        /* <DEDUP_REMOVED lines=12> */
.L_x_1733:
[----:B------:R-:W-:Y:S05]  /*24c50*/  BSYNC B2 ;  /* 0x0000000000027941 */ /* 0x000fea0003800000 */
.L_x_1732:
        /* <DEDUP_REMOVED lines=12> */
.L_x_1734:
        /* <DEDUP_REMOVED lines=16> */
.L_x_1735:
        /* <DEDUP_REMOVED lines=16> */
.L_x_1736:
        /* <DEDUP_REMOVED lines=15> */
.L_x_1858:
[----:B------:R-:W-:Y:S05]  /*25010*/  BSYNC B2 ;  /* 0x0000000000027941 */ /* 0x000fea0003800000 */
.L_x_1737:
        /* <DEDUP_REMOVED lines=11> */
.L_x_1740:
[----:B------:R-:W-:Y:S05]  /*250d0*/  BSYNC B2 ;  /* 0x0000000000027941 */ /* 0x000fea0003800000 */
.L_x_1739:
        /* <DEDUP_REMOVED lines=10> */
.L_x_1741:
        /* <DEDUP_REMOVED lines=15> */
.L_x_1742:
        /* <DEDUP_REMOVED lines=15> */
.L_x_1743:
        /* <DEDUP_REMOVED lines=12> */
.L_x_1728:
[----:B------:R-:W-:Y:S05]  /*25420*/  BSYNC B1 ;  /* 0x0000000000017941 */ /* 0x000fea0003800000 */
.L_x_1727:
[----:B------:R-:W2:Y:S01]  /*25430*/  LDL R2, [R1+0x8] ;  /* 0x0000080001027983 */ /* 0x000ea20000100800 */
[----:B------:R-:W-:Y:S01]  /*25440*/  VIADD R0, R0, 0xfffffffe ;  /* 0xfffffffe00007836 */ /* 0x000fe20000000000 */
[----:B--2---:R-:W-:-:S13]  /*25450*/  ISETP.GT.AND P0, PT, R9, R2, PT ;  /* 0x000000020900720c */ /* 0x004fda0003f04270 */
[----:B------:R-:W-:Y:S05]  /*25460*/  @P0 BRA `(.L_x_1744) ;  /* 0xffffffe800740947 */ /* 0x000fea000383ffff */
.L_x_1690:
[----:B------:R-:W-:Y:S05]  /*25470*/  BSYNC B0 ;  /* 0x0000000000007941 */ /* 0x000fea0003800000 */
.L_x_1689:
        /* <DEDUP_REMOVED lines=17> */
.L_x_1746:
[----:B------:R-:W-:Y:S05]  /*25590*/  BSYNC B0 ;  /* 0x0000000000007941 */ /* 0x000fea0003800000 */
.L_x_1745:
[----:B------:R-:W-:Y:S01]  /*255a0*/  LOP3.LUT P0, RZ, R23, 0x1, RZ, 0xc0, !PT ;  /* 0x0000000117ff7812 */ /* 0x000fe2000780c0ff */
[----:B------:R-:W-:-:S12]  /*255b0*/  BSSY B0, `(.L_x_1747) ;  /* 0x0000045000007945 */ /* 0x000fd80003800000 */
[----:B------:R-:W-:Y:S05]  /*255c0*/  @!P0 BRA `(.L_x_1748) ;  /* 0x00000004000c8947 */ /* 0x000fea0003800000 */
[----:B------:R-:W-:Y:S01]  /*255d0*/  IMAD R3, R18, 0x8, R17 ;  /* 0x0000000812037824 */ /* 0x000fe200078e0211 */
[----:B------:R-:W-:Y:S01]  /*255e0*/  SHF.L.U32 R0, R28, 0x1f, RZ ;  /* 0x0000001f1c007819 */ /* 0x000fe200000006ff */
[----:B------:R-:W-:Y:S01]  /*255f0*/  BSSY B1, `(.L_x_1749) ;  /* 0x0000004000017945 */ /* 0x000fe20003800000 */
[----:B------:R-:W-:Y:S02]  /*25600*/  ISETP.NE.AND P1, PT, R6, RZ, PT ;  /* 0x000000ff0600720c */ /* 0x000fe40003f25270 */
[----:B------:R-:W0:Y:S02]  /*25610*/  SYNCS.PHASECHK.TRANS64.TRYWAIT P0, [R3+URZ+0x2d860], R0 ;  /* 0x02d86000030075a7 */ /* 0x000e24000800017f */
[----:B0-----:R-:W-:Y:S09]  /*25620*/  @!P0 BRA `(.L_x_1750) ;  /* 0x0000003400508947 */ /* 0x001ff20003800000 */
.L_x_1859:
[----:B------:R-:W-:Y:S05]  /*25630*/  BSYNC B1 ;  /* 0x0000000000017941 */ /* 0x000fea0003800000 */
.L_x_1749:
        /* <DEDUP_REMOVED lines=9> */
.L_x_1752:
[----:B------:R-:W-:Y:S05]  /*256d0*/  BSYNC B1 ;  /* 0x0000000000017941 */ /* 0x000fea0003800000 */
.L_x_1751:
        /* <DEDUP_REMOVED lines=10> */
.L_x_1753:
        /* <DEDUP_REMOVED lines=15> */
.L_x_1754:
        /* <DEDUP_REMOVED lines=15> */
.L_x_1755:
        /* <DEDUP_REMOVED lines=10> */
.L_x_1748:
[----:B------:R-:W-:Y:S05]  /*25a00*/  BSYNC B0 ;  /* 0x0000000000007941 */ /* 0x000fea0003800000 */
.L_x_1747:
[----:B------:R-:W-:-:S05]  /*25a10*/  VIADD R18, R18, 0x1 ;  /* 0x0000000112127836 */ /* 0x000fca0000000000 */
[----:B------:R-:W-:-:S04]  /*25a20*/  ISETP.NE.AND P0, PT, R18, 0x2, PT ;  /* 0x000000021200780c */ /* 0x000fc80003f05270 */
[----:B------:R-:W-:Y:S02]  /*25a30*/  SEL R3, RZ, 0x1, P0 ;  /* 0x00000001ff037807 */ /* 0x000fe40000000000 */
[----:B------:R-:W-:Y:S02]  /*25a40*/  SEL R18, R18, RZ, P0 ;  /* 0x000000ff12127207 */ /* 0x000fe40000000000 */
[----:B------:R-:W-:-:S07]  /*25a50*/  LOP3.LUT R28, R28, R3, RZ, 0x3c, !PT ;  /* 0x000000031c1c7212 */ /* 0x000fce00078e3cff */
.L_x_1671:
[----:B------:R-:W-:Y:S05]  /*25a60*/  BSYNC B7 ;  /* 0x0000000000077941 */ /* 0x000fea0003800000 */
.L_x_1669:
[----:B------:R-:W-:-:S13]  /*25a70*/  LOP3.LUT P0, RZ, R23, 0x2, RZ, 0xc0, !PT ;  /* 0x0000000217ff7812 */ /* 0x000fda000780c0ff */
[----:B------:R-:W-:Y:S05]  /*25a80*/  @!P0 BRA `(.L_x_1756) ;  /* 0x0000000000248947 */ /* 0x000fea0003800000 */
[----:B------:R-:W-:Y:S05]  /*25a90*/  WARPSYNC.ALL ;  /* 0x0000000000007948 */ /* 0x000fea0003800000 */
[----:B------:R-:W0:Y:S08]  /*25aa0*/  S2UR UR5, SR_CgaCtaId ;  /* 0x00000000000579c3 */ /* 0x000e300000008800 */
[----:B------:R-:W-:Y:S06]  /*25ab0*/  BAR.SYNC.DEFER_BLOCKING 0x5, 0x200 ;  /* 0x0148000000007b1d */ /* 0x000fec0000010000 */
[----:B------:R-:W-:-:S02]  /*25ac0*/  UMOV UR4, 0x400 ;  /* 0x0000040000047882 */ /* 0x000fc40000000000 */
[----:B0-----:R-:W-:-:S06]  /*25ad0*/  ULEA UR4, UR5, UR4, 0x18 ;  /* 0x0000000405047291 */ /* 0x001fcc000f8ec03f */
[----:B------:R-:W-:-:S05]  /*25ae0*/  IMAD.U32 R17, RZ, RZ, UR4 ;  /* 0x00000004ff117e24 */ /* 0x000fca000f8e00ff */
[----:B------:R2:W3:Y:S01]  /*25af0*/  LDS.128 R24, [R17+0x2d8d0] ;  /* 0x02d8d00011187984 */ /* 0x0004e20000000c00 */
[----:B------:R-:W-:Y:S06]  /*25b00*/  BAR.ARV 0x4, 0x200 ;  /* 0x0108000000007b1d */ /* 0x000fec0000002000 */
[----:B------:R-:W-:Y:S05]  /*25b10*/  BRA `(.L_x_1757) ;  /* 0x0000000c00d87947 */ /* 0x000fea0003800000 */
.L_x_1756:
[----:B------:R-:W0:Y:S01]  /*25b20*/  S2R R0, SR_TID.X ;  /* 0x0000000000007919 */ /* 0x000e220000002100 */
[----:B------:R-:W-:Y:S01]  /*25b30*/  UMOV UR4, 0xffffffff ;  /* 0xffffffff00047882 */ /* 0x000fe20000000000 */
[----:B0-----:R-:W-:-:S04]  /*25b40*/  LOP3.LUT R8, R0, 0x1f, RZ, 0xc0, !PT ;  /* 0x0000001f00087812 */ /* 0x001fc800078ec0ff */
[----:B------:R-:W-:Y:S01]  /*25b50*/  ISETP.NE.AND P0, PT, R8, 0x1f, PT ;  /* 0x0000001f0800780c */ /* 0x000fe20003f05270 */
[----:B------:R-:W-:-:S12]  /*25b60*/  BRA.DIV UR4, `(.L_x_1758) ;  /* 0x0000003204147947 */ /* 0x000fd8000b800000 */
[----:B------:R-:W-:Y:S01]  /*25b70*/  IMAD.IADD R9, R27, 0x1, R8 ;  /* 0x000000011b097824 */ /* 0x000fe200078e0208 */
[----:B------:R-:W-:-:S04]  /*25b80*/  ULDC UR4, c[0x0][0xc3c] ;  /* 0x00030f0000047ab9 */ /* 0x000fc80000000800 */
[----:B------:R-:W-:-:S13]  /*25b90*/  ISETP.GE.OR P1, PT, R9, UR4, !P0 ;  /* 0x0000000409007c0c */ /* 0x000fda000c726670 */
[----:B------:R-:W0:Y:S08]  /*25ba0*/  @!P1 LDC.64 R2, c[0x0][0xc80] ;  /* 0x00032000ff029b82 */ /* 0x000e300000000a00 */
[----:B-1----:R-:W1:Y:S01]  /*25bb0*/  @!P1 LDC.64 R4, c[0x0][0xc78] ;  /* 0x00031e00ff049b82 */ /* 0x002e620000000a00 */
        /* <DEDUP_REMOVED lines=33> */
.L_x_1869:
[----:B------:R-:W-:Y:S02]  /*25dd0*/  ULDC UR4, c[0x0][0xc38] ;  /* 0x00030e0000047ab9 */ /* 0x000fe40000000800 */
[----:B------:R-:W-:-:S04]  /*25de0*/  IMAD.U32 R4, RZ, RZ, UR4 ;  /* 0x00000004ff047e24 */ /* 0x000fc8000f8e00ff */
[----:B-1----:R-:W-:-:S04]  /*25df0*/  IMAD R3, R14, R4, RZ ;  /* 0x000000040e037224 */ /* 0x002fc800078e02ff */
[----:B------:R-:W-:-:S05]  /*25e00*/  IMAD.IADD R6, R6, 0x1, R3 ;  /* 0x0000000106067824 */ /* 0x000fca00078e0203 */
[----:B------:R-:W-:-:S13]  /*25e10*/  ISETP.GT.AND P6, PT, R6, R0, PT ;  /* 0x000000000600720c */ /* 0x000fda0003fc4270 */
[----:B------:R-:W-:Y:S05]  /*25e20*/  @P6 BRA `(.L_x_1759) ;  /* 0x0000000000a46947 */ /* 0x000fea0003800000 */
.L_x_1762:
        /* <DEDUP_REMOVED lines=35> */
.L_x_1877:
[----:B------:R-:W-:Y:S02]  /*26060*/  ULDC UR4, c[0x0][0xc38] ;  /* 0x00030e0000047ab9 */ /* 0x000fe40000000800 */
[----:B------:R-:W-:-:S04]  /*26070*/  IMAD.U32 R4, RZ, RZ, UR4 ;  /* 0x00000004ff047e24 */ /* 0x000fc8000f8e00ff */
[----:B-1----:R-:W-:-:S04]  /*26080*/  IMAD R3, R14, R4, RZ ;  /* 0x000000040e037224 */ /* 0x002fc800078e02ff */
[----:B------:R-:W-:-:S05]  /*26090*/  IMAD.IADD R6, R3, 0x1, R6 ;  /* 0x0000000103067824 */ /* 0x000fca00078e0206 */
[----:B------:R-:W-:-:S13]  /*260a0*/  ISETP.GT.AND P6, PT, R6, R0, PT ;  /* 0x000000000600720c */ /* 0x000fda0003fc4270 */
[----:B------:R-:W-:Y:S05]  /*260b0*/  @!P6 BRA `(.L_x_1762) ;  /* 0xfffffffc005ce947 */ /* 0x000fea000383ffff */
.L_x_1759:
[----:B------:R-:W-:Y:S01]  /*260c0*/  IMAD.IADD R6, R6, 0x1, -R3 ;  /* 0x0000000106067824 */ /* 0x000fe200078e0a03 */
[----:B------:R-:W-:-:S03]  /*260d0*/  UMOV UR4, 0xffffffff ;  /* 0xffffffff00047882 */ /* 0x000fc60000000000 */
[----:B------:R-:W-:-:S05]  /*260e0*/  IMAD R3, R2, R4, R6 ;  /* 0x0000000402037224 */ /* 0x000fca00078e0206 */
[----:B------:R-:W-:Y:S01]  /*260f0*/  ISETP.GT.AND P6, PT, R3, R0, PT ;  /* 0x000000000300720c */ /* 0x000fe20003fc4270 */
[----:B------:R-:W-:-:S12]  /*26100*/  BRA.DIV UR4, `(.L_x_1763) ;  /* 0x00000032049c7947 */ /* 0x000fd8000b800000 */
[----:B------:R-:W-:-:S04]  /*26110*/  VOTE.ANY R3, PT, !P6 ;  /* 0x0000000000037806 */ /* 0x000fc800070e0100 */
[----:B------:R-:W1:Y:S02]  /*26120*/  POPC R7, R3 ;  /* 0x0000000300077309 */ /* 0x000e640000000000 */
[----:B-1----:R1:W2:Y:S01]  /*26130*/  SHFL.IDX PT, R25, R25, R7, 0x1f ;  /* 0x00001f0719197589 */ /* 0x0022a200000e0000 */
[----:B------:R-:W-:-:S03]  /*26140*/  IMAD.IADD R27, R7, 0x1, R27 ;  /* 0x00000001071b7824 */ /* 0x000fc600078e021b */
[----:B------:R1:W3:Y:S04]  /*26150*/  SHFL.IDX PT, R5, R5, R7, 0x1f ;  /* 0x00001f0705057589 */ /* 0x0002e800000e0000 */
.L_x_1882:
[----:B------:R-:W-:-:S13]  /*26160*/  ISETP.NE.AND P0, PT, R3, RZ, PT ;  /* 0x000000ff0300720c */ /* 0x000fda0003f05270 */
[----:B------:R-:W-:Y:S05]  /*26170*/  @!P0 BRA `(.L_x_1764) ;  /* 0x0000000000108947 */ /* 0x000fea0003800000 */
[----:B------:R-:W-:Y:S01]  /*26180*/  UMOV UR4, 0xffffffff ;  /* 0xffffffff00047882 */ /* 0x000fe20000000000 */
[----:B------:R-:W-:Y:S02]  /*26190*/  VIADD R12, R7, 0xffffffff ;  /* 0xffffffff070c7836 */ /* 0x000fe40000000000 */
[----:B------:R-:W-:Y:S05]  /*261a0*/  BRA.DIV UR4, `(.L_x_1765) ;  /* 0x0000003204d47947 */ /* 0x000fea000b800000 */
[----:B------:R4:W0:Y:S02]  /*261b0*/  SHFL.IDX PT, R24, R2, R12, 0x1f ;  /* 0x00001f0c02187589 */ /* 0x00082400000e0000 */
.L_x_1764:
[----:B---3--:R-:W-:Y:S01]  /*261c0*/  ISETP.NE.AND P0, PT, R5, 0x1, PT ;  /* 0x000000010500780c */ /* 0x008fe20003f05270 */
[----:B0-----:R-:W-:-:S04]  /*261d0*/  IMAD R24, R24, R4, R6 ;  /* 0x0000000418187224 */ /* 0x001fc800078e0206 */
[----:B------:R-:W-:-:S08]  /*261e0*/  IMAD.IADD R0, R0, 0x1, -R24 ;  /* 0x0000000100007824 */ /* 0x000fd000078e0a18 */
[----:B------:R-:W-:Y:S05]  /*261f0*/  @!P0 BRA `(.L_x_1766) ;  /* 0x0000000000dc8947 */ /* 0x000fea0003800000 */
[----:B--2---:R-:W-:Y:S01]  /*26200*/  IABS R4, R25 ;  /* 0x0000001900047213 */ /* 0x004fe20000000000 */
[----:B----4-:R-:W-:Y:S01]  /*26210*/  IMAD.MOV.U32 R2, RZ, RZ, RZ ;  /* 0x000000ffff027224 */ /* 0x010fe200078e00ff */
[----:B------:R-:W-:Y:S02]  /*26220*/  IABS R6, R5 ;  /* 0x0000000500067213 */ /* 0x000fe40000000000 */
[----:B-1----:R-:W0:Y:S08]  /*26230*/  I2F.RP R7, R4 ;  /* 0x0000000400077306 */ /* 0x002e300000209400 */
[----:B------:R-:W-:Y:S08]  /*26240*/  I2F.RP R10, R6 ;  /* 0x00000006000a7306 */ /* 0x000ff00000209400 */
[----:B0-----:R-:W0:Y:S02]  /*26250*/  MUFU.RCP R7, R7 ;  /* 0x0000000700077308 */ /* 0x001e240000001000 */
[----:B0-----:R-:W-:Y:S01]  /*26260*/  VIADD R8, R7, 0xffffffe ;  /* 0x0ffffffe07087836 */ /* 0x001fe20000000000 */
[----:B------:R-:W-:-:S05]  /*26270*/  IABS R7, R25 ;  /* 0x0000001900077213 */ /* 0x000fca0000000000 */
[----:B------:R0:W1:Y:S02]  /*26280*/  F2I.FTZ.U32.TRUNC.NTZ R3, R8 ;  /* 0x0000000800037305 */ /* 0x000064000021f000 */
[----:B0-----:R-:W-:Y:S01]  /*26290*/  IABS R8, R0 ;  /* 0x0000000000087213 */ /* 0x001fe20000000000 */
[----:B-1----:R-:W-:-:S04]  /*262a0*/  IMAD.MOV R9, RZ, RZ, -R3 ;  /* 0x000000ffff097224 */ /* 0x002fc800078e0a03 */
[----:B------:R-:W-:-:S04]  /*262b0*/  IMAD R9, R9, R4, RZ ;  /* 0x0000000409097224 */ /* 0x000fc800078e02ff */
[----:B------:R-:W-:Y:S02]  /*262c0*/  IMAD.HI.U32 R3, R3, R9, R2 ;  /* 0x0000000903037227 */ /* 0x000fe400078e0002 */
[----:B------:R-:W0:Y:S02]  /*262d0*/  MUFU.RCP R2, R10 ;  /* 0x0000000a00027308 */ /* 0x000e240000001000 */
[----:B------:R-:W-:Y:S02]  /*262e0*/  IMAD.MOV R9, RZ, RZ, -R7 ;  /* 0x000000ffff097224 */ /* 0x000fe400078e0a07 */
[----:B------:R-:W-:-:S04]  /*262f0*/  IMAD.HI.U32 R7, R3, R8, RZ ;  /* 0x0000000803077227 */ /* 0x000fc800078e00ff */
[----:B------:R-:W-:-:S05]  /*26300*/  IMAD R9, R7, R9, R8 ;  /* 0x0000000907097224 */ /* 0x000fca00078e0208 */
[----:B------:R-:W-:Y:S01]  /*26310*/  ISETP.GT.U32.AND P1, PT, R4, R9, PT ;  /* 0x000000090400720c */ /* 0x000fe20003f24070 */
[----:B0-----:R-:W-:Y:S02]  /*26320*/  VIADD R8, R2, 0xffffffe ;  /* 0x0ffffffe02087836 */ /* 0x001fe40000000000 */
[----:B------:R-:W-:Y:S02]  /*26330*/  IMAD.MOV.U32 R2, RZ, RZ, RZ ;  /* 0x000000ffff027224 */ /* 0x000fe400078e00ff */
[----:B------:R-:W0:Y:S08]  /*26340*/  F2I.FTZ.U32.TRUNC.NTZ R3, R8 ;  /* 0x0000000800037305 */ /* 0x000e30000021f000 */
[----:B------:R-:W-:-:S02]  /*26350*/  @!P1 IMAD.IADD R9, R9, 0x1, -R4 ;  /* 0x0000000109099824 */ /* 0x000fc400078e0a04 */
[----:B------:R-:W-:Y:S01]  /*26360*/  @!P1 VIADD R7, R7, 0x1 ;  /* 0x0000000107079836 */ /* 0x000fe20000000000 */
[----:B------:R-:W-:Y:S02]  /*26370*/  ISETP.NE.AND P1, PT, R25, RZ, PT ;  /* 0x000000ff1900720c */ /* 0x000fe40003f25270 */
[----:B------:R-:W-:Y:S02]  /*26380*/  ISETP.GE.U32.AND P0, PT, R9, R4, PT ;  /* 0x000000040900720c */ /* 0x000fe40003f06070 */
[----:B------:R-:W-:Y:S01]  /*26390*/  IABS R4, R5 ;  /* 0x0000000500047213 */ /* 0x000fe20000000000 */
[----:B0-----:R-:W-:-:S04]  /*263a0*/  IMAD.MOV R9, RZ, RZ, -R3 ;  /* 0x000000ffff097224 */ /* 0x001fc800078e0a03 */
[----:B------:R-:W-:Y:S02]  /*263b0*/  IMAD.MOV R4, RZ, RZ, -R4 ;  /* 0x000000ffff047224 */ /* 0x000fe400078e0a04 */
[----:B------:R-:W-:-:S04]  /*263c0*/  IMAD R9, R9, R6, RZ ;  /* 0x0000000609097224 */ /* 0x000fc800078e02ff */
[----:B------:R-:W-:Y:S01]  /*263d0*/  IMAD.HI.U32 R2, R3, R9, R2 ;  /* 0x0000000903027227 */ /* 0x000fe200078e0002 */
[----:B------:R-:W-:-:S03]  /*263e0*/  LOP3.LUT R3, R0, R25, RZ, 0x3c, !PT ;  /* 0x0000001900037212 */ /* 0x000fc600078e3cff */
[----:B------:R-:W-:Y:S01]  /*263f0*/  @P0 VIADD R7, R7, 0x1 ;  /* 0x0000000107070836 */ /* 0x000fe20000000000 */
[----:B------:R-:W-:-:S13]  /*26400*/  ISETP.GE.AND P2, PT, R3, RZ, PT ;  /* 0x000000ff0300720c */ /* 0x000fda0003f46270 */
[----:B------:R-:W-:Y:S01]  /*26410*/  @!P2 IMAD.MOV R7, RZ, RZ, -R7 ;  /* 0x000000ffff07a224 */ /* 0x000fe200078e0a07 */
[----:B------:R-:W-:-:S04]  /*26420*/  @!P1 LOP3.LUT R7, RZ, R25, RZ, 0x33, !PT ;  /* 0x00000019ff079212 */ /* 0x000fc800078e33ff */
[----:B------:R-:W-:-:S05]  /*26430*/  IABS R3, R7 ;  /* 0x0000000700037213 */ /* 0x000fca0000000000 */
        /* <DEDUP_REMOVED lines=14> */
[--C-:B------:R-:W-:Y:S02]  /*26520*/  IMAD R5, R5, R4, R7.reuse ;  /* 0x0000000405057224 */ /* 0x100fe400078e0207 */
[----:B------:R-:W-:Y:S02]  /*26530*/  IMAD.MOV R2, RZ, RZ, -R7 ;  /* 0x000000ffff027224 */ /* 0x000fe400078e0a07 */
[----:B------:R-:W-:Y:S02]  /*26540*/  IMAD R26, R5, 0x10000, R26 ;  /* 0x00010000051a7824 */ /* 0x000fe400078e021a */
[----:B------:R-:W-:Y:S01]  /*26550*/  IMAD R2, R25, R2, R0 ;  /* 0x0000000219027224 */ /* 0x000fe200078e0200 */
[----:B------:R-:W-:Y:S06]  /*26560*/  BRA `(.L_x_1767) ;  /* 0x0000000000f47947 */ /* 0x000fec0003800000 */
.L_x_1766:
[----:B----4-:R-:W0:Y:S02]  /*26570*/  LDC.64 R2, c[0x0][0xc90] ;  /* 0x00032400ff027b82 */ /* 0x010e240000000a00 */
[----:B0-----:R-:W-:-:S05]  /*26580*/  IMAD.WIDE R2, R27, 0x4, R2 ;  /* 0x000000041b027825 */ /* 0x001fca00078e0202 */
[----:B-1----:R0:W2:Y:S02]  /*26590*/  LDG.E R7, desc[UR38][R2.64] ;  /* 0x0000002602077981 */ /* 0x0020a4000c1e1900 */
[----:B0-----:R-:W-:Y:S02]  /*265a0*/  IMAD.MOV.U32 R2, RZ, RZ, RZ ;  /* 0x000000ffff027224 */ /* 0x001fe400078e00ff */
[----:B--2---:R-:W-:-:S05]  /*265b0*/  IMAD R5, R25, R7, RZ ;  /* 0x0000000719057224 */ /* 0x004fca00078e02ff */
[-C--:B------:R-:W-:Y:S02]  /*265c0*/  IABS R6, R5.reuse ;  /* 0x0000000500067213 */ /* 0x080fe40000000000 */
[----:B------:R-:W-:Y:S02]  /*265d0*/  IABS R10, R5 ;  /* 0x00000005000a7213 */ /* 0x000fe40000000000 */
[----:B------:R-:W0:Y:S08]  /*265e0*/  I2F.RP R8, R6 ;  /* 0x0000000600087306 */ /* 0x000e300000209400 */
[----:B0-----:R-:W0:Y:S02]  /*265f0*/  MUFU.RCP R8, R8 ;  /* 0x0000000800087308 */ /* 0x001e240000001000 */
[----:B0-----:R-:W-:-:S02]  /*26600*/  VIADD R9, R8, 0xffffffe ;  /* 0x0ffffffe08097836 */ /* 0x001fc40000000000 */
[----:B------:R-:W-:-:S04]  /*26610*/  IMAD.MOV R8, RZ, RZ, -R10 ;  /* 0x000000ffff087224 */ /* 0x000fc800078e0a0a */
[----:B------:R-:W0:Y:S02]  /*26620*/  F2I.FTZ.U32.TRUNC.NTZ R3, R9 ;  /* 0x0000000900037305 */ /* 0x000e24000021f000 */
[----:B0-----:R-:W-:-:S04]  /*26630*/  IMAD.MOV R11, RZ, RZ, -R3 ;  /* 0x000000ffff0b7224 */ /* 0x001fc800078e0a03 */
[----:B------:R-:W-:-:S04]  /*26640*/  IMAD R11, R11, R6, RZ ;  /* 0x000000060b0b7224 */ /* 0x000fc800078e02ff */
[----:B------:R-:W-:Y:S01]  /*26650*/  IMAD.HI.U32 R3, R3, R11, R2 ;  /* 0x0000000b03037227 */ /* 0x000fe200078e0002 */
        /* <DEDUP_REMOVED lines=9> */
[----:B------:R-:W-:-:S13]  /*266f0*/  ISETP.GE.U32.AND P0, PT, R9, R6, PT ;  /* 0x000000060900720c */ /* 0x000fda0003f06070 */
[----:B------:R-:W-:-:S04]  /*26700*/  @P0 VIADD R3, R3, 0x1 ;  /* 0x0000000103030836 */ /* 0x000fc80000000000 */
[----:B------:R-:W-:-:S04]  /*26710*/  IMAD.MOV.U32 R2, RZ, RZ, R3 ;  /* 0x000000ffff027224 */ /* 0x000fc800078e0003 */
[----:B------:R-:W-:Y:S01]  /*26720*/  @!P2 IMAD.MOV R2, RZ, RZ, -R2 ;  /* 0x000000ffff02a224 */ /* 0x000fe200078e0a02 */
[----:B------:R-:W-:-:S05]  /*26730*/  @!P1 LOP3.LUT R2, RZ, R5, RZ, 0x33, !PT ;  /* 0x00000005ff029212 */ /* 0x000fca00078e33ff */
[----:B------:R-:W-:Y:S02]  /*26740*/  IMAD R6, R7, R2, RZ ;  /* 0x0000000207067224 */ /* 0x000fe400078e02ff */
[----:B------:R-:W-:Y:S02]  /*26750*/  IMAD.MOV R2, RZ, RZ, -R2 ;  /* 0x000000ffff027224 */ /* 0x000fe400078e0a02 */
[----:B------:R-:W-:Y:S02]  /*26760*/  IMAD.MOV R3, RZ, RZ, -R6 ;  /* 0x000000ffff037224 */ /* 0x000fe400078e0a06 */
[----:B------:R-:W-:Y:S02]  /*26770*/  IMAD R5, R5, R2, R0 ;  /* 0x0000000205057224 */ /* 0x000fe400078e0200 */
[----:B------:R-:W-:Y:S01]  /*26780*/  IMAD.MOV.U32 R2, RZ, RZ, RZ ;  /* 0x000000ffff027224 */ /* 0x000fe200078e00ff */
[----:B------:R-:W-:-:S04]  /*26790*/  VIADDMNMX R4, R3, R4, R7, PT ;  /* 0x0000000403047246 */ /* 0x000fc80003800107 */
[----:B------:R-:W-:-:S04]  /*267a0*/  IABS R7, R4 ;  /* 0x0000000400077213 */ /* 0x000fc80000000000 */
        /* <DEDUP_REMOVED lines=17> */
[----:B------:R-:W-:Y:S02]  /*268c0*/  LOP3.LUT R0, R5, R4, RZ, 0x3c, !PT ;  /* 0x0000000405007212 */ /* 0x000fe400078e3cff */
[----:B------:R-:W-:Y:S02]  /*268d0*/  IADD3 R5, R6, 0x1000000, R5 ;  /* 0x0100000006057810 */ /* 0x000fe40007ffe005 */
[----:B------:R-:W-:-:S07]  /*268e0*/  ISETP.GE.AND P2, PT, R0, RZ, PT ;  /* 0x000000ff0000720c */ /* 0x000fce0003f46270 */
[----:B------:R-:W-:-:S06]  /*268f0*/  @P0 VIADD R2, R2, 0x1 ;  /* 0x0000000102020836 */ /* 0x000fcc0000000000 */
[----:B------:R-:W-:Y:S01]  /*26900*/  @!P2 IMAD.MOV R2, RZ, RZ, -R2 ;  /* 0x000000ffff02a224 */ /* 0x000fe200078e0a02 */
[----:B------:R-:W-:Y:S01]  /*26910*/  @!P1 LOP3.LUT R2, RZ, R4, RZ, 0x33, !PT ;  /* 0x00000004ff029212 */ /* 0x000fe200078e33ff */
[----:B------:R-:W-:-:S04]  /*26920*/  IMAD.MOV R4, RZ, RZ, -R4 ;  /* 0x000000ffff047224 */ /* 0x000fc800078e0a04 */
[----:B------:R-:W-:-:S07]  /*26930*/  IMAD R26, R2, R4, R5 ;  /* 0x00000004021a7224 */ /* 0x000fce00078e0205 */
.L_x_1767:
[----:B------:R-:W-:-:S05]  /*26940*/  LOP3.LUT R2, RZ, R2, RZ, 0x33, !PT ;  /* 0x00000002ff027212 */ /* 0x000fca00078e33ff */
[----:B------:R-:W-:Y:S01]  /*26950*/  IMAD.IADD R25, R25, 0x1, R2 ;  /* 0x0000000119197824 */ /* 0x000fe200078e0202 */
[----:B------:R-:W-:Y:S06]  /*26960*/  BRA `(.L_x_1768) ;  /* 0x00000000001c7947 */ /* 0x000fec0003800000 */
.L_x_1760:
[----:B------:R-:W-:Y:S01]  /*26970*/  UMOV UR4, URZ ;  /* 0x0000003f00047c82 */ /* 0x000fe20008000000 */
[----:B------:R-:W-:Y:S01]  /*26980*/  UMOV UR5, URZ ;  /* 0x0000003f00057c82 */ /* 0x000fe20008000000 */
[----:B------:R-:W-:Y:S01]  /*26990*/  ULDC UR6, c[0x0][0xc3c] ;  /* 0x00030f0000067ab9 */ /* 0x000fe20000000800 */
[----:B------:R-:W-:Y:S02]  /*269a0*/  IMAD.MOV.U32 R24, RZ, RZ, R0 ;  /* 0x000000ffff187224 */ /* 0x000fe400078e0000 */
[----:B------:R-:W-:Y:S02]  /*269b0*/  IMAD.U32 R25, RZ, RZ, UR4 ;  /* 0x00000004ff197e24 */ /* 0x000fe4000f8e00ff */
[----:B------:R-:W-:Y:S02]  /*269c0*/  IMAD.U32 R26, RZ, RZ, UR5 ;  /* 0x00000005ff1a7e24 */ /* 0x000fe4000f8e00ff */
[----:B------:R-:W-:-:S07]  /*269d0*/  IMAD.U32 R27, RZ, RZ, UR6 ;  /* 0x00000006ff1b7e24 */ /* 0x000fce000f8e00ff */
.L_x_1768:
        /* <DEDUP_REMOVED lines=10> */
.L_x_1757:
[----:B------:R-:W-:Y:S02]  /*26a80*/  ULDC UR4, c[0x0][0xc3c] ;  /* 0x00030f0000047ab9 */ /* 0x000fe40000000800 */
[----:B---3--:R-:W-:-:S13]  /*26a90*/  ISETP.GE.AND P0, PT, R27, UR4, PT ;  /* 0x000000041b007c0c */ /* 0x008fda000bf06270 */
[----:B------:R-:W-:Y:S05]  /*26aa0*/  @!P0 BRA `(.L_x_1769) ;  /* 0xffffff8400808947 */ /* 0x000fea000383ffff */
[----:B------:R-:W-:Y:S05]  /*26ab0*/  BSYNC B8 ;  /* 0x0000000000087941 */ /* 0x000fea0003800000 */
.L_x_1605:
[----:B-1----:R-:W3:Y:S01]  /*26ac0*/  LDL.LU R0, [R1+0x2c] ;  /* 0x00002c0001007983 */ /* 0x002ee20000300800 */
[----:B------:R-:W-:Y:S01]  /*26ad0*/  BSSY B0, `(.L_x_1770) ;  /* 0x000000b000007945 */ /* 0x000fe20003800000 */
[----:B------:R-:W1:Y:S01]  /*26ae0*/  S2R R5, SR_CgaCtaId ;  /* 0x0000000000057919 */ /* 0x000e620000008800 */
[----:B---3--:R-:W-:-:S05]  /*26af0*/  VIADD R0, R0, 0x1 ;  /* 0x0000000100007836 */ /* 0x008fca0000000000 */
[----:B------:R-:W-:-:S04]  /*26b00*/  LEA.HI R2, R0, R0, RZ, 0x1 ;  /* 0x0000000000027211 */ /* 0x000fc800078f08ff */
[----:B------:R-:W-:Y:S02]  /*26b10*/  LOP3.LUT R3, R2, 0xfffffffe, RZ, 0xc0, !PT ;  /* 0xfffffffe02037812 */ /* 0x000fe400078ec0ff */
[----:B------:R-:W-:-:S03]  /*26b20*/  MOV R2, 0x400 ;  /* 0x0000040000027802 */ /* 0x000fc60000000f00 */
[----:B------:R-:W-:Y:S01]  /*26b30*/  IMAD.IADD R0, R0, 0x1, -R3 ;  /* 0x0000000100007824 */ /* 0x000fe200078e0a03 */
[----:B-1----:R-:W-:-:S04]  /*26b40*/  LEA R9, R5, R2, 0x18 ;  /* 0x0000000205097211 */ /* 0x002fc800078ec0ff */
[----:B------:R-:W-:-:S04]  /*26b50*/  SHF.L.U32 R0, R0, 0x1f, RZ ;  /* 0x0000001f00007819 */ /* 0x000fc800000006ff */
[----:B------:R-:W1:Y:S02]  /*26b60*/  SYNCS.PHASECHK.TRANS64.TRYWAIT P0, [R9+URZ+0x2d820], R0 ;  /* 0x02d82000090075a7 */ /* 0x000e64000800017f */
[----:B-1----:R-:W-:Y:S05]  /*26b70*/  @!P0 BRA `(.L_x_1771) ;  /* 0x0000002800888947 */ /* 0x002fea0003800000 */
.L_x_1885:
[----:B------:R-:W-:Y:S05]  /*26b80*/  BSYNC B0 ;  /* 0x0000000000007941 */ /* 0x000fea0003800000 */
.L_x_1770:
[----:B------:R-:W-:-:S03]  /*26b90*/  UMOV UR4, 0xffffffff ;  /* 0xffffffff00047882 */ /* 0x000fc60000000000 */
[----:B------:R-:W-:Y:S05]  /*26ba0*/  BRA.DIV UR4, `(.L_x_1772) ;  /* 0x0000002a04907947 */ /* 0x000fea000b800000 */
[----:B-1----:R-:W1:Y:S02]  /*26bb0*/  S2R R0, SR_TID.X ;  /* 0x0000000000007919 */ /* 0x002e640000002100 */
[----:B-1----:R-:W-:-:S04]  /*26bc0*/  SHF.R.U32.HI R0, RZ, 0x5, R0 ;  /* 0x00000005ff007819 */ /* 0x002fc80000011600 */
[----:B------:R-:W-:-:S05]  /*26bd0*/  LOP3.LUT R0, R0, 0x3, RZ, 0xc0, !PT ;  /* 0x0000000300007812 */ /* 0x000fca00078ec0ff */
[----:B------:R1:W3:Y:S02]  /*26be0*/  SHFL.IDX PT, R14, R0, RZ, 0x1f ;  /* 0x00001fff000e7589 */ /* 0x0002e400000e0000 */
.L_x_1888:
[----:B---3--:R-:W-:-:S13]  /*26bf0*/  ISETP.NE.AND P0, PT, R14, RZ, PT ;  /* 0x000000ff0e00720c */ /* 0x008fda0003f05270 */
[----:B------:R-:W-:Y:S05]  /*26c00*/  @P0 BRA `(.L_x_1379) ;  /* 0x0000000000880947 */ /* 0x000fea0003800000 */
[----:B------:R-:W-:-:S03]  /*26c10*/  UMOV UR4, 0xffffffff ;  /* 0xffffffff00047882 */ /* 0x000fc60000000000 */
[----:B------:R-:W-:Y:S05]  /*26c20*/  BRA.DIV UR4, `(.L_x_1773) ;  /* 0x0000002a04a47947 */ /* 0x000fea000b800000 */
[----:B------:R-:W-:-:S13]  /*26c30*/  ELECT P6, URZ, PT ;  /* 0x00000000003f782f */ /* 0x000fda00038c0000 */
.L_x_1891:
[----:B------:R-:W-:Y:S05]  /*26c40*/  @!P6 BRA `(.L_x_1379) ;  /* 0x000000000078e947 */ /* 0x000fea0003800000 */
[----:B------:R-:W-:-:S06]  /*26c50*/  ULOP3.LUT UR4, UR36, 0x2, URZ, 0xfc, !UPT ;  /* 0x0000000224047892 */ /* 0x000fcc000f8efc3f */
[----:B-1----:R-:W-:-:S05]  /*26c60*/  IMAD.U32 R0, RZ, RZ, UR4 ;  /* 0x00000004ff007e24 */ /* 0x002fca000f8e00ff */
[----:B------:R-:W-:-:S13]  /*26c70*/  ISETP.NE.AND P2, PT, R0, 0x3, PT ;  /* 0x000000030000780c */ /* 0x000fda0003f45270 */
[----:B------:R-:W-:Y:S05]  /*26c80*/  @!P2 BRA `(.L_x_1774) ;  /* 0x000000000004a947 */ /* 0x000fea0003800000 */
[----:B------:R-:W-:Y:S01]  /*26c90*/  BPT.TRAP 0x1 ;  /* 0x000000040000795c */ /* 0x000fe20000300000 */
.L_x_1774:
[----:B------:R-:W-:Y:S01]  /*26ca0*/  VIADD R3, R9, 0x2d840 ;  /* 0x0002d84009037836 */ /* 0x000fe20000000000 */
[----:B------:R-:W-:Y:S01]  /*26cb0*/  SHF.L.U32 R2, R28, 0x1f, RZ ;  /* 0x0000001f1c027819 */ /* 0x000fe200000006ff */
[C---:B------:R-:W-:Y:S02]  /*26cc0*/  VIADD R0, R18.reuse, 0x1 ;  /* 0x0000000112007836 */ /* 0x040fe40000000000 */
[----:B------:R-:W-:-:S03]  /*26cd0*/  IMAD R7, R18, 0x8, R3 ;  /* 0x0000000812077824 */ /* 0x000fc600078e0203 */
[C---:B------:R-:W-:Y:S01]  /*26ce0*/  ISETP.NE.AND P1, PT, R0.reuse, 0x2, PT ;  /* 0x000000020000780c */ /* 0x040fe20003f25270 */
[----:B------:R-:W1:Y:S03]  /*26cf0*/  SYNCS.PHASECHK.TRANS64.TRYWAIT P0, [R7+URZ], R2 ;  /* 0x00000002070075a7 */ /* 0x000e66000800017f */
[----:B------:R-:W-:Y:S02]  /*26d00*/  SEL R5, RZ, 0x1, P1 ;  /* 0x00000001ff057807 */ /* 0x000fe40000800000 */
[----:B------:R-:W-:Y:S02]  /*26d10*/  SEL R4, R0, RZ, P1 ;  /* 0x000000ff00047207 */ /* 0x000fe40000800000 */
[----:B------:R-:W-:-:S03]  /*26d20*/  LOP3.LUT R0, R28, R5, RZ, 0x3c, !PT ;  /* 0x000000051c007212 */ /* 0x000fc600078e3cff */
[----:B------:R-:W-:Y:S01]  /*26d30*/  IMAD R3, R4, 0x8, R3 ;  /* 0x0000000804037824 */ /* 0x000fe200078e0203 */
[----:B------:R-:W-:Y:S01]  /*26d40*/  SHF.L.U32 R0, R0, 0x1f, RZ ;  /* 0x0000001f00007819 */ /* 0x000fe200000006ff */
[----:B-1----:R-:W-:Y:S06]  /*26d50*/  @!P0 BRA `(.L_x_1775) ;  /* 0x0000002800788947 */ /* 0x002fec0003800000 */
.L_x_1892:
[----:B------:R-:W3:Y:S02]  /*26d60*/  SYNCS.PHASECHK.TRANS64.TRYWAIT P0, [R3+URZ], R0 ;  /* 0x00000000030075a7 */ /* 0x000ee4000800017f */
[----:B---3--:R-:W-:Y:S05]  /*26d70*/  @!P0 BRA `(.L_x_1776) ;  /* 0x0000002800848947 */ /* 0x008fea0003800000 */
.L_x_1893:
[----:B------:R-:W-:Y:S05]  /*26d80*/  @!P2 BRA `(.L_x_1777) ;  /* 0x000000000004a947 */ /* 0x000fea0003800000 */
[----:B------:R-:W-:Y:S01]  /*26d90*/  BPT.TRAP 0x1 ;  /* 0x000000040000795c */ /* 0x000fe20000300000 */
.L_x_1777:
[----:B---3--:R-:W-:-:S04]  /*26da0*/  VIADD R3, R9, 0x2d860 ;  /* 0x0002d86009037836 */ /* 0x008fc80000000000 */
[----:B------:R-:W-:-:S04]  /*26db0*/  IMAD R5, R18, 0x8, R3 ;  /* 0x0000000812057824 */ /* 0x000fc800078e0203 */
[----:B------:R-:W3:Y:S02]  /*26dc0*/  SYNCS.PHASECHK.TRANS64.TRYWAIT P0, [R5+URZ], R2 ;  /* 0x00000002050075a7 */ /* 0x000ee4000800017f */
[----:B---3--:R-:W-:Y:S05]  /*26dd0*/  @!P0 BRA `(.L_x_1778) ;  /* 0x0000002800808947 */ /* 0x008fea0003800000 */
.L_x_1894:
[----:B------:R-:W-:-:S07]  /*26de0*/  IMAD R3, R4, 0x8, R3 ;  /* 0x0000000804037824 */ /* 0x000fce00078e0203 */
.L_x_1779:
[----:B----4-:R4:W0:Y:S02]  /*26df0*/  SYNCS.PHASECHK.TRANS64.TRYWAIT P0, [R3+URZ], R0 ;  /* 0x00000000030075a7 */ /* 0x010824000800017f */
[----:B0-----:R-:W-:Y:S05]  /*26e00*/  @!P0 NANOSLEEP.SYNCS 0x989680 ;  /* 0x009896800000895d */ /* 0x001fea0003900000 */
[----:B------:R-:W0:Y:S02]  /*26e10*/  @!P0 SYNCS.PHASECHK.TRANS64 P0, [R3+URZ], R0 ;  /* 0x00000000030085a7 */ /* 0x000e24000800007f */
[----:B0-----:R-:W-:Y:S05]  /*26e20*/  @!P0 BRA `(.L_x_1779) ;  /* 0xfffffffc00f08947 */ /* 0x001fea000383ffff */
.L_x_1379:
[----:B------:R-:W-:Y:S05]  /*26e30*/  BSYNC B9 ;  /* 0x0000000000097941 */ /* 0x000fea0003800000 */
.L_x_1376:
[----:B------:R-:W-:Y:S05]  /*26e40*/  EXIT ;  /* 0x000000000000794d */ /* 0x000fea0003800000 */
.L_x_1405:
[----:B0-----:R0:W1:Y:S02]  /*26e50*/  SYNCS.PHASECHK.TRANS64.TRYWAIT P5, [R14+URZ+0x2d890], R85 ;  /* 0x02d890550e0075a7 */ /* 0x00106400080a017f */
[----:B-1----:R-:W-:Y:S05]  /*26e60*/  @!P5 NANOSLEEP.SYNCS 0x989680 ;  /* 0x009896800000d95d */ /* 0x002fea0003900000 */
[----:B------:R-:W1:Y:S02]  /*26e70*/  @!P5 SYNCS.PHASECHK.TRANS64 P5, [R14+URZ+0x2d890], R85 ;  /* 0x02d890550e00d5a7 */ /* 0x000e6400080a007f */
[----:B-1----:R-:W-:Y:S05]  /*26e80*/  @!P5 BRA `(.L_x_1405) ;  /* 0xfffffffc00f0d947 */ /* 0x002fea000383ffff */
[----:B------:R-:W-:Y:S05]  /*26e90*/  BRA `(.L_x_1780) ;  /* 0xfffffdc800207947 */ /* 0x000fea000383ffff */
.L_x_1433:
[----:B0-----:R0:W1:Y:S02]  /*26ea0*/  SYNCS.PHASECHK.TRANS64.TRYWAIT P5, [R14+URZ+0x2d890], R85 ;  /* 0x02d890550e0075a7 */ /* 0x00106400080a017f */
[----:B-1----:R-:W-:Y:S05]  /*26eb0*/  @!P5 NANOSLEEP.SYNCS 0x989680 ;  /* 0x009896800000d95d */ /* 0x002fea0003900000 */
[----:B------:R-:W1:Y:S02]  /*26ec0*/  @!P5 SYNCS.PHASECHK.TRANS64 P5, [R14+URZ+0x2d890], R85 ;  /* 0x02d890550e00d5a7 */ /* 0x000e6400080a007f */
[----:B-1----:R-:W-:Y:S05]  /*26ed0*/  @!P5 BRA `(.L_x_1433) ;  /* 0xfffffffc00f0d947 */ /* 0x002fea000383ffff */
[----:B------:R-:W-:Y:S05]  /*26ee0*/  BRA `(.L_x_1781) ;  /* 0xfffffde000e47947 */ /* 0x000fea000383ffff */
.L_x_1446:
[----:B0-----:R0:W1:Y:S02]  /*26ef0*/  SYNCS.PHASECHK.TRANS64.TRYWAIT P4, [R14+URZ+0x2d890], R85 ;  /* 0x02d890550e0075a7 */ /* 0x001064000808017f */
[----:B-1----:R-:W-:Y:S05]  /*26f00*/  @!P4 NANOSLEEP.SYNCS 0x989680 ;  /* 0x009896800000c95d */ /* 0x002fea0003900000 */
[----:B------:R-:W1:Y:S02]  /*26f10*/  @!P4 SYNCS.PHASECHK.TRANS64 P4, [R14+URZ+0x2d890], R85 ;  /* 0x02d890550e00c5a7 */ /* 0x000e64000808007f */
[----:B-1----:R-:W-:Y:S05]  /*26f20*/  @!P4 BRA `(.L_x_1446) ;  /* 0xfffffffc00f0c947 */ /* 0x002fea000383ffff */
[----:B------:R-:W-:Y:S05]  /*26f30*/  BRA `(.L_x_1782) ;  /* 0xfffffdfc007c7947 */ /* 0x000fea000383ffff */
.L_x_1450:
[----:B--2---:R2:W3:Y:S02]  /*26f40*/  SYNCS.PHASECHK.TRANS64.TRYWAIT P3, [R14+URZ+0x2d8b0], R85 ;  /* 0x02d8b0550e0075a7 */ /* 0x0044e4000806017f */
[----:B---3--:R-:W-:Y:S05]  /*26f50*/  @!P3 NANOSLEEP.SYNCS 0x989680 ;  /* 0x009896800000b95d */ /* 0x008fea0003900000 */
[----:B------:R-:W3:Y:S02]  /*26f60*/  @!P3 SYNCS.PHASECHK.TRANS64 P3, [R14+URZ+0x2d8b0], R85 ;  /* 0x02d8b0550e00b5a7 */ /* 0x000ee4000806007f */
[----:B---3--:R-:W-:Y:S05]  /*26f70*/  @!P3 BRA `(.L_x_1450) ;  /* 0xfffffffc00f0b947 */ /* 0x008fea000383ffff */
[----:B------:R-:W-:Y:S05]  /*26f80*/  BRA `(.L_x_1783) ;  /* 0xfffffe0000147947 */ /* 0x000fea000383ffff */
.L_x_1466:
[----:B------:R-:W-:Y:S01]  /*26f90*/  BSSY B0, `(.L_x_1784) ;  /* 0x0000007000007945 */ /* 0x000fe20003800000 */
[----:B------:R-:W-:Y:S02]  /*26fa0*/  IMAD.MOV.U32 R12, RZ, RZ, RZ ;  /* 0x000000ffff0c7224 */ /* 0x000fe400078e00ff */
[----:B------:R-:W-:Y:S02]  /*26fb0*/  IMAD.MOV.U32 R11, RZ, RZ, 0x1f ;  /* 0x0000001fff0b7424 */ /* 0x000fe400078e00ff */
[----:B------:R-:W-:-:S07]  /*26fc0*/  IMAD.MOV.U32 R15, RZ, RZ, -0x1 ;  /* 0xffffffffff0f7424 */ /* 0x000fce00078e00ff */
[----:B-----5:R-:W-:Y:S05]  /*26fd0*/  WARPSYNC.COLLECTIVE R15, `(.L_x_1785) ;  /* 0x000000000f087348 */ /* 0x020fea0003c00000 */
[----:B------:R0:W1:Y:S02]  /*26fe0*/  SHFL.IDX P6, R14, R13, R12, R11 ;  /* 0x0000000c0d0e7389 */ /* 0x00006400000c000b */
[----:B01---5:R-:W-:Y:S01]  /*26ff0*/  ENDCOLLECTIVE ;  /* 0x000000000000791b */ /* 0x023fe20003800000 */
.L_x_1785:
[----:B------:R-:W-:Y:S05]  /*27000*/  BSYNC B0 ;  /* 0x0000000000007941 */ /* 0x000fea0003800000 */
.L_x_1784:
[----:B------:R0:W-:Y:S01]  /*27010*/  STL [R1], R14 ;  /* 0x0000000e01007387 */ /* 0x0001e20000100800 */
[----:B------:R-:W-:Y:S05]  /*27020*/  BRA `(.L_x_1786) ;  /* 0xfffffe0c00247947 */ /* 0x000fea000383ffff */
.L_x_1477:
[----:B------:R-:W-:Y:S01]  /*27030*/  BSSY B1, `(.L_x_1787) ;  /* 0x0000007000017945 */ /* 0x000fe20003800000 */
[----:B------:R-:W-:Y:S02]  /*27040*/  IMAD.MOV.U32 R12, RZ, RZ, RZ ;  /* 0x000000ffff0c7224 */ /* 0x000fe400078e00ff */
[----:B------:R-:W-:Y:S02]  /*27050*/  IMAD.MOV.U32 R11, RZ, RZ, 0x1e1f ;  /* 0x00001e1fff0b7424 */ /* 0x000fe400078e00ff */
[----:B------:R-:W-:-:S07]  /*27060*/  IMAD.MOV.U32 R15, RZ, RZ, -0x1 ;  /* 0xffffffffff0f7424 */ /* 0x000fce00078e00ff */
[----:B0-----:R-:W-:Y:S05]  /*27070*/  WARPSYNC.COLLECTIVE R15, `(.L_x_1788) ;  /* 0x000000000f087348 */ /* 0x001fea0003c00000 */
[----:B0-----:R0:W1:Y:S02]  /*27080*/  SHFL.IDX P6, R14, R13, R12, R11 ;  /* 0x0000000c0d0e7389 */ /* 0x00106400000c000b */
[----:B01----:R-:W-:Y:S01]  /*27090*/  ENDCOLLECTIVE ;  /* 0x000000000000791b */ /* 0x003fe20003800000 */
.L_x_1788:
[----:B------:R-:W-:Y:S05]  /*270a0*/  BSYNC B1 ;  /* 0x0000000000017941 */ /* 0x000fea0003800000 */
.L_x_1787:
        /* <DEDUP_REMOVED lines=8> */
.L_x_1789:
[----:B------:R-:W-:Y:S02]  /*27130*/  IMAD.MOV.U32 R13, RZ, RZ, R0 ;  /* 0x000000ffff0d7224 */ /* 0x000fe400078e0000 */
[----:B------:R-:W-:-:S07]  /*27140*/  IMAD.MOV.U32 R6, RZ, RZ, R14 ;  /* 0x000000ffff067224 */ /* 0x000fce00078e000e */
[----:B------:R-:W-:Y:S05]  /*27150*/  WARPSYNC.COLLECTIVE R15, `(.L_x_1790) ;  /* 0x000000000f087348 */ /* 0x000fea0003c00000 */
[----:B------:R0:W1:Y:S02]  /*27160*/  SHFL.IDX P6, R14, R13, R12, R11 ;  /* 0x0000000c0d0e7389 */ /* 0x00006400000c000b */
[----:B01----:R-:W-:Y:S01]  /*27170*/  ENDCOLLECTIVE ;  /* 0x000000000000791b */ /* 0x003fe20003800000 */
.L_x_1790:
[----:B------:R-:W-:Y:S02]  /*27180*/  IMAD.MOV.U32 R13, RZ, RZ, R39 ;  /* 0x000000ffff0d7224 */ /* 0x000fe400078e0027 */
[----:B------:R-:W-:-:S07]  /*27190*/  IMAD.MOV.U32 R0, RZ, RZ, R14 ;  /* 0x000000ffff007224 */ /* 0x000fce00078e000e */
[----:B------:R-:W-:Y:S05]  /*271a0*/  WARPSYNC.COLLECTIVE R15, `(.L_x_1791) ;  /* 0x000000000f087348 */ /* 0x000fea0003c00000 */
[----:B------:R0:W1:Y:S02]  /*271b0*/  SHFL.IDX P6, R14, R13, R12, R11 ;  /* 0x0000000c0d0e7389 */ /* 0x00006400000c000b */
[----:B01----:R-:W-:Y:S01]  /*271c0*/  ENDCOLLECTIVE ;  /* 0x000000000000791b */ /* 0x003fe20003800000 */
.L_x_1791:
[----:B------:R-:W-:Y:S01]  /*271d0*/  IMAD.MOV.U32 R39, RZ, RZ, R14 ;  /* 0x000000ffff277224 */ /* 0x000fe200078e000e */
[----:B------:R-:W-:Y:S06]  /*271e0*/  BRA `(.L_x_1792) ;  /* 0xfffffe1000a07947 */ /* 0x000fec000383ffff */
.L_x_1481:
[----:B0-----:R0:W1:Y:S02]  /*271f0*/  SYNCS.PHASECHK.TRANS64.TRYWAIT P1, [R2+URZ+0x2d800], R3 ;  /* 0x02d80003020075a7 */ /* 0x001064000802017f */
[----:B-1----:R-:W-:Y:S05]  /*27200*/  @!P1 NANOSLEEP.SYNCS 0x989680 ;  /* 0x009896800000995d */ /* 0x002fea0003900000 */
[----:B------:R-:W1:Y:S02]  /*27210*/  @!P1 SYNCS.PHASECHK.TRANS64 P1, [R2+URZ+0x2d800], R3 ;  /* 0x02d80003020095a7 */ /* 0x000e64000802007f */
[----:B-1----:R-:W-:Y:S05]  /*27220*/  @!P1 BRA `(.L_x_1481) ;  /* 0xfffffffc00f09947 */ /* 0x002fea000383ffff */
[----:B------:R-:W-:Y:S05]  /*27230*/  BRA `(.L_x_1793) ;  /* 0xfffffe1800e07947 */ /* 0x000fea000383ffff */
.L_x_1493:
[----:B------:R-:W-:Y:S01]  /*27240*/  BSSY B1, `(.L_x_1794) ;  /* 0x0000007000017945 */ /* 0x000fe20003800000 */
[----:B------:R-:W-:Y:S02]  /*27250*/  IMAD.MOV.U32 R12, RZ, RZ, RZ ;  /* 0x000000ffff0c7224 */ /* 0x000fe400078e00ff */
[----:B------:R-:W-:Y:S02]  /*27260*/  IMAD.MOV.U32 R11, RZ, RZ, 0x1e1f ;  /* 0x00001e1fff0b7424 */ /* 0x000fe400078e00ff */
[----:B------:R-:W-:-:S07]  /*27270*/  IMAD.MOV.U32 R15, RZ, RZ, -0x1 ;  /* 0xffffffffff0f7424 */ /* 0x000fce00078e00ff */
[----:B0-----:R-:W-:Y:S05]  /*27280*/  WARPSYNC.COLLECTIVE R15, `(.L_x_1795) ;  /* 0x000000000f087348 */ /* 0x001fea0003c00000 */
[----:B0-----:R0:W1:Y:S02]  /*27290*/  SHFL.IDX P6, R14, R13, R12, R11 ;  /* 0x0000000c0d0e7389 */ /* 0x00106400000c000b */
[----:B01----:R-:W-:Y:S01]  /*272a0*/  ENDCOLLECTIVE ;  /* 0x000000000000791b */ /* 0x003fe20003800000 */
.L_x_1795:
[----:B------:R-:W-:Y:S05]  /*272b0*/  BSYNC B1 ;  /* 0x0000000000017941 */ /* 0x000fea0003800000 */
.L_x_1794:
        /* <DEDUP_REMOVED lines=8> */
.L_x_1796:
[----:B------:R-:W-:Y:S02]  /*27340*/  IMAD.MOV.U32 R13, RZ, RZ, R43 ;  /* 0x000000ffff0d7224 */ /* 0x000fe400078e002b */
[----:B------:R-:W-:-:S07]  /*27350*/  IMAD.MOV.U32 R36, RZ, RZ, R14 ;  /* 0x000000ffff247224 */ /* 0x000fce00078e000e */
[----:B------:R-:W-:Y:S05]  /*27360*/  WARPSYNC.COLLECTIVE R15, `(.L_x_1797) ;  /* 0x000000000f087348 */ /* 0x000fea0003c00000 */
[----:B------:R0:W1:Y:S02]  /*27370*/  SHFL.IDX P6, R14, R13, R12, R11 ;  /* 0x0000000c0d0e7389 */ /* 0x00006400000c000b */
[----:B01----:R-:W-:Y:S01]  /*27380*/  ENDCOLLECTIVE ;  /* 0x000000000000791b */ /* 0x003fe20003800000 */
.L_x_1797:
[----:B------:R-:W-:Y:S02]  /*27390*/  IMAD.MOV.U32 R13, RZ, RZ, R42 ;  /* 0x000000ffff0d7224 */ /* 0x000fe400078e002a */
[----:B------:R-:W-:-:S07]  /*273a0*/  IMAD.MOV.U32 R43, RZ, RZ, R14 ;  /* 0x000000ffff2b7224 */ /* 0x000fce00078e000e */
[----:B------:R-:W-:Y:S05]  /*273b0*/  WARPSYNC.COLLECTIVE R15, `(.L_x_1798) ;  /* 0x000000000f087348 */ /* 0x000fea0003c00000 */
[----:B------:R0:W1:Y:S02]  /*273c0*/  SHFL.IDX P6, R14, R13, R12, R11 ;  /* 0x0000000c0d0e7389 */ /* 0x00006400000c000b */
[----:B01----:R-:W-:Y:S01]  /*273d0*/  ENDCOLLECTIVE ;  /* 0x000000000000791b */ /* 0x003fe20003800000 */
.L_x_1798:
[----:B------:R-:W-:Y:S01]  /*273e0*/  IMAD.MOV.U32 R42, RZ, RZ, R14 ;  /* 0x000000ffff2a7224 */ /* 0x000fe200078e000e */
[----:B------:R-:W-:Y:S06]  /*273f0*/  BRA `(.L_x_1799) ;  /* 0xfffffe2c00f87947 */ /* 0x000fec000383ffff */
.L_x_1497:
[----:B0-----:R0:W1:Y:S02]  /*27400*/  SYNCS.PHASECHK.TRANS64.TRYWAIT P1, [R2+URZ+0x2d800], R3 ;  /* 0x02d80003020075a7 */ /* 0x001064000802017f */
[----:B-1----:R-:W-:Y:S05]  /*27410*/  @!P1 NANOSLEEP.SYNCS 0x989680 ;  /* 0x009896800000995d */ /* 0x002fea0003900000 */
[----:B------:R-:W1:Y:S02]  /*27420*/  @!P1 SYNCS.PHASECHK.TRANS64 P1, [R2+URZ+0x2d800], R3 ;  /* 0x02d80003020095a7 */ /* 0x000e64000802007f */
[----:B-1----:R-:W-:Y:S05]  /*27430*/  @!P1 BRA `(.L_x_1497) ;  /* 0xfffffffc00f09947 */ /* 0x002fea000383ffff */
[----:B------:R-:W-:Y:S05]  /*27440*/  BRA `(.L_x_1800) ;  /* 0xfffffe3400b07947 */ /* 0x000fea000383ffff */
.L_x_1505:
[----:B-1----:R1:W2:Y:S02]  /*27450*/  SYNCS.PHASECHK.TRANS64.TRYWAIT P2, [R0+URZ+0x2d830], R3 ;  /* 0x02d83003000075a7 */ /* 0x0022a4000804017f */
[----:B--2---:R-:W-:Y:S05]  /*27460*/  @!P2 NANOSLEEP.SYNCS 0x989680 ;  /* 0x009896800000a95d */ /* 0x004fea0003900000 */
[----:B------:R-:W2:Y:S02]  /*27470*/  @!P2 SYNCS.PHASECHK.TRANS64 P2, [R0+URZ+0x2d830], R3 ;  /* 0x02d830030000a5a7 */ /* 0x000ea4000804007f */
[----:B--2---:R-:W-:Y:S05]  /*27480*/  @!P2 BRA `(.L_x_1505) ;  /* 0xfffffffc00f0a947 */ /* 0x004fea000383ffff */
[----:B------:R-:W-:Y:S05]  /*27490*/  BRA `(.L_x_1504) ;  /* 0xfffffe4c00907947 */ /* 0x000fea000383ffff */
.L_x_1523:
[----:B-1----:R1:W2:Y:S02]  /*274a0*/  SYNCS.PHASECHK.TRANS64.TRYWAIT P4, [R11+URZ+0x2d830], R10 ;  /* 0x02d8300a0b0075a7 */ /* 0x0022a4000808017f */
[----:B--2---:R-:W-:Y:S05]  /*274b0*/  @!P4 NANOSLEEP.SYNCS 0x989680 ;  /* 0x009896800000c95d */ /* 0x004fea0003900000 */
[----:B------:R-:W2:Y:S02]  /*274c0*/  @!P4 SYNCS.PHASECHK.TRANS64 P4, [R11+URZ+0x2d830], R10 ;  /* 0x02d8300a0b00c5a7 */ /* 0x000ea4000808007f */
[----:B--2---:R-:W-:Y:S05]  /*274d0*/  @!P4 BRA `(.L_x_1523) ;  /* 0xfffffffc00f0c947 */ /* 0x004fea000383ffff */
[----:B------:R-:W-:Y:S05]  /*274e0*/  BRA `(.L_x_1522) ;  /* 0xfffffe8c00147947 */ /* 0x000fea000383ffff */
.L_x_1527:
[----:B-1----:R1:W2:Y:S02]  /*274f0*/  SYNCS.PHASECHK.TRANS64.TRYWAIT P3, [R11+URZ+0x2d850], R10 ;  /* 0x02d8500a0b0075a7 */ /* 0x0022a4000806017f */
[----:B--2---:R-:W-:Y:S05]  /*27500*/  @!P3 NANOSLEEP.SYNCS 0x989680 ;  /* 0x009896800000b95d */ /* 0x004fea0003900000 */
[----:B------:R-:W2:Y:S02]  /*27510*/  @!P3 SYNCS.PHASECHK.TRANS64 P3, [R11+URZ+0x2d850], R10 ;  /* 0x02d8500a0b00b5a7 */ /* 0x000ea4000806007f */
[----:B--2---:R-:W-:Y:S05]  /*27520*/  @!P3 BRA `(.L_x_1527) ;  /* 0xfffffffc00f0b947 */ /* 0x004fea000383ffff */
[----:B------:R-:W-:Y:S05]  /*27530*/  BRA `(.L_x_1524) ;  /* 0xfffffe9000187947 */ /* 0x000fea000383ffff */
.L_x_1546:
[----:B-1----:R1:W2:Y:S02]  /*27540*/  SYNCS.PHASECHK.TRANS64.TRYWAIT P3, [R12+URZ+0x2d830], R13 ;  /* 0x02d8300d0c0075a7 */ /* 0x0022a4000806017f */
[----:B--2---:R-:W-:Y:S05]  /*27550*/  @!P3 NANOSLEEP.SYNCS 0x989680 ;  /* 0x009896800000b95d */ /* 0x004fea0003900000 */
[----:B------:R-:W2:Y:S02]  /*27560*/  @!P3 SYNCS.PHASECHK.TRANS64 P3, [R12+URZ+0x2d830], R13 ;  /* 0x02d8300d0c00b5a7 */ /* 0x000ea4000806007f */
[----:B--2---:R-:W-:Y:S05]  /*27570*/  @!P3 BRA `(.L_x_1546) ;  /* 0xfffffffc00f0b947 */ /* 0x004fea000383ffff */
[----:B------:R-:W-:Y:S05]  /*27580*/  BRA `(.L_x_1545) ;  /* 0xfffffec800807947 */ /* 0x000fea000383ffff */
.L_x_1550:
[----:B-1----:R1:W2:Y:S02]  /*27590*/  SYNCS.PHASECHK.TRANS64.TRYWAIT P2, [R13+URZ+0x2d850], R12 ;  /* 0x02d8500c0d0075a7 */ /* 0x0022a4000804017f */
[----:B--2---:R-:W-:Y:S05]  /*275a0*/  @!P2 NANOSLEEP.SYNCS 0x989680 ;  /* 0x009896800000a95d */ /* 0x004fea0003900000 */
[----:B------:R-:W2:Y:S02]  /*275b0*/  @!P2 SYNCS.PHASECHK.TRANS64 P2, [R13+URZ+0x2d850], R12 ;  /* 0x02d8500c0d00a5a7 */ /* 0x000ea4000804007f */
[----:B--2---:R-:W-:Y:S05]  /*275c0*/  @!P2 BRA `(.L_x_1550) ;  /* 0xfffffffc00f0a947 */ /* 0x004fea000383ffff */
[----:B------:R-:W-:Y:S05]  /*275d0*/  BRA `(.L_x_1547) ;  /* 0xfffffecc00847947 */ /* 0x000fea000383ffff */
.L_x_1557:
[----:B-1----:R1:W2:Y:S02]  /*275e0*/  SYNCS.PHASECHK.TRANS64.TRYWAIT P3, [R12+URZ+0x2d830], R13 ;  /* 0x02d8300d0c0075a7 */ /* 0x0022a4000806017f */
[----:B--2---:R-:W-:Y:S05]  /*275f0*/  @!P3 NANOSLEEP.SYNCS 0x989680 ;  /* 0x009896800000b95d */ /* 0x004fea0003900000 */
[----:B------:R-:W2:Y:S02]  /*27600*/  @!P3 SYNCS.PHASECHK.TRANS64 P3, [R12+URZ+0x2d830], R13 ;  /* 0x02d8300d0c00b5a7 */ /* 0x000ea4000806007f */
[----:B--2---:R-:W-:Y:S05]  /*27610*/  @!P3 BRA `(.L_x_1557) ;  /* 0xfffffffc00f0b947 */ /* 0x004fea000383ffff */
[----:B------:R-:W-:Y:S05]  /*27620*/  BRA `(.L_x_1556) ;  /* 0xfffffef400587947 */ /* 0x000fea000383ffff */
.L_x_1561:
[----:B-1----:R1:W2:Y:S02]  /*27630*/  SYNCS.PHASECHK.TRANS64.TRYWAIT P2, [R13+URZ+0x2d850], R12 ;  /* 0x02d8500c0d0075a7 */ /* 0x0022a4000804017f */
[----:B--2---:R-:W-:Y:S05]  /*27640*/  @!P2 NANOSLEEP.SYNCS 0x989680 ;  /* 0x009896800000a95d */ /* 0x004fea0003900000 */
[----:B------:R-:W2:Y:S02]  /*27650*/  @!P2 SYNCS.PHASECHK.TRANS64 P2, [R13+URZ+0x2d850], R12 ;  /* 0x02d8500c0d00a5a7 */ /* 0x000ea4000804007f */
[----:B--2---:R-:W-:Y:S05]  /*27660*/  @!P2 BRA `(.L_x_1561) ;  /* 0xfffffffc00f0a947 */ /* 0x004fea000383ffff */
[----:B------:R-:W-:Y:S05]  /*27670*/  BRA `(.L_x_1558) ;  /* 0xfffffef8005c7947 */ /* 0x000fea000383ffff */
.L_x_1574:
[----:B-1----:R1:W2:Y:S02]  /*27680*/  SYNCS.PHASECHK.TRANS64.TRYWAIT P0, [R0+URZ+0x2d850], R5 ;  /* 0x02d85005000075a7 */ /* 0x0022a4000800017f */
[----:B--2---:R-:W-:Y:S05]  /*27690*/  @!P0 NANOSLEEP.SYNCS 0x989680 ;  /* 0x009896800000895d */ /* 0x004fea0003900000 */
[----:B------:R-:W2:Y:S02]  /*276a0*/  @!P0 SYNCS.PHASECHK.TRANS64 P0, [R0+URZ+0x2d850], R5 ;  /* 0x02d85005000085a7 */ /* 0x000ea4000800007f */
[----:B--2---:R-:W-:Y:S05]  /*276b0*/  @!P0 BRA `(.L_x_1574) ;  /* 0xfffffffc00f08947 */ /* 0x004fea000383ffff */
[----:B------:R-:W-:Y:S05]  /*276c0*/  BRA `(.L_x_1573) ;  /* 0xffffff3000207947 */ /* 0x000fea000383ffff */
.L_x_1579:
[----:B------:R-:W-:Y:S02]  /*276d0*/  IMAD.MOV.U32 R13, RZ, RZ, R8 ;  /* 0x000000ffff0d7224 */ /* 0x000fe400078e0008 */
[----:B------:R-:W-:Y:S02]  /*276e0*/  IMAD.MOV.U32 R12, RZ, RZ, RZ ;  /* 0x000000ffff0c7224 */ /* 0x000fe400078e00ff */
[----:B------:R-:W-:Y:S02]  /*276f0*/  IMAD.MOV.U32 R11, RZ, RZ, 0x1c1f ;  /* 0x00001c1fff0b7424 */ /* 0x000fe400078e00ff */
[----:B------:R-:W-:-:S07]  /*27700*/  IMAD.MOV.U32 R15, RZ, RZ, -0x1 ;  /* 0xffffffffff0f7424 */ /* 0x000fce00078e00ff */
[----:B-----5:R-:W-:Y:S05]  /*27710*/  WARPSYNC.COLLECTIVE R15, `(.L_x_1801) ;  /* 0x000000000f087348 */ /* 0x020fea0003c00000 */
[----:B------:R0:W1:Y:S02]  /*27720*/  SHFL.IDX P6, R14, R13, R12, R11 ;  /* 0x0000000c0d0e7389 */ /* 0x00006400000c000b */
[----:B01---5:R-:W-:Y:S01]  /*27730*/  ENDCOLLECTIVE ;  /* 0x000000000000791b */ /* 0x023fe20003800000 */
.L_x_1801:
[----:B------:R-:W-:Y:S02]  /*27740*/  IMAD.MOV.U32 R13, RZ, RZ, R0 ;  /* 0x000000ffff0d7224 */ /* 0x000fe400078e0000 */
[----:B------:R-:W-:-:S07]  /*27750*/  IMAD.MOV.U32 R3, RZ, RZ, R14 ;  /* 0x000000ffff037224 */ /* 0x000fce00078e000e */
[----:B------:R-:W-:Y:S05]  /*27760*/  WARPSYNC.COLLECTIVE R15, `(.L_x_1802) ;  /* 0x000000000f087348 */ /* 0x000fea0003c00000 */
[----:B------:R0:W1:Y:S02]  /*27770*/  SHFL.IDX P6, R14, R13, R12, R11 ;  /* 0x0000000c0d0e7389 */ /* 0x00006400000c000b */
[----:B01----:R-:W-:Y:S01]  /*27780*/  ENDCOLLECTIVE ;  /* 0x000000000000791b */ /* 0x003fe20003800000 */
.L_x_1802:
[----:B------:R-:W-:Y:S05]  /*27790*/  BRA `(.L_x_1803) ;  /* 0xffffff4800ec7947 */ /* 0x000fea000383ffff */
.L_x_1582:
        /* <DEDUP_REMOVED lines=8> */
.L_x_1805:
[----:B------:R-:W-:Y:S05]  /*27820*/  BSYNC B1 ;  /* 0x0000000000017941 */ /* 0x000fea0003800000 */
.L_x_1804:
        /* <DEDUP_REMOVED lines=8> */
.L_x_1806:
[----:B------:R-:W-:Y:S05]  /*278b0*/  BRA `(.L_x_1807) ;  /* 0xffffff4800fc7947 */ /* 0x000fea000383ffff */
.L_x_1584:
[----:B------:R-:W-:Y:S02]  /*278c0*/  IMAD.MOV.U32 R13, RZ, RZ, R29 ;  /* 0x000000ffff0d7224 */ /* 0x000fe400078e001d */
[----:B------:R-:W-:Y:S02]  /*278d0*/  IMAD.MOV.U32 R12, RZ, RZ, RZ ;  /* 0x000000ffff0c7224 */ /* 0x000fe400078e00ff */
[----:B------:R-:W-:Y:S02]  /*278e0*/  IMAD.MOV.U32 R11, RZ, RZ, 0x1c1f ;  /* 0x00001c1fff0b7424 */ /* 0x000fe400078e00ff */
[----:B------:R-:W-:-:S07]  /*278f0*/  IMAD.MOV.U32 R15, RZ, RZ, -0x1 ;  /* 0xffffffffff0f7424 */ /* 0x000fce00078e00ff */
[----:B------:R-:W-:Y:S05]  /*27900*/  WARPSYNC.COLLECTIVE R15, `(.L_x_1808) ;  /* 0x000000000f087348 */ /* 0x000fea0003c00000 */
[----:B------:R0:W1:Y:S02]  /*27910*/  SHFL.IDX P6, R14, R13, R12, R11 ;  /* 0x0000000c0d0e7389 */ /* 0x00006400000c000b */
[----:B01----:R-:W-:Y:S01]  /*27920*/  ENDCOLLECTIVE ;  /* 0x000000000000791b */ /* 0x003fe20003800000 */
.L_x_1808:
[----:B------:R-:W-:Y:S02]  /*27930*/  IMAD.MOV.U32 R13, RZ, RZ, R0 ;  /* 0x000000ffff0d7224 */ /* 0x000fe400078e0000 */
[----:B------:R-:W-:-:S07]  /*27940*/  IMAD.MOV.U32 R3, RZ, RZ, R14 ;  /* 0x000000ffff037224 */ /* 0x000fce00078e000e */
[----:B------:R-:W-:Y:S05]  /*27950*/  WARPSYNC.COLLECTIVE R15, `(.L_x_1809) ;  /* 0x000000000f087348 */ /* 0x000fea0003c00000 */
[----:B------:R0:W1:Y:S02]  /*27960*/  SHFL.IDX P6, R14, R13, R12, R11 ;  /* 0x0000000c0d0e7389 */ /* 0x00006400000c000b */
[----:B01----:R-:W-:Y:S01]  /*27970*/  ENDCOLLECTIVE ;  /* 0x000000000000791b */ /* 0x003fe20003800000 */
.L_x_1809:
[----:B------:R-:W-:Y:S05]  /*27980*/  BRA `(.L_x_1810) ;  /* 0xffffff4c00c87947 */ /* 0x000fea000383ffff */
.L_x_1587:
        /* <DEDUP_REMOVED lines=8> */
.L_x_1812:
[----:B------:R-:W-:Y:S05]  /*27a10*/  BSYNC B1 ;  /* 0x0000000000017941 */ /* 0x000fea0003800000 */
.L_x_1811:
        /* <DEDUP_REMOVED lines=8> */
.L_x_1813:
[----:B------:R-:W-:Y:S05]  /*27aa0*/  BRA `(.L_x_1814) ;  /* 0xffffff5000dc7947 */ /* 0x000fea000383ffff */
.L_x_1591:
[----:B------:R-:W-:Y:S02]  /*27ab0*/  IMAD.MOV.U32 R13, RZ, RZ, R4 ;  /* 0x000000ffff0d7224 */ /* 0x000fe400078e0004 */
[----:B------:R-:W-:Y:S02]  /*27ac0*/  IMAD.MOV.U32 R12, RZ, RZ, RZ ;  /* 0x000000ffff0c7224 */ /* 0x000fe400078e00ff */
[----:B------:R-:W-:Y:S02]  /*27ad0*/  IMAD.MOV.U32 R11, RZ, RZ, 0x1c1f ;  /* 0x00001c1fff0b7424 */ /* 0x000fe400078e00ff */
[----:B------:R-:W-:-:S07]  /*27ae0*/  IMAD.MOV.U32 R15, RZ, RZ, -0x1 ;  /* 0xffffffffff0f7424 */ /* 0x000fce00078e00ff */
[----:B-1----:R-:W-:Y:S05]  /*27af0*/  WARPSYNC.COLLECTIVE R15, `(.L_x_1815) ;  /* 0x000000000f087348 */ /* 0x002fea0003c00000 */
[----:B------:R0:W2:Y:S02]  /*27b00*/  SHFL.IDX P6, R14, R13, R12, R11 ;  /* 0x0000000c0d0e7389 */ /* 0x0000a400000c000b */
[----:B012---:R-:W-:Y:S01]  /*27b10*/  ENDCOLLECTIVE ;  /* 0x000000000000791b */ /* 0x007fe20003800000 */
.L_x_1815:
[----:B------:R-:W-:Y:S02]  /*27b20*/  IMAD.MOV.U32 R13, RZ, RZ, R0 ;  /* 0x000000ffff0d7224 */ /* 0x000fe400078e0000 */
[----:B------:R-:W-:-:S07]  /*27b30*/  IMAD.MOV.U32 R3, RZ, RZ, R14 ;  /* 0x000000ffff037224 */ /* 0x000fce00078e000e */
[----:B------:R-:W-:Y:S05]  /*27b40*/  WARPSYNC.COLLECTIVE R15, `(.L_x_1816) ;  /* 0x000000000f087348 */ /* 0x000fea0003c00000 */
[----:B------:R0:W1:Y:S02]  /*27b50*/  SHFL.IDX P6, R14, R13, R12, R11 ;  /* 0x0000000c0d0e7389 */ /* 0x00006400000c000b */
[----:B01----:R-:W-:Y:S01]  /*27b60*/  ENDCOLLECTIVE ;  /* 0x000000000000791b */ /* 0x003fe20003800000 */
.L_x_1816:
[----:B------:R-:W-:Y:S05]  /*27b70*/  BRA `(.L_x_1817) ;  /* 0xffffff6000347947 */ /* 0x000fea000383ffff */
.L_x_1594:
        /* <DEDUP_REMOVED lines=8> */
.L_x_1819:
[----:B------:R-:W-:Y:S05]  /*27c00*/  BSYNC B1 ;  /* 0x0000000000017941 */ /* 0x000fea0003800000 */
.L_x_1818:
        /* <DEDUP_REMOVED lines=8> */
.L_x_1820:
[----:B------:R-:W-:Y:S05]  /*27c90*/  BRA `(.L_x_1821) ;  /* 0xffffff6000487947 */ /* 0x000fea000383ffff */
.L_x_1621:
[----:B------:R-:W0:Y:S01]  /*27ca0*/  S2R R5, SR_TID.X ;  /* 0x0000000000057919 */ /* 0x000e220000002100 */
[----:B------:R-:W-:Y:S01]  /*27cb0*/  BSSY B1, `(.L_x_1822) ;  /* 0x000000a000017945 */ /* 0x000fe20003800000 */
[----:B------:R-:W-:Y:S02]  /*27cc0*/  IMAD.MOV.U32 R12, RZ, RZ, RZ ;  /* 0x000000ffff0c7224 */ /* 0x000fe400078e00ff */
[----:B------:R-:W-:Y:S02]  /*27cd0*/  IMAD.MOV.U32 R11, RZ, RZ, 0x1f ;  /* 0x0000001fff0b7424 */ /* 0x000fe400078e00ff */
[----:B------:R-:W-:Y:S01]  /*27ce0*/  IMAD.MOV.U32 R15, RZ, RZ, -0x1 ;  /* 0xffffffffff0f7424 */ /* 0x000fe200078e00ff */
[----:B0-----:R-:W-:-:S04]  /*27cf0*/  SHF.R.U32.HI R5, RZ, 0x5, R5 ;  /* 0x00000005ff057819 */ /* 0x001fc80000011605 */
[----:B------:R-:W-:-:S05]  /*27d00*/  LOP3.LUT R5, R5, 0x3, RZ, 0xc0, !PT ;  /* 0x0000000305057812 */ /* 0x000fca00078ec0ff */
[----:B------:R-:W-:-:S07]  /*27d10*/  IMAD.MOV.U32 R13, RZ, RZ, R5 ;  /* 0x000000ffff0d7224 */ /* 0x000fce00078e0005 */
[----:B------:R-:W-:Y:S05]  /*27d20*/  WARPSYNC.COLLECTIVE R15, `(.L_x_1823) ;  /* 0x000000000f087348 */ /* 0x000fea0003c00000 */
[----:B------:R0:W1:Y:S02]  /*27d30*/  SHFL.IDX P6, R14, R13, R12, R11 ;  /* 0x0000000c0d0e7389 */ /* 0x00006400000c000b */
[----:B01----:R-:W-:Y:S01]  /*27d40*/  ENDCOLLECTIVE ;  /* 0x000000000000791b */ /* 0x003fe20003800000 */
.L_x_1823:
[----:B------:R-:W-:Y:S05]  /*27d50*/  BSYNC B1 ;  /* 0x0000000000017941 */ /* 0x000fea0003800000 */
.L_x_1822:
[----:B------:R-:W-:Y:S05]  /*27d60*/  BRA `(.L_x_1824) ;  /* 0xffffff8000247947 */ /* 0x000fea000383ffff */
.L_x_1623:
[----:B------:R-:W-:Y:S01]  /*27d70*/  BSSY B1, `(.L_x_1825) ;  /* 0x0000006000017945 */ /* 0x000fe20003800000 */
[----:B------:R-:W-:-:S07]  /*27d80*/  IMAD.MOV.U32 R15, RZ, RZ, -0x1 ;  /* 0xffffffffff0f7424 */ /* 0x000fce00078e00ff */
[----:B0-----:R-:W-:Y:S05]  /*27d90*/  WARPSYNC.COLLECTIVE R15, `(.L_x_1826) ;  /* 0x000000000f0c7348 */ /* 0x001fea0003c00000 */
[----:B------:R-:W-:Y:S02]  /*27da0*/  ELECT P6, UR62, PT ;  /* 0x00000000003e782f */ /* 0x000fe400038c0000 */
[----:B------:R-:W-:Y:S01]  /*27db0*/  MOV R14, UR62 ;  /* 0x0000003e000e7c02 */ /* 0x000fe20008000f00 */
[----:B0-----:R-:W-:Y:S10]  /*27dc0*/  ENDCOLLECTIVE ;  /* 0x000000000000791b */ /* 0x001ff40003800000 */
.L_x_1826:
[----:B------:R-:W-:Y:S05]  /*27dd0*/  BSYNC B1 ;  /* 0x0000000000017941 */ /* 0x000fea0003800000 */
.L_x_1825:
[----:B------:R-:W-:Y:S05]  /*27de0*/  BRA `(.L_x_1622) ;  /* 0xffffff80001c7947 */ /* 0x000fea000383ffff */
.L_x_1625:
[----:B0-----:R0:W1:Y:S02]  /*27df0*/  SYNCS.PHASECHK.TRANS64.TRYWAIT P0, [R17+URZ+0x2d820], R5 ;  /* 0x02d82005110075a7 */ /* 0x001064000800017f */
[----:B-1----:R-:W-:Y:S05]  /*27e00*/  @!P0 NANOSLEEP.SYNCS 0x989680 ;  /* 0x009896800000895d */ /* 0x002fea0003900000 */
[----:B------:R-:W1:Y:S02]  /*27e10*/  @!P0 SYNCS.PHASECHK.TRANS64 P0, [R17+URZ+0x2d820], R5 ;  /* 0x02d82005110085a7 */ /* 0x000e64000800007f */
[----:B-1----:R-:W-:Y:S05]  /*27e20*/  @!P0 BRA `(.L_x_1625) ;  /* 0xfffffffc00f08947 */ /* 0x002fea000383ffff */
[----:B------:R-:W-:Y:S05]  /*27e30*/  BRA `(.L_x_1827) ;  /* 0xffffff80002c7947 */ /* 0x000fea000383ffff */
.L_x_1629:
[----:B-1----:R1:W2:Y:S02]  /*27e40*/  SYNCS.PHASECHK.TRANS64.TRYWAIT P0, [R11+URZ+0x2d8a0], R10 ;  /* 0x02d8a00a0b0075a7 */ /* 0x0022a4000800017f */
[----:B--2---:R-:W-:Y:S05]  /*27e50*/  @!P0 NANOSLEEP.SYNCS 0x989680 ;  /* 0x009896800000895d */ /* 0x004fea0003900000 */
[----:B------:R-:W2:Y:S02]  /*27e60*/  @!P0 SYNCS.PHASECHK.TRANS64 P0, [R11+URZ+0x2d8a0], R10 ;  /* 0x02d8a00a0b0085a7 */ /* 0x000ea4000800007f */
[----:B--2---:R-:W-:Y:S05]  /*27e70*/  @!P0 BRA `(.L_x_1629) ;  /* 0xfffffffc00f08947 */ /* 0x004fea000383ffff */
[----:B------:R-:W-:Y:S05]  /*27e80*/  BRA `(.L_x_1828) ;  /* 0xffffff8000487947 */ /* 0x000fea000383ffff */
.L_x_1636:
[----:B0-----:R0:W2:Y:S02]  /*27e90*/  SYNCS.PHASECHK.TRANS64.TRYWAIT P0, [R11+URZ+0x2d8c0], R10 ;  /* 0x02d8c00a0b0075a7 */ /* 0x0010a4000800017f */
[----:B--2---:R-:W-:Y:S05]  /*27ea0*/  @!P0 NANOSLEEP.SYNCS 0x989680 ;  /* 0x009896800000895d */ /* 0x004fea0003900000 */
[----:B------:R-:W2:Y:S02]  /*27eb0*/  @!P0 SYNCS.PHASECHK.TRANS64 P0, [R11+URZ+0x2d8c0], R10 ;  /* 0x02d8c00a0b0085a7 */ /* 0x000ea4000800007f */
[----:B--2---:R-:W-:Y:S05]  /*27ec0*/  @!P0 BRA `(.L_x_1636) ;  /* 0xfffffffc00f08947 */ /* 0x004fea000383ffff */
[----:B------:R-:W-:Y:S05]  /*27ed0*/  BRA `(.L_x_1829) ;  /* 0xffffff8400447947 */ /* 0x000fea000383ffff */
.L_x_1645:
[----:B0-----:R0:W1:Y:S02]  /*27ee0*/  SYNCS.PHASECHK.TRANS64.TRYWAIT P1, [R10+URZ+0x2d8a0], R8 ;  /* 0x02d8a0080a0075a7 */ /* 0x001064000802017f */
[----:B-1----:R-:W-:Y:S05]  /*27ef0*/  @!P1 NANOSLEEP.SYNCS 0x989680 ;  /* 0x009896800000995d */ /* 0x002fea0003900000 */
[----:B------:R-:W1:Y:S02]  /*27f00*/  @!P1 SYNCS.PHASECHK.TRANS64 P1, [R10+URZ+0x2d8a0], R8 ;  /* 0x02d8a0080a0095a7 */ /* 0x000e64000802007f */
[----:B-1----:R-:W-:Y:S05]  /*27f10*/  @!P1 BRA `(.L_x_1645) ;  /* 0xfffffffc00f09947 */ /* 0x002fea000383ffff */
[----:B------:R-:W-:Y:S05]  /*27f20*/  BRA `(.L_x_1830) ;  /* 0xffffff8800847947 */ /* 0x000fea000383ffff */
.L_x_1652:
[----:B-1----:R1:W2:Y:S02]  /*27f30*/  SYNCS.PHASECHK.TRANS64.TRYWAIT P1, [R10+URZ+0x2d8c0], R8 ;  /* 0x02d8c0080a0075a7 */ /* 0x0022a4000802017f */
[----:B--2---:R-:W-:Y:S05]  /*27f40*/  @!P1 NANOSLEEP.SYNCS 0x989680 ;  /* 0x009896800000995d */ /* 0x004fea0003900000 */
[----:B------:R-:W2:Y:S02]  /*27f50*/  @!P1 SYNCS.PHASECHK.TRANS64 P1, [R10+URZ+0x2d8c0], R8 ;  /* 0x02d8c0080a0095a7 */ /* 0x000ea4000802007f */
[----:B--2---:R-:W-:Y:S05]  /*27f60*/  @!P1 BRA `(.L_x_1652) ;  /* 0xfffffffc00f09947 */ /* 0x004fea000383ffff */
[----:B------:R-:W-:Y:S05]  /*27f70*/  BRA `(.L_x_1831) ;  /* 0xffffff8c007c7947 */ /* 0x000fea000383ffff */
.L_x_1677:
        /* <DEDUP_REMOVED lines=8> */
[----:B01----:R-:W-:Y:S05]  /*28000*/  WARPSYNC.COLLECTIVE R15, `(.L_x_1833) ;  /* 0x000000000f087348 */ /* 0x003fea0003c00000 */
[----:B------:R2:W3:Y:S02]  /*28010*/  SHFL.IDX P6, R14, R13, R12, R11 ;  /* 0x0000000c0d0e7389 */ /* 0x0004e400000c000b */
[----:B0123--:R-:W-:Y:S01]  /*28020*/  ENDCOLLECTIVE ;  /* 0x000000000000791b */ /* 0x00ffe20003800000 */
.L_x_1833:
[----:B------:R-:W-:Y:S05]  /*28030*/  BSYNC B0 ;  /* 0x0000000000007941 */ /* 0x000fea0003800000 */
.L_x_1832:
[----:B------:R-:W-:Y:S05]  /*28040*/  BRA `(.L_x_1834) ;  /* 0xffffff9c00b07947 */ /* 0x000fea000383ffff */
.L_x_1679:
[----:B------:R-:W-:Y:S01]  /*28050*/  BSSY B0, `(.L_x_1835) ;  /* 0x0000006000007945 */ /* 0x000fe20003800000 */
[----:B------:R-:W-:-:S07]  /*28060*/  IMAD.MOV.U32 R15, RZ, RZ, -0x1 ;  /* 0xffffffffff0f7424 */ /* 0x000fce00078e00ff */
[----:B012---:R-:W-:Y:S05]  /*28070*/  WARPSYNC.COLLECTIVE R15, `(.L_x_1836) ;  /* 0x000000000f0c7348 */ /* 0x007fea0003c00000 */
[----:B------:R-:W-:Y:S02]  /*28080*/  ELECT P6, UR62, PT ;  /* 0x00000000003e782f */ /* 0x000fe400038c0000 */
[----:B------:R-:W-:Y:S01]  /*28090*/  MOV R14, UR62 ;  /* 0x0000003e000e7c02 */ /* 0x000fe20008000f00 */
[----:B012---:R-:W-:Y:S10]  /*280a0*/  ENDCOLLECTIVE ;  /* 0x000000000000791b */ /* 0x007ff40003800000 */
.L_x_1836:
[----:B------:R-:W-:Y:S05]  /*280b0*/  BSYNC B0 ;  /* 0x0000000000007941 */ /* 0x000fea0003800000 */
.L_x_1835:
[----:B------:R-:W-:Y:S05]  /*280c0*/  BRA `(.L_x_1837) ;  /* 0xffffff9c00b07947 */ /* 0x000fea000383ffff */
.L_x_1681:
[----:B--2---:R2:W3:Y:S02]  /*280d0*/  SYNCS.PHASECHK.TRANS64.TRYWAIT P0, [R0+URZ+0x2d840], R2 ;  /* 0x02d84002000075a7 */ /* 0x0044e4000800017f */
[----:B---3--:R-:W-:Y:S05]  /*280e0*/  @!P0 NANOSLEEP.SYNCS 0x989680 ;  /* 0x009896800000895d */ /* 0x008fea0003900000 */
[----:B------:R-:W3:Y:S02]  /*280f0*/  @!P0 SYNCS.PHASECHK.TRANS64 P0, [R0+URZ+0x2d840], R2 ;  /* 0x02d84002000085a7 */ /* 0x000ee4000800007f */
[----:B---3--:R-:W-:Y:S05]  /*28100*/  @!P0 BRA `(.L_x_1681) ;  /* 0xfffffffc00f08947 */ /* 0x008fea000383ffff */
[----:B------:R-:W-:Y:S05]  /*28110*/  BRA `(.L_x_1838) ;  /* 0xffffffa000047947 */ /* 0x000fea000383ffff */
.L_x_1685:
[----:B------:R-:W2:Y:S01]  /*28120*/  LDL.LU R11, [R1+0x18] ;  /* 0x00001800010b7983 */ /* 0x000ea20000300800 */
[----:B------:R-:W-:Y:S02]  /*28130*/  IMAD.MOV.U32 R0, RZ, RZ, R12 ;  /* 0x000000ffff007224 */ /* 0x000fe400078e000c */
[----:B------:R-:W-:Y:S02]  /*28140*/  IMAD.MOV.U32 R13, RZ, RZ, R6 ;  /* 0x000000ffff0d7224 */ /* 0x000fe400078e0006 */
[----:B------:R-:W-:Y:S02]  /*28150*/  IMAD.MOV.U32 R12, RZ, RZ, RZ ;  /* 0x000000ffff0c7224 */ /* 0x000fe400078e00ff */
[----:B------:R-:W-:Y:S02]  /*28160*/  IMAD.MOV.U32 R15, RZ, RZ, -0x1 ;  /* 0xffffffffff0f7424 */ /* 0x000fe400078e00ff */
[----:B------:R-:W-:Y:S02]  /*28170*/  IMAD.IADD R0, R21, 0x1, R0 ;  /* 0x0000000115007824 */ /* 0x000fe400078e0200 */
[----:B--2---:R-:W-:-:S02]  /*28180*/  IMAD R4, R11, R9, RZ ;  /* 0x000000090b047224 */ /* 0x004fc400078e02ff */
[----:B------:R-:W-:Y:S02]  /*28190*/  IMAD.MOV.U32 R11, RZ, RZ, 0x1c1f ;  /* 0x00001c1fff0b7424 */ /* 0x000fe400078e00ff */
[C---:B------:R-:W-:Y:S01]  /*281a0*/  VIADD R9, R0.reuse, 0x20 ;  /* 0x0000002000097836 */ /* 0x040fe20000000000 */
[----:B------:R-:W-:-:S13]  /*281b0*/  ISETP.GE.AND P4, PT, R0, R4, PT ;  /* 0x000000040000720c */ /* 0x000fda0003f86270 */
[----:B-----5:R-:W-:Y:S05]  /*281c0*/  WARPSYNC.COLLECTIVE R15, `(.L_x_1839) ;  /* 0x000000000f087348 */ /* 0x020fea0003c00000 */
[----:B------:R0:W1:Y:S02]  /*281d0*/  SHFL.IDX P6, R14, R13, R12, R11 ;  /* 0x0000000c0d0e7389 */ /* 0x00006400000c000b */
[----:B01---5:R-:W-:Y:S01]  /*281e0*/  ENDCOLLECTIVE ;  /* 0x000000000000791b */ /* 0x023fe20003800000 */
.L_x_1839:
[----:B------:R-:W-:Y:S02]  /*281f0*/  IMAD.MOV.U32 R13, RZ, RZ, R5 ;  /* 0x000000ffff0d7224 */ /* 0x000fe400078e0005 */
[----:B------:R-:W-:-:S07]  /*28200*/  IMAD.MOV.U32 R3, RZ, RZ, R14 ;  /* 0x000000ffff037224 */ /* 0x000fce00078e000e */
[----:B------:R-:W-:Y:S05]  /*28210*/  WARPSYNC.COLLECTIVE R15, `(.L_x_1840) ;  /* 0x000000000f087348 */ /* 0x000fea0003c00000 */
[----:B------:R0:W1:Y:S02]  /*28220*/  SHFL.IDX P6, R14, R13, R12, R11 ;  /* 0x0000000c0d0e7389 */ /* 0x00006400000c000b */
[----:B01----:R-:W-:Y:S01]  /*28230*/  ENDCOLLECTIVE ;  /* 0x000000000000791b */ /* 0x003fe20003800000 */
.L_x_1840:
[----:B------:R-:W-:Y:S02]  /*28240*/  IMAD.MOV.U32 R13, RZ, RZ, R6 ;  /* 0x000000ffff0d7224 */ /* 0x000fe400078e0006 */
[----:B------:R-:W-:Y:S02]  /*28250*/  IMAD.MOV.U32 R12, RZ, RZ, 0x1 ;  /* 0x00000001ff0c7424 */ /* 0x000fe400078e00ff */
[----:B------:R-:W-:-:S07]  /*28260*/  IMAD.MOV.U32 R2, RZ, RZ, R14 ;  /* 0x000000ffff027224 */ /* 0x000fce00078e000e */
[----:B------:R-:W-:Y:S05]  /*28270*/  WARPSYNC.COLLECTIVE R15, `(.L_x_1841) ;  /* 0x000000000f087348 */ /* 0x000fea0003c00000 */
[----:B------:R0:W1:Y:S02]  /*28280*/  SHFL.IDX P6, R14, R13, R12, R11 ;  /* 0x0000000c0d0e7389 */ /* 0x00006400000c000b */
[----:B01----:R-:W-:Y:S01]  /*28290*/  ENDCOLLECTIVE ;  /* 0x000000000000791b */ /* 0x003fe20003800000 */
.L_x_1841:
        /* <DEDUP_REMOVED lines=14> */
.L_x_1842:
[----:B------:R-:W-:Y:S02]  /*28380*/  IMAD.MOV.U32 R13, RZ, RZ, R6 ;  /* 0x000000ffff0d7224 */ /* 0x000fe400078e0006 */
[----:B------:R-:W-:Y:S02]  /*28390*/  IMAD.MOV.U32 R12, RZ, RZ, 0x2 ;  /* 0x00000002ff0c7424 */ /* 0x000fe400078e00ff */
[----:B------:R-:W-:-:S07]  /*283a0*/  IMAD.MOV.U32 R3, RZ, RZ, R14 ;  /* 0x000000ffff037224 */ /* 0x000fce00078e000e */
[----:B------:R-:W-:Y:S05]  /*283b0*/  WARPSYNC.COLLECTIVE R15, `(.L_x_1843) ;  /* 0x000000000f087348 */ /* 0x000fea0003c00000 */
[----:B------:R0:W1:Y:S02]  /*283c0*/  SHFL.IDX P6, R14, R13, R12, R11 ;  /* 0x0000000c0d0e7389 */ /* 0x00006400000c000b */
[----:B01----:R-:W-:Y:S01]  /*283d0*/  ENDCOLLECTIVE ;  /* 0x000000000000791b */ /* 0x003fe20003800000 */
.L_x_1843:
        /* <DEDUP_REMOVED lines=18> */
.L_x_1844:
[----:B------:R-:W-:Y:S02]  /*28500*/  IMAD.MOV.U32 R13, RZ, RZ, R6 ;  /* 0x000000ffff0d7224 */ /* 0x000fe400078e0006 */
[----:B------:R-:W-:Y:S02]  /*28510*/  IMAD.MOV.U32 R12, RZ, RZ, 0x3 ;  /* 0x00000003ff0c7424 */ /* 0x000fe400078e00ff */
[----:B------:R-:W-:-:S07]  /*28520*/  IMAD.MOV.U32 R3, RZ, RZ, R14 ;  /* 0x000000ffff037224 */ /* 0x000fce00078e000e */
[----:B------:R-:W-:Y:S05]  /*28530*/  WARPSYNC.COLLECTIVE R15, `(.L_x_1845) ;  /* 0x000000000f087348 */ /* 0x000fea0003c00000 */
[----:B------:R0:W1:Y:S02]  /*28540*/  SHFL.IDX P6, R14, R13, R12, R11 ;  /* 0x0000000c0d0e7389 */ /* 0x00006400000c000b */
[----:B01----:R-:W-:Y:S01]  /*28550*/  ENDCOLLECTIVE ;  /* 0x000000000000791b */ /* 0x003fe20003800000 */
.L_x_1845:
        /* <DEDUP_REMOVED lines=10> */
.L_x_1846:
        /* <DEDUP_REMOVED lines=8> */
[----:B0-----:R-:W-:Y:S02]  /*28680*/  IMAD.MOV.U32 R2, RZ, RZ, R14 ;  /* 0x000000ffff027224 */ /* 0x001fe400078e000e */
[----:B------:R-:W-:-:S07]  /*28690*/  VIADD R3, R0, 0x60 ;  /* 0x0000006000037836 */ /* 0x000fce0000000000 */
[----:B------:R-:W-:Y:S05]  /*286a0*/  WARPSYNC.COLLECTIVE R15, `(.L_x_1847) ;  /* 0x000000000f087348 */ /* 0x000fea0003c00000 */
[----:B------:R0:W1:Y:S02]  /*286b0*/  SHFL.IDX P6, R14, R13, R12, R11 ;  /* 0x0000000c0d0e7389 */ /* 0x00006400000c000b */
[----:B01----:R-:W-:Y:S01]  /*286c0*/  ENDCOLLECTIVE ;  /* 0x000000000000791b */ /* 0x003fe20003800000 */
.L_x_1847:
[----:B------:R-:W-:Y:S01]  /*286d0*/  ISETP.GE.AND P3, PT, R3, R4, PT ;  /* 0x000000040300720c */ /* 0x000fe20003f66270 */
[----:B------:R-:W-:-:S12]  /*286e0*/  IMAD.MOV.U32 R13, RZ, RZ, R8 ;  /* 0x000000ffff0d7224 */ /* 0x000fd800078e0008 */
[----:B------:R-:W-:-:S05]  /*286f0*/  @!P3 LEA R2, P5, R20, R2, 0x1 ;  /* 0x000000021402b211 */ /* 0x000fca00078a08ff */
[----:B------:R-:W-:Y:S02]  /*28700*/  @!P3 IMAD.X R3, RZ, RZ, R6, P5 ;  /* 0x000000ffff03b224 */ /* 0x000fe400028e0606 */
[----:B------:R-:W-:-:S07]  /*28710*/  IMAD.MOV.U32 R6, RZ, RZ, R14 ;  /* 0x000000ffff067224 */ /* 0x000fce00078e000e */
[----:B------:R-:W-:Y:S05]  /*28720*/  WARPSYNC.COLLECTIVE R15, `(.L_x_1848) ;  /* 0x000000000f087348 */ /* 0x000fea0003c00000 */
[----:B------:R0:W1:Y:S02]  /*28730*/  SHFL.IDX P6, R14, R13, R12, R11 ;  /* 0x0000000c0d0e7389 */ /* 0x00006400000c000b */
[----:B01----:R-:W-:Y:S01]  /*28740*/  ENDCOLLECTIVE ;  /* 0x000000000000791b */ /* 0x003fe20003800000 */
.L_x_1848:
[----:B------:R-:W-:Y:S01]  /*28750*/  @!PT LDS RZ, [RZ] ;  /* 0x00000000fffff984 */ /* 0x000fe20000000800 */
[----:B------:R-:W-:Y:S01]  /*28760*/  @!PT LDS RZ, [RZ] ;  /* 0x00000000fffff984 */ /* 0x000fe20000000800 */
[----:B------:R-:W-:Y:S01]  /*28770*/  @!PT LDS RZ, [RZ] ;  /* 0x00000000fffff984 */ /* 0x000fe20000000800 */
[----:B------:R0:W-:Y:S04]  /*28780*/  @!P3 LDGSTS.E.BYPASS.LTC128B.128 [R10+0xdc00], desc[UR38][R2.64], !P2 ;  /* 0x0dc00000020abfae */ /* 0x0001e8000d101d66 */
[----:B------:R0:W-:Y:S04]  /*28790*/  @!P3 LDGSTS.E.BYPASS.LTC128B.128 [R10+0x10c00], desc[UR38][R2.64+0x40], !P1 ;  /* 0x10c00040020abfae */ /* 0x0001e8000c901d66 */
[----:B------:R0:W-:Y:S01]  /*287a0*/  @!P3 LDGSTS.E.BYPASS.LTC128B.128 [R10+0x13c00], desc[UR38][R2.64+0x80], !P0 ;  /* 0x13c00080020abfae */ /* 0x0001e2000c101d66 */
[----:B------:R-:W-:Y:S02]  /*287b0*/  IMAD.MOV.U32 R13, RZ, RZ, R7 ;  /* 0x000000ffff0d7224 */ /* 0x000fe400078e0007 */
[----:B------:R-:W-:-:S02]  /*287c0*/  IMAD.MOV.U32 R12, RZ, RZ, 0x1 ;  /* 0x00000001ff0c7424 */ /* 0x000fc400078e00ff */
[----:B------:R-:W-:-:S07]  /*287d0*/  IMAD.MOV.U32 R5, RZ, RZ, R14 ;  /* 0x000000ffff057224 */ /* 0x000fce00078e000e */
[----:B0-----:R-:W-:Y:S05]  /*287e0*/  WARPSYNC.COLLECTIVE R15, `(.L_x_1849) ;  /* 0x000000000f087348 */ /* 0x001fea0003c00000 */
[----:B------:R1:W2:Y:S02]  /*287f0*/  SHFL.IDX P6, R14, R13, R12, R11 ;  /* 0x0000000c0d0e7389 */ /* 0x0002a400000c000b */
[----:B012---:R-:W-:Y:S01]  /*28800*/  ENDCOLLECTIVE ;  /* 0x000000000000791b */ /* 0x007fe20003800000 */
.L_x_1849:
        /* <DEDUP_REMOVED lines=8> */
.L_x_1850:
        /* <DEDUP_REMOVED lines=11> */
.L_x_1688:
[----:B0-----:R0:W1:Y:S02]  /*28940*/  SYNCS.PHASECHK.TRANS64.TRYWAIT P0, [R17+URZ+0x2d820], R0 ;  /* 0x02d82000110075a7 */ /* 0x001064000800017f */
[----:B-1----:R-:W-:Y:S05]  /*28950*/  @!P0 NANOSLEEP.SYNCS 0x989680 ;  /* 0x009896800000895d */ /* 0x002fea0003900000 */
[----:B------:R-:W1:Y:S02]  /*28960*/  @!P0 SYNCS.PHASECHK.TRANS64 P0, [R17+URZ+0x2d820], R0 ;  /* 0x02d82000110085a7 */ /* 0x000e64000800007f */
[----:B-1----:R-:W-:Y:S05]  /*28970*/  @!P0 BRA `(.L_x_1688) ;  /* 0xfffffffc00f08947 */ /* 0x002fea000383ffff */
[----:B------:R-:W-:Y:S05]  /*28980*/  BRA `(.L_x_1852) ;  /* 0xffffffa400dc7947 */ /* 0x000fea000383ffff */
.L_x_1697:
[----:B-1----:R1:W2:Y:S02]  /*28990*/  SYNCS.PHASECHK.TRANS64.TRYWAIT P0, [R3+URZ+0x2d840], R2 ;  /* 0x02d84002030075a7 */ /* 0x0022a4000800017f */
[----:B--2---:R-:W-:Y:S05]  /*289a0*/  @!P0 NANOSLEEP.SYNCS 0x989680 ;  /* 0x009896800000895d */ /* 0x004fea0003900000 */
[----:B------:R-:W2:Y:S02]  /*289b0*/  @!P0 SYNCS.PHASECHK.TRANS64 P0, [R3+URZ+0x2d840], R2 ;  /* 0x02d84002030085a7 */ /* 0x000ea4000800007f */
[----:B--2---:R-:W-:Y:S05]  /*289c0*/  @!P0 BRA `(.L_x_1697) ;  /* 0xfffffffc00f08947 */ /* 0x004fea000383ffff */
[----:B------:R-:W-:Y:S05]  /*289d0*/  BRA `(.L_x_1853) ;  /* 0xffffffa800c47947 */ /* 0x000fea000383ffff */
.L_x_1704:
[----:B0-----:R0:W1:Y:S02]  /*289e0*/  SYNCS.PHASECHK.TRANS64.TRYWAIT P0, [R3+URZ+0x60], R2 ;  /* 0x00006002030075a7 */ /* 0x001064000800017f */
[----:B-1----:R-:W-:Y:S05]  /*289f0*/  @!P0 NANOSLEEP.SYNCS 0x989680 ;  /* 0x009896800000895d */ /* 0x002fea0003900000 */
[----:B------:R-:W1:Y:S02]  /*28a00*/  @!P0 SYNCS.PHASECHK.TRANS64 P0, [R3+URZ+0x60], R2 ;  /* 0x00006002030085a7 */ /* 0x000e64000800007f */
[----:B-1----:R-:W-:Y:S05]  /*28a10*/  @!P0 BRA `(.L_x_1704) ;  /* 0xfffffffc00f08947 */ /* 0x002fea000383ffff */
[----:B------:R-:W-:Y:S05]  /*28a20*/  BRA `(.L_x_1854) ;  /* 0xffffffac00d07947 */ /* 0x000fea000383ffff */
.L_x_1714:
[----:B-1----:R1:W2:Y:S02]  /*28a30*/  SYNCS.PHASECHK.TRANS64.TRYWAIT P0, [R3+URZ+0x2d840], R2 ;  /* 0x02d84002030075a7 */ /* 0x0022a4000800017f */
[----:B--2---:R-:W-:Y:S05]  /*28a40*/  @!P0 NANOSLEEP.SYNCS 0x989680 ;  /* 0x009896800000895d */ /* 0x004fea0003900000 */
[----:B------:R-:W2:Y:S02]  /*28a50*/  @!P0 SYNCS.PHASECHK.TRANS64 P0, [R3+URZ+0x2d840], R2 ;  /* 0x02d84002030085a7 */ /* 0x000ea4000800007f */
[----:B--2---:R-:W-:Y:S05]  /*28a60*/  @!P0 BRA `(.L_x_1714) ;  /* 0xfffffffc00f08947 */ /* 0x004fea000383ffff */
[----:B------:R-:W-:Y:S05]  /*28a70*/  BRA `(.L_x_1855) ;  /* 0xffffffb400847947 */ /* 0x000fea000383ffff */
.L_x_1721:
[----:B0-----:R0:W1:Y:S02]  /*28a80*/  SYNCS.PHASECHK.TRANS64.TRYWAIT P0, [R11+URZ+0x60], R28 ;  /* 0x0000601c0b0075a7 */ /* 0x001064000800017f */
[----:B-1----:R-:W-:Y:S05]  /*28a90*/  @!P0 NANOSLEEP.SYNCS 0x989680 ;  /* 0x009896800000895d */ /* 0x002fea0003900000 */
[----:B------:R-:W1:Y:S02]  /*28aa0*/  @!P0 SYNCS.PHASECHK.TRANS64 P0, [R11+URZ+0x60], R28 ;  /* 0x0000601c0b0085a7 */ /* 0x000e64000800007f */
[----:B-1----:R-:W-:Y:S05]  /*28ab0*/  @!P0 BRA `(.L_x_1721) ;  /* 0xfffffffc00f08947 */ /* 0x002fea000383ffff */
[----:B------:R-:W-:Y:S05]  /*28ac0*/  BRA `(.L_x_1856) ;  /* 0xffffffb800907947 */ /* 0x000fea000383ffff */
.L_x_1731:
[----:B-1----:R1:W2:Y:S02]  /*28ad0*/  SYNCS.PHASECHK.TRANS64.TRYWAIT P0, [R2+URZ+0x2d840], R3 ;  /* 0x02d84003020075a7 */ /* 0x0022a4000800017f */
[----:B--2---:R-:W-:Y:S05]  /*28ae0*/  @!P0 NANOSLEEP.SYNCS 0x989680 ;  /* 0x009896800000895d */ /* 0x004fea0003900000 */
[----:B------:R-:W2:Y:S02]  /*28af0*/  @!P0 SYNCS.PHASECHK.TRANS64 P0, [R2+URZ+0x2d840], R3 ;  /* 0x02d84003020085a7 */ /* 0x000ea4000800007f */
[----:B--2---:R-:W-:Y:S05]  /*28b00*/  @!P0 BRA `(.L_x_1731) ;  /* 0xfffffffc00f08947 */ /* 0x004fea000383ffff */
[----:B------:R-:W-:Y:S05]  /*28b10*/  BRA `(.L_x_1857) ;  /* 0xffffffc000187947 */ /* 0x000fea000383ffff */
.L_x_1738:
[----:B0-----:R0:W1:Y:S02]  /*28b20*/  SYNCS.PHASECHK.TRANS64.TRYWAIT P0, [R7+URZ+0x60], R2 ;  /* 0x00006002070075a7 */ /* 0x001064000800017f */
[----:B-1----:R-:W-:Y:S05]  /*28b30*/  @!P0 NANOSLEEP.SYNCS 0x989680 ;  /* 0x009896800000895d */ /* 0x002fea0003900000 */
[----:B------:R-:W1:Y:S02]  /*28b40*/  @!P0 SYNCS.PHASECHK.TRANS64 P0, [R7+URZ+0x60], R2 ;  /* 0x00006002070085a7 */ /* 0x000e64000800007f */
[----:B-1----:R-:W-:Y:S05]  /*28b50*/  @!P0 BRA `(.L_x_1738) ;  /* 0xfffffffc00f08947 */ /* 0x002fea000383ffff */
[----:B------:R-:W-:Y:S05]  /*28b60*/  BRA `(.L_x_1858) ;  /* 0xffffffc400287947 */ /* 0x000fea000383ffff */
.L_x_1750:
[----:B0-----:R0:W1:Y:S02]  /*28b70*/  SYNCS.PHASECHK.TRANS64.TRYWAIT P0, [R3+URZ+0x2d860], R0 ;  /* 0x02d86000030075a7 */ /* 0x001064000800017f */
[----:B-1----:R-:W-:Y:S05]  /*28b80*/  @!P0 NANOSLEEP.SYNCS 0x989680 ;  /* 0x009896800000895d */ /* 0x002fea0003900000 */
[----:B------:R-:W1:Y:S02]  /*28b90*/  @!P0 SYNCS.PHASECHK.TRANS64 P0, [R3+URZ+0x2d860], R0 ;  /* 0x02d86000030085a7 */ /* 0x000e64000800007f */
[----:B-1----:R-:W-:Y:S05]  /*28ba0*/  @!P0 BRA `(.L_x_1750) ;  /* 0xfffffffc00f08947 */ /* 0x002fea000383ffff */
[----:B------:R-:W-:Y:S05]  /*28bb0*/  BRA `(.L_x_1859) ;  /* 0xffffffc8009c7947 */ /* 0x000fea000383ffff */
.L_x_1758:
[----:B------:R-:W-:Y:S01]  /*28bc0*/  BSSY B0, `(.L_x_1860) ;  /* 0x0000008000007945 */ /* 0x000fe20003800000 */
[----:B------:R-:W-:Y:S02]  /*28bd0*/  IMAD.MOV.U32 R13, RZ, RZ, R24 ;  /* 0x000000ffff0d7224 */ /* 0x000fe400078e0018 */
[----:B------:R-:W-:Y:S02]  /*28be0*/  IMAD.MOV.U32 R12, RZ, RZ, RZ ;  /* 0x000000ffff0c7224 */ /* 0x000fe400078e00ff */
[----:B------:R-:W-:Y:S02]  /*28bf0*/  IMAD.MOV.U32 R11, RZ, RZ, 0x1f ;  /* 0x0000001fff0b7424 */ /* 0x000fe400078e00ff */
[----:B------:R-:W-:-:S07]  /*28c00*/  IMAD.MOV.U32 R15, RZ, RZ, -0x1 ;  /* 0xffffffffff0f7424 */ /* 0x000fce00078e00ff */
[----:B-1----:R-:W-:Y:S05]  /*28c10*/  WARPSYNC.COLLECTIVE R15, `(.L_x_1861) ;  /* 0x000000000f087348 */ /* 0x002fea0003c00000 */
[----:B------:R0:W2:Y:S02]  /*28c20*/  SHFL.IDX P6, R14, R13, R12, R11 ;  /* 0x0000000c0d0e7389 */ /* 0x0000a400000c000b */
[----:B012---:R-:W-:Y:S01]  /*28c30*/  ENDCOLLECTIVE ;  /* 0x000000000000791b */ /* 0x007fe20003800000 */
.L_x_1861:
[----:B------:R-:W-:Y:S05]  /*28c40*/  BSYNC B0 ;  /* 0x0000000000007941 */ /* 0x000fea0003800000 */
.L_x_1860:
        /* <DEDUP_REMOVED lines=9> */
.L_x_1862:
        /* <DEDUP_REMOVED lines=23> */
.L_x_1863:
[----:B------:R-:W-:Y:S01]  /*28e50*/  IMAD.MOV.U32 R12, RZ, RZ, 0x2 ;  /* 0x00000002ff0c7424 */ /* 0x000fe200078e00ff */
[----:B------:R-:W-:-:S05]  /*28e60*/  SEL R4, R14, RZ, P1 ;  /* 0x000000ff0e047207 */ /* 0x000fca0000800000 */
[----:B------:R-:W-:-:S04]  /*28e70*/  IMAD.IADD R4, R13, 0x1, R4 ;  /* 0x000000010d047824 */ /* 0x000fc800078e0204 */
[----:B------:R-:W-:-:S07]  /*28e80*/  IMAD.MOV.U32 R13, RZ, RZ, R4 ;  /* 0x000000ffff0d7224 */ /* 0x000fce00078e0004 */
[----:B------:R-:W-:Y:S05]  /*28e90*/  WARPSYNC.COLLECTIVE R15, `(.L_x_1864) ;  /* 0x000000000f087348 */ /* 0x000fea0003c00000 */
[----:B------:R0:W1:Y:S02]  /*28ea0*/  SHFL.UP P6, R14, R13, R12, R11 ;  /* 0x0400000c0d0e7389 */ /* 0x00006400000c000b */
[----:B01----:R-:W-:Y:S01]  /*28eb0*/  ENDCOLLECTIVE ;  /* 0x000000000000791b */ /* 0x003fe20003800000 */
.L_x_1864:
[----:B------:R-:W-:Y:S01]  /*28ec0*/  IMAD.MOV.U32 R12, RZ, RZ, 0x4 ;  /* 0x00000004ff0c7424 */ /* 0x000fe200078e00ff */
[----:B------:R-:W-:-:S05]  /*28ed0*/  SEL R3, R14, RZ, P2 ;  /* 0x000000ff0e037207 */ /* 0x000fca0001000000 */
[----:B------:R-:W-:-:S04]  /*28ee0*/  IMAD.IADD R2, R4, 0x1, R3 ;  /* 0x0000000104027824 */ /* 0x000fc800078e0203 */
[----:B------:R-:W-:-:S07]  /*28ef0*/  IMAD.MOV.U32 R13, RZ, RZ, R2 ;  /* 0x000000ffff0d7224 */ /* 0x000fce00078e0002 */
[----:B------:R-:W-:Y:S05]  /*28f00*/  WARPSYNC.COLLECTIVE R15, `(.L_x_1865) ;  /* 0x000000000f087348 */ /* 0x000fea0003c00000 */
[----:B------:R0:W1:Y:S02]  /*28f10*/  SHFL.UP P6, R14, R13, R12, R11 ;  /* 0x0400000c0d0e7389 */ /* 0x00006400000c000b */
[----:B01----:R-:W-:Y:S01]  /*28f20*/  ENDCOLLECTIVE ;  /* 0x000000000000791b */ /* 0x003fe20003800000 */
.L_x_1865:
[----:B------:R-:W-:Y:S01]  /*28f30*/  IMAD.MOV.U32 R12, RZ, RZ, 0x8 ;  /* 0x00000008ff0c7424 */ /* 0x000fe200078e00ff */
[----:B------:R-:W-:-:S05]  /*28f40*/  SEL R3, R14, RZ, P3 ;  /* 0x000000ff0e037207 */ /* 0x000fca0001800000 */
[----:B------:R-:W-:-:S04]  /*28f50*/  IMAD.IADD R3, R2, 0x1, R3 ;  /* 0x0000000102037824 */ /* 0x000fc800078e0203 */
[----:B------:R-:W-:-:S07]  /*28f60*/  IMAD.MOV.U32 R13, RZ, RZ, R3 ;  /* 0x000000ffff0d7224 */ /* 0x000fce00078e0003 */
[----:B------:R-:W-:Y:S05]  /*28f70*/  WARPSYNC.COLLECTIVE R15, `(.L_x_1866) ;  /* 0x000000000f087348 */ /* 0x000fea0003c00000 */
[----:B------:R0:W1:Y:S02]  /*28f80*/  SHFL.UP P6, R14, R13, R12, R11 ;  /* 0x0400000c0d0e7389 */ /* 0x00006400000c000b */
[----:B01----:R-:W-:Y:S01]  /*28f90*/  ENDCOLLECTIVE ;  /* 0x000000000000791b */ /* 0x003fe20003800000 */
.L_x_1866:
[----:B------:R-:W-:Y:S01]  /*28fa0*/  IMAD.MOV.U32 R12, RZ, RZ, 0x10 ;  /* 0x00000010ff0c7424 */ /* 0x000fe200078e00ff */
[----:B------:R-:W-:-:S05]  /*28fb0*/  SEL R4, R14, RZ, P4 ;  /* 0x000000ff0e047207 */ /* 0x000fca0002000000 */
[----:B------:R-:W-:-:S04]  /*28fc0*/  IMAD.IADD R4, R3, 0x1, R4 ;  /* 0x0000000103047824 */ /* 0x000fc800078e0204 */
[----:B------:R-:W-:-:S07]  /*28fd0*/  IMAD.MOV.U32 R13, RZ, RZ, R4 ;  /* 0x000000ffff0d7224 */ /* 0x000fce00078e0004 */
[----:B------:R-:W-:Y:S05]  /*28fe0*/  WARPSYNC.COLLECTIVE R15, `(.L_x_1867) ;  /* 0x000000000f087348 */ /* 0x000fea0003c00000 */
[----:B------:R0:W1:Y:S02]  /*28ff0*/  SHFL.UP P6, R14, R13, R12, R11 ;  /* 0x0400000c0d0e7389 */ /* 0x00006400000c000b */
[----:B01----:R-:W-:Y:S01]  /*29000*/  ENDCOLLECTIVE ;  /* 0x000000000000791b */ /* 0x003fe20003800000 */
.L_x_1867:
        /* <DEDUP_REMOVED lines=8> */
.L_x_1868:
[----:B------:R-:W-:Y:S05]  /*29090*/  BRA `(.L_x_1869) ;  /* 0xffffffcc004c7947 */ /* 0x000fea000383ffff */
.L_x_1761:
[----:B------:R-:W-:Y:S01]  /*290a0*/  BSSY B0, `(.L_x_1870) ;  /* 0x0000007000007945 */ /* 0x000fe20003800000 */
[----:B------:R-:W-:Y:S02]  /*290b0*/  IMAD.MOV.U32 R12, RZ, RZ, 0x1 ;  /* 0x00000001ff0c7424 */ /* 0x000fe400078e00ff */
[----:B------:R-:W-:Y:S02]  /*290c0*/  IMAD.MOV.U32 R11, RZ, RZ, RZ ;  /* 0x000000ffff0b7224 */ /* 0x000fe400078e00ff */
[----:B------:R-:W-:-:S07]  /*290d0*/  IMAD.MOV.U32 R15, RZ, RZ, -0x1 ;  /* 0xffffffffff0f7424 */ /* 0x000fce00078e00ff */
[----:B------:R-:W-:Y:S05]  /*290e0*/  WARPSYNC.COLLECTIVE R15, `(.L_x_1871) ;  /* 0x000000000f087348 */ /* 0x000fea0003c00000 */
[----:B------:R0:W1:Y:S02]  /*290f0*/  SHFL.UP P6, R14, R13, R12, R11 ;  /* 0x0400000c0d0e7389 */ /* 0x00006400000c000b */
[----:B01----:R-:W-:Y:S01]  /*29100*/  ENDCOLLECTIVE ;  /* 0x000000000000791b */ /* 0x003fe20003800000 */
.L_x_1871:
[----:B------:R-:W-:Y:S05]  /*29110*/  BSYNC B0 ;  /* 0x0000000000007941 */ /* 0x000fea0003800000 */
.L_x_1870:
        /* <DEDUP_REMOVED lines=8> */
.L_x_1872:
[----:B------:R-:W-:Y:S01]  /*291a0*/  IMAD.MOV.U32 R12, RZ, RZ, 0x4 ;  /* 0x00000004ff0c7424 */ /* 0x000fe200078e00ff */
[----:B------:R-:W-:-:S05]  /*291b0*/  SEL R2, R14, RZ, P2 ;  /* 0x000000ff0e027207 */ /* 0x000fca0001000000 */
[----:B------:R-:W-:-:S04]  /*291c0*/  IMAD.IADD R2, R13, 0x1, R2 ;  /* 0x000000010d027824 */ /* 0x000fc800078e0202 */
[----:B------:R-:W-:-:S07]  /*291d0*/  IMAD.MOV.U32 R13, RZ, RZ, R2 ;  /* 0x000000ffff0d7224 */ /* 0x000fce00078e0002 */
[----:B------:R-:W-:Y:S05]  /*291e0*/  WARPSYNC.COLLECTIVE R15, `(.L_x_1873) ;  /* 0x000000000f087348 */ /* 0x000fea0003c00000 */
[----:B------:R0:W1:Y:S02]  /*291f0*/  SHFL.UP P6, R14, R13, R12, R11 ;  /* 0x0400000c0d0e7389 */ /* 0x00006400000c000b */
[----:B01----:R-:W-:Y:S01]  /*29200*/  ENDCOLLECTIVE ;  /* 0x000000000000791b */ /* 0x003fe20003800000 */
.L_x_1873:
[----:B------:R-:W-:Y:S01]  /*29210*/  IMAD.MOV.U32 R12, RZ, RZ, 0x8 ;  /* 0x00000008ff0c7424 */ /* 0x000fe200078e00ff */
[----:B------:R-:W-:-:S05]  /*29220*/  SEL R3, R14, RZ, P3 ;  /* 0x000000ff0e037207 */ /* 0x000fca0001800000 */
[----:B------:R-:W-:-:S04]  /*29230*/  IMAD.IADD R3, R2, 0x1, R3 ;  /* 0x0000000102037824 */ /* 0x000fc800078e0203 */
[----:B------:R-:W-:-:S07]  /*29240*/  IMAD.MOV.U32 R13, RZ, RZ, R3 ;  /* 0x000000ffff0d7224 */ /* 0x000fce00078e0003 */
[----:B------:R-:W-:Y:S05]  /*29250*/  WARPSYNC.COLLECTIVE R15, `(.L_x_1874) ;  /* 0x000000000f087348 */ /* 0x000fea0003c00000 */
[----:B------:R0:W1:Y:S02]  /*29260*/  SHFL.UP P6, R14, R13, R12, R11 ;  /* 0x0400000c0d0e7389 */ /* 0x00006400000c000b */
[----:B01----:R-:W-:Y:S01]  /*29270*/  ENDCOLLECTIVE ;  /* 0x000000000000791b */ /* 0x003fe20003800000 */
.L_x_1874:
[----:B------:R-:W-:Y:S01]  /*29280*/  IMAD.MOV.U32 R12, RZ, RZ, 0x10 ;  /* 0x00000010ff0c7424 */ /* 0x000fe200078e00ff */
[----:B------:R-:W-:-:S05]  /*29290*/  SEL R4, R14, RZ, P4 ;  /* 0x000000ff0e047207 */ /* 0x000fca0002000000 */
[----:B------:R-:W-:-:S04]  /*292a0*/  IMAD.IADD R4, R3, 0x1, R4 ;  /* 0x0000000103047824 */ /* 0x000fc800078e0204 */
[----:B------:R-:W-:-:S07]  /*292b0*/  IMAD.MOV.U32 R13, RZ, RZ, R4 ;  /* 0x000000ffff0d7224 */ /* 0x000fce00078e0004 */
[----:B------:R-:W-:Y:S05]  /*292c0*/  WARPSYNC.COLLECTIVE R15, `(.L_x_1875) ;  /* 0x000000000f087348 */ /* 0x000fea0003c00000 */
[----:B------:R0:W1:Y:S02]  /*292d0*/  SHFL.UP P6, R14, R13, R12, R11 ;  /* 0x0400000c0d0e7389 */ /* 0x00006400000c000b */
[----:B01----:R-:W-:Y:S01]  /*292e0*/  ENDCOLLECTIVE ;  /* 0x000000000000791b */ /* 0x003fe20003800000 */
.L_x_1875:
        /* <DEDUP_REMOVED lines=8> */
.L_x_1876:
[----:B------:R-:W-:Y:S05]  /*29370*/  BRA `(.L_x_1877) ;  /* 0xffffffcc00387947 */ /* 0x000fea000383ffff */
.L_x_1763:
[----:B------:R-:W-:Y:S01]  /*29380*/  BSSY B0, `(.L_x_1878) ;  /* 0x0000006000007945 */ /* 0x000fe20003800000 */
[----:B------:R-:W-:Y:S01]  /*29390*/  PLOP3.LUT P6, PT, P6, PT, PT, 0x8, 0x0 ;  /* 0x000000000000781c */ /* 0x000fe200037ce170 */
[----:B------:R-:W-:-:S12]  /*293a0*/  IMAD.MOV.U32 R15, RZ, RZ, -0x1 ;  /* 0xffffffffff0f7424 */ /* 0x000fd800078e00ff */
[----:B0-----:R-:W-:Y:S05]  /*293b0*/  WARPSYNC.COLLECTIVE R15, `(.L_x_1879) ;  /* 0x000000000f087348 */ /* 0x001fea0003c00000 */
[----:B------:R-:W-:Y:S01]  /*293c0*/  VOTE.ANY R14, PT, P6 ;  /* 0x00000000000e7806 */ /* 0x000fe200030e0100 */
[----:B0-----:R-:W-:Y:S06]  /*293d0*/  ENDCOLLECTIVE ;  /* 0x000000000000791b */ /* 0x001fec0003800000 */
.L_x_1879:
[----:B------:R-:W-:Y:S05]  /*293e0*/  BSYNC B0 ;  /* 0x0000000000007941 */ /* 0x000fea0003800000 */
.L_x_1878:
        /* <DEDUP_REMOVED lines=10> */
.L_x_1880:
[----:B------:R-:W-:Y:S02]  /*29490*/  IMAD.MOV.U32 R13, RZ, RZ, R5 ;  /* 0x000000ffff0d7224 */ /* 0x000fe400078e0005 */
[----:B------:R-:W-:-:S07]  /*294a0*/  IMAD.MOV.U32 R25, RZ, RZ, R14 ;  /* 0x000000ffff197224 */ /* 0x000fce00078e000e */
[----:B------:R-:W-:Y:S05]  /*294b0*/  WARPSYNC.COLLECTIVE R15, `(.L_x_1881) ;  /* 0x000000000f087348 */ /* 0x000fea0003c00000 */
[----:B------:R0:W1:Y:S02]  /*294c0*/  SHFL.IDX P6, R14, R13, R12, R11 ;  /* 0x0000000c0d0e7389 */ /* 0x00006400000c000b */
[----:B01----:R-:W-:Y:S01]  /*294d0*/  ENDCOLLECTIVE ;  /* 0x000000000000791b */ /* 0x003fe20003800000 */
.L_x_1881:
[----:B------:R-:W-:Y:S01]  /*294e0*/  IMAD.MOV.U32 R5, RZ, RZ, R14 ;  /* 0x000000ffff057224 */ /* 0x000fe200078e000e */
[----:B------:R-:W-:Y:S06]  /*294f0*/  BRA `(.L_x_1882) ;  /* 0xffffffcc00187947 */ /* 0x000fec000383ffff */
.L_x_1765:
[----:B------:R-:W-:Y:S01]  /*29500*/  BSSY B0, `(.L_x_1883) ;  /* 0x0000007000007945 */ /* 0x000fe20003800000 */
[----:B------:R-:W-:Y:S02]  /*29510*/  IMAD.MOV.U32 R13, RZ, RZ, R2 ;  /* 0x000000ffff0d7224 */ /* 0x000fe400078e0002 */
[----:B------:R-:W-:Y:S02]  /*29520*/  IMAD.MOV.U32 R11, RZ, RZ, 0x1f ;  /* 0x0000001fff0b7424 */ /* 0x000fe400078e00ff */
[----:B------:R-:W-:-:S07]  /*29530*/  IMAD.MOV.U32 R15, RZ, RZ, -0x1 ;  /* 0xffffffffff0f7424 */ /* 0x000fce00078e00ff */
[----:B0123--:R-:W-:Y:S05]  /*29540*/  WARPSYNC.COLLECTIVE R15, `(.L_x_1884) ;  /* 0x000000000f087348 */ /* 0x00ffea0003c00000 */
[----:B------:R4:W0:Y:S02]  /*29550*/  SHFL.IDX P6, R14, R13, R12, R11 ;  /* 0x0000000c0d0e7389 */ /* 0x00082400000c000b */
[----:B01234-:R-:W-:Y:S01]  /*29560*/  ENDCOLLECTIVE ;  /* 0x000000000000791b */ /* 0x01ffe20003800000 */
.L_x_1884:
[----:B------:R-:W-:Y:S05]  /*29570*/  BSYNC B0 ;  /* 0x0000000000007941 */ /* 0x000fea0003800000 */
.L_x_1883:
[----:B------:R-:W-:Y:S01]  /*29580*/  IMAD.MOV.U32 R24, RZ, RZ, R14 ;  /* 0x000000ffff187224 */ /* 0x000fe200078e000e */
[----:B------:R-:W-:Y:S06]  /*29590*/  BRA `(.L_x_1764) ;  /* 0xffffffcc00087947 */ /* 0x000fec000383ffff */
.L_x_1771:
[----:B-1----:R1:W3:Y:S02]  /*295a0*/  SYNCS.PHASECHK.TRANS64.TRYWAIT P0, [R9+URZ+0x2d820], R0 ;  /* 0x02d82000090075a7 */ /* 0x0022e4000800017f */
[----:B---3--:R-:W-:Y:S05]  /*295b0*/  @!P0 NANOSLEEP.SYNCS 0x989680 ;  /* 0x009896800000895d */ /* 0x008fea0003900000 */
[----:B------:R-:W3:Y:S02]  /*295c0*/  @!P0 SYNCS.PHASECHK.TRANS64 P0, [R9+URZ+0x2d820], R0 ;  /* 0x02d82000090085a7 */ /* 0x000ee4000800007f */
[----:B---3--:R-:W-:Y:S05]  /*295d0*/  @!P0 BRA `(.L_x_1771) ;  /* 0xfffffffc00f08947 */ /* 0x008fea000383ffff */
[----:B------:R-:W-:Y:S05]  /*295e0*/  BRA `(.L_x_1885) ;  /* 0xffffffd400647947 */ /* 0x000fea000383ffff */
.L_x_1772:
[----:B------:R-:W3:Y:S01]  /*295f0*/  S2R R2, SR_TID.X ;  /* 0x0000000000027919 */ /* 0x000ee20000002100 */
[----:B------:R-:W-:Y:S01]  /*29600*/  BSSY B0, `(.L_x_1886) ;  /* 0x000000a000007945 */ /* 0x000fe20003800000 */
[----:B------:R-:W-:Y:S02]  /*29610*/  IMAD.MOV.U32 R12, RZ, RZ, RZ ;  /* 0x000000ffff0c7224 */ /* 0x000fe400078e00ff */
[----:B------:R-:W-:Y:S02]  /*29620*/  IMAD.MOV.U32 R11, RZ, RZ, 0x1f ;  /* 0x0000001fff0b7424 */ /* 0x000fe400078e00ff */
[----:B------:R-:W-:Y:S01]  /*29630*/  IMAD.MOV.U32 R15, RZ, RZ, -0x1 ;  /* 0xffffffffff0f7424 */ /* 0x000fe200078e00ff */
[----:B---3--:R-:W-:-:S04]  /*29640*/  SHF.R.U32.HI R2, RZ, 0x5, R2 ;  /* 0x00000005ff027819 */ /* 0x008fc80000011602 */
[----:B------:R-:W-:-:S05]  /*29650*/  LOP3.LUT R2, R2, 0x3, RZ, 0xc0, !PT ;  /* 0x0000000302027812 */ /* 0x000fca00078ec0ff */
[----:B------:R-:W-:-:S07]  /*29660*/  IMAD.MOV.U32 R13, RZ, RZ, R2 ;  /* 0x000000ffff0d7224 */ /* 0x000fce00078e0002 */
[----:B012---:R-:W-:Y:S05]  /*29670*/  WARPSYNC.COLLECTIVE R15, `(.L_x_1887) ;  /* 0x000000000f087348 */ /* 0x007fea0003c00000 */
[----:B------:R3:W4:Y:S02]  /*29680*/  SHFL.IDX P6, R14, R13, R12, R11 ;  /* 0x0000000c0d0e7389 */ /* 0x00072400000c000b */
[----:B01234-:R-:W-:Y:S01]  /*29690*/  ENDCOLLECTIVE ;  /* 0x000000000000791b */ /* 0x01ffe20003800000 */
.L_x_1887:
[----:B------:R-:W-:Y:S05]  /*296a0*/  BSYNC B0 ;  /* 0x0000000000007941 */ /* 0x000fea0003800000 */
.L_x_1886:
[----:B------:R-:W-:Y:S05]  /*296b0*/  BRA `(.L_x_1888) ;  /* 0xffffffd4004c7947 */ /* 0x000fea000383ffff */
.L_x_1773:
[----:B------:R-:W-:Y:S01]  /*296c0*/  BSSY B0, `(.L_x_1889) ;  /* 0x0000006000007945 */ /* 0x000fe20003800000 */
[----:B------:R-:W-:-:S07]  /*296d0*/  IMAD.MOV.U32 R15, RZ, RZ, -0x1 ;  /* 0xffffffffff0f7424 */ /* 0x000fce00078e00ff */
[----:B012---:R-:W-:Y:S05]  /*296e0*/  WARPSYNC.COLLECTIVE R15, `(.L_x_1890) ;  /* 0x000000000f0c7348 */ /* 0x007fea0003c00000 */
[----:B------:R-:W-:Y:S02]  /*296f0*/  ELECT P6, UR62, PT ;  /* 0x00000000003e782f */ /* 0x000fe400038c0000 */
[----:B------:R-:W-:Y:S01]  /*29700*/  MOV R14, UR62 ;  /* 0x0000003e000e7c02 */ /* 0x000fe20008000f00 */
[----:B012---:R-:W-:Y:S10]  /*29710*/  ENDCOLLECTIVE ;  /* 0x000000000000791b */ /* 0x007ff40003800000 */
.L_x_1890:
[----:B------:R-:W-:Y:S05]  /*29720*/  BSYNC B0 ;  /* 0x0000000000007941 */ /* 0x000fea0003800000 */
.L_x_1889:
[----:B------:R-:W-:Y:S05]  /*29730*/  BRA `(.L_x_1891) ;  /* 0xffffffd400407947 */ /* 0x000fea000383ffff */
.L_x_1775:
[----:B-1----:R1:W3:Y:S02]  /*29740*/  SYNCS.PHASECHK.TRANS64.TRYWAIT P0, [R7+URZ], R2 ;  /* 0x00000002070075a7 */ /* 0x0022e4000800017f */
[----:B---3--:R-:W-:Y:S05]  /*29750*/  @!P0 NANOSLEEP.SYNCS 0x989680 ;  /* 0x009896800000895d */ /* 0x008fea0003900000 */
[----:B------:R-:W3:Y:S02]  /*29760*/  @!P0 SYNCS.PHASECHK.TRANS64 P0, [R7+URZ], R2 ;  /* 0x00000002070085a7 */ /* 0x000ee4000800007f */
[----:B---3--:R-:W-:Y:S05]  /*29770*/  @!P0 BRA `(.L_x_1775) ;  /* 0xfffffffc00f08947 */ /* 0x008fea000383ffff */
[----:B------:R-:W-:Y:S05]  /*29780*/  BRA `(.L_x_1892) ;  /* 0xffffffd400747947 */ /* 0x000fea000383ffff */
.L_x_1776:
[----:B---3--:R3:W4:Y:S02]  /*29790*/  SYNCS.PHASECHK.TRANS64.TRYWAIT P0, [R3+URZ], R0 ;  /* 0x00000000030075a7 */ /* 0x008724000800017f */
[----:B----4-:R-:W-:Y:S05]  /*297a0*/  @!P0 NANOSLEEP.SYNCS 0x989680 ;  /* 0x009896800000895d */ /* 0x010fea0003900000 */
[----:B------:R-:W4:Y:S02]  /*297b0*/  @!P0 SYNCS.PHASECHK.TRANS64 P0, [R3+URZ], R0 ;  /* 0x00000000030085a7 */ /* 0x000f24000800007f */
[----:B----4-:R-:W-:Y:S05]  /*297c0*/  @!P0 BRA `(.L_x_1776) ;  /* 0xfffffffc00f08947 */ /* 0x010fea000383ffff */
[----:B------:R-:W-:Y:S05]  /*297d0*/  BRA `(.L_x_1893) ;  /* 0xffffffd400687947 */ /* 0x000fea000383ffff */
.L_x_1778:
[----:B---3--:R3:W4:Y:S02]  /*297e0*/  SYNCS.PHASECHK.TRANS64.TRYWAIT P0, [R5+URZ], R2 ;  /* 0x00000002050075a7 */ /* 0x008724000800017f */
[----:B----4-:R-:W-:Y:S05]  /*297f0*/  @!P0 NANOSLEEP.SYNCS 0x989680 ;  /* 0x009896800000895d */ /* 0x010fea0003900000 */
[----:B------:R-:W4:Y:S02]  /*29800*/  @!P0 SYNCS.PHASECHK.TRANS64 P0, [R5+URZ], R2 ;  /* 0x00000002050085a7 */ /* 0x000f24000800007f */
[----:B----4-:R-:W-:Y:S05]  /*29810*/  @!P0 BRA `(.L_x_1778) ;  /* 0xfffffffc00f08947 */ /* 0x010fea000383ffff */
[----:B------:R-:W-:Y:S05]  /*29820*/  BRA `(.L_x_1894) ;  /* 0xffffffd4006c7947 */ /* 0x000fea000383ffff */
.L_x_1895:
        /* <DEDUP_REMOVED lines=13> */
.L_x_2781:


//--------------------- .text._ZN7cutlass13device_kernelIN5flash11enable_sm90INS1_16FlashAttnFwdSm90INS1_25CollectiveMainloopFwdSm90ILi2EN4cute5tupleIJNS5_1CILi1EEES8_S8_EEENS6_IJNS7_ILi192EEENS7_ILi144EEENS7_ILi96EEEEEELi96ENS_10bfloat16_tEfNS_4arch4Sm90ELb1ELb0ELb1ELb0ELb0ELb0ELb0ELb0ELb1ELb1ELb1ELb0EEENS1_21CollectiveEpilogueFwdINS6_IJSA_SC_SB_EEES9_SE_SG_Li384ELb0ELb1ELb1ELb0EEENS1_19SingleTileSchedulerILb0ELb1ELb1ELi192EEEEEEEEEvNT_6ParamsE --------------------------
	.section	.text._ZN7cutlass13device_kernelIN5flash11enable_sm90INS1_16FlashAttnFwdSm90INS1_25CollectiveMainloopFwdSm90ILi2EN4cute5tupleIJNS5_1CILi1EEES8_S8_EEENS6_IJNS7_ILi192EEENS7_ILi144EEENS7_ILi96EEEEEELi96ENS_10bfloat16_tEfNS_4arch4Sm90ELb1ELb0ELb1ELb0ELb0ELb0ELb0ELb0ELb1ELb1ELb1ELb0EEENS1_21CollectiveEpilogueFwdINS6_IJSA_SC_SB_EEES9_SE_SG_Li384ELb0ELb1ELb1ELb0EEENS1_19SingleTileSchedulerILb0ELb1ELb1ELi192EEEEEEEEEvNT_6ParamsE,"ax",@progbits
	.align	128
.text._ZN7cutlass13device_kernelIN5flash11enable_sm90INS1_16FlashAttnFwdSm90INS1_25CollectiveMainloopFwdSm90ILi2EN4cute5tupleIJNS5_1CILi1EEES8_S8_EEENS6_IJNS7_ILi192EEENS7_ILi144EEENS7_ILi96EEEEEELi96ENS_10bfloat16_tEfNS_4arch4Sm90ELb1ELb0ELb1ELb0ELb0ELb0ELb0ELb0ELb1ELb1ELb1ELb0EEENS1_21CollectiveEpilogueFwdINS6_IJSA_SC_SB_EEES9_SE_SG_Li384ELb0ELb1ELb1ELb0EEENS1_19SingleTileSchedulerILb0ELb1ELb1ELi192EEEEEEEEEvNT_6ParamsE:
        .type           _ZN7cutlass13device_kernelIN5flash11enable_sm90INS1_16FlashAttnFwdSm90INS1_25CollectiveMainloopFwdSm90ILi2EN4cute5tupleIJNS5_1CILi1EEES8_S8_EEENS6_IJNS7_ILi192EEENS7_ILi144EEENS7_ILi96EEEEEELi96ENS_10bfloat16_tEfNS_4arch4Sm90ELb1ELb0ELb1ELb0ELb0ELb0ELb0ELb0ELb1ELb1ELb1ELb0EEENS1_21CollectiveEpilogueFwdINS6_IJSA_SC_SB_EEES9_SE_SG_Li384ELb0ELb1ELb1ELb0EEENS1_19SingleTileSchedulerILb0ELb1ELb1ELi192EEEEEEEEEvNT_6ParamsE,@function
        .size           _ZN7cutlass13device_kernelIN5flash11enable_sm90INS1_16FlashAttnFwdSm90INS1_25CollectiveMainloopFwdSm90ILi2EN4cute5tupleIJNS5_1CILi1EEES8_S8_EEENS6_IJNS7_ILi192EEENS7_ILi144EEENS7_ILi96EEEEEELi96ENS_10bfloat16_tEfNS_4arch4Sm90ELb1ELb0ELb1ELb0ELb0ELb0ELb0ELb0ELb1ELb1ELb1ELb0EEENS1_21CollectiveEpilogueFwdINS6_IJSA_SC_SB_EEES9_SE_SG_Li384ELb0ELb1ELb1ELb0EEENS1_19SingleTileSchedulerILb0ELb1ELb1ELi192EEEEEEEEEvNT_6ParamsE,(.L_x_2782 - _ZN7cutlass13device_kernelIN5flash11enable_sm90INS1_16FlashAttnFwdSm90INS1_25CollectiveMainloopFwdSm90ILi2EN4cute5tupleIJNS5_1CILi1EEES8_S8_EEENS6_IJNS7_ILi192EEENS7_ILi144EEENS7_ILi96EEEEEELi96ENS_10bfloat16_tEfNS_4arch4Sm90ELb1ELb0ELb1ELb0ELb0ELb0ELb0ELb0ELb1ELb1ELb1ELb0EEENS1_21CollectiveEpilogueFwdINS6_IJSA_SC_SB_EEES9_SE_SG_Li384ELb0ELb1ELb1ELb0EEENS1_19SingleTileSchedulerILb0ELb1ELb1ELi192EEEEEEEEEvNT_6ParamsE)
        .other          _ZN7cutlass13device_kernelIN5flash11enable_sm90INS1_16FlashAttnFwdSm90INS1_25CollectiveMainloopFwdSm90ILi2EN4cute5tupleIJNS5_1CILi1EEES8_S8_EEENS6_IJNS7_ILi192EEENS7_ILi144EEENS7_ILi96EEEEEELi96ENS_10bfloat16_tEfNS_4arch4Sm90ELb1ELb0ELb1ELb0ELb0ELb0ELb0ELb0ELb1ELb1ELb1ELb0EEENS1_21CollectiveEpilogueFwdINS6_IJSA_SC_SB_EEES9_SE_SG_Li384ELb0ELb1ELb1ELb0EEENS1_19SingleTileSchedulerILb0ELb1ELb1ELi192EEEEEEEEEvNT_6ParamsE,@"STO_CUDA_ENTRY STV_DEFAULT"
_ZN7cutlass13device_kernelIN5flash11enable_sm90INS1_16FlashAttnFwdSm90INS1_25CollectiveMainloopFwdSm90ILi2EN4cute5tupleIJNS5_1CILi1EEES8_S8_EEENS6_IJNS7_ILi192EEENS7_ILi144EEENS7_ILi96EEEEEELi96ENS_10bfloat16_tEfNS_4arch4Sm90ELb1ELb0ELb1ELb0ELb0ELb0ELb0ELb0ELb1ELb1ELb1ELb0EEENS1_21CollectiveEpilogueFwdINS6_IJSA_SC_SB_EEES9_SE_SG_Li384ELb0ELb1ELb1ELb0EEENS1_19SingleTileSchedulerILb0ELb1ELb1ELi192EEEEEEEEEvNT_6ParamsE:
        /* <DEDUP_REMOVED lines=17> */
.L_x_1897:
[----:B------:R-:W-:Y:S05]  /*0110*/  BSYNC B0 ;  /* 0x0000000000007941 */ /* 0x000fea0003800000 */
.L_x_1896:
        /* <DEDUP_REMOVED lines=40> */
.L_x_1898:
        /* <DEDUP_REMOVED lines=22> */
.L_x_1899:
        /* <DEDUP_REMOVED lines=18> */
.L_x_1900:
        /* <DEDUP_REMOVED lines=22> */
.L_x_1901:
        /* <DEDUP_REMOVED lines=22> */
.L_x_1902:
[----:B--2---:R-:W-:Y:S01]  /*08e0*/  ISETP.NE.AND P0, PT, R2, RZ, PT ;  /* 0x000000ff0200720c */ /* 0x004fe20003f05270 */
[----:B------:R-:W-:Y:S01]  /*08f0*/  IMAD.MOV.U32 R27, RZ, RZ, 0x1 ;  /* 0x00000001ff1b7424 */ /* 0x000fe200078e00ff */
[----:B------:R-:W-:Y:S01]  /*0900*/  NOP ;  /* 0x0000000000007918 */ /* 0x000fe20000000000 */
[----:B------:R-:W-:Y:S01]  /*0910*/  BSSY B6, `(.L_x_1903) ;  /* 0x00013db000067945 */ /* 0x000fe20003800000 */
[----:B------:R-:W-:Y:S02]  /*0920*/  LOP3.LUT R28, R4, 0x7f, RZ, 0xc0, !PT ;  /* 0x0000007f041c7812 */ /* 0x000fe400078ec0ff */
[----:B------:R-:W-:Y:S01]  /*0930*/  SEL R27, R27, 0x2, !P0 ;  /* 0x000000021b1b7807 */ /* 0x000fe20004000000 */
[----:B01-34-:R-:W-:Y:S06]  /*0940*/  BAR.SYNC.DEFER_BLOCKING 0x0 ;  /* 0x0000000000007b1d */ /* 0x01bfec0000010000 */
[----:B------:R-:W-:Y:S05]  /*0950*/  @!P0 BRA `(.L_x_1904) ;  /* 0x000000fc001c8947 */ /* 0x000fea0003800000 */
.L_x_1905:
        /* <DEDUP_REMOVED lines=19> */
[----:B------:R2:W-:Y:S01]  /*0a90*/  STL [R1], R5 ;  /* 0x0000000501007387 */ /* 0x0005e20000100800 */
[----:B------:R-:W-:-:S04]  /*0aa0*/  IMAD.MOV R3, RZ, RZ, -R5 ;  /* 0x000000ffff037224 */ /* 0x000fc800078e0a05 */
[----:B------:R-:W-:Y:S01]  /*0ab0*/  IMAD R156, R2, R3, UR4 ;  /* 0x00000004029c7e24 */ /* 0x000fe2000f8e0203 */
[----:B------:R-:W-:Y:S06]  /*0ac0*/  @!P0 BRA `(.L_x_1906) ;  /* 0x0000013800fc8947 */ /* 0x000fec0003800000 */
[----:B------:R-:W0:Y:S01]  /*0ad0*/  LDC R0, c[0x0][0x448] ;  /* 0x00011200ff007b82 */ /* 0x000e220000000800 */
[----:B------:R-:W1:Y:S01]  /*0ae0*/  S2R R18, SR_CTAID.X ;  /* 0x0000000000127919 */ /* 0x000e620000002500 */
[----:B------:R-:W-:Y:S01]  /*0af0*/  SHF.R.U32.HI R4, RZ, 0x10, R156 ;  /* 0x00000010ff047819 */ /* 0x000fe2000001169c */
[----:B------:R-:W-:Y:S01]  /*0b00*/  IMAD.MOV.U32 R17, RZ, RZ, RZ ;  /* 0x000000ffff117224 */ /* 0x000fe200078e00ff */
[----:B------:R-:W-:-:S04]  /*0b10*/  LOP3.LUT R156, R156, 0xffff, RZ, 0xc0, !PT ;  /* 0x0000ffff9c9c7812 */ /* 0x000fc800078ec0ff */
[----:B------:R-:W3:Y:S08]  /*0b20*/  LDC.64 R8, c[0x0][0x418] ;  /* 0x00010600ff087b82 */ /* 0x000ef00000000a00 */
[----:B------:R-:W4:Y:S01]  /*0b30*/  LDC R3, c[0x0][0x288] ;  /* 0x0000a200ff037b82 */ /* 0x000f220000000800 */
[----:B0-----:R-:W-:-:S07]  /*0b40*/  ISETP.NE.AND P1, PT, R0, 0x1, PT ;  /* 0x000000010000780c */ /* 0x001fce0003f25270 */
[----:B------:R-:W0:Y:S01]  /*0b50*/  LDC R16, c[0x0][0x424] ;  /* 0x00010900ff107b82 */ /* 0x000e220000000800 */
[----:B---3--:R-:W-:-:S07]  /*0b60*/  ISETP.NE.U32.AND P0, PT, R8, RZ, PT ;  /* 0x000000ff0800720c */ /* 0x008fce0003f05070 */
[----:B------:R-:W3:Y:S01]  /*0b70*/  LDC R19, c[0x0][0x2f0] ;  /* 0x0000bc00ff137b82 */ /* 0x000ee20000000800 */
[----:B-1----:R-:W-:Y:S01]  /*0b80*/  IMAD R18, R18, 0xc0, RZ ;  /* 0x000000c012127824 */ /* 0x002fe200078e02ff */
[----:B------:R-:W-:-:S03]  /*0b90*/  ISETP.NE.AND.EX P0, PT, R9, RZ, PT, P0 ;  /* 0x000000ff0900720c */ /* 0x000fc60003f05300 */
[----:B------:R-:W-:Y:S01]  /*0ba0*/  @P1 VIADD R0, R18, 0xbf ;  /* 0x000000bf12001836 */ /* 0x000fe20000000000 */
[----:B----4-:R-:W-:Y:S02]  /*0bb0*/  IADD3 R3, -R3, 0x90, RZ ;  /* 0x0000009003037810 */ /* 0x010fe40007ffe1ff */
[----:B--2---:R-:W1:Y:S08]  /*0bc0*/  @P1 LDC R5, c[0x0][0x44c] ;  /* 0x00011300ff051b82 */ /* 0x004e700000000800 */
[----:B------:R-:W2:Y:S01]  /*0bd0*/  @P1 LDC R7, c[0x0][0x450] ;  /* 0x00011400ff071b82 */ /* 0x000ea20000000800 */
[----:B0-----:R-:W-:-:S02]  /*0be0*/  SEL R16, R16, 0x1, P0 ;  /* 0x0000000110107807 */ /* 0x001fc40000000000 */
[----:B------:R-:W-:-:S03]  /*0bf0*/  ISETP.NE.AND P0, PT, R4, RZ, PT ;  /* 0x000000ff0400720c */ /* 0x000fc60003f05270 */
[----:B---3--:R-:W-:Y:S02]  /*0c00*/  IMAD R3, R16, R19, R3 ;  /* 0x0000001310037224 */ /* 0x008fe400078e0203 */
[----:B-1----:R-:W-:-:S08]  /*0c10*/  @P1 IMAD.HI.U32 R2, R0, R5, RZ ;  /* 0x0000000500021227 */ /* 0x002fd000078e00ff */
[----:B------:R-:W0:Y:S01]  /*0c20*/  @!P0 LDC R4, c[0x0][0x9f0] ;  /* 0x00027c00ff048b82 */ /* 0x000e220000000800 */
[----:B------:R-:W-:Y:S01]  /*0c30*/  VIADD R0, R18, 0xbf ;  /* 0x000000bf12007836 */ /* 0x000fe20000000000 */
[----:B--2---:R-:W-:Y:S01]  /*0c40*/  @P1 SHF.R.U32.HI R0, RZ, R7, R2 ;  /* 0x00000007ff001219 */ /* 0x004fe20000011602 */
[----:B------:R-:W-:-:S04]  /*0c50*/  IMAD R2, R16, R19, 0x8f ;  /* 0x0000008f10027424 */ /* 0x000fc800078e0213 */
[----:B------:R-:W-:Y:S02]  /*0c60*/  IMAD.IADD R0, R3, 0x1, R0 ;  /* 0x0000000103007824 */ /* 0x000fe400078e0200 */
[----:B------:R-:W-:-:S04]  /*0c70*/  IMAD.HI R2, R2, 0x38e38e39, RZ ;  /* 0x38e38e3902027827 */ /* 0x000fc800078e02ff */
[----:B------:R-:W-:Y:S01]  /*0c80*/  IMAD.HI R0, R0, 0x38e38e39, RZ ;  /* 0x38e38e3900007827 */ /* 0x000fe200078e02ff */
[----:B------:R-:W-:-:S04]  /*0c90*/  SHF.R.U32.HI R3, RZ, 0x1f, R2 ;  /* 0x0000001fff037819 */ /* 0x000fc80000011602 */
[----:B------:R-:W-:Y:S02]  /*0ca0*/  SHF.R.U32.HI R5, RZ, 0x1f, R0 ;  /* 0x0000001fff057819 */ /* 0x000fe40000011600 */
[----:B------:R-:W-:Y:S02]  /*0cb0*/  LEA.HI.SX32 R3, R2, R3, 0x1b ;  /* 0x0000000302037211 */ /* 0x000fe400078fdaff */
[----:B------:R-:W-:-:S04]  /*0cc0*/  LEA.HI.SX32 R0, R0, R5, 0x1b ;  /* 0x0000000500007211 */ /* 0x000fc800078fdaff */
[----:B------:R-:W-:-:S04]  /*0cd0*/  VIMNMX R11, R3, R0, PT ;  /* 0x00000000030b7248 */ /* 0x000fc80003fe0100 */
[----:B------:R-:W-:-:S13]  /*0ce0*/  ISETP.GE.AND P1, PT, R11, 0x1, PT ;  /* 0x000000010b00780c */ /* 0x000fda0003f26270 */
[----:B0-----:R-:W-:Y:S05]  /*0cf0*/  @!P1 BRA `(.L_x_1907) ;  /* 0x00000000006c9947 */ /* 0x001fea0003800000 */
        /* <DEDUP_REMOVED lines=27> */
.L_x_1907:
        /* <DEDUP_REMOVED lines=31> */
[----:B------:R-:W-:Y:S01]  /*10a0*/  IMAD R19, R16, R19, RZ ;  /* 0x0000001310137224 */ /* 0x000fe200078e02ff */
        /* <DEDUP_REMOVED lines=12> */
[----:B------:R-:W-:Y:S02]  /*1170*/  UIMAD.WIDE UR4, UR7, 0x55555556, URZ ;  /* 0x55555556070478a5 */ /* 0x000fe4000f8e023f */
[----:B------:R-:W-:Y:S02]  /*1180*/  IMAD.U32 R145, RZ, RZ, UR7 ;  /* 0x00000007ff917e24 */ /* 0x000fe4000f8e00ff */
        /* <DEDUP_REMOVED lines=8> */
[----:B------:R-:W-:-:S04]  /*1210*/  ULOP3.LUT UR36, UR4, 0x3fff, URZ, 0xc0, !UPT ;  /* 0x00003fff04247892 */ /* 0x000fc8000f8ec03f */
[----:B------:R-:W-:Y:S01]  /*1220*/  IMAD.U32 R157, RZ, RZ, UR5 ;  /* 0x00000005ff9d7e24 */ /* 0x000fe2000f8e00ff */
[----:B------:R-:W-:Y:S07]  /*1230*/  @!P0 BRA `(.L_x_1909) ;  /* 0x0000000000408947 */ /* 0x000fee0003800000 */
[----:B------:R-:W-:Y:S01]  /*1240*/  MOV R0, 0x0 ;  /* 0x0000000000007802 */ /* 0x000fe20000000f00 */
[----:B------:R-:W-:Y:S01]  /*1250*/  ULDC.64 UR4, c[0x4][0xa8] ;  /* 0x01002a0000047ab9 */ /* 0x000fe20000000a00 */
[----:B------:R-:W-:Y:S01]  /*1260*/  ULDC.64 UR6, c[0x4][0x28] ;  /* 0x01000a0000067ab9 */ /* 0x000fe20000000a00 */
[----:B------:R-:W-:Y:S01]  /*1270*/  IMAD.U32 R4, RZ, RZ, UR4 ;  /* 0x00000004ff047e24 */ /* 0x000fe2000f8e00ff */
[----:B------:R0:W1:Y:S01]  /*1280*/  LDC.64 R2, c[0x4][R0] ;  /* 0x0100000000027b82 */ /* 0x0000620000000a00 */
[----:B------:R-:W-:Y:S01]  /*1290*/  IMAD.U32 R5, RZ, RZ, UR5 ;  /* 0x00000005ff057e24 */ /* 0x000fe2000f8e00ff */
[----:B------:R-:W-:Y:S01]  /*12a0*/  ULDC.64 UR4, c[0x4][0xb0] ;  /* 0x01002c0000047ab9 */ /* 0x000fe20000000a00 */
[----:B------:R-:W-:Y:S01]  /*12b0*/  MOV R10, UR6 ;  /* 0x00000006000a7c02 */ /* 0x000fe20008000f00 */
        /* <DEDUP_REMOVED lines=8> */
.L_x_1909:
[----:B------:R-:W-:Y:S02]  /*1340*/  SHF.L.U32 R0, RZ, 0x1f, RZ ;  /* 0x0000001fff007819 */ /* 0x000fe400000006ff */
[----:B------:R-:W-:Y:S02]  /*1350*/  LOP3.LUT R27, R27, 0x1, RZ, 0xfc, !PT ;  /* 0x000000011b1b7812 */ /* 0x000fe400078efcff */
[----:B------:R-:W0:Y:S02]  /*1360*/  SYNCS.PHASECHK.TRANS64.TRYWAIT P1, [UR60+0x31c00], R0 ;  /* 0x031c0000ff0075a7 */ /* 0x000e24000802017c */
[----:B------:R-:W-:Y:S01]  /*1370*/  ISETP.NE.AND P0, PT, R27, 0x3, PT ;  /* 0x000000031b00780c */ /* 0x000fe20003f05270 */
[----:B0-----:R-:W-:-:S12]  /*1380*/  @!P1 BRA `(.L_x_1910) ;  /* 0x0000013000d49947 */ /* 0x001fd80003800000 */
.L_x_2031:
[----:B------:R-:W-:Y:S05]  /*1390*/  @!P0 BRA `(.L_x_1911) ;  /* 0x0000000000048947 */ /* 0x000fea0003800000 */
[----:B------:R-:W-:Y:S01]  /*13a0*/  BPT.TRAP 0x1 ;  /* 0x000000040000795c */ /* 0x000fe20000300000 */
.L_x_1911:
[----:B------:R1:W2:Y:S01]  /*13b0*/  SYNCS.PHASECHK.TRANS64.TRYWAIT P2, [UR60+0x31c30], R0 ;  /* 0x031c3000ff0075a7 */ /* 0x0002a2000804017c */
[----:B------:R-:W-:Y:S05]  /*13c0*/  @!P0 BRA `(.L_x_1912) ;  /* 0x0000000000048947 */ /* 0x000fea0003800000 */
[----:B------:R-:W-:Y:S01]  /*13d0*/  BPT.TRAP 0x1 ;  /* 0x000000040000795c */ /* 0x000fe20000300000 */
.L_x_1912:
[----:B------:R-:W-:Y:S01]  /*13e0*/  IMAD.U32 R2, RZ, RZ, UR36 ;  /* 0x00000024ff027e24 */ /* 0x000fe2000f8e00ff */
[----:B------:R-:W-:-:S04]  /*13f0*/  ISETP.NE.AND P1, PT, R28, RZ, PT ;  /* 0x000000ff1c00720c */ /* 0x000fc80003f25270 */
[----:B------:R-:W-:Y:S01]  /*1400*/  LOP3.LUT R2, R2, 0x10000, RZ, 0xfc, !PT ;  /* 0x0001000002027812 */ /* 0x000fe200078efcff */
[----:B--2---:R-:W-:Y:S08]  /*1410*/  @P2 BRA `(.L_x_1913) ;  /* 0x0000000000082947 */ /* 0x004ff00003800000 */
[----:B------:R-:W2:Y:S02]  /*1420*/  SYNCS.PHASECHK.TRANS64.TRYWAIT P2, [UR60+0x31c30], R0 ;  /* 0x031c3000ff0075a7 */ /* 0x000ea4000804017c */
[----:B--2---:R-:W-:Y:S05]  /*1430*/  @!P2 BRA `(.L_x_1914) ;  /* 0x0000013000c0a947 */ /* 0x004fea0003800000 */
.L_x_1913:
[----:B------:R-:W-:Y:S05]  /*1440*/  WARPSYNC.ALL ;  /* 0x0000000000007948 */ /* 0x000fea0003800000 */
[----:B0-----:R-:W-:Y:S01]  /*1450*/  IMAD.MOV.U32 R3, RZ, RZ, -0x7fffffe0 ;  /* 0x80000020ff037424 */ /* 0x001fe200078e00ff */
[----:B------:R-:W-:Y:S01]  /*1460*/  UIADD3 UR4, UR60, 0x16a00, URZ ;  /* 0x00016a003c047890 */ /* 0x000fe2000fffe03f */
[C---:B------:R-:W-:Y:S01]  /*1470*/  R2UR UR8, R2.reuse ;  /* 0x00000000020872ca */ /* 0x040fe200000e0000 */
[----:B------:R-:W-:Y:S02]  /*1480*/  WARPGROUP.ARRIVE ;  /* 0x00000000000079c5 */ /* 0x000fe40000000000 */
        /* <DEDUP_REMOVED lines=23> */
[----:B------:R-:W0:Y:S01]  /*1600*/  LDC R4, c[0x0][0x448] ;  /* 0x00011200ff047b82 */ /* 0x000e220000000800 */
[----:B------:R-:W-:Y:S01]  /*1610*/  UIADD3 UR6, UR61, 0x100, URZ ;  /* 0x000001003d067890 */ /* 0x000fe2000fffe03f */
[----:B------:R-:W-:Y:S01]  /*1620*/  LOP3.LUT R97, R97, 0xffffff80, RZ, 0xc0, !PT ;  /* 0xffffff8061617812 */ /* 0x000fe200078ec0ff */
[----:B------:R-:W-:Y:S01]  /*1630*/  UMOV UR26, UR8 ;  /* 0x00000008001a7c82 */ /* 0x000fe20008000000 */
[----:B------:R-:W-:Y:S01]  /*1640*/  UMOV UR15, 0x80000020 ;  /* 0x80000020000f7882 */ /* 0x000fe20000000000 */
[----:B------:R-:W-:Y:S01]  /*1650*/  UIADD3 UR8, UR61, 0x140, URZ ;  /* 0x000001403d087890 */ /* 0x000fe2000fffe03f */
[----:B------:R-:W-:Y:S01]  /*1660*/  LEA.HI R7, R23, R22, RZ, 0x2 ;  /* 0x0000001617077211 */ /* 0x000fe200078f10ff */
[----:B------:R-:W-:Y:S01]  /*1670*/  UMOV UR22, UR10 ;  /* 0x0000000a00167c82 */ /* 0x000fe20008000000 */
[----:B------:R-:W-:Y:S01]  /*1680*/  UMOV UR14, UR6 ;  /* 0x00000006000e7c82 */ /* 0x000fe20008000000 */
[----:B------:R-:W-:Y:S01]  /*1690*/  UIADD3 UR10, UR61, 0x180, URZ ;  /* 0x000001803d0a7890 */ /* 0x000fe2000fffe03f */
[----:B------:R-:W-:Y:S01]  /*16a0*/  IMAD.IADD R97, R22, 0x1, -R97 ;  /* 0x0000000116617824 */ /* 0x000fe200078e0a61 */
[----:B------:R-:W-:Y:S01]  /*16b0*/  UIADD3 UR6, UR61, 0x1c0, URZ ;  /* 0x000001c03d067890 */ /* 0x000fe2000fffe03f */
[----:B------:R-:W-:Y:S01]  /*16c0*/  LOP3.LUT R7, R7, 0xfffffffc, RZ, 0xc0, !PT ;  /* 0xfffffffc07077812 */ /* 0x000fe200078ec0ff */
[----:B------:R-:W-:Y:S01]  /*16d0*/  UIADD3 UR5, UR61, 0x82, URZ ;  /* 0x000000823d057890 */ /* 0x000fe2000fffe03f */
[----:B------:R-:W-:Y:S01]  /*16e0*/  UMOV UR9, 0x80000020 ;  /* 0x8000002000097882 */ /* 0x000fe20000000000 */
[----:B------:R-:W-:Y:S01]  /*16f0*/  UMOV UR11, 0x80000020 ;  /* 0x80000020000b7882 */ /* 0x000fe20000000000 */
[----:B------:R-:W-:Y:S01]  /*1700*/  UMOV UR7, 0x80000020 ;  /* 0x8000002000077882 */ /* 0x000fe20000000000 */
[----:B0-----:R-:W-:Y:S01]  /*1710*/  ISETP.NE.AND P2, PT, R4, 0x1, PT ;  /* 0x000000010400780c */ /* 0x001fe20003f45270 */
[----:B------:R-:W-:Y:S01]  /*1720*/  IMAD.HI R4, R96, 0x55555556, RZ ;  /* 0x5555555660047827 */ /* 0x000fe200078e02ff */
        /* <DEDUP_REMOVED lines=161> */
[----:B------:R-:W-:Y:S02]  /*2140*/  ULDC UR10, c[0x0][0x9d8] ;  /* 0x00027600000a7ab9 */ /* 0x000fe40000000800 */
        /* <DEDUP_REMOVED lines=107> */
[----:B--2---:R-:W-:Y:S01]  /*2800*/  FMUL.FTZ R5, R88, UR10 ;  /* 0x0000000a58057c20 */ /* 0x004fe20008410000 */
[----:B-1----:R-:W-:Y:S01]  /*2810*/  FMUL.FTZ R0, R89, UR10 ;  /* 0x0000000a59007c20 */ /* 0x002fe20008410000 */
[----:B------:R-:W-:Y:S01]  /*2820*/  FMUL.FTZ R88, R90, UR10 ;  /* 0x0000000a5a587c20 */ /* 0x000fe20008410000 */
[----:B------:R-:W-:Y:S01]  /*2830*/  FMUL.FTZ R89, R91, UR10 ;  /* 0x0000000a5b597c20 */ /* 0x000fe20008410000 */
[----:B------:R-:W-:Y:S01]  /*2840*/  FMUL.FTZ R90, R94, UR10 ;  /* 0x0000000a5e5a7c20 */ /* 0x000fe20008410000 */
[----:B------:R-:W-:Y:S01]  /*2850*/  HGMMA.64x16x16.F32.BF16 R80, gdesc[UR20], R80, gsb0 ;  /* 0x00200000145079f0 */ /* 0x000fe20008001850 */
[----:B------:R-:W-:Y:S01]  /*2860*/  UIADD3 UR22, UR61, 0x502, URZ ;  /* 0x000005023d167890 */ /* 0x000fe2000fffe03f */
[----:B------:R-:W-:Y:S01]  /*2870*/  FMUL.FTZ R91, R95, UR10 ;  /* 0x0000000a5f5b7c20 */ /* 0x000fe20008410000 */
[----:B------:R-:W-:Y:S01]  /*2880*/  UMOV UR23, 0x80000020 ;  /* 0x8000002000177882 */ /* 0x000fe20000000000 */
[----:B------:R-:W0:Y:S01]  /*2890*/  MUFU.TANH R88, R88 ;  /* 0x0000005800587308 */ /* 0x000e220000002400 */
[----:B------:R-:W-:Y:S01]  /*28a0*/  FMUL.FTZ R9, R93, UR10 ;  /* 0x0000000a5d097c20 */ /* 0x000fe20008410000 */
[----:B------:R-:W-:-:S06]  /*28b0*/  FMUL.FTZ R6, R92, UR10 ;  /* 0x0000000a5c067c20 */ /* 0x000fcc0008410000 */
[----:B------:R-:W1:Y:S08]  /*28c0*/  MUFU.TANH R89, R89 ;  /* 0x0000005900597308 */ /* 0x000e700000002400 */
[----:B------:R-:W2:Y:S08]  /*28d0*/  MUFU.TANH R90, R90 ;  /* 0x0000005a005a7308 */ /* 0x000eb00000002400 */
[----:B------:R-:W3:Y:S08]  /*28e0*/  MUFU.TANH R91, R91 ;  /* 0x0000005b005b7308 */ /* 0x000ef00000002400 */
        /* <DEDUP_REMOVED lines=13> */
[----:B------:R-:W-:Y:S01]  /*29c0*/  FMUL.FTZ R82, R86, UR10 ;  /* 0x0000000a56527c20 */ /* 0x000fe20008410000 */
[----:B------:R-:W-:Y:S01]  /*29d0*/  MUFU.TANH R81, R81 ;  /* 0x0000005100517308 */ /* 0x000fe20000002400 */
[----:B------:R-:W-:-:S07]  /*29e0*/  FMUL.FTZ R13, R84, UR10 ;  /* 0x0000000a540d7c20 */ /* 0x000fce0008410000 */
[----:B------:R-:W4:Y:S08]  /*29f0*/  MUFU.TANH R80, R80 ;  /* 0x0000005000507308 */ /* 0x000f300000002400 */
        /* <DEDUP_REMOVED lines=8> */
[----:B------:R-:W0:Y:S01]  /*2a80*/  @P2 LDC R74, c[0x0][0x44c] ;  /* 0x00011300ff4a2b82 */ /* 0x000e220000000800 */
[----:B------:R-:W-:Y:S01]  /*2a90*/  FMUL.FTZ R14, R72, UR10 ;  /* 0x0000000a480e7c20 */ /* 0x000fe20008410000 */
[----:B------:R-:W-:Y:S01]  /*2aa0*/  FMUL.FTZ R21, R77, UR10 ;  /* 0x0000000a4d157c20 */ /* 0x000fe20008410000 */
[----:B------:R-:W-:Y:S01]  /*2ab0*/  HGMMA.64x16x16.F32.BF16 R64, gdesc[UR20], R64, gsb0 ;  /* 0x00200000144079f0 */ /* 0x000fe20008001840 */
[----:B------:R-:W-:Y:S01]  /*2ac0*/  UIADD3 UR22, UR61, 0x582, URZ ;  /* 0x000005823d167890 */ /* 0x000fe2000fffe03f */
[----:B------:R-:W-:Y:S01]  /*2ad0*/  FMUL.FTZ R109, R75, UR10 ;  /* 0x0000000a4b6d7c20 */ /* 0x000fe20008410000 */
[----:B------:R-:W-:Y:S01]  /*2ae0*/  UMOV UR23, 0x80000020 ;  /* 0x8000002000177882 */ /* 0x000fe20000000000 */
[----:B------:R-:W5:Y:S01]  /*2af0*/  MUFU.TANH R111, R111 ;  /* 0x0000006f006f7308 */ /* 0x000f620000002400 */
[----:B------:R-:W1:Y:S01]  /*2b00*/  @P2 LDC R73, c[0x0][0x450] ;  /* 0x00011400ff492b82 */ /* 0x000e620000000800 */
[----:B------:R-:W-:Y:S01]  /*2b10*/  FMUL.FTZ R107, R78, UR10 ;  /* 0x0000000a4e6b7c20 */ /* 0x000fe20008410000 */
[----:B------:R-:W-:Y:S01]  /*2b20*/  FMUL.FTZ R105, R79, UR10 ;  /* 0x0000000a4f697c20 */ /* 0x000fe20008410000 */
[----:B------:R-:W-:-:S04]  /*2b30*/  FMUL.FTZ R20, R76, UR10 ;  /* 0x0000000a4c147c20 */ /* 0x000fc80008410000 */
        /* <DEDUP_REMOVED lines=8> */
[----:B------:R-:W-:Y:S01]  /*2bc0*/  LEA.HI R71, R4, R4, RZ, 0x1 ;  /* 0x0000000404477211 */ /* 0x000fe200078f08ff */
[----:B------:R-:W-:Y:S01]  /*2bd0*/  FMUL.FTZ R103, R66, UR10 ;  /* 0x0000000a42677c20 */ /* 0x000fe20008410000 */
[----:B------:R-:W-:Y:S01]  /*2be0*/  SHF.R.S32.HI R4, RZ, 0x1f, R97 ;  /* 0x0000001fff047819 */ /* 0x000fe20000011461 */
[----:B------:R-:W-:Y:S01]  /*2bf0*/  FMUL.FTZ R66, R68, UR10 ;  /* 0x0000000a44427c20 */ /* 0x000fe20008410000 */
[----:B------:R-:W-:Y:S01]  /*2c00*/  HGMMA.64x16x16.F32.BF16 R56, gdesc[UR20], R56, gsb0 ;  /* 0x00200000143879f0 */ /* 0x000fe20008001838 */
[----:B------:R-:W-:Y:S01]  /*2c10*/  UIADD3 UR22, UR61, 0x5c2, URZ ;  /* 0x000005c23d167890 */ /* 0x000fe2000fffe03f */
[----:B------:R-:W-:Y:S01]  /*2c20*/  LEA.HI R8, R4, R97, RZ, 0x2 ;  /* 0x0000006104087211 */ /* 0x000fe200078f10ff */
[----:B------:R-:W-:Y:S01]  /*2c30*/  UMOV UR23, 0x80000020 ;  /* 0x8000002000177882 */ /* 0x000fe20000000000 */
[----:B------:R-:W-:-:S02]  /*2c40*/  IMAD.IADD R68, R22, 0x1, -R7 ;  /* 0x0000000116447824 */ /* 0x000fc400078e0a07 */
[----:B------:R-:W-:Y:S01]  /*2c50*/  FMUL.FTZ R101, R67, UR10 ;  /* 0x0000000a43657c20 */ /* 0x000fe20008410000 */
[----:B------:R-:W-:Y:S01]  /*2c60*/  LEA.HI R7, R4, R97, RZ, 0x5 ;  /* 0x0000006104077211 */ /* 0x000fe200078f28ff */
[----:B------:R-:W-:Y:S01]  /*2c70*/  FMUL.FTZ R67, R69, UR10 ;  /* 0x0000000a45437c20 */ /* 0x000fe20008410000 */
[--C-:B------:R-:W-:Y:S01]  /*2c80*/  SHF.R.S32.HI R4, RZ, 0x2, R8.reuse ;  /* 0x00000002ff047819 */ /* 0x100fe20000011408 */
[----:B------:R-:W-:Y:S01]  /*2c90*/  FMUL.FTZ R99, R70, UR10 ;  /* 0x0000000a46637c20 */ /* 0x000fe20008410000 */
[----:B------:R-:W-:Y:S01]  /*2ca0*/  SHF.R.S32.HI R69, RZ, 0x1f, R8 ;  /* 0x0000001fff457819 */ /* 0x000fe20000011408 */
[----:B------:R-:W-:Y:S01]  /*2cb0*/  IMAD R71, R71, -0x3, R96 ;  /* 0xfffffffd47477824 */ /* 0x000fe200078e0260 */
[----:B------:R-:W-:Y:S01]  /*2cc0*/  SHF.R.S32.HI R7, RZ, 0x5, R7 ;  /* 0x00000005ff077819 */ /* 0x000fe20000011407 */
[----:B------:R-:W5:Y:S01]  /*2cd0*/  MUFU.TANH R103, R103 ;  /* 0x0000006700677308 */ /* 0x000f620000002400 */
[----:B------:R-:W-:Y:S01]  /*2ce0*/  LEA.HI R69, R69, R4, RZ, 0x3 ;  /* 0x0000000445457211 */ /* 0x000fe200078f18ff */
[----:B------:R-:W-:Y:S01]  /*2cf0*/  FMUL.FTZ R64, R64, UR10 ;  /* 0x0000000a40407c20 */ /* 0x000fe20008410000 */
[----:B------:R-:W-:Y:S01]  /*2d00*/  LEA.HI R70, R68, R68, RZ, 0x1 ;  /* 0x0000004444467211 */ /* 0x000fe200078f08ff */
[----:B------:R-:W-:Y:S01]  /*2d10*/  IMAD R72, R7, 0x10, R18 ;  /* 0x0000001007487824 */ /* 0x000fe200078e0212 */
[----:B------:R-:W-:Y:S01]  /*2d20*/  LOP3.LUT R69, R69, 0xfffffff8, RZ, 0xc0, !PT ;  /* 0xfffffff845457812 */ /* 0x000fe200078ec0ff */
[----:B------:R-:W-:Y:S01]  /*2d30*/  FMUL.FTZ R65, R65, UR10 ;  /* 0x0000000a41417c20 */ /* 0x000fe20008410000 */
[----:B------:R-:W-:Y:S01]  /*2d40*/  LOP3.LUT R7, R70, 0x1ffffffe, RZ, 0xc0, !PT ;  /* 0x1ffffffe46077812 */ /* 0x000fe200078ec0ff */
[----:B------:R-:W5:Y:S01]  /*2d50*/  MUFU.TANH R101, R101 ;  /* 0x0000006500657308 */ /* 0x000f620000002400 */
[----:B------:R-:W-:-:S02]  /*2d60*/  IADD3 R72, R72, R4, -R69 ;  /* 0x0000000448487210 */ /* 0x000fc40007ffe845 */
[----:B------:R-:W-:Y:S01]  /*2d70*/  LOP3.LUT R8, R8, 0x7ffffffc, RZ, 0xc0, !PT ;  /* 0x7ffffffc08087812 */ /* 0x000fe200078ec0ff */
[----:B------:R-:W-:Y:S02]  /*2d80*/  IMAD.IADD R7, R68, 0x1, -R7 ;  /* 0x0000000144077824 */ /* 0x000fe400078e0a07 */
[----:B------:R-:W-:Y:S02]  /*2d90*/  IMAD R72, R71, 0x40, R72 ;  /* 0x0000004047487824 */ /* 0x000fe400078e0248 */
[----:B------:R-:W-:Y:S01]  /*2da0*/  IMAD.IADD R8, R97, 0x1, -R8 ;  /* 0x0000000161087824 */ /* 0x000fe200078e0a08 */
[----:B------:R-:W5:Y:S01]  /*2db0*/  MUFU.TANH R99, R99 ;  /* 0x0000006300637308 */ /* 0x000f620000002400 */
[----:B------:R-:W-:-:S04]  /*2dc0*/  IMAD R7, R7, 0x8, R72 ;  /* 0x0000000807077824 */ /* 0x000fc800078e0248 */
[----:B0-----:R-:W-:-:S03]  /*2dd0*/  @P2 IMAD.HI.U32 R4, R7, R74, RZ ;  /* 0x0000004a07042227 */ /* 0x001fc600078e00ff */
[----:B------:R-:W0:Y:S01]  /*2de0*/  MUFU.TANH R87, R87 ;  /* 0x0000005700577308 */ /* 0x000e220000002400 */
[----:B------:R-:W-:Y:S01]  /*2df0*/  IMAD.MOV.U32 R68, RZ, RZ, R7 ;  /* 0x000000ffff447224 */ /* 0x000fe200078e0007 */
[----:B-1----:R-:W-:Y:S02]  /*2e00*/  @P2 SHF.R.U32.HI R68, RZ, R73, R4 ;  /* 0x00000049ff442219 */ /* 0x002fe40000011604 */
[----:B------:R-:W1:Y:S03]  /*2e10*/  LDC R4, c[0x0][0x288] ;  /* 0x0000a200ff047b82 */ /* 0x000e660000000800 */
[----:B------:R-:W2:Y:S01]  /*2e20*/  SHFL.IDX PT, R70, R68, 0x1, 0x1c1f ;  /* 0x003c1f0044467f89 */ /* 0x000ea200000e0000 */
[----:B------:R-:W-:Y:S01]  /*2e30*/  MUFU.TANH R13, R13 ;  /* 0x0000000d000d7308 */ /* 0x000fe20000002400 */
[----:B------:R-:W-:Y:S02]  /*2e40*/  WARPGROUP.DEPBAR.LE gsb0, 0x0 ;  /* 0x00008000000079c5 */ /* 0x000fe40000010000 */
[----:B------:R-:W-:Y:S01]  /*2e50*/  WARPGROUP.ARRIVE ;  /* 0x00000000000079c5 */ /* 0x000fe20000000000 */
[----:B------:R-:W-:Y:S01]  /*2e60*/  FMUL.FTZ R69, R59, UR10 ;  /* 0x0000000a3b457c20 */ /* 0x000fe20008410000 */
[----:B------:R-:W-:Y:S01]  /*2e70*/  FMUL.FTZ R59, R61, UR10 ;  /* 0x0000000a3d3b7c20 */ /* 0x000fe20008410000 */
[----:B------:R-:W-:Y:S01]  /*2e80*/  FMUL.FTZ R61, R62, UR10 ;  /* 0x0000000a3e3d7c20 */ /* 0x000fe20008410000 */
[----:B------:R-:W-:-:S02]  /*2e90*/  IMAD.MOV.U32 R62, RZ, RZ, -0x90 ;  /* 0xffffff70ff3e7424 */ /* 0x000fc400078e00ff */
[----:B------:R-:W-:Y:S01]  /*2ea0*/  FMUL.FTZ R85, R58, UR10 ;  /* 0x0000000a3a557c20 */ /* 0x000fe20008410000 */
[----:B------:R-:W-:Y:S01]  /*2eb0*/  HGMMA.64x16x16.F32.BF16 R48, gdesc[UR20], R48, gsb0 ;  /* 0x00200000143079f0 */ /* 0x000fe20008001830 */
[----:B------:R-:W-:Y:S01]  /*2ec0*/  UIADD3 UR22, UR61, 0x602, URZ ;  /* 0x000006023d167890 */ /* 0x000fe2000fffe03f */
[----:B------:R-:W-:Y:S01]  /*2ed0*/  FMUL.FTZ R58, R60, UR10 ;  /* 0x0000000a3c3a7c20 */ /* 0x000fe20008410000 */
[----:B------:R-:W-:Y:S01]  /*2ee0*/  UMOV UR23, 0x80000020 ;  /* 0x8000002000177882 */ /* 0x000fe20000000000 */
[----:B------:R-:W-:Y:S02]  /*2ef0*/  IMAD R60, R17, -0x90, R19 ;  /* 0xffffff70113c7824 */ /* 0x000fe400078e0213 */
[----:B------:R-:W-:Y:S01]  /*2f00*/  FMUL.FTZ R77, R63, UR10 ;  /* 0x0000000a3f4d7c20 */ /* 0x000fe20008410000 */
[----:B------:R-:W-:Y:S01]  /*2f10*/  IMAD R71, R17, R62, 0x91 ;  /* 0x0000009111477424 */ /* 0x000fe200078e023e */
[----:B------:R-:W0:Y:S01]  /*2f20*/  MUFU.TANH R85, R85 ;  /* 0x0000005500557308 */ /* 0x000e220000002400 */
[----:B------:R-:W-:-:S02]  /*2f30*/  VIADD R63, R60, 0x90 ;  /* 0x000000903c3f7836 */ /* 0x000fc40000000000 */
[----:B------:R-:W-:Y:S01]  /*2f40*/  FMUL.FTZ R56, R56, UR10 ;  /* 0x0000000a38387c20 */ /* 0x000fe20008410000 */
[C---:B------:R-:W-:Y:S02]  /*2f50*/  IMAD R71, R8.reuse, -0x2, R71 ;  /* 0xfffffffe08477824 */ /* 0x040fe400078e0247 */
[----:B------:R-:W-:Y:S01]  /*2f60*/  FMUL.FTZ R57, R57, UR10 ;  /* 0x0000000a39397c20 */ /* 0x000fe20008410000 */
[----:B------:R-:W-:Y:S02]  /*2f70*/  IMAD R62, R8, -0x2, R63 ;  /* 0xfffffffe083e7824 */ /* 0x000fe400078e023f */
[----:B-1----:R-:W-:Y:S01]  /*2f80*/  IADD3 R93, R71, -R4, R19 ;  /* 0x80000004475d7210 */ /* 0x002fe20007ffe013 */
[----:B------:R-:W1:Y:S03]  /*2f90*/  MUFU.TANH R69, R69 ;  /* 0x0000004500457308 */ /* 0x000e660000002400 */
[----:B--2---:R-:W-:-:S04]  /*2fa0*/  VIADDMNMX R70, R70, R93, R62, PT ;  /* 0x0000005d46467246 */ /* 0x004fc8000380013e */
[C---:B------:R-:W-:Y:S01]  /*2fb0*/  ISETP.GT.AND P3, PT, R70.reuse, RZ, PT ;  /* 0x000000ff4600720c */ /* 0x040fe20003f64270 */
[----:B------:R-:W2:Y:S01]  /*2fc0*/  MUFU.TANH R61, R61 ;  /* 0x0000003d003d7308 */ /* 0x000ea20000002400 */
[C---:B------:R-:W-:Y:S02]  /*2fd0*/  ISETP.GT.AND P4, PT, R70.reuse, 0x1, PT ;  /* 0x000000014600780c */ /* 0x040fe40003f84270 */
[----:B------:R-:W-:Y:S02]  /*2fe0*/  ISETP.GT.AND P5, PT, R70, 0x8, PT ;  /* 0x000000084600780c */ /* 0x000fe40003fa4270 */
[----:B------:R-:W-:Y:S02]  /*2ff0*/  FSEL R97, R88, -INF , P3 ;  /* 0xff80000058617808 */ /* 0x000fe40001800000 */
[----:B------:R-:W-:Y:S01]  /*3000*/  FSEL R89, R89, -INF , P4 ;  /* 0xff80000059597808 */ /* 0x000fe20002000000 */
[----:B------:R-:W2:Y:S01]  /*3010*/  MUFU.TANH R77, R77 ;  /* 0x0000004d004d7308 */ /* 0x000ea20000002400 */
[----:B------:R-:W-:-:S02]  /*3020*/  ISETP.GT.AND P6, PT, R70, 0x9, PT ;  /* 0x000000094600780c */ /* 0x000fc40003fc4270 */
[----:B------:R-:W-:Y:S02]  /*3030*/  FSEL R115, R90, -INF , P5 ;  /* 0xff8000005a737808 */ /* 0x000fe40002800000 */
[----:B------:R-:W-:Y:S02]  /*3040*/  FMNMX.FTZ R72, R97, R89, !PT ;  /* 0x0000005961487209 */ /* 0x000fe40007810000 */
[C---:B------:R-:W-:Y:S01]  /*3050*/  ISETP.GT.AND P3, PT, R70.reuse, 0x10, PT ;  /* 0x000000104600780c */ /* 0x040fe20003f64270 */
[----:B------:R-:W-:Y:S01]  /*3060*/  MUFU.TANH R12, R12 ;  /* 0x0000000c000c7308 */ /* 0x000fe20000002400 */
[----:B---3--:R-:W-:Y:S02]  /*3070*/  FSEL R119, R91, -INF , P6 ;  /* 0xff8000005b777808 */ /* 0x008fe40003000000 */
[----:B------:R-:W-:Y:S02]  /*3080*/  FMNMX.FTZ R72, R115, R72, !PT ;  /* 0x0000004873487209 */ /* 0x000fe40007810000 */
[----:B------:R-:W-:-:S02]  /*3090*/  ISETP.GT.AND P4, PT, R70, 0x11, PT ;  /* 0x000000114600780c */ /* 0x000fc40003f84270 */
[----:B----4-:R-:W-:Y:S01]  /*30a0*/  FSEL R117, R80, -INF , P3 ;  /* 0xff80000050757808 */ /* 0x010fe20001800000 */
[----:B------:R-:W-:Y:S01]  /*30b0*/  MUFU.TANH R14, R14 ;  /* 0x0000000e000e7308 */ /* 0x000fe20000002400 */
[----:B------:R-:W-:Y:S02]  /*30c0*/  FMNMX.FTZ R72, R119, R72, !PT ;  /* 0x0000004877487209 */ /* 0x000fe40007810000 */
[----:B------:R-:W-:Y:S01]  /*30d0*/  ISETP.GT.AND P5, PT, R70, 0x18, PT ;  /* 0x000000184600780c */ /* 0x000fe20003fa4270 */
[----:B------:R-:W-:Y:S02]  /*30e0*/  WARPGROUP.DEPBAR.LE gsb0, 0x0 ;  /* 0x00008000000079c5 */ /* 0x000fe40000010000 */
[----:B------:R-:W-:Y:S01]  /*30f0*/  WARPGROUP.ARRIVE ;  /* 0x00000000000079c5 */ /* 0x000fe20000000000 */
[----:B------:R-:W-:Y:S01]  /*3100*/  FSEL R91, R81, -INF , P4 ;  /* 0xff800000515b7808 */ /* 0x000fe20002000000 */
[----:B------:R-:W-:Y:S01]  /*3110*/  FMUL.FTZ R50, R50, UR10 ;  /* 0x0000000a32327c20 */ /* 0x000fe20008410000 */
[----:B------:R-:W-:Y:S01]  /*3120*/  FMNMX.FTZ R72, R117, R72, !PT ;  /* 0x0000004875487209 */ /* 0x000fe20007810000 */
[----:B------:R-:W-:Y:S01]  /*3130*/  FMUL.FTZ R51, R51, UR10 ;  /* 0x0000000a33337c20 */ /* 0x000fe20008410000 */
[----:B------:R-:W-:Y:S01]  /*3140*/  ISETP.GT.AND P3, PT, R70, 0x19, PT ;  /* 0x000000194600780c */ /* 0x000fe20003f64270 */
[----:B------:R-:W-:Y:S01]  /*3150*/  HGMMA.64x16x16.F32.BF16 R40, gdesc[UR20], R40, gsb0 ;  /* 0x00200000142879f0 */ /* 0x000fe20008001828 */
[----:B------:R-:W-:Y:S01]  /*3160*/  UIADD3 UR22, UR61, 0x642, URZ ;  /* 0x000006423d167890 */ /* 0x000fe2000fffe03f */
[----:B-----5:R-:W-:Y:S01]  /*3170*/  FSEL R113, R82, -INF , P5 ;  /* 0xff80000052717808 */ /* 0x020fe20002800000 */
[----:B------:R-:W-:Y:S01]  /*3180*/  UMOV UR23, 0x80000020 ;  /* 0x8000002000177882 */ /* 0x000fe20000000000 */
[----:B------:R-:W-:Y:S01]  /*3190*/  FMNMX.FTZ R72, R91, R72, !PT ;  /* 0x000000485b487209 */ /* 0x000fe20007810000 */
[----:B------:R-:W3:Y:S01]  /*31a0*/  MUFU.TANH R50, R50 ;  /* 0x0000003200327308 */ /* 0x000ee20000002400 */
[----:B------:R-:W-:Y:S01]  /*31b0*/  ISETP.GT.AND P4, PT, R70, 0x20, PT ;  /* 0x000000204600780c */ /* 0x000fe20003f84270 */
[----:B------:R-:W-:Y:S01]  /*31c0*/  FMUL.FTZ R54, R54, UR10 ;  /* 0x0000000a36367c20 */ /* 0x000fe20008410000 */
[----:B------:R-:W-:Y:S01]  /*31d0*/  FSEL R95, R83, -INF , P3 ;  /* 0xff800000535f7808 */ /* 0x000fe20001800000 */
[----:B------:R-:W-:Y:S01]  /*31e0*/  FMUL.FTZ R55, R55, UR10 ;  /* 0x0000000a37377c20 */ /* 0x000fe20008410000 */
[----:B------:R-:W-:Y:S01]  /*31f0*/  FMNMX.FTZ R72, R113, R72, !PT ;  /* 0x0000004871487209 */ /* 0x000fe20007810000 */
[----:B------:R-:W-:Y:S01]  /*3200*/  FMUL.FTZ R60, R48, UR10 ;  /* 0x0000000a303c7c20 */ /* 0x000fe20008410000 */
[----:B------:R-:W-:Y:S01]  /*3210*/  ISETP.GT.AND P5, PT, R70, 0x21, PT ;  /* 0x000000214600780c */ /* 0x000fe20003fa4270 */
[----:B------:R-:W4:Y:S01]  /*3220*/  MUFU.TANH R51, R51 ;  /* 0x0000003300337308 */ /* 0x000f220000002400 */
[----:B------:R-:W-:Y:S01]  /*3230*/  FSEL R111, R111, -INF , P4 ;  /* 0xff8000006f6f7808 */ /* 0x000fe20002000000 */
[----:B------:R-:W-:Y:S01]  /*3240*/  FMUL.FTZ R48, R49, UR10 ;  /* 0x0000000a31307c20 */ /* 0x000fe20008410000 */
[----:B------:R-:W-:-:S02]  /*3250*/  FMNMX.FTZ R72, R95, R72, !PT ;  /* 0x000000485f487209 */ /* 0x000fc40007810000 */
[C---:B------:R-:W-:Y:S02]  /*3260*/  ISETP.GT.AND P3, PT, R70.reuse, 0x28, PT ;  /* 0x000000284600780c */ /* 0x040fe40003f64270 */
[----:B------:R-:W-:Y:S01]  /*3270*/  FSEL R109, R109, -INF , P5 ;  /* 0xff8000006d6d7808 */ /* 0x000fe20002800000 */
[----:B------:R-:W5:Y:S01]  /*3280*/  MUFU.TANH R54, R54 ;  /* 0x0000003600367308 */ /* 0x000f620000002400 */
[----:B------:R-:W-:Y:S02]  /*3290*/  FMNMX.FTZ R72, R111, R72, !PT ;  /* 0x000000486f487209 */ /* 0x000fe40007810000 */
[C---:B------:R-:W-:Y:S02]  /*32a0*/  ISETP.GT.AND P4, PT, R70.reuse, 0x29, PT ;  /* 0x000000294600780c */ /* 0x040fe40003f84270 */
[----:B------:R-:W-:Y:S02]  /*32b0*/  FSEL R107, R107, -INF , P3 ;  /* 0xff8000006b6b7808 */ /* 0x000fe40001800000 */
[----:B------:R-:W-:Y:S01]  /*32c0*/  FMNMX.FTZ R72, R109, R72, !PT ;  /* 0x000000486d487209 */ /* 0x000fe20007810000 */
[----:B------:R-:W5:Y:S01]  /*32d0*/  MUFU.TANH R55, R55 ;  /* 0x0000003700377308 */ /* 0x000f620000002400 */
[----:B------:R-:W-:-:S02]  /*32e0*/  ISETP.GT.AND P5, PT, R70, 0x30, PT ;  /* 0x000000304600780c */ /* 0x000fc40003fa4270 */
[----:B------:R-:W-:Y:S02]  /*32f0*/  FSEL R105, R105, -INF , P4 ;  /* 0xff80000069697808 */ /* 0x000fe40002000000 */
[----:B------:R-:W-:Y:S02]  /*3300*/  FMNMX.FTZ R72, R107, R72, !PT ;  /* 0x000000486b487209 */ /* 0x000fe40007810000 */
[C---:B------:R-:W-:Y:S01]  /*3310*/  ISETP.GT.AND P3, PT, R70.reuse, 0x31, PT ;  /* 0x000000314600780c */ /* 0x040fe20003f64270 */
[----:B------:R-:W-:Y:S01]  /*3320*/  MUFU.TANH R15, R15 ;  /* 0x0000000f000f7308 */ /* 0x000fe20000002400 */
[----:B------:R-:W-:Y:S02]  /*3330*/  FSEL R103, R103, -INF , P5 ;  /* 0xff80000067677808 */ /* 0x000fe40002800000 */
[----:B------:R-:W-:Y:S02]  /*3340*/  FMNMX.FTZ R72, R105, R72, !PT ;  /* 0x0000004869487209 */ /* 0x000fe40007810000 */
[----:B------:R-:W-:-:S02]  /*3350*/  ISETP.GT.AND P4, PT, R70, 0x38, PT ;  /* 0x000000384600780c */ /* 0x000fc40003f84270 */
[----:B------:R-:W-:Y:S01]  /*3360*/  FSEL R101, R101, -INF , P3 ;  /* 0xff80000065657808 */ /* 0x000fe20001800000 */
[----:B------:R-:W-:Y:S01]  /*3370*/  MUFU.TANH R20, R20 ;  /* 0x0000001400147308 */ /* 0x000fe20000002400 */
[----:B------:R-:W-:Y:S02]  /*3380*/  FMNMX.FTZ R72, R103, R72, !PT ;  /* 0x0000004867487209 */ /* 0x000fe40007810000 */
[----:B------:R-:W-:Y:S02]  /*3390*/  ISETP.GT.AND P3, PT, R70, 0x39, PT ;  /* 0x000000394600780c */ /* 0x000fe40003f64270 */
[----:B------:R-:W-:Y:S01]  /*33a0*/  FSEL R99, R99, -INF , P4 ;  /* 0xff80000063637808 */ /* 0x000fe20002000000 */
[----:B------:R-:W-:Y:S02]  /*33b0*/  WARPGROUP.DEPBAR.LE gsb0, 0x0 ;  /* 0x00008000000079c5 */ /* 0x000fe40000010000 */
[----:B------:R-:W-:Y:S01]  /*33c0*/  WARPGROUP.ARRIVE ;  /* 0x00000000000079c5 */ /* 0x000fe20000000000 */
[----:B------:R-:W-:Y:S01]  /*33d0*/  FMNMX.FTZ R72, R101, R72, !PT ;  /* 0x0000004865487209 */ /* 0x000fe20007810000 */
[----:B------:R-:W-:Y:S01]  /*33e0*/  FMUL.FTZ R42, R42, UR10 ;  /* 0x0000000a2a2a7c20 */ /* 0x000fe20008410000 */
[C---:B------:R-:W-:Y:S01]  /*33f0*/  ISETP.GT.AND P4, PT, R70.reuse, 0x40, PT ;  /* 0x000000404600780c */ /* 0x040fe20003f84270 */
[----:B------:R-:W-:Y:S01]  /*3400*/  FMUL.FTZ R43, R43, UR10 ;  /* 0x0000000a2b2b7c20 */ /* 0x000fe20008410000 */
[----:B0-----:R-:W-:Y:S01]  /*3410*/  FSEL R87, R87, -INF , P3 ;  /* 0xff80000057577808 */ /* 0x001fe20001800000 */
[----:B------:R-:W-:Y:S01]  /*3420*/  HGMMA.64x16x16.F32.BF16 R32, gdesc[UR20], R32, gsb0 ;  /* 0x00200000142079f0 */ /* 0x000fe20008001820 */
[----:B------:R-:W-:Y:S01]  /*3430*/  FMNMX.FTZ R72, R99, R72, !PT ;  /* 0x0000004863487209 */ /* 0x000fe20007810000 */
[----:B------:R-:W0:Y:S01]  /*3440*/  MUFU.TANH R42, R42 ;  /* 0x0000002a002a7308 */ /* 0x000e220000002400 */
[----:B------:R-:W-:Y:S01]  /*3450*/  ISETP.GT.AND P3, PT, R70, 0x41, PT ;  /* 0x000000414600780c */ /* 0x000fe20003f64270 */
[----:B------:R-:W-:Y:S01]  /*3460*/  FMUL.FTZ R46, R46, UR10 ;  /* 0x0000000a2e2e7c20 */ /* 0x000fe20008410000 */
[----:B------:R-:W-:Y:S01]  /*3470*/  FSEL R85, R85, -INF , P4 ;  /* 0xff80000055557808 */ /* 0x000fe20002000000 */
[----:B------:R-:W-:Y:S01]  /*3480*/  FMUL.FTZ R47, R47, UR10 ;  /* 0x0000000a2f2f7c20 */ /* 0x000fe20008410000 */
[----:B------:R-:W-:Y:S01]  /*3490*/  FMNMX.FTZ R72, R87, R72, !PT ;  /* 0x0000004857487209 */ /* 0x000fe20007810000 */
[----:B------:R-:W-:Y:S01]  /*34a0*/  FMUL.FTZ R40, R40, UR10 ;  /* 0x0000000a28287c20 */ /* 0x000fe20008410000 */
[----:B------:R-:W-:Y:S01]  /*34b0*/  ISETP.GT.AND P4, PT, R70, 0x48, PT ;  /* 0x000000484600780c */ /* 0x000fe20003f84270 */
[----:B------:R-:W0:Y:S01]  /*34c0*/  MUFU.TANH R43, R43 ;  /* 0x0000002b002b7308 */ /* 0x000e220000002400 */
[----:B-1----:R-:W-:Y:S01]  /*34d0*/  FSEL R83, R69, -INF , P3 ;  /* 0xff80000045537808 */ /* 0x002fe20001800000 */
[----:B------:R-:W-:Y:S01]  /*34e0*/  FMUL.FTZ R44, R44, UR10 ;  /* 0x0000000a2c2c7c20 */ /* 0x000fe20008410000 */
[----:B------:R-:W-:-:S02]  /*34f0*/  FMNMX.FTZ R72, R85, R72, !PT ;  /* 0x0000004855487209 */ /* 0x000fc40007810000 */
[C---:B------:R-:W-:Y:S02]  /*3500*/  ISETP.GT.AND P3, PT, R70.reuse, 0x49, PT ;  /* 0x000000494600780c */ /* 0x040fe40003f64270 */
[----:B--2---:R-:W-:Y:S01]  /*3510*/  FSEL R81, R61, -INF , P4 ;  /* 0xff8000003d517808 */ /* 0x004fe20002000000 */
[----:B------:R-:W1:Y:S01]  /*3520*/  MUFU.TANH R46, R46 ;  /* 0x0000002e002e7308 */ /* 0x000e620000002400 */
[----:B------:R-:W-:Y:S02]  /*3530*/  FMNMX.FTZ R72, R83, R72, !PT ;  /* 0x0000004853487209 */ /* 0x000fe40007810000 */
[C---:B------:R-:W-:Y:S02]  /*3540*/  ISETP.GT.AND P4, PT, R70.reuse, 0x50, PT ;  /* 0x000000504600780c */ /* 0x040fe40003f84270 */
[----:B------:R-:W-:Y:S02]  /*3550*/  FSEL R77, R77, -INF , P3 ;  /* 0xff8000004d4d7808 */ /* 0x000fe40001800000 */
[----:B------:R-:W-:Y:S01]  /*3560*/  FMNMX.FTZ R72, R81, R72, !PT ;  /* 0x0000004851487209 */ /* 0x000fe20007810000 */
[----:B------:R-:W2:Y:S01]  /*3570*/  MUFU.TANH R47, R47 ;  /* 0x0000002f002f7308 */ /* 0x000ea20000002400 */
[----:B------:R-:W-:-:S02]  /*3580*/  ISETP.GT.AND P3, PT, R70, 0x51, PT ;  /* 0x000000514600780c */ /* 0x000fc40003f64270 */
[----:B---3--:R-:W-:Y:S01]  /*3590*/  FSEL R79, R50, -INF , P4 ;  /* 0xff800000324f7808 */ /* 0x008fe20002000000 */
[----:B------:R-:W-:Y:S01]  /*35a0*/  FMUL.FTZ R50, R45, UR10 ;  /* 0x0000000a2d327c20 */ /* 0x000fe20008410000 */
[----:B------:R-:W-:Y:S02]  /*35b0*/  FMNMX.FTZ R72, R77, R72, !PT ;  /* 0x000000484d487209 */ /* 0x000fe40007810000 */
[C---:B------:R-:W-:Y:S01]  /*35c0*/  ISETP.GT.AND P4, PT, R70.reuse, 0x58, PT ;  /* 0x000000584600780c */ /* 0x040fe20003f84270 */
[----:B------:R-:W-:Y:S01]  /*35d0*/  MUFU.TANH R21, R21 ;  /* 0x0000001500157308 */ /* 0x000fe20000002400 */
[----:B----4-:R-:W-:Y:S02]  /*35e0*/  FSEL R73, R51, -INF , P3 ;  /* 0xff80000033497808 */ /* 0x010fe40001800000 */
[----:B------:R-:W-:Y:S02]  /*35f0*/  FMNMX.FTZ R72, R79, R72, !PT ;  /* 0x000000484f487209 */ /* 0x000fe40007810000 */
[----:B------:R-:W-:-:S02]  /*3600*/  ISETP.GT.AND P3, PT, R70, 0x59, PT ;  /* 0x000000594600780c */ /* 0x000fc40003f64270 */
[----:B-----5:R-:W-:Y:S01]  /*3610*/  FSEL R75, R54, -INF , P4 ;  /* 0xff800000364b7808 */ /* 0x020fe20002000000 */
[----:B------:R-:W-:Y:S01]  /*3620*/  MUFU.TANH R64, R64 ;  /* 0x0000004000407308 */ /* 0x000fe20000002400 */
[----:B------:R-:W-:Y:S02]  /*3630*/  FMNMX.FTZ R72, R73, R72, !PT ;  /* 0x0000004849487209 */ /* 0x000fe40007810000 */
[C---:B------:R-:W-:Y:S02]  /*3640*/  ISETP.GT.AND P4, PT, R70.reuse, 0x60, PT ;  /* 0x000000604600780c */ /* 0x040fe40003f84270 */
[----:B------:R-:W-:Y:S02]  /*3650*/  FSEL R71, R55, -INF , P3 ;  /* 0xff80000037477808 */ /* 0x000fe40001800000 */
[----:B------:R-:W-:Y:S01]  /*3660*/  FMNMX.FTZ R72, R75, R72, !PT ;  /* 0x000000484b487209 */ /* 0x000fe20007810000 */
[----:B------:R-:W-:Y:S01]  /*3670*/  MUFU.TANH R65, R65 ;  /* 0x0000004100417308 */ /* 0x000fe20000002400 */
[----:B------:R-:W-:Y:S01]  /*3680*/  ISETP.GT.AND P3, PT, R70, 0x61, PT ;  /* 0x000000614600780c */ /* 0x000fe20003f64270 */
[----:B------:R-:W-:-:S02]  /*3690*/  WARPGROUP.DEPBAR.LE gsb0, 0x0 ;  /* 0x00008000000079c5 */ /* 0x000fc40000010000 */
[----:B------:R-:W-:Y:S01]  /*36a0*/  WARPGROUP.ARRIVE ;  /* 0x00000000000079c5 */ /* 0x000fe20000000000 */
[----:B------:R-:W-:Y:S01]  /*36b0*/  FMUL.FTZ R34, R34, UR10 ;  /* 0x0000000a22227c20 */ /* 0x000fe20008410000 */
[----:B------:R-:W-:Y:S01]  /*36c0*/  FMUL.FTZ R35, R35, UR10 ;  /* 0x0000000a23237c20 */ /* 0x000fe20008410000 */
[----:B0-----:R-:W-:Y:S01]  /*36d0*/  FSEL R69, R42, -INF , P4 ;  /* 0xff8000002a457808 */ /* 0x001fe20002000000 */
[----:B------:R-:W-:Y:S01]  /*36e0*/  FMUL.FTZ R38, R38, UR10 ;  /* 0x0000000a26267c20 */ /* 0x000fe20008410000 */
[----:B------:R-:W-:Y:S01]  /*36f0*/  FMNMX.FTZ R72, R71, R72, !PT ;  /* 0x0000004847487209 */ /* 0x000fe20007810000 */
[----:B------:R-:W-:Y:S01]  /*3700*/  HGMMA.64x16x16.F32.BF16 R24, gdesc[UR4], R24, gsb0 ;  /* 0x00200000041879f0 */ /* 0x000fe20008001818 */
[----:B------:R-:W0:Y:S01]  /*3710*/  MUFU.TANH R34, R34 ;  /* 0x0000002200227308 */ /* 0x000e220000002400 */
[C---:B------:R-:W-:Y:S01]  /*3720*/  ISETP.GT.AND P4, PT, R70.reuse, 0x68, PT ;  /* 0x000000684600780c */ /* 0x040fe20003f84270 */
[----:B------:R-:W-:Y:S01]  /*3730*/  FMUL.FTZ R39, R39, UR10 ;  /* 0x0000000a27277c20 */ /* 0x000fe20008410000 */
[----:B------:R-:W-:Y:S01]  /*3740*/  FSEL R63, R43, -INF , P3 ;  /* 0xff8000002b3f7808 */ /* 0x000fe20001800000 */
[----:B------:R-:W-:Y:S01]  /*3750*/  FMUL.FTZ R42, R53, UR10 ;  /* 0x0000000a352a7c20 */ /* 0x000fe20008410000 */
[----:B------:R-:W-:Y:S01]  /*3760*/  FMNMX.FTZ R72, R69, R72, !PT ;  /* 0x0000004845487209 */ /* 0x000fe20007810000 */
[----:B------:R-:W-:Y:S01]  /*3770*/  ULDC UR4, c[0x0][0x988] ;  /* 0x0002620000047ab9 */ /* 0x000fe20000000800 */
[----:B------:R-:W-:Y:S01]  /*3780*/  ISETP.GT.AND P3, PT, R70, 0x69, PT ;  /* 0x000000694600780c */ /* 0x000fe20003f64270 */
[----:B------:R-:W3:Y:S01]  /*3790*/  MUFU.TANH R35, R35 ;  /* 0x0000002300237308 */ /* 0x000ee20000002400 */
[----:B-1----:R-:W-:Y:S01]  /*37a0*/  FSEL R61, R46, -INF , P4 ;  /* 0xff8000002e3d7808 */ /* 0x002fe20002000000 */
[----:B------:R-:W-:Y:S01]  /*37b0*/  IMAD.U32 R74, RZ, RZ, UR4 ;  /* 0x00000004ff4a7e24 */ /* 0x000fe2000f8e00ff */
[----:B------:R-:W-:Y:S01]  /*37c0*/  FMNMX.FTZ R72, R63, R72, !PT ;  /* 0x000000483f487209 */ /* 0x000fe20007810000 */
[----:B------:R-:W-:Y:S01]  /*37d0*/  FMUL.FTZ R78, R37, UR10 ;  /* 0x0000000a254e7c20 */ /* 0x000fe20008410000 */
[----:B------:R-:W-:Y:S01]  /*37e0*/  ISETP.GT.AND P4, PT, R70, 0x70, PT ;  /* 0x000000704600780c */ /* 0x000fe20003f84270 */
[----:B------:R-:W-:Y:S01]  /*37f0*/  FMUL.FTZ R46, R41, UR10 ;  /* 0x0000000a292e7c20 */ /* 0x000fe20008410000 */
[----:B--2---:R-:W-:Y:S01]  /*3800*/  FSEL R55, R47, -INF , P3 ;  /* 0xff8000002f377808 */ /* 0x004fe20001800000 */
[----:B------:R-:W1:Y:S01]  /*3810*/  MUFU.TANH R38, R38 ;  /* 0x0000002600267308 */ /* 0x000e620000002400 */
[----:B------:R-:W-:Y:S01]  /*3820*/  FMNMX.FTZ R72, R61, R72, !PT ;  /* 0x000000483d487209 */ /* 0x000fe20007810000 */
[----:B------:R-:W-:Y:S01]  /*3830*/  FMUL.FTZ R54, R36, UR10 ;  /* 0x0000000a24367c20 */ /* 0x000fe20008410000 */
[----:B------:R-:W-:Y:S01]  /*3840*/  ISETP.GT.AND P3, PT, R70, 0x71, PT ;  /* 0x000000714600780c */ /* 0x000fe20003f64270 */
[----:B------:R-:W-:Y:S01]  /*3850*/  UMOV UR4, URZ ;  /* 0x0000003f00047c82 */ /* 0x000fe20008000000 */
[----:B0-----:R-:W-:-:S02]  /*3860*/  FSEL R51, R34, -INF , P4 ;  /* 0xff80000022337808 */ /* 0x001fc40002000000 */
[----:B------:R-:W-:Y:S01]  /*3870*/  FMNMX.FTZ R72, R55, R72, !PT ;  /* 0x0000004837487209 */ /* 0x000fe20007810000 */
[----:B------:R-:W0:Y:S01]  /*3880*/  MUFU.TANH R39, R39 ;  /* 0x0000002700277308 */ /* 0x000e220000002400 */
[C---:B------:R-:W-:Y:S02]  /*3890*/  ISETP.GT.AND P4, PT, R70.reuse, 0x78, PT ;  /* 0x000000784600780c */ /* 0x040fe40003f84270 */
[----:B---3--:R-:W-:Y:S02]  /*38a0*/  FSEL R47, R35, -INF , P3 ;  /* 0xff800000232f7808 */ /* 0x008fe40001800000 */
[----:B------:R-:W-:Y:S02]  /*38b0*/  FMNMX.FTZ R72, R51, R72, !PT ;  /* 0x0000004833487209 */ /* 0x000fe40007810000 */
[----:B------:R-:W-:Y:S01]  /*38c0*/  ISETP.GT.AND P3, PT, R70, 0x79, PT ;  /* 0x000000794600780c */ /* 0x000fe20003f64270 */
[----:B------:R-:W-:Y:S01]  /*38d0*/  MUFU.TANH R66, R66 ;  /* 0x0000004200427308 */ /* 0x000fe20000002400 */
[----:B-1----:R-:W-:Y:S01]  /*38e0*/  FSEL R49, R38, -INF , P4 ;  /* 0xff80000026317808 */ /* 0x002fe20002000000 */
[----:B------:R-:W-:Y:S01]  /*38f0*/  FMUL.FTZ R38, R52, UR10 ;  /* 0x0000000a34267c20 */ /* 0x000fe20008410000 */
[----:B------:R-:W-:Y:S01]  /*3900*/  FMNMX.FTZ R72, R47, R72, !PT ;  /* 0x000000482f487209 */ /* 0x000fe20007810000 */
[----:B------:R-:W-:Y:S01]  /*3910*/  FMUL.FTZ R52, R32, UR10 ;  /* 0x0000000a20347c20 */ /* 0x000fe20008410000 */
[----:B------:R-:W-:-:S02]  /*3920*/  ISETP.GT.AND P4, PT, R70, 0x80, PT ;  /* 0x000000804600780c */ /* 0x000fc40003f84270 */
[----:B------:R-:W-:Y:S01]  /*3930*/  FMNMX.FTZ R72, R49, R72, !PT ;  /* 0x0000004831487209 */ /* 0x000fe20007810000 */
[----:B------:R-:W-:Y:S01]  /*3940*/  MUFU.TANH R67, R67 ;  /* 0x0000004300437308 */ /* 0x000fe20000002400 */
[----:B0-----:R-:W-:Y:S02]  /*3950*/  FSEL R43, R39, -INF , P3 ;  /* 0xff800000272b7808 */ /* 0x001fe40001800000 */
[----:B------:R-:W-:Y:S02]  /*3960*/  ISETP.GT.AND P3, PT, R70, 0x81, PT ;  /* 0x000000814600780c */ /* 0x000fe40003f64270 */
[----:B------:R-:W-:-:S03]  /*3970*/  FMNMX.FTZ R72, R43, R72, !PT ;  /* 0x000000482b487209 */ /* 0x000fc60007810000 */
[----:B------:R-:W-:Y:S01]  /*3980*/  MUFU.TANH R56, R56 ;  /* 0x0000003800387308 */ /* 0x000fe20000002400 */
[----:B------:R-:W-:Y:S02]  /*3990*/  WARPGROUP.DEPBAR.LE gsb0, 0x0 ;  /* 0x00008000000079c5 */ /* 0x000fe40000010000 */
        /* <DEDUP_REMOVED lines=8> */
[----:B------:R-:W-:-:S06]  /*3a20*/  FMUL.FTZ R84, R29, UR10 ;  /* 0x0000000a1d547c20 */ /* 0x000fcc0008410000 */
[----:B------:R-:W1:Y:S08]  /*3a30*/  MUFU.TANH R27, R27 ;  /* 0x0000001b001b7308 */ /* 0x000e700000002400 */
[----:B------:R-:W2:Y:S01]  /*3a40*/  MUFU.TANH R30, R30 ;  /* 0x0000001e001e7308 */ /* 0x000ea20000002400 */
[----:B0-----:R-:W-:Y:S02]  /*3a50*/  FSEL R39, R26, -INF , P4 ;  /* 0xff8000001a277808 */ /* 0x001fe40002000000 */
[----:B------:R-:W-:-:S02]  /*3a60*/  ISETP.GT.AND P4, PT, R70, 0x88, PT ;  /* 0x000000884600780c */ /* 0x000fc40003f84270 */
[----:B------:R-:W-:-:S03]  /*3a70*/  FMNMX.FTZ R72, R39, R72, !PT ;  /* 0x0000004827487209 */ /* 0x000fc60007810000 */
[----:B------:R2:W0:Y:S01]  /*3a80*/  MUFU.TANH R34, R31 ;  /* 0x0000001f00227308 */ /* 0x0004220000002400 */
[----:B-1----:R-:W-:Y:S02]  /*3a90*/  FSEL R35, R27, -INF , P3 ;  /* 0xff8000001b237808 */ /* 0x002fe40001800000 */
[----:B------:R-:W-:Y:S01]  /*3aa0*/  ISETP.GT.AND P3, PT, R70, 0x89, PT ;  /* 0x000000894600780c */ /* 0x000fe20003f64270 */
[----:B------:R-:W-:Y:S01]  /*3ab0*/  FMUL.FTZ R70, R33, UR10 ;  /* 0x0000000a21467c20 */ /* 0x000fe20008410000 */
[----:B------:R-:W-:-:S03]  /*3ac0*/  FMNMX.FTZ R72, R35, R72, !PT ;  /* 0x0000004823487209 */ /* 0x000fc60007810000 */
[----:B------:R-:W1:Y:S01]  /*3ad0*/  MUFU.TANH R57, R57 ;  /* 0x0000003900397308 */ /* 0x000e620000002400 */
[----:B--2---:R-:W-:Y:S02]  /*3ae0*/  FSEL R31, R30, -INF , P4 ;  /* 0xff8000001e1f7808 */ /* 0x004fe40002000000 */
[----:B------:R-:W2:Y:S02]  /*3af0*/  SHFL.IDX PT, R30, R68, RZ, 0x1c1f ;  /* 0x001c1fff441e7589 */ /* 0x000ea400000e0000 */
[----:B------:R-:W-:-:S03]  /*3b00*/  FMNMX.FTZ R72, R31, R72, !PT ;  /* 0x000000481f487209 */ /* 0x000fc60007810000 */
[----:B------:R-:W3:Y:S01]  /*3b10*/  MUFU.TANH R58, R58 ;  /* 0x0000003a003a7308 */ /* 0x000ee20000002400 */
[----:B0-----:R-:W-:-:S04]  /*3b20*/  FSEL R27, R34, -INF , P3 ;  /* 0xff800000221b7808 */ /* 0x001fc80001800000 */
[----:B------:R-:W-:-:S03]  /*3b30*/  FMNMX.FTZ R72, R27, R72, !PT ;  /* 0x000000481b487209 */ /* 0x000fc60007810000 */
[----:B------:R-:W0:Y:S02]  /*3b40*/  MUFU.TANH R59, R59 ;  /* 0x0000003b003b7308 */ /* 0x000e240000002400 */
[----:B------:R-:W4:Y:S06]  /*3b50*/  SHFL.BFLY PT, R53, R72, 0x2, 0x1f ;  /* 0x0c401f0048357f89 */ /* 0x000f2c00000e0000 */
[----:B------:R-:W5:Y:S01]  /*3b60*/  MUFU.TANH R60, R60 ;  /* 0x0000003c003c7308 */ /* 0x000f620000002400 */
[----:B--2---:R-:W-:-:S04]  /*3b70*/  VIADDMNMX R62, R30, R93, R62, PT ;  /* 0x0000005d1e3e7246 */ /* 0x004fc8000380013e */
[----:B------:R-:W-:-:S03]  /*3b80*/  ISETP.GT.AND P4, PT, R62, 0x1, PT ;  /* 0x000000013e00780c */ /* 0x000fc60003f84270 */
[----:B------:R-:W2:Y:S01]  /*3b90*/  MUFU.TANH R48, R48 ;  /* 0x0000003000307308 */ /* 0x000ea20000002400 */
[----:B------:R-:W-:Y:S02]  /*3ba0*/  ISETP.GT.AND P5, PT, R62, 0x8, PT ;  /* 0x000000083e00780c */ /* 0x000fe40003fa4270 */
[----:B------:R-:W-:Y:S02]  /*3bb0*/  FSEL R0, R0, -INF , P4 ;  /* 0xff80000000007808 */ /* 0x000fe40002000000 */
[----:B------:R-:W-:Y:S02]  /*3bc0*/  FSEL R37, R6, -INF , P5 ;  /* 0xff80000006257808 */ /* 0x000fe40002800000 */
[----:B------:R-:W-:Y:S01]  /*3bd0*/  ISETP.GT.AND P4, PT, R62, 0x10, PT ;  /* 0x000000103e00780c */ /* 0x000fe20003f84270 */
[----:B------:R-:W2:Y:S01]  /*3be0*/  MUFU.TANH R38, R38 ;  /* 0x0000002600267308 */ /* 0x000ea20000002400 */
[----:B----4-:R-:W-:-:S05]  /*3bf0*/  FMNMX.FTZ R53, R72, R53, !PT ;  /* 0x0000003548357209 */ /* 0x010fca0007810000 */
[----:B------:R-:W4:Y:S02]  /*3c00*/  SHFL.BFLY PT, R72, R53, 0x1, 0x1f ;  /* 0x0c201f0035487f89 */ /* 0x000f2400000e0000 */
[----:B------:R-:W2:Y:S08]  /*3c10*/  MUFU.TANH R42, R42 ;  /* 0x0000002a002a7308 */ /* 0x000eb00000002400 */
[----:B------:R-:W2:Y:S08]  /*3c20*/  MUFU.TANH R40, R40 ;  /* 0x0000002800287308 */ /* 0x000eb00000002400 */
[----:B------:R-:W2:Y:S01]  /*3c30*/  MUFU.TANH R46, R46 ;  /* 0x0000002e002e7308 */ /* 0x000ea20000002400 */
[----:B----4-:R-:W-:-:S07]  /*3c40*/  FMNMX.FTZ R72, R53, R72, !PT ;  /* 0x0000004835487209 */ /* 0x010fce0007810000 */
[----:B------:R-:W4:Y:S01]  /*3c50*/  MUFU.TANH R44, R44 ;  /* 0x0000002c002c7308 */ /* 0x000f220000002400 */
[C---:B------:R-:W-:Y:S01]  /*3c60*/  FSETP.NEU.FTZ.AND P3, PT, R72.reuse, -INF , PT ;  /* 0xff8000004800780b */ /* 0x040fe20003f7d000 */
[----:B------:R-:W-:-:S06]  /*3c70*/  FMUL.FTZ R24, R72, R74 ;  /* 0x0000004a48187220 */ /* 0x000fcc0000410000 */
[----:B------:R-:W4:Y:S01]  /*3c80*/  MUFU.TANH R50, R50 ;  /* 0x0000003200327308 */ /* 0x000f220000002400 */
[----:B------:R-:W-:Y:S02]  /*3c90*/  FSEL R24, R24, RZ, P3 ;  /* 0x000000ff18187208 */ /* 0x000fe40001800000 */
[----:B------:R-:W-:-:S03]  /*3ca0*/  ISETP.GT.AND P3, PT, R62, RZ, PT ;  /* 0x000000ff3e00720c */ /* 0x000fc60003f64270 */
[-CC-:B------:R-:W-:Y:S01]  /*3cb0*/  FFMA.FTZ R26, R89, R74.reuse, -R24.reuse ;  /* 0x0000004a591a7223 */ /* 0x180fe20000010818 */
[----:B------:R-:W-:Y:S01]  /*3cc0*/  FSEL R33, R5, -INF , P3 ;  /* 0xff80000005217808 */ /* 0x000fe20001800000 */
[-CC-:B------:R-:W-:Y:S01]  /*3cd0*/  FFMA.FTZ R6, R91, R74.reuse, -R24.reuse ;  /* 0x0000004a5b067223 */ /* 0x180fe20000010818 */
[C---:B------:R-:W-:Y:S01]  /*3ce0*/  ISETP.GT.AND P3, PT, R62.reuse, 0x9, PT ;  /* 0x000000093e00780c */ /* 0x040fe20003f64270 */
[--C-:B------:R-:W-:Y:S01]  /*3cf0*/  FFMA.FTZ R25, R97, R74, -R24.reuse ;  /* 0x0000004a61197223 */ /* 0x100fe20000010818 */
[----:B------:R-:W-:Y:S01]  /*3d00*/  FMNMX.FTZ R30, R33, R0, !PT ;  /* 0x00000000211e7209 */ /* 0x000fe20007810000 */
[-CC-:B------:R-:W-:Y:S01]  /*3d10*/  FFMA.FTZ R28, R115, R74.reuse, -R24.reuse ;  /* 0x0000004a731c7223 */ /* 0x180fe20000010818 */
[----:B------:R-:W-:Y:S01]  /*3d20*/  FSEL R89, R9, -INF , P3 ;  /* 0xff80000009597808 */ /* 0x000fe20001800000 */
[--C-:B------:R-:W-:Y:S01]  /*3d30*/  FFMA.FTZ R117, R117, R74, -R24.reuse ;  /* 0x0000004a75757223 */ /* 0x100fe20000010818 */
[----:B------:R-:W-:Y:S01]  /*3d40*/  FMNMX.FTZ R30, R37, R30, !PT ;  /* 0x0000001e251e7209 */ /* 0x000fe20007810000 */
[-CC-:B------:R-:W-:Y:S01]  /*3d50*/  FFMA.FTZ R29, R119, R74.reuse, -R24.reuse ;  /* 0x0000004a771d7223 */ /* 0x180fe20000010818 */
[----:B------:R-:W-:Y:S01]  /*3d60*/  ISETP.GT.AND P3, PT, R62, 0x11, PT ;  /* 0x000000113e00780c */ /* 0x000fe20003f64270 */
[----:B------:R1:W-:Y:S01]  /*3d70*/  MUFU.EX2 R5, R117 ;  /* 0x0000007500057308 */ /* 0x0003e20000000800 */
[----:B------:R-:W-:Y:S01]  /*3d80*/  FSEL R91, R10, -INF , P4 ;  /* 0xff8000000a5b7808 */ /* 0x000fe20002000000 */
[--C-:B------:R-:W-:Y:S01]  /*3d90*/  FFMA.FTZ R10, R95, R74, -R24.reuse ;  /* 0x0000004a5f0a7223 */ /* 0x100fe20000010818 */
[----:B------:R-:W-:Y:S01]  /*3da0*/  FMNMX.FTZ R30, R89, R30, !PT ;  /* 0x0000001e591e7209 */ /* 0x000fe20007810000 */
[-CC-:B------:R-:W-:Y:S01]  /*3db0*/  FFMA.FTZ R41, R105, R74.reuse, -R24.reuse ;  /* 0x0000004a69297223 */ /* 0x180fe20000010818 */
[C---:B------:R-:W-:Y:S01]  /*3dc0*/  ISETP.GT.AND P4, PT, R62.reuse, 0x18, PT ;  /* 0x000000183e00780c */ /* 0x040fe20003f84270 */
[-CC-:B------:R-:W-:Y:S01]  /*3dd0*/  FFMA.FTZ R32, R103, R74.reuse, -R24.reuse ;  /* 0x0000004a67207223 */ /* 0x180fe20000010818 */
[----:B------:R-:W-:Y:S01]  /*3de0*/  FSEL R93, R11, -INF , P3 ;  /* 0xff8000000b5d7808 */ /* 0x000fe20001800000 */
[--C-:B------:R-:W-:Y:S01]  /*3df0*/  FFMA.FTZ R11, R111, R74, -R24.reuse ;  /* 0x0000004a6f0b7223 */ /* 0x100fe20000010818 */
[----:B------:R-:W-:Y:S01]  /*3e00*/  FMNMX.FTZ R30, R91, R30, !PT ;  /* 0x0000001e5b1e7209 */ /* 0x000fe20007810000 */
[-CC-:B------:R-:W-:Y:S01]  /*3e10*/  FFMA.FTZ R45, R101, R74.reuse, -R24.reuse ;  /* 0x0000004a652d7223 */ /* 0x180fe20000010818 */
[C---:B------:R-:W-:Y:S01]  /*3e20*/  ISETP.GT.AND P3, PT, R62.reuse, 0x19, PT ;  /* 0x000000193e00780c */ /* 0x040fe20003f64270 */
[----:B------:R-:W4:Y:S01]  /*3e30*/  MUFU.TANH R52, R52 ;  /* 0x0000003400347308 */ /* 0x000f220000002400 */
[----:B------:R-:W-:Y:S01]  /*3e40*/  FSEL R13, R13, -INF , P4 ;  /* 0xff8000000d0d7808 */ /* 0x000fe20002000000 */
[--C-:B------:R-:W-:Y:S01]  /*3e50*/  FFMA.FTZ R53, R87, R74, -R24.reuse ;  /* 0x0000004a57357223 */ /* 0x100fe20000010818 */
[----:B------:R-:W-:Y:S01]  /*3e60*/  FMNMX.FTZ R30, R93, R30, !PT ;  /* 0x0000001e5d1e7209 */ /* 0x000fe20007810000 */
[-CC-:B------:R-:W-:Y:S01]  /*3e70*/  FFMA.FTZ R36, R85, R74.reuse, -R24.reuse ;  /* 0x0000004a55247223 */ /* 0x180fe20000010818 */
[----:B------:R-:W-:Y:S01]  /*3e80*/  ISETP.GT.AND P4, PT, R62, 0x20, PT ;  /* 0x000000203e00780c */ /* 0x000fe20003f84270 */
[--C-:B------:R-:W-:Y:S01]  /*3e90*/  FFMA.FTZ R34, R99, R74, -R24.reuse ;  /* 0x0000004a63227223 */ /* 0x100fe20000010818 */
[----:B------:R-:W-:Y:S01]  /*3ea0*/  FSEL R97, R12, -INF , P3 ;  /* 0xff8000000c617808 */ /* 0x000fe20001800000 */
[----:B------:R-:W4:Y:S01]  /*3eb0*/  MUFU.TANH R70, R70 ;  /* 0x0000004600467308 */ /* 0x000f220000002400 */
[----:B------:R-:W-:Y:S01]  /*3ec0*/  FMNMX.FTZ R30, R13, R30, !PT ;  /* 0x0000001e0d1e7209 */ /* 0x000fe20007810000 */
[-CC-:B------:R-:W-:Y:S01]  /*3ed0*/  FFMA.FTZ R9, R113, R74.reuse, -R24.reuse ;  /* 0x0000004a71097223 */ /* 0x180fe20000010818 */
[----:B------:R-:W-:Y:S01]  /*3ee0*/  ISETP.GT.AND P3, PT, R62, 0x21, PT ;  /* 0x000000213e00780c */ /* 0x000fe20003f64270 */
[-CC-:B------:R-:W-:Y:S01]  /*3ef0*/  FFMA.FTZ R73, R73, R74.reuse, -R24.reuse ;  /* 0x0000004a49497223 */ /* 0x180fe20000010818 */
[----:B------:R-:W-:Y:S01]  /*3f00*/  FSEL R95, R14, -INF , P4 ;  /* 0xff8000000e5f7808 */ /* 0x000fe20002000000 */
[--C-:B------:R-:W-:Y:S01]  /*3f10*/  FFMA.FTZ R14, R107, R74, -R24.reuse ;  /* 0x0000004a6b0e7223 */ /* 0x100fe20000010818 */
[----:B------:R-:W-:Y:S01]  /*3f20*/  FMNMX.FTZ R30, R97, R30, !PT ;  /* 0x0000001e611e7209 */ /* 0x000fe20007810000 */
[----:B------:R-:W4:Y:S01]  /*3f30*/  MUFU.TANH R54, R54 ;  /* 0x0000003600367308 */ /* 0x000f220000002400 */
[C---:B------:R-:W-:Y:S01]  /*3f40*/  ISETP.GT.AND P4, PT, R62.reuse, 0x28, PT ;  /* 0x000000283e00780c */ /* 0x040fe20003f84270 */
[-CC-:B------:R-:W-:Y:S01]  /*3f50*/  FFMA.FTZ R71, R71, R74.reuse, -R24.reuse ;  /* 0x0000004a47477223 */ /* 0x180fe20000010818 */
[----:B------:R-:W-:Y:S01]  /*3f60*/  FSEL R115, R15, -INF , P3 ;  /* 0xff8000000f737808 */ /* 0x000fe20001800000 */
[--C-:B------:R-:W-:Y:S01]  /*3f70*/  FFMA.FTZ R63, R63, R74, -R24.reuse ;  /* 0x0000004a3f3f7223 */ /* 0x100fe20000010818 */
[----:B------:R-:W-:Y:S01]  /*3f80*/  FMNMX.FTZ R30, R95, R30, !PT ;  /* 0x0000001e5f1e7209 */ /* 0x000fe20007810000 */
[-CC-:B------:R-:W-:Y:S01]  /*3f90*/  FFMA.FTZ R55, R55, R74.reuse, -R24.reuse ;  /* 0x0000004a37377223 */ /* 0x180fe20000010818 */
[----:B------:R-:W-:Y:S01]  /*3fa0*/  ISETP.GT.AND P3, PT, R62, 0x29, PT ;  /* 0x000000293e00780c */ /* 0x000fe20003f64270 */
[----:B------:R-:W4:Y:S01]  /*3fb0*/  MUFU.TANH R78, R78 ;  /* 0x0000004e004e7308 */ /* 0x000f220000002400 */
[----:B-1----:R-:W-:Y:S01]  /*3fc0*/  FSEL R117, R20, -INF , P4 ;  /* 0xff80000014757808 */ /* 0x002fe20002000000 */
[--C-:B------:R-:W-:Y:S01]  /*3fd0*/  FFMA.FTZ R20, R109, R74, -R24.reuse ;  /* 0x0000004a6d147223 */ /* 0x100fe20000010818 */
[----:B------:R-:W-:Y:S01]  /*3fe0*/  FMNMX.FTZ R30, R115, R30, !PT ;  /* 0x0000001e731e7209 */ /* 0x000fe20007810000 */
[-CC-:B------:R-:W-:Y:S01]  /*3ff0*/  FFMA.FTZ R47, R47, R74.reuse, -R24.reuse ;  /* 0x0000004a2f2f7223 */ /* 0x180fe20000010818 */
[C---:B------:R-:W-:Y:S01]  /*4000*/  ISETP.GT.AND P4, PT, R62.reuse, 0x30, PT ;  /* 0x000000303e00780c */ /* 0x040fe20003f84270 */
[--C-:B------:R-:W-:Y:S01]  /*4010*/  FFMA.FTZ R43, R43, R74, -R24.reuse ;  /* 0x0000004a2b2b7223 */ /* 0x100fe20000010818 */
[----:B------:R-:W-:Y:S01]  /*4020*/  FSEL R119, R21, -INF , P3 ;  /* 0xff80000015777808 */ /* 0x000fe20001800000 */
[----:B------:R-:W1:Y:S01]  /*4030*/  MUFU.TANH R76, R76 ;  /* 0x0000004c004c7308 */ /* 0x000e620000002400 */
[----:B------:R-:W-:Y:S01]  /*4040*/  FMNMX.FTZ R30, R117, R30, !PT ;  /* 0x0000001e751e7209 */ /* 0x000fe20007810000 */
[-CC-:B------:R-:W-:Y:S01]  /*4050*/  FFMA.FTZ R39, R39, R74.reuse, -R24.reuse ;  /* 0x0000004a27277223 */ /* 0x180fe20000010818 */
[----:B------:R-:W-:Y:S01]  /*4060*/  ISETP.GT.AND P3, PT, R62, 0x31, PT ;  /* 0x000000313e00780c */ /* 0x000fe20003f64270 */
[----:B------:R-:W-:Y:S01]  /*4070*/  FFMA.FTZ R31, R31, R74, -R24 ;  /* 0x0000004a1f1f7223 */ /* 0x000fe20000010818 */
[----:B------:R-:W-:-:S02]  /*4080*/  FSEL R121, R64, -INF , P4 ;  /* 0xff80000040797808 */ /* 0x000fc40002000000 */
[----:B------:R-:W-:Y:S01]  /*4090*/  FMNMX.FTZ R12, R119, R30, !PT ;  /* 0x0000001e770c7209 */ /* 0x000fe20007810000 */
[----:B------:R-:W1:Y:S01]  /*40a0*/  MUFU.TANH R80, R80 ;  /* 0x0000005000507308 */ /* 0x000e620000002400 */
[C---:B------:R-:W-:Y:S02]  /*40b0*/  ISETP.GT.AND P4, PT, R62.reuse, 0x38, PT ;  /* 0x000000383e00780c */ /* 0x040fe40003f84270 */
[----:B------:R-:W-:Y:S02]  /*40c0*/  FSEL R123, R65, -INF , P3 ;  /* 0xff800000417b7808 */ /* 0x000fe40001800000 */
[----:B------:R-:W-:Y:S02]  /*40d0*/  FMNMX.FTZ R12, R121, R12, !PT ;  /* 0x0000000c790c7209 */ /* 0x000fe40007810000 */
[----:B------:R-:W-:Y:S01]  /*40e0*/  ISETP.GT.AND P3, PT, R62, 0x39, PT ;  /* 0x000000393e00780c */ /* 0x000fe20003f64270 */
[----:B------:R-:W1:Y:S01]  /*40f0*/  MUFU.TANH R82, R82 ;  /* 0x0000005200527308 */ /* 0x000e620000002400 */
[----:B------:R-:W-:-:S02]  /*4100*/  FSEL R107, R66, -INF , P4 ;  /* 0xff800000426b7808 */ /* 0x000fc40002000000 */
[----:B------:R-:W-:Y:S02]  /*4110*/  FMNMX.FTZ R12, R123, R12, !PT ;  /* 0x0000000c7b0c7209 */ /* 0x000fe40007810000 */
[C---:B------:R-:W-:Y:S02]  /*4120*/  ISETP.GT.AND P4, PT, R62.reuse, 0x40, PT ;  /* 0x000000403e00780c */ /* 0x040fe40003f84270 */
[----:B------:R-:W-:Y:S01]  /*4130*/  FSEL R105, R67, -INF , P3 ;  /* 0xff80000043697808 */ /* 0x000fe20001800000 */
[----:B------:R-:W1:Y:S01]  /*4140*/  MUFU.TANH R84, R84 ;  /* 0x0000005400547308 */ /* 0x000e620000002400 */
[----:B------:R-:W-:Y:S02]  /*4150*/  FMNMX.FTZ R12, R107, R12, !PT ;  /* 0x0000000c6b0c7209 */ /* 0x000fe40007810000 */
[----:B------:R-:W-:Y:S02]  /*4160*/  ISETP.GT.AND P3, PT, R62, 0x41, PT ;  /* 0x000000413e00780c */ /* 0x000fe40003f64270 */
[----:B------:R-:W-:-:S02]  /*4170*/  FSEL R109, R56, -INF , P4 ;  /* 0xff800000386d7808 */ /* 0x000fc40002000000 */
[----:B------:R-:W-:Y:S01]  /*4180*/  FMNMX.FTZ R12, R105, R12, !PT ;  /* 0x0000000c690c7209 */ /* 0x000fe20007810000 */
[----:B------:R1:W-:Y:S01]  /*4190*/  MUFU.EX2 R30, R14 ;  /* 0x0000000e001e7308 */ /* 0x0003e20000000800 */
[C---:B------:R-:W-:Y:S02]  /*41a0*/  ISETP.GT.AND P4, PT, R62.reuse, 0x48, PT ;  /* 0x000000483e00780c */ /* 0x040fe40003f84270 */
[----:B------:R-:W-:Y:S01]  /*41b0*/  FSEL R103, R57, -INF , P3 ;  /* 0xff80000039677808 */ /* 0x000fe20001800000 */
[----:B------:R-:W-:Y:S01]  /*41c0*/  FFMA.FTZ R57, R83, R74, -R24 ;  /* 0x0000004a53397223 */ /* 0x000fe20000010818 */
[----:B------:R-:W-:Y:S02]  /*41d0*/  FMNMX.FTZ R12, R109, R12, !PT ;  /* 0x0000000c6d0c7209 */ /* 0x000fe40007810000 */
[----:B------:R-:W-:Y:S01]  /*41e0*/  ISETP.GT.AND P3, PT, R62, 0x49, PT ;  /* 0x000000493e00780c */ /* 0x000fe20003f64270 */
[----:B------:R-:W-:Y:S01]  /*41f0*/  MUFU.EX2 R25, R25 ;  /* 0x0000001900197308 */ /* 0x000fe20000000800 */
[----:B---3--:R-:W-:-:S02]  /*4200*/  FSEL R111, R58, -INF , P4 ;  /* 0xff8000003a6f7808 */ /* 0x008fc40002000000 */
[----:B------:R-:W-:Y:S02]  /*4210*/  FMNMX.FTZ R12, R103, R12, !PT ;  /* 0x0000000c670c7209 */ /* 0x000fe40007810000 */
[C---:B------:R-:W-:Y:S02]  /*4220*/  ISETP.GT.AND P4, PT, R62.reuse, 0x50, PT ;  /* 0x000000503e00780c */ /* 0x040fe40003f84270 */
[----:B0-----:R-:W-:Y:S01]  /*4230*/  FSEL R101, R59, -INF , P3 ;  /* 0xff8000003b657808 */ /* 0x001fe20001800000 */
[----:B------:R-:W-:Y:S01]  /*4240*/  FFMA.FTZ R59, R77, R74, -R24 ;  /* 0x0000004a4d3b7223 */ /* 0x000fe20000010818 */
[----:B------:R-:W-:Y:S01]  /*4250*/  FMNMX.FTZ R12, R111, R12, !PT ;  /* 0x0000000c6f0c7209 */ /* 0x000fe20007810000 */
[----:B------:R-:W-:Y:S01]  /*4260*/  MUFU.EX2 R26, R26 ;  /* 0x0000001a001a7308 */ /* 0x000fe20000000800 */
[----:B------:R-:W-:Y:S02]  /*4270*/  ISETP.GT.AND P3, PT, R62, 0x51, PT ;  /* 0x000000513e00780c */ /* 0x000fe40003f64270 */
[----:B-----5:R-:W-:-:S02]  /*4280*/  FSEL R15, R60, -INF , P4 ;  /* 0xff8000003c0f7808 */ /* 0x020fc40002000000 */
[----:B------:R-:W-:Y:S02]  /*4290*/  FMNMX.FTZ R12, R101, R12, !PT ;  /* 0x0000000c650c7209 */ /* 0x000fe40007810000 */
[----:B------:R-:W-:Y:S01]  /*42a0*/  ISETP.GT.AND P4, PT, R62, 0x58, PT ;  /* 0x000000583e00780c */ /* 0x000fe20003f84270 */
[----:B------:R-:W-:Y:S01]  /*42b0*/  MUFU.EX2 R28, R28 ;  /* 0x0000001c001c7308 */ /* 0x000fe20000000800 */
[----:B--2---:R-:W-:Y:S01]  /*42c0*/  FSEL R65, R48, -INF , P3 ;  /* 0xff80000030417808 */ /* 0x004fe20001800000 */
[--C-:B------:R-:W-:Y:S01]  /*42d0*/  FFMA.FTZ R48, R49, R74, -R24.reuse ;  /* 0x0000004a31307223 */ /* 0x100fe20000010818 */
[----:B------:R-:W-:Y:S02]  /*42e0*/  FMNMX.FTZ R12, R15, R12, !PT ;  /* 0x0000000c0f0c7209 */ /* 0x000fe40007810000 */
[----:B------:R-:W-:Y:S02]  /*42f0*/  ISETP.GT.AND P3, PT, R62, 0x59, PT ;  /* 0x000000593e00780c */ /* 0x000fe40003f64270 */
[----:B------:R-:W-:Y:S01]  /*4300*/  FSEL R21, R38, -INF , P4 ;  /* 0xff80000026157808 */ /* 0x000fe20002000000 */
[----:B------:R-:W-:Y:S01]  /*4310*/  FFMA.FTZ R38, R81, R74, -R24 ;  /* 0x0000004a51267223 */ /* 0x000fe20000010818 */
[----:B------:R-:W-:Y:S01]  /*4320*/  FMNMX.FTZ R12, R65, R12, !PT ;  /* 0x0000000c410c7209 */ /* 0x000fe20007810000 */
[----:B------:R-:W-:Y:S01]  /*4330*/  MUFU.EX2 R29, R29 ;  /* 0x0000001d001d7308 */ /* 0x000fe20000000800 */
[----:B------:R-:W-:-:S02]  /*4340*/  ISETP.GT.AND P4, PT, R62, 0x60, PT ;  /* 0x000000603e00780c */ /* 0x000fc40003f84270 */
[----:B------:R-:W-:Y:S01]  /*4350*/  FSEL R67, R42, -INF , P3 ;  /* 0xff8000002a437808 */ /* 0x000fe20001800000 */
[--C-:B------:R-:W-:Y:S01]  /*4360*/  FFMA.FTZ R42, R69, R74, -R24.reuse ;  /* 0x0000004a452a7223 */ /* 0x100fe20000010818 */
[----:B------:R-:W-:Y:S02]  /*4370*/  FMNMX.FTZ R12, R21, R12, !PT ;  /* 0x0000000c150c7209 */ /* 0x000fe40007810000 */
[----:B------:R-:W-:Y:S01]  /*4380*/  ISETP.GT.AND P3, PT, R62, 0x61, PT ;  /* 0x000000613e00780c */ /* 0x000fe20003f64270 */
[----:B------:R-:W-:Y:S01]  /*4390*/  MUFU.EX2 R6, R6 ;  /* 0x0000000600067308 */ /* 0x000fe20000000800 */
[----:B------:R-:W-:Y:S01]  /*43a0*/  FSEL R87, R40, -INF , P4 ;  /* 0xff80000028577808 */ /* 0x000fe20002000000 */
[----:B------:R-:W-:Y:S01]  /*43b0*/  FFMA.FTZ R40, R51, R74, -R24 ;  /* 0x0000004a33287223 */ /* 0x000fe20000010818 */
[----:B------:R-:W-:Y:S02]  /*43c0*/  FMNMX.FTZ R12, R67, R12, !PT ;  /* 0x0000000c430c7209 */ /* 0x000fe40007810000 */
[----:B------:R-:W-:-:S02]  /*43d0*/  ISETP.GT.AND P4, PT, R62, 0x68, PT ;  /* 0x000000683e00780c */ /* 0x000fc40003f84270 */
[----:B------:R-:W-:Y:S01]  /*43e0*/  FSEL R85, R46, -INF , P3 ;  /* 0xff8000002e557808 */ /* 0x000fe20001800000 */
[--C-:B------:R-:W-:Y:S01]  /*43f0*/  FFMA.FTZ R46, R79, R74, -R24.reuse ;  /* 0x0000004a4f2e7223 */ /* 0x100fe20000010818 */
[----:B------:R-:W-:Y:S01]  /*4400*/  FMNMX.FTZ R12, R87, R12, !PT ;  /* 0x0000000c570c7209 */ /* 0x000fe20007810000 */
[----:B------:R-:W-:Y:S01]  /*4410*/  MUFU.EX2 R9, R9 ;  /* 0x0000000900097308 */ /* 0x000fe20000000800 */
[----:B------:R-:W-:Y:S02]  /*4420*/  ISETP.GT.AND P3, PT, R62, 0x69, PT ;  /* 0x000000693e00780c */ /* 0x000fe40003f64270 */
[----:B----4-:R-:W-:Y:S01]  /*4430*/  FSEL R99, R44, -INF , P4 ;  /* 0xff8000002c637808 */ /* 0x010fe20002000000 */
[--C-:B------:R-:W-:Y:S01]  /*4440*/  FFMA.FTZ R44, R61, R74, -R24.reuse ;  /* 0x0000004a3d2c7223 */ /* 0x100fe20000010818 */
[----:B------:R-:W-:Y:S02]  /*4450*/  FMNMX.FTZ R12, R85, R12, !PT ;  /* 0x0000000c550c7209 */ /* 0x000fe40007810000 */
[----:B------:R-:W-:Y:S01]  /*4460*/  ISETP.GT.AND P4, PT, R62, 0x70, PT ;  /* 0x000000703e00780c */ /* 0x000fe20003f84270 */
[----:B------:R-:W-:Y:S01]  /*4470*/  MUFU.EX2 R10, R10 ;  /* 0x0000000a000a7308 */ /* 0x000fe20000000800 */
[----:B------:R-:W-:Y:S01]  /*4480*/  FSEL R83, R50, -INF , P3 ;  /* 0xff80000032537808 */ /* 0x000fe20001800000 */
[----:B------:R-:W-:Y:S01]  /*4490*/  FFMA.FTZ R50, R35, R74, -R24 ;  /* 0x0000004a23327223 */ /* 0x000fe20000010818 */
[----:B------:R-:W-:-:S02]  /*44a0*/  FMNMX.FTZ R12, R99, R12, !PT ;  /* 0x0000000c630c7209 */ /* 0x000fc40007810000 */
[----:B------:R-:W-:Y:S02]  /*44b0*/  ISETP.GT.AND P3, PT, R62, 0x71, PT ;  /* 0x000000713e00780c */ /* 0x000fe40003f64270 */
[----:B------:R-:W-:Y:S01]  /*44c0*/  FSEL R113, R52, -INF , P4 ;  /* 0xff80000034717808 */ /* 0x000fe20002000000 */
[----:B------:R-:W-:Y:S01]  /*44d0*/  FFMA.FTZ R52, R75, R74, -R24 ;  /* 0x0000004a4b347223 */ /* 0x000fe20000010818 */
[----:B------:R-:W-:Y:S01]  /*44e0*/  FMNMX.FTZ R12, R83, R12, !PT ;  /* 0x0000000c530c7209 */ /* 0x000fe20007810000 */
[----:B------:R-:W-:Y:S01]  /*44f0*/  MUFU.EX2 R11, R11 ;  /* 0x0000000b000b7308 */ /* 0x000fe20000000800 */
[----:B------:R-:W-:Y:S02]  /*4500*/  ISETP.GT.AND P4, PT, R62, 0x78, PT ;  /* 0x000000783e00780c */ /* 0x000fe40003f84270 */
[----:B------:R-:W-:Y:S02]  /*4510*/  FSEL R81, R70, -INF , P3 ;  /* 0xff80000046517808 */ /* 0x000fe40001800000 */
[----:B------:R-:W-:-:S02]  /*4520*/  FMNMX.FTZ R12, R113, R12, !PT ;  /* 0x0000000c710c7209 */ /* 0x000fc40007810000 */
[----:B------:R-:W-:Y:S01]  /*4530*/  ISETP.GT.AND P3, PT, R62, 0x79, PT ;  /* 0x000000793e00780c */ /* 0x000fe20003f64270 */
[----:B------:R-:W-:Y:S01]  /*4540*/  MUFU.EX2 R20, R20 ;  /* 0x0000001400147308 */ /* 0x000fe20000000800 */
[----:B------:R-:W-:Y:S01]  /*4550*/  FSEL R125, R54, -INF , P4 ;  /* 0xff800000367d7808 */ /* 0x000fe20002000000 */
[----:B------:R-:W-:Y:S01]  /*4560*/  FFMA.FTZ R54, R27, R74, -R24 ;  /* 0x0000004a1b367223 */ /* 0x000fe20000010818 */
[----:B------:R-:W-:Y:S02]  /*4570*/  FMNMX.FTZ R12, R81, R12, !PT ;  /* 0x0000000c510c7209 */ /* 0x000fe40007810000 */
[----:B------:R-:W-:Y:S02]  /*4580*/  ISETP.GT.AND P4, PT, R62, 0x80, PT ;  /* 0x000000803e00780c */ /* 0x000fe40003f84270 */
[----:B------:R-:W-:Y:S01]  /*4590*/  FSEL R77, R78, -INF , P3 ;  /* 0xff8000004e4d7808 */ /* 0x000fe20001800000 */
[----:B------:R-:W-:Y:S01]  /*45a0*/  IMAD.U32 R78, RZ, RZ, UR60 ;  /* 0x0000003cff4e7e24 */ /* 0x000fe2000f8e00ff */
[----:B------:R-:W-:Y:S01]  /*45b0*/  FMNMX.FTZ R12, R125, R12, !PT ;  /* 0x0000000c7d0c7209 */ /* 0x000fe20007810000 */
[----:B------:R-:W-:Y:S01]  /*45c0*/  MUFU.EX2 R41, R41 ;  /* 0x0000002900297308 */ /* 0x000fe20000000800 */
[----:B------:R-:W-:-:S02]  /*45d0*/  ISETP.GT.AND P3, PT, R62, 0x81, PT ;  /* 0x000000813e00780c */ /* 0x000fc40003f64270 */
[----:B-1----:R-:W-:Y:S02]  /*45e0*/  FSEL R127, R76, -INF , P4 ;  /* 0xff8000004c7f7808 */ /* 0x002fe40002000000 */
[----:B------:R-:W-:Y:S02]  /*45f0*/  FMNMX.FTZ R12, R77, R12, !PT ;  /* 0x0000000c4d0c7209 */ /* 0x000fe40007810000 */
[----:B------:R-:W-:Y:S01]  /*4600*/  ISETP.GT.AND P4, PT, R62, 0x88, PT ;  /* 0x000000883e00780c */ /* 0x000fe20003f84270 */
[----:B------:R-:W-:Y:S01]  /*4610*/  MUFU.EX2 R32, R32 ;  /* 0x0000002000207308 */ /* 0x000fe20000000800 */
[----:B------:R-:W-:Y:S02]  /*4620*/  FSEL R79, R80, -INF , P3 ;  /* 0xff800000504f7808 */ /* 0x000fe40001800000 */
[----:B------:R-:W-:Y:S02]  /*4630*/  FMNMX.FTZ R12, R127, R12, !PT ;  /* 0x0000000c7f0c7209 */ /* 0x000fe40007810000 */
[----:B------:R-:W-:-:S02]  /*4640*/  ISETP.GT.AND P3, PT, R62, 0x89, PT ;  /* 0x000000893e00780c */ /* 0x000fc40003f64270 */
[----:B------:R-:W-:Y:S01]  /*4650*/  FSEL R129, R82, -INF , P4 ;  /* 0xff80000052817808 */ /* 0x000fe20002000000 */
[----:B------:R-:W-:Y:S01]  /*4660*/  MUFU.EX2 R45, R45 ;  /* 0x0000002d002d7308 */ /* 0x000fe20000000800 */
[----:B------:R-:W-:Y:S02]  /*4670*/  FMNMX.FTZ R12, R79, R12, !PT ;  /* 0x0000000c4f0c7209 */ /* 0x000fe40007810000 */
[----:B------:R-:W-:Y:S02]  /*4680*/  FSEL R131, R84, -INF , P3 ;  /* 0xff80000054837808 */ /* 0x000fe40001800000 */
        /* <DEDUP_REMOVED lines=13> */
[----:B0-----:R-:W-:-:S04]  /*4760*/  FMNMX.FTZ R75, R14, R75, !PT ;  /* 0x0000004b0e4b7209 */ /* 0x001fc80007810000 */
[C---:B------:R-:W-:Y:S01]  /*4770*/  FSETP.NEU.FTZ.AND P3, PT, R75.reuse, -INF , PT ;  /* 0xff8000004b00780b */ /* 0x040fe20003f7d000 */
[----:B------:R-:W-:Y:S02]  /*4780*/  FMUL.FTZ R12, R75, R74 ;  /* 0x0000004a4b0c7220 */ /* 0x000fe40000410000 */
[----:B------:R-:W-:Y:S03]  /*4790*/  MUFU.EX2 R52, R52 ;  /* 0x0000003400347308 */ /* 0x000fe60000000800 */
[----:B------:R-:W-:-:S05]  /*47a0*/  FSEL R24, R12, RZ, P3 ;  /* 0x000000ff0c187208 */ /* 0x000fca0001800000 */
[----:B------:R-:W-:Y:S01]  /*47b0*/  MUFU.EX2 R71, R71 ;  /* 0x0000004700477308 */ /* 0x000fe20000000800 */
[--C-:B------:R-:W-:Y:S01]  /*47c0*/  FFMA.FTZ R27, R0, R74, -R24.reuse ;  /* 0x0000004a001b7223 */ /* 0x100fe20000010818 */
[----:B------:R-:W-:Y:S01]  /*47d0*/  LEA.HI R0, R23, R22, RZ, 0x4 ;  /* 0x0000001617007211 */ /* 0x000fe200078f20ff */
[-CC-:B------:R-:W-:Y:S01]  /*47e0*/  FFMA.FTZ R35, R13, R74.reuse, -R24.reuse ;  /* 0x0000004a0d237223 */ /* 0x180fe20000010818 */
[-CC-:B------:R-:W-:Y:S01]  /*47f0*/  FFMA.FTZ R12, R33, R74.reuse, -R24.reuse ;  /* 0x0000004a210c7223 */ /* 0x180fe20000010818 */
[-CC-:B------:R-:W-:Y:S01]  /*4800*/  FFMA.FTZ R133, R89, R74.reuse, -R24.reuse ;  /* 0x0000004a59857223 */ /* 0x180fe20000010818 */
[----:B------:R-:W-:Y:S01]  /*4810*/  LOP3.LUT R13, R0, 0xfffffff0, RZ, 0xc0, !PT ;  /* 0xfffffff0000d7812 */ /* 0x000fe200078ec0ff */
[-C--:B------:R-:W-:Y:S01]  /*4820*/  FFMA.FTZ R14, R37, R74.reuse, -R24 ;  /* 0x0000004a250e7223 */ /* 0x080fe20000010818 */
[----:B------:R-:W-:Y:S01]  /*4830*/  SHF.R.S32.HI R0, RZ, 0x4, R0 ;  /* 0x00000004ff007819 */ /* 0x000fe20000011400 */
[----:B------:R-:W-:Y:S01]  /*4840*/  MUFU.EX2 R27, R27 ;  /* 0x0000001b001b7308 */ /* 0x000fe20000000800 */
[----:B------:R-:W-:Y:S01]  /*4850*/  FFMA.FTZ R33, R91, R74, -R24 ;  /* 0x0000004a5b217223 */ /* 0x000fe20000010818 */
[----:B------:R-:W-:Y:S01]  /*4860*/  IMAD.IADD R13, R22, 0x1, -R13 ;  /* 0x00000001160d7824 */ /* 0x000fe200078e0a0d */
[----:B------:R-:W-:Y:S01]  /*4870*/  LEA.HI R22, R23, R22, RZ, 0x5 ;  /* 0x0000001617167211 */ /* 0x000fe200078f28ff */
[----:B------:R-:W-:-:S02]  /*4880*/  IMAD.SHL.U32 R89, R0, 0x8, RZ ;  /* 0x0000000800597824 */ /* 0x000fc400078e00ff */
[-CC-:B------:R-:W-:Y:S01]  /*4890*/  FFMA.FTZ R56, R93, R74.reuse, -R24.reuse ;  /* 0x0000004a5d387223 */ /* 0x180fe20000010818 */
[-CC-:B------:R-:W-:Y:S01]  /*48a0*/  FFMA.FTZ R60, R97, R74.reuse, -R24.reuse ;  /* 0x0000004a613c7223 */ /* 0x180fe20000010818 */
[----:B------:R-:W-:Y:S01]  /*48b0*/  SHF.R.S32.HI R68, RZ, 0x1f, R13 ;  /* 0x0000001fff447819 */ /* 0x000fe2000001140d */
[----:B------:R-:W-:Y:S01]  /*48c0*/  IMAD.SHL.U32 R22, R22, 0x8, RZ ;  /* 0x0000000816167824 */ /* 0x000fe200078e00ff */
[----:B------:R-:W0:Y:S01]  /*48d0*/  MUFU.EX2 R12, R12 ;  /* 0x0000000c000c7308 */ /* 0x000e220000000800 */
[-CC-:B------:R-:W-:Y:S01]  /*48e0*/  FFMA.FTZ R49, R95, R74.reuse, -R24.reuse ;  /* 0x0000004a5f317223 */ /* 0x180fe20000010818 */
[CC--:B------:R-:W-:Y:S01]  /*48f0*/  LEA.HI R69, R68.reuse, R13.reuse, RZ, 0x2 ;  /* 0x0000000d44457211 */ /* 0x0c0fe200078f10ff */
[-CC-:B------:R-:W-:Y:S01]  /*4900*/  FFMA.FTZ R62, R115, R74.reuse, -R24.reuse ;  /* 0x0000004a733e7223 */ /* 0x180fe20000010818 */
[----:B------:R-:W-:Y:S01]  /*4910*/  LEA.HI R23, R68, R13, RZ, 0x3 ;  /* 0x0000000d44177211 */ /* 0x000fe200078f18ff */
[-CC-:B------:R-:W-:Y:S01]  /*4920*/  FFMA.FTZ R61, R117, R74.reuse, -R24.reuse ;  /* 0x0000004a753d7223 */ /* 0x180fe20000010818 */
[----:B------:R-:W-:Y:S01]  /*4930*/  LOP3.LUT R70, R69, 0x7fffffc, RZ, 0xc0, !PT ;  /* 0x07fffffc45467812 */ /* 0x000fe200078ec0ff */
[-C--:B------:R-:W-:Y:S01]  /*4940*/  FFMA.FTZ R66, R119, R74.reuse, -R24 ;  /* 0x0000004a77427223 */ /* 0x080fe20000010818 */
[----:B------:R-:W-:Y:S01]  /*4950*/  SHF.R.S32.HI R69, RZ, 0x2, R69 ;  /* 0x00000002ff457819 */ /* 0x000fe20000011445 */
[----:B------:R-:W-:Y:S01]  /*4960*/  IMAD.SHL.U32 R23, R23, 0x10, RZ ;  /* 0x0000001017177824 */ /* 0x000fe200078e00ff */
[----:B------:R-:W-:Y:S01]  /*4970*/  LOP3.LUT R22, R22, 0x7fffff00, RZ, 0xc0, !PT ;  /* 0x7fffff0016167812 */ /* 0x000fe200078ec0ff */
[----:B------:R-:W-:Y:S01]  /*4980*/  IMAD.IADD R13, R13, 0x1, -R70 ;  /* 0x000000010d0d7824 */ /* 0x000fe200078e0a46 */
[----:B------:R-:W1:Y:S01]  /*4990*/  MUFU.EX2 R14, R14 ;  /* 0x0000000e000e7308 */ /* 0x000e620000000800 */
[----:B------:R-:W-:Y:S01]  /*49a0*/  IMAD.SHL.U32 R69, R69, 0x40, RZ ;  /* 0x0000004045457824 */ /* 0x000fe200078e00ff */
[----:B------:R-:W-:Y:S01]  /*49b0*/  LOP3.LUT R23, R23, 0x7fffff80, RZ, 0xc0, !PT ;  /* 0x7fffff8017177812 */ /* 0x000fe200078ec0ff */
[-CC-:B------:R-:W-:Y:S01]  /*49c0*/  FFMA.FTZ R37, R121, R74.reuse, -R24.reuse ;  /* 0x0000004a79257223 */ /* 0x180fe20000010818 */
[-CC-:B------:R-:W-:Y:S01]  /*49d0*/  FFMA.FTZ R58, R123, R74.reuse, -R24.reuse ;  /* 0x0000004a7b3a7223 */ /* 0x180fe20000010818 */
[-CC-:B------:R-:W-:Y:S01]  /*49e0*/  FFMA.FTZ R51, R107, R74.reuse, -R24.reuse ;  /* 0x0000004a6b337223 */ /* 0x180fe20000010818 */
[----:B------:R-:W-:Y:S01]  /*49f0*/  LOP3.LUT R0, R69, 0x40, RZ, 0xc0, !PT ;  /* 0x0000004045007812 */ /* 0x000fe200078ec0ff */
[----:B------:R-:W-:Y:S01]  /*4a00*/  IMAD.IADD R22, R22, 0x1, R23 ;  /* 0x0000000116167824 */ /* 0x000fe200078e0217 */
[----:B------:R-:W2:Y:S01]  /*4a10*/  MUFU.EX2 R133, R133 ;  /* 0x0000008500857308 */ /* 0x000ea20000000800 */
[-CC-:B------:R-:W-:Y:S01]  /*4a20*/  FFMA.FTZ R64, R105, R74.reuse, -R24.reuse ;  /* 0x0000004a69407223 */ /* 0x180fe20000010818 */
[----:B------:R-:W-:Y:S01]  /*4a30*/  LOP3.LUT R76, R0, 0x8, R89, 0xf8, !PT ;  /* 0x00000008004c7812 */ /* 0x000fe200078ef859 */
[----:B------:R-:W-:Y:S01]  /*4a40*/  FFMA.FTZ R68, R109, R74, -R24 ;  /* 0x0000004a6d447223 */ /* 0x000fe20000010818 */
[----:B------:R-:W-:Y:S01]  /*4a50*/  SHF.R.U32.HI R23, RZ, 0x3, R0 ;  /* 0x00000003ff177819 */ /* 0x000fe20000011600 */
[----:B------:R-:W-:Y:S01]  /*4a60*/  @!P1 VIADD R0, R78, 0x31c40 ;  /* 0x00031c404e009836 */ /* 0x000fe20000000000 */
[----:B------:R-:W-:Y:S01]  /*4a70*/  LEA R13, R13, R22, 0x4 ;  /* 0x000000160d0d7211 */ /* 0x000fe200078e20ff */
[----:B------:R-:W-:Y:S01]  /*4a80*/  FFMA.FTZ R22, R15, R74, -R24 ;  /* 0x0000004a0f167223 */ /* 0x000fe20000010818 */
[----:B------:R-:W-:Y:S01]  /*4a90*/  LOP3.LUT R76, R76, R23, RZ, 0x3c, !PT ;  /* 0x000000174c4c7212 */ /* 0x000fe200078e3cff */
[----:B------:R-:W3:Y:S01]  /*4aa0*/  MUFU.EX2 R33, R33 ;  /* 0x0000002100217308 */ /* 0x000ee20000000800 */
[----:B------:R-:W-:Y:S01]  /*4ab0*/  @!P1 PRMT R0, RZ, 0x654, R0 ;  /* 0x00000654ff009816 */ /* 0x000fe20000000000 */
[----:B0-----:R-:W-:Y:S01]  /*4ac0*/  FADD.FTZ R23, R12, R27 ;  /* 0x0000001b0c177221 */ /* 0x001fe20000010000 */
[----:B------:R-:W-:Y:S01]  /*4ad0*/  F2FP.BF16.F32.PACK_AB R15, R29, R28 ;  /* 0x0000001c1d0f723e */ /* 0x000fe200000010ff */
[----:B------:R-:W-:-:S02]  /*4ae0*/  IMAD.IADD R78, R13, 0x1, R76 ;  /* 0x000000010d4e7824 */ /* 0x000fc400078e024c */
[----:B------:R-:W-:Y:S01]  /*4af0*/  FADD.FTZ R13, R25, R26 ;  /* 0x0000001a190d7221 */ /* 0x000fe20000010000 */
[----:B------:R1:W-:Y:S01]  /*4b00*/  @!P1 SYNCS.ARRIVE.TRANS64.RED.A1T0 RZ, [R0+URZ], RZ ;  /* 0x000000ff00ff99a7 */ /* 0x0003e2000810043f */
[-CC-:B------:R-:W-:Y:S01]  /*4b10*/  FFMA.FTZ R103, R103, R74.reuse, -R24.reuse ;  /* 0x0000004a67677223 */ /* 0x180fe20000010818 */
[----:B------:R-:W0:Y:S01]  /*4b20*/  MUFU.EX2 R56, R56 ;  /* 0x0000003800387308 */ /* 0x000e220000000800 */
[----:B------:R-:W-:Y:S01]  /*4b30*/  FADD.FTZ R76, R28, R13 ;  /* 0x0000000d1c4c7221 */ /* 0x000fe20000010000 */
[----:B------:R-:W-:Y:S01]  /*4b40*/  F2FP.BF16.F32.PACK_AB R13, R26, R25 ;  /* 0x000000191a0d723e */ /* 0x000fe200000010ff */
[-CC-:B------:R-:W-:Y:S01]  /*4b50*/  FFMA.FTZ R70, R111, R74.reuse, -R24.reuse ;  /* 0x0000004a6f467223 */ /* 0x180fe20000010818 */
[-C--:B------:R-:W-:Y:S01]  /*4b60*/  FFMA.FTZ R89, R101, R74.reuse, -R24 ;  /* 0x0000004a65597223 */ /* 0x080fe20000010818 */
[----:B------:R-:W-:Y:S01]  /*4b70*/  FADD.FTZ R76, R29, R76 ;  /* 0x0000004c1d4c7221 */ /* 0x000fe20000010000 */
[----:B-1----:R-:W-:Y:S01]  /*4b80*/  FADD.FTZ R0, R14, R23 ;  /* 0x000000170e007221 */ /* 0x002fe20000010000 */
[-C--:B------:R-:W-:Y:S01]  /*4b90*/  FFMA.FTZ R29, R65, R74.reuse, -R24 ;  /* 0x0000004a411d7223 */ /* 0x080fe20000010818 */
[----:B------:R-:W-:Y:S01]  /*4ba0*/  MUFU.EX2 R35, R35 ;  /* 0x0000002300237308 */ /* 0x000fe20000000800 */
[----:B------:R-:W-:Y:S01]  /*4bb0*/  FADD.FTZ R23, R5, R76 ;  /* 0x0000004c05177221 */ /* 0x000fe20000010000 */
[----:B--2---:R-:W-:Y:S01]  /*4bc0*/  FADD.FTZ R26, R133, R0 ;  /* 0x00000000851a7221 */ /* 0x004fe20000010000 */
[-CC-:B------:R-:W-:Y:S01]  /*4bd0*/  FFMA.FTZ R65, R21, R74.reuse, -R24.reuse ;  /* 0x0000004a15417223 */ /* 0x180fe20000010818 */
[-C--:B------:R-:W-:Y:S01]  /*4be0*/  FFMA.FTZ R21, R67, R74.reuse, -R24 ;  /* 0x0000004a43157223 */ /* 0x080fe20000010818 */
[----:B------:R-:W-:Y:S01]  /*4bf0*/  FADD.FTZ R76, R6, R23 ;  /* 0x00000017064c7221 */ /* 0x000fe20000010000 */
[----:B---3--:R-:W-:Y:S01]  /*4c00*/  FADD.FTZ R23, R33, R26 ;  /* 0x0000001a21177221 */ /* 0x008fe20000010000 */
[-C--:B------:R-:W-:Y:S01]  /*4c10*/  FFMA.FTZ R67, R87, R74.reuse, -R24 ;  /* 0x0000004a57437223 */ /* 0x080fe20000010818 */
[----:B------:R-:W-:Y:S01]  /*4c20*/  MUFU.EX2 R60, R60 ;  /* 0x0000003c003c7308 */ /* 0x000fe20000000800 */
[----:B------:R-:W-:Y:S01]  /*4c30*/  FADD.FTZ R25, R9, R76 ;  /* 0x0000004c09197221 */ /* 0x000fe20000010000 */
[-CC-:B------:R-:W-:Y:S01]  /*4c40*/  FFMA.FTZ R85, R85, R74.reuse, -R24.reuse ;  /* 0x0000004a55557223 */ /* 0x180fe20000010818 */
[-CC-:B------:R-:W-:Y:S01]  /*4c50*/  FFMA.FTZ R99, R99, R74.reuse, -R24.reuse ;  /* 0x0000004a63637223 */ /* 0x180fe20000010818 */
[-CC-:B------:R-:W-:Y:S01]  /*4c60*/  FFMA.FTZ R83, R83, R74.reuse, -R24.reuse ;  /* 0x0000004a53537223 */ /* 0x180fe20000010818 */
[----:B------:R-:W-:Y:S01]  /*4c70*/  FADD.FTZ R26, R10, R25 ;  /* 0x000000190a1a7221 */ /* 0x000fe20000010000 */
[-CC-:B------:R-:W-:Y:S01]  /*4c80*/  FFMA.FTZ R113, R113, R74.reuse, -R24.reuse ;  /* 0x0000004a71717223 */ /* 0x180fe20000010818 */
        /* <DEDUP_REMOVED lines=8> */
[-CC-:B------:R-:W-:Y:S01]  /*4d10*/  FFMA.FTZ R129, R129, R74.reuse, -R24.reuse ;  /* 0x0000004a81817223 */ /* 0x180fe20000010818 */
[----:B------:R-:W1:Y:S01]  /*4d20*/  MUFU.EX2 R62, R62 ;  /* 0x0000003e003e7308 */ /* 0x000e620000000800 */
[----:B------:R-:W-:Y:S01]  /*4d30*/  FADD.FTZ R26, R30, R25 ;  /* 0x000000191e1a7221 */ /* 0x000fe20000010000 */
[----:B------:R-:W-:Y:S01]  /*4d40*/  FFMA.FTZ R131, R131, R74, -R24 ;  /* 0x0000004a83837223 */ /* 0x000fe20000010818 */
[----:B------:R-:W-:-:S02]  /*4d50*/  F2FP.BF16.F32.PACK_AB R12, R27, R12 ;  /* 0x0000000c1b0c723e */ /* 0x000fc400000010ff */
[----:B------:R-:W-:Y:S01]  /*4d60*/  FADD.FTZ R25, R41, R26 ;  /* 0x0000001a29197221 */ /* 0x000fe20000010000 */
[----:B------:R-:W-:Y:S02]  /*4d70*/  F2FP.BF16.F32.PACK_AB R14, R133, R14 ;  /* 0x0000000e850e723e */ /* 0x000fe400000010ff */
[----:B------:R0:W-:Y:S01]  /*4d80*/  MUFU.EX2 R28, R22 ;  /* 0x00000016001c7308 */ /* 0x0001e20000000800 */
[----:B------:R-:W-:Y:S01]  /*4d90*/  FADD.FTZ R24, R32, R25 ;  /* 0x0000001920187221 */ /* 0x000fe20000010000 */
[----:B------:R-:W-:-:S03]  /*4da0*/  LEA R0, R78, UR60, 0x1 ;  /* 0x0000003c4e007c11 */ /* 0x000fc6000f8e08ff */
[----:B------:R-:W-:Y:S02]  /*4db0*/  FADD.FTZ R27, R45, R24 ;  /* 0x000000182d1b7221 */ /* 0x000fe40000010000 */
[----:B------:R2:W-:Y:S01]  /*4dc0*/  STSM.16.M88.4 [R0+0x24300], R12 ;  /* 0x0243000c00007844 */ /* 0x0005e20000000200 */
[----:B------:R-:W3:Y:S01]  /*4dd0*/  MUFU.EX2 R61, R61 ;  /* 0x0000003d003d7308 */ /* 0x000ee20000000800 */
[----:B0-----:R-:W-:Y:S01]  /*4de0*/  FADD.FTZ R22, R56, R23 ;  /* 0x0000001738167221 */ /* 0x001fe20000010000 */
[----:B-1----:R-:W-:-:S03]  /*4df0*/  F2FP.BF16.F32.PACK_AB R24, R62, R49 ;  /* 0x000000313e18723e */ /* 0x002fc600000010ff */
[----:B------:R-:W-:-:S03]  /*4e00*/  FADD.FTZ R23, R35, R22 ;  /* 0x0000001623177221 */ /* 0x000fc60000010000 */
[----:B------:R-:W0:Y:S01]  /*4e10*/  MUFU.EX2 R66, R66 ;  /* 0x0000004200427308 */ /* 0x000e220000000800 */
[----:B------:R-:W-:-:S04]  /*4e20*/  FADD.FTZ R22, R60, R23 ;  /* 0x000000173c167221 */ /* 0x000fc80000010000 */
[----:B------:R-:W-:Y:S01]  /*4e30*/  FADD.FTZ R23, R49, R22 ;  /* 0x0000001631177221 */ /* 0x000fe20000010000 */
[----:B--2---:R-:W-:Y:S02]  /*4e40*/  F2FP.BF16.F32.PACK_AB R13, R45, R32 ;  /* 0x000000202d0d723e */ /* 0x004fe400000010ff */
[----:B------:R-:W1:Y:S01]  /*4e50*/  MUFU.EX2 R37, R37 ;  /* 0x0000002500257308 */ /* 0x000e620000000800 */
[----:B------:R-:W-:Y:S01]  /*4e60*/  FADD.FTZ R22, R62, R23 ;  /* 0x000000173e167221 */ /* 0x000fe20000010000 */
[----:B------:R-:W-:Y:S01]  /*4e70*/  F2FP.BF16.F32.PACK_AB R23, R10, R9 ;  /* 0x000000090a17723e */ /* 0x000fe200000010ff */
[----:B------:R-:W-:Y:S01]  /*4e80*/  FADD.FTZ R10, R34, R27 ;  /* 0x0000001b220a7221 */ /* 0x000fe20000010000 */
[----:B------:R-:W-:Y:S01]  /*4e90*/  F2FP.BF16.F32.PACK_AB R27, R41, R30 ;  /* 0x0000001e291b723e */ /* 0x000fe200000010ff */
[----:B---3--:R-:W-:Y:S01]  /*4ea0*/  FADD.FTZ R25, R61, R22 ;  /* 0x000000163d197221 */ /* 0x008fe20000010000 */
[----:B------:R-:W-:Y:S01]  /*4eb0*/  F2FP.BF16.F32.PACK_AB R22, R60, R35 ;  /* 0x000000233c16723e */ /* 0x000fe200000010ff */
[----:B------:R-:W-:Y:S01]  /*4ec0*/  FADD.FTZ R9, R53, R10 ;  /* 0x0000000a35097221 */ /* 0x000fe20000010000 */
[----:B------:R-:W2:Y:S01]  /*4ed0*/  MUFU.EX2 R58, R58 ;  /* 0x0000003a003a7308 */ /* 0x000ea20000000800 */
[----:B0-----:R-:W-:-:S02]  /*4ee0*/  F2FP.BF16.F32.PACK_AB R26, R66, R61 ;  /* 0x0000003d421a723e */ /* 0x001fc400000010ff */
[----:B------:R-:W-:Y:S01]  /*4ef0*/  CS2R R60, SRZ ;  /* 0x00000000003c7805 */ /* 0x000fe2000001ff00 */
[----:B------:R-:W-:Y:S01]  /*4f00*/  FADD.FTZ R12, R36, R9 ;  /* 0x00000009240c7221 */ /* 0x000fe20000010000 */
[----:B------:R-:W-:-:S03]  /*4f10*/  F2FP.BF16.F32.PACK_AB R15, R53, R34 ;  /* 0x00000022350f723e */ /* 0x000fc600000010ff */
[----:B------:R-:W-:Y:S01]  /*4f20*/  FADD.FTZ R9, R57, R12 ;  /* 0x0000000c39097221 */ /* 0x000fe20000010000 */
[----:B------:R-:W0:Y:S03]  /*4f30*/  MUFU.EX2 R51, R51 ;  /* 0x0000003300337308 */ /* 0x000e260000000800 */
[----:B------:R-:W-:-:S04]  /*4f40*/  FADD.FTZ R12, R38, R9 ;  /* 0x00000009260c7221 */ /* 0x000fc80000010000 */
[----:B------:R-:W-:Y:S01]  /*4f50*/  FADD.FTZ R9, R59, R12 ;  /* 0x0000000c3b097221 */ /* 0x000fe20000010000 */
[----:B------:R3:W-:Y:S03]  /*4f60*/  MUFU.EX2 R76, R21 ;  /* 0x00000015004c7308 */ /* 0x0007e60000000800 */
[----:B------:R-:W-:-:S04]  /*4f70*/  FADD.FTZ R14, R46, R9 ;  /* 0x000000092e0e7221 */ /* 0x000fc80000010000 */
[----:B------:R-:W-:Y:S01]  /*4f80*/  FADD.FTZ R9, R73, R14 ;  /* 0x0000000e49097221 */ /* 0x000fe20000010000 */
[----:B------:R-:W4:Y:S01]  /*4f90*/  MUFU.EX2 R64, R64 ;  /* 0x0000004000407308 */ /* 0x000f220000000800 */
[----:B---3--:R-:W-:Y:S01]  /*4fa0*/  F2FP.BF16.F32.PACK_AB R21, R6, R5 ;  /* 0x000000050615723e */ /* 0x008fe200000010ff */
[----:B------:R-:W-:Y:S01]  /*4fb0*/  FADD.FTZ R6, R66, R25 ;  /* 0x0000001942067221 */ /* 0x000fe20000010000 */
[----:B------:R-:W-:Y:S02]  /*4fc0*/  F2FP.BF16.F32.PACK_AB R25, R20, R11 ;  /* 0x0000000b1419723e */ /* 0x000fe400000010ff */
[----:B------:R-:W-:Y:S01]  /*4fd0*/  F2FP.BF16.F32.PACK_AB R20, R56, R33 ;  /* 0x000000213814723e */ /* 0x000fe200000010ff */
[----:B-1----:R-:W-:Y:S01]  /*4fe0*/  FADD.FTZ R5, R37, R6 ;  /* 0x0000000625057221 */ /* 0x002fe20000010000 */
[----:B------:R-:W1:Y:S01]  /*4ff0*/  @P2 LDC R11, c[0x0][0x44c] ;  /* 0x00011300ff0b2b82 */ /* 0x000e620000000800 */
[----:B------:R-:W3:Y:S02]  /*5000*/  MUFU.EX2 R68, R68 ;  /* 0x0000004400447308 */ /* 0x000ee40000000800 */
[----:B--2---:R-:W-:Y:S01]  /*5010*/  FADD.FTZ R10, R58, R5 ;  /* 0x000000053a0a7221 */ /* 0x004fe20000010000 */
[----:B------:R2:W-:Y:S03]  /*5020*/  STSM.16.M88.4 [R0+0x25b00], R20 ;  /* 0x025b001400007844 */ /* 0x0005e60000000200 */
[----:B0-----:R-:W-:Y:S01]  /*5030*/  FADD.FTZ R5, R51, R10 ;  /* 0x0000000a33057221 */ /* 0x001fe20000010000 */
[----:B------:R0:W-:Y:S01]  /*5040*/  STSM.16.M88.4 [R0+0x27300], R24 ;  /* 0x0273001800007844 */ /* 0x0001e20000000200 */
[----:B------:R-:W5:Y:S02]  /*5050*/  MUFU.EX2 R69, R103 ;  /* 0x0000006700457308 */ /* 0x000f640000000800 */
[----:B----4-:R-:W-:-:S06]  /*5060*/  FADD.FTZ R5, R64, R5 ;  /* 0x0000000540057221 */ /* 0x010fcc0000010000 */
[----:B------:R-:W4:Y:S01]  /*5070*/  MUFU.EX2 R70, R70 ;  /* 0x0000004600467308 */ /* 0x000f220000000800 */
[----:B---3--:R-:W-:Y:S01]  /*5080*/  FADD.FTZ R10, R68, R5 ;  /* 0x00000005440a7221 */ /* 0x008fe20000010000 */
[----:B--2---:R-:W-:Y:S02]  /*5090*/  F2FP.BF16.F32.PACK_AB R21, R57, R36 ;  /* 0x000000243915723e */ /* 0x004fe400000010ff */
[----:B------:R-:W-:Y:S01]  /*50a0*/  CS2R R56, SRZ ;  /* 0x0000000000387805 */ /* 0x000fe2000001ff00 */
[----:B------:R-:W2:Y:S01]  /*50b0*/  @P2 LDC R36, c[0x0][0x450] ;  /* 0x00011400ff242b82 */ /* 0x000ea20000000800 */
[----:B------:R-:W-:Y:S01]  /*50c0*/  F2FP.BF16.F32.PACK_AB R23, R59, R38 ;  /* 0x000000263b17723e */ /* 0x000fe200000010ff */
[----:B-1----:R-:W-:Y:S01]  /*50d0*/  @P2 IMAD.HI.U32 R11, R18, R11, RZ ;  /* 0x0000000b120b2227 */ /* 0x002fe200078e00ff */
[----:B------:R-:W1:Y:S03]  /*50e0*/  MUFU.EX2 R89, R89 ;  /* 0x0000005900597308 */ /* 0x000e660000000800 */
[----:B-----5:R-:W-:Y:S01]  /*50f0*/  FADD.FTZ R5, R69, R10 ;  /* 0x0000000a45057221 */ /* 0x020fe20000010000 */
[----:B0-----:R-:W-:-:S02]  /*5100*/  F2FP.BF16.F32.PACK_AB R25, R73, R46 ;  /* 0x0000002e4919723e */ /* 0x001fc400000010ff */
[----:B------:R-:W-:Y:S02]  /*5110*/  F2FP.BF16.F32.PACK_AB R27, R71, R52 ;  /* 0x00000034471b723e */ /* 0x000fe400000010ff */
[----:B------:R-:W0:Y:S01]  /*5120*/  MUFU.EX2 R29, R29 ;  /* 0x0000001d001d7308 */ /* 0x000e220000000800 */
[----:B----4-:R-:W-:-:S07]  /*5130*/  FADD.FTZ R12, R70, R5 ;  /* 0x00000005460c7221 */ /* 0x010fce0000010000 */
[----:B------:R-:W3:Y:S01]  /*5140*/  MUFU.EX2 R65, R65 ;  /* 0x0000004100417308 */ /* 0x000ee20000000800 */
[C---:B-1----:R-:W-:Y:S01]  /*5150*/  FADD.FTZ R5, R89.reuse, R12 ;  /* 0x0000000c59057221 */ /* 0x042fe20000010000 */
[----:B------:R-:W-:Y:S01]  /*5160*/  FADD.FTZ R12, R52, R9 ;  /* 0x00000009340c7221 */ /* 0x000fe20000010000 */
[----:B------:R-:W-:Y:S02]  /*5170*/  F2FP.BF16.F32.PACK_AB R22, R89, R70 ;  /* 0x000000465916723e */ /* 0x000fe400000010ff */
[----:B------:R-:W-:Y:S01]  /*5180*/  CS2R R52, SRZ ;  /* 0x0000000000347805 */ /* 0x000fe2000001ff00 */
[----:B------:R-:W-:Y:S01]  /*5190*/  FADD.FTZ R14, R28, R5 ;  /* 0x000000051c0e7221 */ /* 0x000fe20000010000 */
[----:B------:R-:W-:Y:S01]  /*51a0*/  FADD.FTZ R9, R71, R12 ;  /* 0x0000000c47097221 */ /* 0x000fe20000010000 */
[----:B------:R-:W-:Y:S01]  /*51b0*/  F2FP.BF16.F32.PACK_AB R12, R58, R37 ;  /* 0x000000253a0c723e */ /* 0x000fe200000010ff */
[----:B------:R-:W1:Y:S01]  /*51c0*/  MUFU.EX2 R42, R42 ;  /* 0x0000002a002a7308 */ /* 0x000e620000000800 */
[C---:B0-----:R-:W-:Y:S01]  /*51d0*/  FADD.FTZ R20, R29.reuse, R14 ;  /* 0x0000000e1d147221 */ /* 0x041fe20000010000 */
[----:B------:R-:W-:-:S02]  /*51e0*/  F2FP.BF16.F32.PACK_AB R24, R29, R28 ;  /* 0x0000001c1d18723e */ /* 0x000fc400000010ff */
[----:B------:R-:W-:Y:S02]  /*51f0*/  CS2R R70, SRZ ;  /* 0x0000000000467805 */ /* 0x000fe4000001ff00 */
[----:B------:R-:W-:Y:S02]  /*5200*/  F2FP.BF16.F32.PACK_AB R14, R64, R51 ;  /* 0x00000033400e723e */ /* 0x000fe400000010ff */
[----:B------:R-:W-:Y:S02]  /*5210*/  CS2R R58, SRZ ;  /* 0x00000000003a7805 */ /* 0x000fe4000001ff00 */
[----:B--2---:R-:W-:Y:S02]  /*5220*/  @P2 SHF.R.U32.HI R18, RZ, R36, R11 ;  /* 0x00000024ff122219 */ /* 0x004fe4000001160b */
[----:B------:R-:W-:Y:S01]  /*5230*/  CS2R R36, SRZ ;  /* 0x0000000000247805 */ /* 0x000fe2000001ff00 */
[----:B------:R-:W0:Y:S01]  /*5240*/  MUFU.EX2 R67, R67 ;  /* 0x0000004300437308 */ /* 0x000e220000000800 */
[----:B---3--:R-:W-:Y:S01]  /*5250*/  FADD.FTZ R5, R65, R20 ;  /* 0x0000001441057221 */ /* 0x008fe20000010000 */
[----:B------:R-:W-:Y:S01]  /*5260*/  STSM.16.M88.4 [R0+0x28b00], R12 ;  /* 0x028b000c00007844 */ /* 0x000fe20000000200 */
[----:B------:R-:W-:-:S02]  /*5270*/  F2FP.BF16.F32.PACK_AB R20, R69, R68 ;  /* 0x000000444514723e */ /* 0x000fc400000010ff */
[----:B------:R-:W-:Y:S01]  /*5280*/  CS2R R68, SRZ ;  /* 0x0000000000447805 */ /* 0x000fe2000001ff00 */
[----:B------:R-:W-:Y:S01]  /*5290*/  FADD.FTZ R28, R76, R5 ;  /* 0x000000054c1c7221 */ /* 0x000fe20000010000 */
[----:B------:R-:W-:Y:S01]  /*52a0*/  IADD3 R18, R18, -R4, R19 ;  /* 0x8000000412127210 */ /* 0x000fe20007ffe013 */
[----:B------:R-:W2:Y:S01]  /*52b0*/  MUFU.EX2 R63, R63 ;  /* 0x0000003f003f7308 */ /* 0x000ea20000000800 */
[----:B-1----:R-:W-:Y:S01]  /*52c0*/  FADD.FTZ R32, R42, R9 ;  /* 0x000000092a207221 */ /* 0x002fe20000010000 */
[----:B------:R-:W-:Y:S01]  /*52d0*/  F2FP.BF16.F32.PACK_AB R26, R76, R65 ;  /* 0x000000414c1a723e */ /* 0x000fe200000010ff */
[----:B------:R-:W-:Y:S01]  /*52e0*/  STSM.16.M88.4 [R0+0x2a300], R20 ;  /* 0x02a3001400007844 */ /* 0x000fe20000000200 */
[----:B------:R-:W-:Y:S01]  /*52f0*/  IMAD.HI R18, R18, 0x38e38e39, RZ ;  /* 0x38e38e3912127827 */ /* 0x000fe200078e02ff */
[----:B------:R-:W-:Y:S02]  /*5300*/  CS2R R64, SRZ ;  /* 0x0000000000407805 */ /* 0x000fe4000001ff00 */
[----:B------:R1:W-:Y:S01]  /*5310*/  STSM.16.M88.4 [R0+0x2bb00], R24 ;  /* 0x02bb001800007844 */ /* 0x0003e20000000200 */
[----:B------:R-:W3:Y:S01]  /*5320*/  MUFU.EX2 R78, R85 ;  /* 0x00000055004e7308 */ /* 0x000ee20000000800 */
[----:B0-----:R-:W-:-:S07]  /*5330*/  FADD.FTZ R5, R67, R28 ;  /* 0x0000001c43057221 */ /* 0x001fce0000010000 */
[----:B------:R-:W0:Y:S01]  /*5340*/  MUFU.EX2 R44, R44 ;  /* 0x0000002c002c7308 */ /* 0x000e220000000800 */
[C---:B--2---:R-:W-:Y:S01]  /*5350*/  FADD.FTZ R9, R63.reuse, R32 ;  /* 0x000000203f097221 */ /* 0x044fe20000010000 */
[----:B------:R-:W-:Y:S02]  /*5360*/  F2FP.BF16.F32.PACK_AB R33, R63, R42 ;  /* 0x0000002a3f21723e */ /* 0x000fe400000010ff */
[----:B------:R-:W-:Y:S02]  /*5370*/  CS2R R62, SRZ ;  /* 0x00000000003e7805 */ /* 0x000fe4000001ff00 */
[----:B-1----:R-:W-:Y:S02]  /*5380*/  CS2R R26, SRZ ;  /* 0x00000000001a7805 */ /* 0x002fe4000001ff00 */
[----:B------:R-:W1:Y:S01]  /*5390*/  MUFU.EX2 R99, R99 ;  /* 0x0000006300637308 */ /* 0x000e620000000800 */
[----:B---3--:R-:W-:Y:S01]  /*53a0*/  FADD.FTZ R32, R78, R5 ;  /* 0x000000054e207221 */ /* 0x008fe20000010000 */
[----:B------:R-:W-:-:S06]  /*53b0*/  CS2R R24, SRZ ;  /* 0x0000000000187805 */ /* 0x000fcc000001ff00 */
[----:B------:R-:W2:Y:S01]  /*53c0*/  MUFU.EX2 R55, R55 ;  /* 0x0000003700377308 */ /* 0x000ea20000000800 */
[----:B0-----:R-:W-:-:S07]  /*53d0*/  FADD.FTZ R34, R44, R9 ;  /* 0x000000092c227221 */ /* 0x001fce0000010000 */
[----:B------:R-:W0:Y:S01]  /*53e0*/  MUFU.EX2 R6, R83 ;  /* 0x0000005300067308 */ /* 0x000e220000000800 */
[----:B-1----:R-:W-:-:S07]  /*53f0*/  FADD.FTZ R5, R99, R32 ;  /* 0x0000002063057221 */ /* 0x002fce0000010000 */
[----:B------:R-:W1:Y:S01]  /*5400*/  MUFU.EX2 R40, R40 ;  /* 0x0000002800287308 */ /* 0x000e620000000800 */
[C---:B--2---:R-:W-:Y:S01]  /*5410*/  FADD.FTZ R9, R55.reuse, R34 ;  /* 0x0000002237097221 */ /* 0x044fe20000010000 */
[----:B------:R-:W-:Y:S02]  /*5420*/  F2FP.BF16.F32.PACK_AB R35, R55, R44 ;  /* 0x0000002c3723723e */ /* 0x000fe400000010ff */
[----:B------:R-:W-:-:S04]  /*5430*/  CS2R R44, SRZ ;  /* 0x00000000002c7805 */ /* 0x000fc8000001ff00 */
[----:B------:R-:W2:Y:S01]  /*5440*/  MUFU.EX2 R47, R47 ;  /* 0x0000002f002f7308 */ /* 0x000ea20000000800 */
[C---:B0-----:R-:W-:Y:S01]  /*5450*/  FADD.FTZ R32, R6.reuse, R5 ;  /* 0x0000000506207221 */ /* 0x041fe20000010000 */
[----:B------:R-:W-:-:S06]  /*5460*/  F2FP.BF16.F32.PACK_AB R34, R6, R99 ;  /* 0x000000630622723e */ /* 0x000fcc00000010ff */
[----:B------:R-:W0:Y:S01]  /*5470*/  MUFU.EX2 R113, R113 ;  /* 0x0000007100717308 */ /* 0x000e220000000800 */
[----:B-1----:R-:W-:-:S07]  /*5480*/  FADD.FTZ R12, R40, R9 ;  /* 0x00000009280c7221 */ /* 0x002fce0000010000 */
[----:B------:R-:W1:Y:S01]  /*5490*/  MUFU.EX2 R48, R48 ;  /* 0x0000003000307308 */ /* 0x000e620000000800 */
[C---:B--2---:R-:W-:Y:S01]  /*54a0*/  FADD.FTZ R9, R47.reuse, R12 ;  /* 0x0000000c2f097221 */ /* 0x044fe20000010000 */
[----:B------:R-:W-:Y:S02]  /*54b0*/  F2FP.BF16.F32.PACK_AB R41, R47, R40 ;  /* 0x000000282f29723e */ /* 0x000fe400000010ff */
[----:B------:R-:W-:-:S04]  /*54c0*/  CS2R R46, SRZ ;  /* 0x00000000002e7805 */ /* 0x000fc8000001ff00 */
[----:B------:R-:W2:Y:S01]  /*54d0*/  MUFU.EX2 R10, R81 ;  /* 0x00000051000a7308 */ /* 0x000ea20000000800 */
[----:B0-----:R-:W-:Y:S01]  /*54e0*/  FADD.FTZ R5, R113, R32 ;  /* 0x0000002071057221 */ /* 0x001fe20000010000 */
[----:B------:R-:W-:Y:S02]  /*54f0*/  F2FP.BF16.F32.PACK_AB R32, R78, R67 ;  /* 0x000000434e20723e */ /* 0x000fe400000010ff */
[----:B------:R-:W-:-:S03]  /*5500*/  CS2R R66, SRZ ;  /* 0x0000000000427805 */ /* 0x000fc6000001ff00 */
[----:B------:R0:W-:Y:S01]  /*5510*/  STSM.16.M88.4 [R0+0x2d300], R32 ;  /* 0x02d3002000007844 */ /* 0x0001e20000000200 */
[----:B------:R-:W3:Y:S01]  /*5520*/  MUFU.EX2 R43, R43 ;  /* 0x0000002b002b7308 */ /* 0x000ee20000000800 */
[----:B-1----:R-:W-:-:S07]  /*5530*/  FADD.FTZ R14, R48, R9 ;  /* 0x00000009300e7221 */ /* 0x002fce0000010000 */
[----:B------:R-:W1:Y:S01]  /*5540*/  MUFU.EX2 R125, R125 ;  /* 0x0000007d007d7308 */ /* 0x000e620000000800 */
[C---:B--2---:R-:W-:Y:S01]  /*5550*/  FADD.FTZ R12, R10.reuse, R5 ;  /* 0x000000050a0c7221 */ /* 0x044fe20000010000 */
[----:B------:R-:W-:Y:S02]  /*5560*/  F2FP.BF16.F32.PACK_AB R40, R10, R113 ;  /* 0x000000710a28723e */ /* 0x000fe400000010ff */
[----:B0-----:R-:W-:-:S04]  /*5570*/  CS2R R34, SRZ ;  /* 0x0000000000227805 */ /* 0x001fc8000001ff00 */
[----:B------:R-:W0:Y:S01]  /*5580*/  MUFU.EX2 R30, R77 ;  /* 0x0000004d001e7308 */ /* 0x000e220000000800 */
[C---:B---3--:R-:W-:Y:S01]  /*5590*/  FADD.FTZ R14, R43.reuse, R14 ;  /* 0x0000000e2b0e7221 */ /* 0x048fe20000010000 */
[----:B------:R-:W-:Y:S02]  /*55a0*/  F2FP.BF16.F32.PACK_AB R43, R43, R48 ;  /* 0x000000302b2b723e */ /* 0x000fe400000010ff */
[----:B------:R-:W-:Y:S02]  /*55b0*/  CS2R R48, SRZ ;  /* 0x0000000000307805 */ /* 0x000fe4000001ff00 */
[----:B------:R-:W-:Y:S02]  /*55c0*/  CS2R R32, SRZ ;  /* 0x0000000000207805 */ /* 0x000fe4000001ff00 */
[----:B------:R-:W2:Y:S01]  /*55d0*/  MUFU.EX2 R39, R39 ;  /* 0x0000002700277308 */ /* 0x000ea20000000800 */
[----:B-1----:R-:W-:-:S07]  /*55e0*/  FADD.FTZ R5, R125, R12 ;  /* 0x0000000c7d057221 */ /* 0x002fce0000010000 */
[----:B------:R-:W1:Y:S01]  /*55f0*/  MUFU.EX2 R50, R50 ;  /* 0x0000003200327308 */ /* 0x000e620000000800 */
[C---:B0-----:R-:W-:Y:S01]  /*5600*/  F2FP.BF16.F32.PACK_AB R42, R30.reuse, R125 ;  /* 0x0000007d1e2a723e */ /* 0x041fe200000010ff */
[----:B------:R-:W-:-:S04]  /*5610*/  FADD.FTZ R4, R30, R5 ;  /* 0x000000051e047221 */ /* 0x000fc80000010000 */
[----:B------:R0:W-:Y:S02]  /*5620*/  STSM.16.M88.4 [R0+0x2eb00], R40 ;  /* 0x02eb002800007844 */ /* 0x0001e40000000200 */
[----:B------:R-:W-:Y:S01]  /*5630*/  MUFU.EX2 R31, R31 ;  /* 0x0000001f001f7308 */ /* 0x000fe20000000800 */
[----:B--2---:R-:W-:-:S07]  /*5640*/  FADD.FTZ R9, R39, R14 ;  /* 0x0000000e27097221 */ /* 0x004fce0000010000 */
[----:B------:R-:W2:Y:S01]  /*5650*/  MUFU.EX2 R54, R54 ;  /* 0x0000003600367308 */ /* 0x000ea20000000800 */
[C---:B-1----:R-:W-:Y:S01]  /*5660*/  F2FP.BF16.F32.PACK_AB R21, R50.reuse, R39 ;  /* 0x000000273215723e */ /* 0x042fe200000010ff */
[----:B------:R-:W-:Y:S01]  /*5670*/  FADD.FTZ R12, R50, R9 ;  /* 0x00000009320c7221 */ /* 0x000fe20000010000 */
[----:B------:R-:W-:Y:S02]  /*5680*/  SHF.R.U32.HI R9, RZ, 0x1f, R18 ;  /* 0x0000001fff097819 */ /* 0x000fe40000011612 */
[----:B------:R-:W-:Y:S02]  /*5690*/  CS2R R50, SRZ ;  /* 0x0000000000327805 */ /* 0x000fe4000001ff00 */
[----:B------:R-:W-:Y:S02]  /*56a0*/  CS2R R38, SRZ ;  /* 0x0000000000267805 */ /* 0x000fe4000001ff00 */
[----:B0-----:R-:W-:Y:S02]  /*56b0*/  CS2R R42, SRZ ;  /* 0x00000000002a7805 */ /* 0x001fe4000001ff00 */
[----:B------:R-:W-:Y:S01]  /*56c0*/  LEA.HI.SX32 R11, R18, R9, 0x1b ;  /* 0x00000009120b7211 */ /* 0x000fe200078fdaff */
[----:B------:R-:W0:Y:S01]  /*56d0*/  MUFU.EX2 R127, R127 ;  /* 0x0000007f007f7308 */ /* 0x000e220000000800 */
[----:B------:R-:W-:Y:S01]  /*56e0*/  VIADD R9, R17, 0xfffffffe ;  /* 0xfffffffe11097836 */ /* 0x000fe20000000000 */
[----:B------:R-:W-:-:S06]  /*56f0*/  CS2R R40, SRZ ;  /* 0x0000000000287805 */ /* 0x000fcc000001ff00 */
[----:B------:R-:W1:Y:S01]  /*5700*/  MUFU.EX2 R28, R79 ;  /* 0x0000004f001c7308 */ /* 0x000e620000000800 */
[----:B--2---:R-:W-:-:S07]  /*5710*/  F2FP.BF16.F32.PACK_AB R23, R54, R31 ;  /* 0x0000001f3617723e */ /* 0x004fce00000010ff */
[----:B------:R-:W-:Y:S01]  /*5720*/  MUFU.EX2 R129, R129 ;  /* 0x0000008100817308 */ /* 0x000fe20000000800 */
[----:B0-----:R-:W-:-:S07]  /*5730*/  FADD.FTZ R5, R127, R4 ;  /* 0x000000047f057221 */ /* 0x001fce0000010000 */
[----:B------:R-:W0:Y:S01]  /*5740*/  MUFU.EX2 R6, R131 ;  /* 0x0000008300067308 */ /* 0x000e220000000800 */
[C---:B-1----:R-:W-:Y:S01]  /*5750*/  F2FP.BF16.F32.PACK_AB R20, R28.reuse, R127 ;  /* 0x0000007f1c14723e */ /* 0x042fe200000010ff */
[----:B------:R-:W-:Y:S01]  /*5760*/  FADD.FTZ R4, R28, R5 ;  /* 0x000000051c047221 */ /* 0x000fe20000010000 */
[----:B------:R-:W-:Y:S01]  /*5770*/  FADD.FTZ R5, R31, R12 ;  /* 0x0000000c1f057221 */ /* 0x000fe20000010000 */
[----:B------:R-:W-:Y:S02]  /*5780*/  VIMNMX R12, R156, R11, !PT ;  /* 0x0000000b9c0c7248 */ /* 0x000fe40007fe0100 */
[----:B------:R-:W-:Y:S02]  /*5790*/  CS2R R30, SRZ ;  /* 0x00000000001e7805 */ /* 0x000fe4000001ff00 */
[----:B------:R-:W-:Y:S01]  /*57a0*/  CS2R R28, SRZ ;  /* 0x00000000001c7805 */ /* 0x000fe2000001ff00 */
[----:B------:R-:W-:Y:S01]  /*57b0*/  FADD.FTZ R5, R54, R5 ;  /* 0x0000000536057221 */ /* 0x000fe20000010000 */
[----:B------:R-:W-:-:S02]  /*57c0*/  ISETP.GE.AND P3, PT, R9, R12, PT ;  /* 0x0000000c0900720c */ /* 0x000fc40003f66270 */
[----:B------:R-:W-:Y:S02]  /*57d0*/  CS2R R54, SRZ ;  /* 0x0000000000367805 */ /* 0x000fe4000001ff00 */
[----:B0-----:R-:W-:Y:S01]  /*57e0*/  F2FP.BF16.F32.PACK_AB R22, R6, R129 ;  /* 0x000000810616723e */ /* 0x001fe200000010ff */
[----:B------:R-:W-:Y:S01]  /*57f0*/  FADD.FTZ R129, R129, R4 ;  /* 0x0000000481817221 */ /* 0x000fe20000010000 */
[----:B------:R-:W-:-:S03]  /*5800*/  IMAD.MOV.U32 R4, RZ, RZ, RZ ;  /* 0x000000ffff047224 */ /* 0x000fc600078e00ff */
[----:B------:R0:W-:Y:S01]  /*5810*/  STSM.16.M88.4 [R0+0x30300], R20 ;  /* 0x0303001400007844 */ /* 0x0001e20000000200 */
[----:B------:R-:W-:Y:S01]  /*5820*/  FADD.FTZ R6, R6, R129 ;  /* 0x0000008106067221 */ /* 0x000fe20000010000 */
[----:B------:R1:W-:Y:S06]  /*5830*/  MEMBAR.ALL.CTA ;  /* 0x0000000000007992 */ /* 0x0003ec0000008000 */
[----:B-1----:R-:W1:Y:S02]  /*5840*/  FENCE.VIEW.ASYNC.S ;  /* 0x00000000000073c6 */ /* 0x002e640000000000 */
[----:B-1----:R-:W-:Y:S01]  /*5850*/  NOP ;  /* 0x0000000000007918 */ /* 0x002fe20000000000 */
[----:B------:R-:W-:Y:S05]  /*5860*/  @!P3 BRA `(.L_x_1915) ;  /* 0x0000004800acb947 */ /* 0x000fea0003800000 */
[----:B------:R-:W-:Y:S01]  /*5870*/  IMAD.MOV.U32 R11, RZ, RZ, R72 ;  /* 0x000000ffff0b7224 */ /* 0x000fe200078e0048 */
[----:B------:R-:W-:Y:S01]  /*5880*/  UMOV UR5, URZ ;  /* 0x0000003f00057c82 */ /* 0x000fe20008000000 */
[----:B------:R-:W-:Y:S01]  /*5890*/  IMAD.MOV.U32 R10, RZ, RZ, R75 ;  /* 0x000000ffff0a7224 */ /* 0x000fe200078e004b */
[----:B------:R-:W-:Y:S01]  /*58a0*/  ULDC UR48, c[0x0][0x288] ;  /* 0x0000a20000307ab9 */ /* 0x000fe20000000800 */
[----:B------:R-:W-:Y:S01]  /*58b0*/  IMAD.MOV.U32 R13, RZ, RZ, RZ ;  /* 0x000000ffff0d7224 */ /* 0x000fe200078e00ff */
[----:B------:R-:W-:Y:S01]  /*58c0*/  ULDC UR49, c[0x0][0x2f0] ;  /* 0x0000bc0000317ab9 */ /* 0x000fe20000000800 */
[----:B------:R-:W-:Y:S01]  /*58d0*/  IMAD.MOV.U32 R71, RZ, RZ, RZ ;  /* 0x000000ffff477224 */ /* 0x000fe200078e00ff */
[----:B------:R-:W-:-:S06]  /*58e0*/  ULDC UR6, c[0x0][0x9d8] ;  /* 0x0002760000067ab9 */ /* 0x000fcc0000000800 */
.L_x_1924:
[----:B------:R-:W-:Y:S01]  /*58f0*/  R2UR UR10, R145 ;  /* 0x00000000910a72ca */ /* 0x000fe200000e0000 */
[----:B------:R-:W-:-:S04]  /*5900*/  UIADD3 UR4, UR5, 0x1, URZ ;  /* 0x0000000105047890 */ /* 0x000fc8000fffe03f */
[----:B------:R-:W-:-:S04]  /*5910*/  UISETP.NE.AND UP0, UPT, UR4, 0x2, UPT ;  /* 0x000000020400788c */ /* 0x000fc8000bf05270 */
[----:B------:R-:W-:Y:S02]  /*5920*/  USEL UR7, URZ, 0x1, UP0 ;  /* 0x000000013f077887 */ /* 0x000fe40008000000 */
[----:B------:R-:W-:Y:S02]  /*5930*/  USEL UR4, UR4, URZ, UP0 ;  /* 0x0000003f04047287 */ /* 0x000fe40008000000 */
[----:B------:R-:W-:Y:S02]  /*5940*/  ISETP.NE.AND P4, PT, RZ, UR10, PT ;  /* 0x0000000aff007c0c */ /* 0x000fe4000bf85270 */
[----:B------:R-:W-:-:S11]  /*5950*/  LOP3.LUT R4, R13, UR7, RZ, 0x3c, !PT ;  /* 0x000000070d047c12 */ /* 0x000fd6000f8e3cff */
[----:B--2---:R-:W-:Y:S05]  /*5960*/  @P4 BRA `(.L_x_1916) ;  /* 0x0000000000284947 */ /* 0x004fea0003800000 */
[----:B------:R-:W-:Y:S05]  /*5970*/  @!P0 BRA `(.L_x_1917) ;  /* 0x0000000000048947 */ /* 0x000fea0003800000 */
[----:B------:R-:W-:Y:S01]  /*5980*/  BPT.TRAP 0x1 ;  /* 0x000000040000795c */ /* 0x000fe20000300000 */
.L_x_1917:
[----:B------:R-:W-:Y:S01]  /*5990*/  ULEA UR7, UR4, UR60, 0x3 ;  /* 0x0000003c04077291 */ /* 0x000fe2000f8e183f */
[----:B------:R-:W-:-:S08]  /*59a0*/  SHF.L.U32 R14, R4, 0x1f, RZ ;  /* 0x0000001f040e7819 */ /* 0x000fd000000006ff */
[----:B------:R1:W2:Y:S01]  /*59b0*/  SYNCS.PHASECHK.TRANS64.TRYWAIT P3, [UR7+0x31c30], R14 ;  /* 0x031c300eff0075a7 */ /* 0x0002a20008060147 */
[----:B------:R-:W-:Y:S05]  /*59c0*/  @!P0 BRA `(.L_x_1918) ;  /* 0x0000000000048947 */ /* 0x000fea0003800000 */
[----:B------:R-:W-:Y:S01]  /*59d0*/  BPT.TRAP 0x1 ;  /* 0x000000040000795c */ /* 0x000fe20000300000 */
.L_x_1918:
[----:B--2---:R-:W-:Y:S05]  /*59e0*/  @P3 BRA `(.L_x_1916) ;  /* 0x0000000000083947 */ /* 0x004fea0003800000 */
[----:B------:R-:W2:Y:S02]  /*59f0*/  SYNCS.PHASECHK.TRANS64.TRYWAIT P3, [UR7+0x31c30], R14 ;  /* 0x031c300eff0075a7 */ /* 0x000ea40008060147 */
[----:B--2---:R-:W-:Y:S05]  /*5a00*/  @!P3 BRA `(.L_x_1919) ;  /* 0x000000ec0064b947 */ /* 0x004fea0003800000 */
.L_x_1916:
[----:B--2---:R-:W2:Y:S01]  /*5a10*/  S2R R15, SR_TID.X ;  /* 0x00000000000f7919 */ /* 0x004ea20000002100 */
[C---:B------:R-:W-:Y:S01]  /*5a20*/  R2UR UR40, R2.reuse ;  /* 0x00000000022872ca */ /* 0x040fe200000e0000 */
[----:B------:R-:W-:Y:S01]  /*5a30*/  UIMAD UR7, UR4, 0x6c0, UR61 ;  /* 0x000006c0040778a4 */ /* 0x000fe2000f8e023d */
[C---:B------:R-:W-:Y:S01]  /*5a40*/  R2UR UR41, R3.reuse ;  /* 0x00000000032972ca */ /* 0x040fe200000e0000 */
[----:B------:R-:W-:Y:S01]  /*5a50*/  UMOV UR43, 0x80000020 ;  /* 0x80000020002b7882 */ /* 0x000fe20000000000 */
[C---:B------:R-:W-:Y:S01]  /*5a60*/  R2UR UR44, R2.reuse ;  /* 0x00000000022c72ca */ /* 0x040fe200000e0000 */
[----:B------:R-:W-:Y:S01]  /*5a70*/  UIADD3 UR46, UR7, 0x40, URZ ;  /* 0x00000040072e7890 */ /* 0x000fe2000fffe03f */
[C---:B------:R-:W-:Y:S01]  /*5a80*/  R2UR UR45, R3.reuse ;  /* 0x00000000032d72ca */ /* 0x040fe200000e0000 */
[----:B------:R-:W-:Y:S01]  /*5a90*/  UMOV UR47, 0x80000020 ;  /* 0x80000020002f7882 */ /* 0x000fe20000000000 */
[----:B------:R-:W-:Y:S01]  /*5aa0*/  UMOV UR42, UR7 ;  /* 0x00000007002a7c82 */ /* 0x000fe20008000000 */
[C---:B------:R-:W-:Y:S01]  /*5ab0*/  R2UR UR28, R2.reuse ;  /* 0x00000000021c72ca */ /* 0x040fe200000e0000 */
[----:B------:R-:W-:Y:S01]  /*5ac0*/  UIADD3 UR30, UR7, 0x80, URZ ;  /* 0x00000080071e7890 */ /* 0x000fe2000fffe03f */
[C---:B------:R-:W-:Y:S01]  /*5ad0*/  R2UR UR29, R3.reuse ;  /* 0x00000000031d72ca */ /* 0x040fe200000e0000 */
[----:B------:R-:W-:Y:S01]  /*5ae0*/  UMOV UR31, 0x80000020 ;  /* 0x80000020001f7882 */ /* 0x000fe20000000000 */
[C---:B------:R-:W-:Y:S01]  /*5af0*/  R2UR UR32, R2.reuse ;  /* 0x00000000022072ca */ /* 0x040fe200000e0000 */
[----:B------:R-:W-:Y:S01]  /*5b00*/  UIADD3 UR34, UR7, 0xc0, URZ ;  /* 0x000000c007227890 */ /* 0x000fe2000fffe03f */
[C---:B------:R-:W-:Y:S01]  /*5b10*/  R2UR UR33, R3.reuse ;  /* 0x00000000032172ca */ /* 0x040fe200000e0000 */
[----:B------:R-:W-:Y:S01]  /*5b20*/  UMOV UR35, 0x80000020 ;  /* 0x8000002000237882 */ /* 0x000fe20000000000 */
[----:B------:R-:W-:Y:S01]  /*5b30*/  R2UR UR36, R2 ;  /* 0x00000000022472ca */ /* 0x000fe200000e0000 */
[----:B------:R-:W-:Y:S01]  /*5b40*/  UIADD3 UR38, UR7, 0x100, URZ ;  /* 0x0000010007267890 */ /* 0x000fe2000fffe03f */
[----:B------:R-:W-:Y:S01]  /*5b50*/  R2UR UR37, R3 ;  /* 0x00000000032572ca */ /* 0x000fe200000e0000 */
        /* <DEDUP_REMOVED lines=8> */
[----:B--2---:R-:W-:Y:S01]  /*5be0*/  SHF.R.U32.HI R15, RZ, 0x7, R15 ;  /* 0x00000007ff0f7819 */ /* 0x004fe2000001160f */
[----:B------:R-:W-:Y:S01]  /*5bf0*/  UMOV UR19, 0x80000020 ;  /* 0x8000002000137882 */ /* 0x000fe20000000000 */
[----:B------:R-:W-:Y:S01]  /*5c00*/  UIADD3 UR22, UR7, 0x482, URZ ;  /* 0x0000048207167890 */ /* 0x000fe2000fffe03f */
[----:B------:R-:W-:-:S02]  /*5c10*/  UMOV UR23, 0x80000020 ;  /* 0x8000002000177882 */ /* 0x000fc40000000000 */
[----:B-1----:R-:W-:-:S05]  /*5c20*/  VIADD R14, R15, 0x8 ;  /* 0x000000080f0e7836 */ /* 0x002fca0000000000 */
        /* <DEDUP_REMOVED lines=319> */
[----:B-1----:R-:W-:Y:S05]  /*7020*/  @P4 BRA `(.L_x_1920) ;  /* 0x0000000000284947 */ /* 0x002fea0003800000 */
[----:B------:R-:W-:Y:S05]  /*7030*/  @!P0 BRA `(.L_x_1921) ;  /* 0x0000000000048947 */ /* 0x000fea0003800000 */
[----:B------:R-:W-:Y:S01]  /*7040*/  BPT.TRAP 0x1 ;  /* 0x000000040000795c */ /* 0x000fe20000300000 */
.L_x_1921:
[----:B------:R-:W-:Y:S01]  /*7050*/  ULEA UR7, UR5, UR60, 0x3 ;  /* 0x0000003c05077291 */ /* 0x000fe2000f8e183f */
[----:B------:R-:W-:-:S08]  /*7060*/  SHF.L.U32 R13, R13, 0x1f, RZ ;  /* 0x0000001f0d0d7819 */ /* 0x000fd000000006ff */
[----:B------:R1:W2:Y:S01]  /*7070*/  SYNCS.PHASECHK.TRANS64.TRYWAIT P3, [UR7+0x31c50], R13 ;  /* 0x031c500dff0075a7 */ /* 0x0002a20008060147 */
[----:B------:R-:W-:Y:S05]  /*7080*/  @!P0 BRA `(.L_x_1922) ;  /* 0x0000000000048947 */ /* 0x000fea0003800000 */
[----:B------:R-:W-:Y:S01]  /*7090*/  BPT.TRAP 0x1 ;  /* 0x000000040000795c */ /* 0x000fe20000300000 */
.L_x_1922:
[----:B--2---:R-:W-:Y:S05]  /*70a0*/  @P3 BRA `(.L_x_1920) ;  /* 0x0000000000083947 */ /* 0x004fea0003800000 */
[----:B------:R-:W2:Y:S02]  /*70b0*/  SYNCS.PHASECHK.TRANS64.TRYWAIT P3, [UR7+0x31c50], R13 ;  /* 0x031c500dff0075a7 */ /* 0x000ea40008060147 */
[----:B--2---:R-:W-:Y:S05]  /*70c0*/  @!P3 BRA `(.L_x_1923) ;  /* 0x000000d400ccb947 */ /* 0x004fea0003800000 */
.L_x_1920:
[----:B------:R-:W-:Y:S01]  /*70d0*/  UIADD3 UR7, UR60, 0x200, URZ ;  /* 0x000002003c077890 */ /* 0x000fe2000fffe03f */
[----:B------:R-:W-:Y:S01]  /*70e0*/  R2UR UR10, R157 ;  /* 0x000000009d0a72ca */ /* 0x000fe200000e0000 */
[----:B------:R-:W-:Y:S01]  /*70f0*/  WARPGROUP.ARRIVE ;  /* 0x00000000000079c5 */ /* 0x000fe20000000000 */
[----:B------:R-:W-:Y:S01]  /*7100*/  UMOV UR29, 0xc0000010 ;  /* 0xc0000010001d7882 */ /* 0x000fe20000000000 */
[----:B------:R-:W-:Y:S01]  /*7110*/  USHF.R.U32.HI UR7, URZ, 0x4, UR7 ;  /* 0x000000043f077899 */ /* 0x000fe20008011607 */
[----:B0-----:R-:W-:Y:S01]  /*7120*/  FMUL.FTZ R22, R129, UR6 ;  /* 0x0000000681167c20 */ /* 0x001fe20008410000 */
[----:B------:R-:W-:Y:S01]  /*7130*/  UMOV UR31, 0x80000020 ;  /* 0x80000020001f7882 */ /* 0x000fe20000000000 */
[----:B-12---:R-:W-:Y:S01]  /*7140*/  FMUL.FTZ R13, R136, UR6 ;  /* 0x00000006880d7c20 */ /* 0x006fe20008410000 */
[----:B------:R-:W-:Y:S01]  /*7150*/  ULOP3.LUT UR7, UR7, 0x3fff, URZ, 0xc0, !UPT ;  /* 0x00003fff07077892 */ /* 0x000fe2000f8ec03f */
[----:B------:R-:W-:Y:S01]  /*7160*/  FMUL.FTZ R129, R130, UR6 ;  /* 0x0000000682817c20 */ /* 0x000fe20008410000 */
[----:B------:R-:W-:Y:S01]  /*7170*/  FMUL.FTZ R130, R133, UR6 ;  /* 0x0000000685827c20 */ /* 0x000fe20008410000 */
[----:B------:R-:W0:Y:S01]  /*7180*/  @P2 LDC R136, c[0x0][0x44c] ;  /* 0x00011300ff882b82 */ /* 0x000e220000000800 */
        /* <DEDUP_REMOVED lines=8> */
[----:B------:R-:W1:Y:S01]  /*7210*/  @P2 LDC R119, c[0x0][0x450] ;  /* 0x00011400ff772b82 */ /* 0x000e620000000800 */
        /* <DEDUP_REMOVED lines=17> */
[----:B0-----:R-:W-:-:S04]  /*7330*/  @P2 IMAD.HI.U32 R136, R7, R136, RZ ;  /* 0x0000008807882227 */ /* 0x001fc800078e00ff */
[----:B------:R-:W-:Y:S01]  /*7340*/  FMUL.FTZ R118, R107, UR6 ;  /* 0x000000066b767c20 */ /* 0x000fe20008410000 */
[----:B------:R-:W-:Y:S01]  /*7350*/  FMUL.FTZ R107, R108, UR6 ;  /* 0x000000066c6b7c20 */ /* 0x000fe20008410000 */
[----:B------:R-:W-:Y:S01]  /*7360*/  FMUL.FTZ R108, R109, UR6 ;  /* 0x000000066d6c7c20 */ /* 0x000fe20008410000 */
[----:B------:R-:W-:Y:S02]  /*7370*/  IMAD.MOV.U32 R109, RZ, RZ, R7 ;  /* 0x000000ffff6d7224 */ /* 0x000fe400078e0007 */
[----:B------:R-:W-:Y:S01]  /*7380*/  FMUL.FTZ R19, R139, UR6 ;  /* 0x000000068b137c20 */ /* 0x000fe20008410000 */
[----:B-1----:R-:W-:Y:S01]  /*7390*/  @P2 SHF.R.U32.HI R109, RZ, R119, R136 ;  /* 0x00000077ff6d2219 */ /* 0x002fe20000011688 */
[----:B------:R-:W-:Y:S01]  /*73a0*/  FMUL.FTZ R119, R98, UR6 ;  /* 0x0000000662777c20 */ /* 0x000fe20008410000 */
[----:B------:R-:W-:Y:S02]  /*73b0*/  IMAD.MOV.U32 R98, RZ, RZ, -0x90 ;  /* 0xffffff70ff627424 */ /* 0x000fe400078e00ff */
[----:B------:R-:W-:Y:S01]  /*73c0*/  FMUL.FTZ R15, R138, UR6 ;  /* 0x000000068a0f7c20 */ /* 0x000fe20008410000 */
[----:B------:R-:W-:Y:S01]  /*73d0*/  FMUL.FTZ R14, R137, UR6 ;  /* 0x00000006890e7c20 */ /* 0x000fe20008410000 */
[----:B------:R-:W0:Y:S01]  /*73e0*/  SHFL.IDX PT, R139, R109, 0x1, 0x1c1f ;  /* 0x003c1f006d8b7f89 */ /* 0x000e2200000e0000 */
[----:B------:R-:W-:-:S02]  /*73f0*/  IMAD R137, R9, R98, 0x1 ;  /* 0x0000000109897424 */ /* 0x000fc400078e0262 */
[----:B------:R-:W-:Y:S01]  /*7400*/  FMUL.FTZ R21, R142, UR6 ;  /* 0x000000068e157c20 */ /* 0x000fe20008410000 */
[----:B------:R-:W-:Y:S01]  /*7410*/  MUFU.TANH R19, R19 ;  /* 0x0000001300137308 */ /* 0x000fe20000002400 */
[----:B------:R-:W-:Y:S01]  /*7420*/  FMUL.FTZ R23, R143, UR6 ;  /* 0x000000068f177c20 */ /* 0x000fe20008410000 */
[----:B------:R-:W-:Y:S02]  /*7430*/  IMAD R137, R8, -0x2, R137 ;  /* 0xfffffffe08897824 */ /* 0x000fe400078e0289 */
[----:B------:R-:W-:Y:S01]  /*7440*/  FMUL.FTZ R136, R100, UR6 ;  /* 0x0000000664887c20 */ /* 0x000fe20008410000 */
[----:B------:R-:W-:Y:S01]  /*7450*/  FMUL.FTZ R131, R131, UR6 ;  /* 0x0000000683837c20 */ /* 0x000fe20008410000 */
[----:B------:R-:W-:Y:S01]  /*7460*/  FMUL.FTZ R122, R122, UR6 ;  /* 0x000000067a7a7c20 */ /* 0x000fe20008410000 */
[----:B------:R-:W-:Y:S02]  /*7470*/  IMAD R98, R16, UR49, R137 ;  /* 0x0000003110627c24 */ /* 0x000fe4000f8e0289 */
        /* <DEDUP_REMOVED lines=10> */
[----:B------:R-:W-:Y:S01]  /*7520*/  FMUL.FTZ R99, R99, UR6 ;  /* 0x0000000663637c20 */ /* 0x000fe20008410000 */
[----:B------:R-:W-:Y:S01]  /*7530*/  FMUL.FTZ R102, R102, UR6 ;  /* 0x0000000666667c20 */ /* 0x000fe20008410000 */
[----:B------:R-:W-:Y:S01]  /*7540*/  FMUL.FTZ R82, R82, UR6 ;  /* 0x0000000652527c20 */ /* 0x000fe20008410000 */
[----:B------:R-:W-:Y:S01]  /*7550*/  FMUL.FTZ R18, R141, UR6 ;  /* 0x000000068d127c20 */ /* 0x000fe20008410000 */
[--C-:B0-----:R-:W-:Y:S01]  /*7560*/  IADD3 R100, R139, -UR48, R98.reuse ;  /* 0x800000308b647c10 */ /* 0x101fe2000fffe062 */
[----:B------:R-:W-:Y:S01]  /*7570*/  FMUL.FTZ R139, R90, UR6 ;  /* 0x000000065a8b7c20 */ /* 0x000fe20008410000 */
[----:B------:R-:W0:Y:S01]  /*7580*/  SHFL.IDX PT, R109, R109, RZ, 0x1c1f ;  /* 0x001c1fff6d6d7589 */ /* 0x000e2200000e0000 */
[----:B------:R-:W3:Y:S01]  /*7590*/  MUFU.TANH R23, R23 ;  /* 0x0000001700177308 */ /* 0x000ee20000002400 */
[----:B------:R-:W-:Y:S01]  /*75a0*/  ISETP.GT.AND P3, PT, R100, RZ, PT ;  /* 0x000000ff6400720c */ /* 0x000fe20003f64270 */
[----:B------:R-:W-:Y:S01]  /*75b0*/  FMUL.FTZ R120, R120, UR6 ;  /* 0x0000000678787c20 */ /* 0x000fe20008410000 */
[----:B------:R-:W-:Y:S01]  /*75c0*/  ISETP.GT.AND P4, PT, R100, 0x1, PT ;  /* 0x000000016400780c */ /* 0x000fe20003f84270 */
[----:B------:R-:W-:Y:S01]  /*75d0*/  FMUL.FTZ R121, R121, UR6 ;  /* 0x0000000679797c20 */ /* 0x000fe20008410000 */
[----:B-1----:R-:W-:Y:S01]  /*75e0*/  FSEL R15, R15, -INF , P3 ;  /* 0xff8000000f0f7808 */ /* 0x002fe20001800000 */
[----:B------:R-:W-:Y:S01]  /*75f0*/  FMUL.FTZ R112, R112, UR6 ;  /* 0x0000000670707c20 */ /* 0x000fe20008410000 */
[----:B------:R-:W-:Y:S01]  /*7600*/  ISETP.GT.AND P3, PT, R100, 0x8, PT ;  /* 0x000000086400780c */ /* 0x000fe20003f64270 */
[----:B------:R-:W1:Y:S01]  /*7610*/  MUFU.TANH R129, R129 ;  /* 0x0000008100817308 */ /* 0x000e620000002400 */
[----:B------:R-:W-:Y:S01]  /*7620*/  FSEL R19, R19, -INF , P4 ;  /* 0xff80000013137808 */ /* 0x000fe20002000000 */
[----:B------:R-:W-:Y:S01]  /*7630*/  FMUL.FTZ R113, R113, UR6 ;  /* 0x0000000671717c20 */ /* 0x000fe20008410000 */
[----:B------:R-:W-:Y:S01]  /*7640*/  FMNMX.FTZ R94, R15, R11, !PT ;  /* 0x0000000b0f5e7209 */ /* 0x000fe20007810000 */
[----:B------:R-:W-:Y:S01]  /*7650*/  FMUL.FTZ R104, R104, UR6 ;  /* 0x0000000668687c20 */ /* 0x000fe20008410000 */
[----:B------:R-:W-:Y:S01]  /*7660*/  ISETP.GT.AND P4, PT, R100, 0x9, PT ;  /* 0x000000096400780c */ /* 0x000fe20003f84270 */
[----:B------:R-:W-:Y:S01]  /*7670*/  FMUL.FTZ R105, R105, UR6 ;  /* 0x0000000669697c20 */ /* 0x000fe20008410000 */
[----:B--2---:R-:W-:Y:S01]  /*7680*/  FSEL R21, R21, -INF , P3 ;  /* 0xff80000015157808 */ /* 0x004fe20001800000 */
[----:B------:R-:W2:Y:S01]  /*7690*/  MUFU.TANH R131, R131 ;  /* 0x0000008300837308 */ /* 0x000ea20000002400 */
[----:B------:R-:W-:Y:S01]  /*76a0*/  FMNMX.FTZ R94, R19, R94, !PT ;  /* 0x0000005e135e7209 */ /* 0x000fe20007810000 */
[----:B------:R-:W-:Y:S01]  /*76b0*/  FMUL.FTZ R96, R96, UR6 ;  /* 0x0000000660607c20 */ /* 0x000fe20008410000 */
[----:B------:R-:W-:Y:S01]  /*76c0*/  ISETP.GT.AND P3, PT, R100, 0x10, PT ;  /* 0x000000106400780c */ /* 0x000fe20003f64270 */
[----:B------:R-:W-:Y:S01]  /*76d0*/  FMUL.FTZ R97, R97, UR6 ;  /* 0x0000000661617c20 */ /* 0x000fe20008410000 */
[----:B---3--:R-:W-:Y:S01]  /*76e0*/  FSEL R23, R23, -INF , P4 ;  /* 0xff80000017177808 */ /* 0x008fe20002000000 */
[----:B------:R-:W-:Y:S01]  /*76f0*/  FMUL.FTZ R88, R88, UR6 ;  /* 0x0000000658587c20 */ /* 0x000fe20008410000 */
[----:B------:R-:W-:Y:S01]  /*7700*/  FMNMX.FTZ R94, R21, R94, !PT ;  /* 0x0000005e155e7209 */ /* 0x000fe20007810000 */
[----:B------:R-:W3:Y:S01]  /*7710*/  MUFU.TANH R132, R132 ;  /* 0x0000008400847308 */ /* 0x000ee20000002400 */
[----:B------:R-:W-:Y:S01]  /*7720*/  ISETP.GT.AND P4, PT, R100, 0x11, PT ;  /* 0x000000116400780c */ /* 0x000fe20003f84270 */
[----:B------:R-:W-:Y:S01]  /*7730*/  FMUL.FTZ R89, R89, UR6 ;  /* 0x0000000659597c20 */ /* 0x000fe20008410000 */
[----:B-1----:R-:W-:Y:S01]  /*7740*/  FSEL R129, R129, -INF , P3 ;  /* 0xff80000081817808 */ /* 0x002fe20001800000 */
[----:B------:R-:W-:Y:S01]  /*7750*/  FMUL.FTZ R92, R92, UR6 ;  /* 0x000000065c5c7c20 */ /* 0x000fe20008410000 */
[C---:B------:R-:W-:Y:S01]  /*7760*/  ISETP.GT.AND P3, PT, R100.reuse, 0x18, PT ;  /* 0x000000186400780c */ /* 0x040fe20003f64270 */
[----:B------:R-:W-:Y:S01]  /*7770*/  FMUL.FTZ R93, R93, UR6 ;  /* 0x000000065d5d7c20 */ /* 0x000fe20008410000 */
[----:B------:R-:W-:Y:S01]  /*7780*/  ISETP.GT.AND P5, PT, R100, 0x28, PT ;  /* 0x000000286400780c */ /* 0x000fe20003fa4270 */
[----:B------:R-:W1:Y:S01]  /*7790*/  MUFU.TANH R133, R133 ;  /* 0x0000008500857308 */ /* 0x000e620000002400 */
[----:B--2---:R-:W-:Y:S01]  /*77a0*/  FSEL R131, R131, -INF , P4 ;  /* 0xff80000083837808 */ /* 0x004fe20002000000 */
[----:B------:R-:W-:Y:S01]  /*77b0*/  FMUL.FTZ R80, R80, UR6 ;  /* 0x0000000650507c20 */ /* 0x000fe20008410000 */
[----:B------:R-:W-:Y:S01]  /*77c0*/  ISETP.GT.AND P4, PT, R100, 0x19, PT ;  /* 0x000000196400780c */ /* 0x000fe20003f84270 */
[----:B------:R-:W-:Y:S01]  /*77d0*/  FMUL.FTZ R81, R81, UR6 ;  /* 0x0000000651517c20 */ /* 0x000fe20008410000 */
[----:B0-----:R-:W-:Y:S01]  /*77e0*/  IADD3 R109, R109, -UR48, R98 ;  /* 0x800000306d6d7c10 */ /* 0x001fe2000fffe062 */
[----:B------:R-:W-:Y:S01]  /*77f0*/  FMUL.FTZ R84, R84, UR6 ;  /* 0x0000000654547c20 */ /* 0x000fe20008410000 */
[----:B------:R-:W-:Y:S01]  /*7800*/  FMUL.FTZ R85, R85, UR6 ;  /* 0x0000000655557c20 */ /* 0x000fe20008410000 */
[----:B------:R-:W0:Y:S01]  /*7810*/  MUFU.TANH R122, R122 ;  /* 0x0000007a007a7308 */ /* 0x000e220000002400 */
[----:B---3--:R-:W-:Y:S01]  /*7820*/  FSEL R132, R132, -INF , P3 ;  /* 0xff80000084847808 */ /* 0x008fe20001800000 */
[----:B------:R-:W-:Y:S01]  /*7830*/  FMUL.FTZ R73, R73, UR6 ;  /* 0x0000000649497c20 */ /* 0x000fe20008410000 */
[----:B------:R-:W-:Y:S01]  /*7840*/  ISETP.GT.AND P3, PT, R100, 0x20, PT ;  /* 0x000000206400780c */ /* 0x000fe20003f64270 */
[----:B------:R-:W-:Y:S01]  /*7850*/  FMUL.FTZ R76, R76, UR6 ;  /* 0x000000064c4c7c20 */ /* 0x000fe20008410000 */
[----:B------:R-:W-:Y:S01]  /*7860*/  ISETP.GT.AND P6, PT, R109, 0x1, PT ;  /* 0x000000016d00780c */ /* 0x000fe20003fc4270 */
[----:B------:R-:W2:Y:S02]  /*7870*/  S2R R146, SR_TID.X ;  /* 0x0000000000927919 */ /* 0x000ea40000002100 */
[----:B------:R3:W-:Y:S01]  /*7880*/  MUFU.TANH R90, R138 ;  /* 0x0000008a005a7308 */ /* 0x0007e20000002400 */
[----:B-1----:R-:W-:Y:S01]  /*7890*/  FSEL R133, R133, -INF , P4 ;  /* 0xff80000085857808 */ /* 0x002fe20002000000 */
[----:B------:R-:W-:-:S02]  /*78a0*/  WARPGROUP.DEPBAR.LE gsb0, 0x0 ;  /* 0x00008000000079c5 */ /* 0x000fc40000010000 */
[----:B------:R-:W-:Y:S01]  /*78b0*/  WARPGROUP.ARRIVE ;  /* 0x00000000000079c5 */ /* 0x000fe20000000000 */
[----:B------:R-:W-:-:S03]  /*78c0*/  ISETP.GT.AND P4, PT, R100, 0x21, PT ;  /* 0x000000216400780c */ /* 0x000fc60003f84270 */
[----:B------:R-:W1:Y:S01]  /*78d0*/  MUFU.TANH R134, R134 ;  /* 0x0000008600867308 */ /* 0x000e620000002400 */
[----:B---3--:R-:W-:Y:S01]  /*78e0*/  FMNMX.FTZ R138, R23, R94, !PT ;  /* 0x0000005e178a7209 */ /* 0x008fe20007810000 */
[----:B------:R-:W-:Y:S01]  /*78f0*/  HGMMA.64x96x16.F32.BF16 R24, gdesc[UR28].tnspB, R24, gsb0 ;  /* 0x416000001c1879f0 */ /* 0x000fe20008001818 */
[----:B------:R-:W-:Y:S02]  /*7900*/  UIADD3 UR28, UR10, 0x300, URZ ;  /* 0x000003000a1c7890 */ /* 0x000fe4000fffe03f */
[----:B------:R-:W-:Y:S01]  /*7910*/  FMNMX.FTZ R138, R129, R138, !PT ;  /* 0x0000008a818a7209 */ /* 0x000fe20007810000 */
[----:B------:R-:W-:Y:S01]  /*7920*/  UIADD3 UR30, UR7, 0x80, URZ ;  /* 0x00000080071e7890 */ /* 0x000fe2000fffe03f */
[----:B0-----:R-:W-:Y:S01]  /*7930*/  FSEL R122, R122, -INF , P3 ;  /* 0xff8000007a7a7808 */ /* 0x001fe20001800000 */
[----:B------:R-:W-:Y:S01]  /*7940*/  UMOV UR29, 0xc0000010 ;  /* 0xc0000010001d7882 */ /* 0x000fe20000000000 */
[----:B------:R-:W-:Y:S01]  /*7950*/  UMOV UR31, 0x80000020 ;  /* 0x80000020001f7882 */ /* 0x000fe20000000000 */
[----:B------:R-:W0:Y:S01]  /*7960*/  MUFU.TANH R125, R125 ;  /* 0x0000007d007d7308 */ /* 0x000e220000002400 */
[----:B------:R-:W-:-:S02]  /*7970*/  FMNMX.FTZ R95, R131, R138, !PT ;  /* 0x0000008a835f7209 */ /* 0x000fc40007810000 */
[----:B------:R-:W-:Y:S02]  /*7980*/  ISETP.GT.AND P3, PT, R100, 0x29, PT ;  /* 0x000000296400780c */ /* 0x000fe40003f64270 */
[----:B------:R-:W-:Y:S02]  /*7990*/  FMNMX.FTZ R138, R132, R95, !PT ;  /* 0x0000005f848a7209 */ /* 0x000fe40007810000 */
[----:B-1----:R-:W-:Y:S01]  /*79a0*/  FSEL R134, R134, -INF , P4 ;  /* 0xff80000086867808 */ /* 0x002fe20002000000 */
[----:B------:R-:W1:Y:S01]  /*79b0*/  MUFU.TANH R126, R126 ;  /* 0x0000007e007e7308 */ /* 0x000e620000002400 */
[----:B------:R-:W-:Y:S02]  /*79c0*/  FMNMX.FTZ R95, R133, R138, !PT ;  /* 0x0000008a855f7209 */ /* 0x000fe40007810000 */
[----:B------:R-:W-:Y:S02]  /*79d0*/  ISETP.GT.AND P4, PT, R100, 0x30, PT ;  /* 0x000000306400780c */ /* 0x000fe40003f84270 */
[----:B--2---:R-:W-:-:S03]  /*79e0*/  SHF.R.U32.HI R144, RZ, 0x7, R146 ;  /* 0x00000007ff907819 */ /* 0x004fc60000011692 */
[----:B------:R-:W2:Y:S01]  /*79f0*/  MUFU.TANH R127, R127 ;  /* 0x0000007f007f7308 */ /* 0x000ea20000002400 */
[----:B0-----:R-:W-:Y:S02]  /*7a00*/  FSEL R125, R125, -INF , P5 ;  /* 0xff8000007d7d7808 */ /* 0x001fe40002800000 */
[----:B------:R-:W-:-:S05]  /*7a10*/  ISETP.GT.AND P5, PT, R100, 0x81, PT ;  /* 0x000000816400780c */ /* 0x000fca0003fa4270 */
[----:B------:R-:W0:Y:S01]  /*7a20*/  MUFU.TANH R135, R135 ;  /* 0x0000008700877308 */ /* 0x000e220000002400 */
[----:B-1----:R-:W-:Y:S02]  /*7a30*/  FSEL R126, R126, -INF , P3 ;  /* 0xff8000007e7e7808 */ /* 0x002fe40001800000 */
[----:B------:R-:W-:-:S05]  /*7a40*/  ISETP.GT.AND P3, PT, R100, 0x31, PT ;  /* 0x000000316400780c */ /* 0x000fca0003f64270 */
[----:B------:R1:W-:Y:S01]  /*7a50*/  MUFU.TANH R91, R139 ;  /* 0x0000008b005b7308 */ /* 0x0003e20000002400 */
[----:B--2---:R-:W-:Y:S02]  /*7a60*/  FSEL R127, R127, -INF , P4 ;  /* 0xff8000007f7f7808 */ /* 0x004fe40002000000 */
[----:B------:R-:W-:-:S05]  /*7a70*/  ISETP.GT.AND P4, PT, R100, 0x38, PT ;  /* 0x000000386400780c */ /* 0x000fca0003f84270 */
[----:B------:R-:W2:Y:S01]  /*7a80*/  MUFU.TANH R116, R116 ;  /* 0x0000007400747308 */ /* 0x000ea20000002400 */
[----:B-1----:R-:W-:Y:S02]  /*7a90*/  FMNMX.FTZ R139, R122, R95, !PT ;  /* 0x0000005f7a8b7209 */ /* 0x002fe40007810000 */
[----:B0-----:R-:W-:Y:S02]  /*7aa0*/  FSEL R135, R135, -INF , P3 ;  /* 0xff80000087877808 */ /* 0x001fe40001800000 */
[----:B------:R-:W-:Y:S02]  /*7ab0*/  FMNMX.FTZ R138, R134, R139, !PT ;  /* 0x0000008b868a7209 */ /* 0x000fe40007810000 */
[----:B------:R-:W-:Y:S01]  /*7ac0*/  ISETP.GT.AND P3, PT, R100, 0x39, PT ;  /* 0x000000396400780c */ /* 0x000fe20003f64270 */
[----:B------:R-:W0:Y:S01]  /*7ad0*/  MUFU.TANH R117, R117 ;  /* 0x0000007500757308 */ /* 0x000e220000002400 */
[----:B------:R-:W-:-:S04]  /*7ae0*/  FMNMX.FTZ R139, R125, R138, !PT ;  /* 0x0000008a7d8b7209 */ /* 0x000fc80007810000 */
[----:B------:R-:W-:-:S03]  /*7af0*/  FMNMX.FTZ R138, R126, R139, !PT ;  /* 0x0000008b7e8a7209 */ /* 0x000fc60007810000 */
[----:B------:R-:W1:Y:S01]  /*7b00*/  MUFU.TANH R106, R106 ;  /* 0x0000006a006a7308 */ /* 0x000e620000002400 */
[----:B------:R-:W-:Y:S02]  /*7b10*/  FMNMX.FTZ R138, R127, R138, !PT ;  /* 0x0000008a7f8a7209 */ /* 0x000fe40007810000 */
[----:B--2---:R-:W-:Y:S02]  /*7b20*/  FSEL R116, R116, -INF , P4 ;  /* 0xff80000074747808 */ /* 0x004fe40002000000 */
[----:B------:R-:W-:Y:S01]  /*7b30*/  FMNMX.FTZ R139, R135, R138, !PT ;  /* 0x0000008a878b7209 */ /* 0x000fe20007810000 */
[----:B------:R-:W-:Y:S01]  /*7b40*/  FMUL.FTZ R138, R86, UR6 ;  /* 0x00000006568a7c20 */ /* 0x000fe20008410000 */
[C---:B------:R-:W-:Y:S01]  /*7b50*/  ISETP.GT.AND P4, PT, R100.reuse, 0x40, PT ;  /* 0x000000406400780c */ /* 0x040fe20003f84270 */
[----:B------:R-:W2:Y:S01]  /*7b60*/  MUFU.TANH R118, R118 ;  /* 0x0000007600767308 */ /* 0x000ea20000002400 */
[----:B0-----:R-:W-:Y:S02]  /*7b70*/  FSEL R117, R117, -INF , P3 ;  /* 0xff80000075757808 */ /* 0x001fe40001800000 */
[----:B------:R-:W-:-:S05]  /*7b80*/  ISETP.GT.AND P3, PT, R100, 0x41, PT ;  /* 0x000000416400780c */ /* 0x000fca0003f64270 */
[----:B------:R-:W0:Y:S01]  /*7b90*/  MUFU.TANH R110, R110 ;  /* 0x0000006e006e7308 */ /* 0x000e220000002400 */
[----:B-1----:R-:W-:Y:S02]  /*7ba0*/  FSEL R106, R106, -INF , P4 ;  /* 0xff8000006a6a7808 */ /* 0x002fe40002000000 */
[----:B------:R-:W-:-:S05]  /*7bb0*/  ISETP.GT.AND P4, PT, R100, 0x48, PT ;  /* 0x000000486400780c */ /* 0x000fca0003f84270 */
[----:B------:R-:W1:Y:S01]  /*7bc0*/  MUFU.TANH R111, R111 ;  /* 0x0000006f006f7308 */ /* 0x000e620000002400 */
[----:B--2---:R-:W-:Y:S02]  /*7bd0*/  FSEL R118, R118, -INF , P3 ;  /* 0xff80000076767808 */ /* 0x004fe40001800000 */
[----:B------:R-:W-:-:S05]  /*7be0*/  ISETP.GT.AND P3, PT, R100, 0x49, PT ;  /* 0x000000496400780c */ /* 0x000fca0003f64270 */
[----:B------:R2:W-:Y:S01]  /*7bf0*/  MUFU.TANH R94, R140 ;  /* 0x0000008c005e7308 */ /* 0x0005e20000002400 */
[----:B0-----:R-:W-:Y:S02]  /*7c00*/  FSEL R110, R110, -INF , P4 ;  /* 0xff8000006e6e7808 */ /* 0x001fe40002000000 */
[----:B------:R-:W-:Y:S01]  /*7c10*/  ISETP.GT.AND P4, PT, R100, 0x50, PT ;  /* 0x000000506400780c */ /* 0x000fe20003f84270 */
[----:B------:R-:W-:Y:S02]  /*7c20*/  WARPGROUP.DEPBAR.LE gsb0, 0x0 ;  /* 0x00008000000079c5 */ /* 0x000fe40000010000 */
[----:B------:R-:W-:Y:S01]  /*7c30*/  WARPGROUP.ARRIVE ;  /* 0x00000000000079c5 */ /* 0x000fe20000000000 */
[----:B--2---:R-:W-:Y:S01]  /*7c40*/  FMNMX.FTZ R140, R116, R139, !PT ;  /* 0x0000008b748c7209 */ /* 0x004fe20007810000 */
[----:B------:R-:W0:Y:S01]  /*7c50*/  MUFU.TANH R119, R119 ;  /* 0x0000007700777308 */ /* 0x000e220000002400 */
[----:B-1----:R-:W-:Y:S02]  /*7c60*/  FSEL R111, R111, -INF , P3 ;  /* 0xff8000006f6f7808 */ /* 0x002fe40001800000 */
[----:B------:R-:W-:Y:S01]  /*7c70*/  FMNMX.FTZ R139, R117, R140, !PT ;  /* 0x0000008c758b7209 */ /* 0x000fe20007810000 */
[----:B------:R-:W-:Y:S01]  /*7c80*/  HGMMA.64x96x16.F32.BF16 R24, gdesc[UR28].tnspB, R24, gsb0 ;  /* 0x416000001c1879f0 */ /* 0x000fe20008001818 */
[----:B------:R-:W-:Y:S01]  /*7c90*/  UIADD3 UR28, UR10, 0x480, URZ ;  /* 0x000004800a1c7890 */ /* 0x000fe2000fffe03f */
[----:B------:R-:W-:Y:S01]  /*7ca0*/  ISETP.GT.AND P3, PT, R100, 0x51, PT ;  /* 0x000000516400780c */ /* 0x000fe20003f64270 */
[----:B------:R-:W-:Y:S01]  /*7cb0*/  UIADD3 UR30, UR7, 0xc0, URZ ;  /* 0x000000c0071e7890 */ /* 0x000fe2000fffe03f */
[----:B------:R-:W1:Y:S01]  /*7cc0*/  MUFU.TANH R99, R99 ;  /* 0x0000006300637308 */ /* 0x000e620000002400 */
[----:B------:R-:W-:Y:S01]  /*7cd0*/  UMOV UR29, 0xc0000010 ;  /* 0xc0000010001d7882 */ /* 0x000fe20000000000 */
[----:B------:R-:W-:Y:S01]  /*7ce0*/  UMOV UR31, 0x80000020 ;  /* 0x80000020001f7882 */ /* 0x000fe20000000000 */
[----:B------:R-:W-:-:S04]  /*7cf0*/  FMNMX.FTZ R139, R106, R139, !PT ;  /* 0x0000008b6a8b7209 */ /* 0x000fc80007810000 */
[----:B------:R-:W-:Y:S01]  /*7d00*/  FMNMX.FTZ R139, R118, R139, !PT ;  /* 0x0000008b768b7209 */ /* 0x000fe20007810000 */
[----:B------:R-:W2:Y:S01]  /*7d10*/  MUFU.TANH R102, R102 ;  /* 0x0000006600667308 */ /* 0x000ea20000002400 */
[----:B0-----:R-:W-:Y:S02]  /*7d20*/  FSEL R119, R119, -INF , P4 ;  /* 0xff80000077777808 */ /* 0x001fe40002000000 */
[----:B------:R-:W-:Y:S01]  /*7d30*/  FMNMX.FTZ R140, R110, R139, !PT ;  /* 0x0000008b6e8c7209 */ /* 0x000fe20007810000 */
[----:B------:R-:W-:Y:S01]  /*7d40*/  FMUL.FTZ R139, R78, UR6 ;  /* 0x000000064e8b7c20 */ /* 0x000fe20008410000 */
[----:B------:R-:W-:Y:S02]  /*7d50*/  ISETP.GT.AND P4, PT, R100, 0x58, PT ;  /* 0x000000586400780c */ /* 0x000fe40003f84270 */
[----:B------:R-:W-:Y:S01]  /*7d60*/  FMNMX.FTZ R140, R111, R140, !PT ;  /* 0x0000008c6f8c7209 */ /* 0x000fe20007810000 */
[----:B------:R0:W3:Y:S01]  /*7d70*/  MUFU.TANH R95, R137 ;  /* 0x00000089005f7308 */ /* 0x0000e20000002400 */
[----:B-1----:R-:W-:-:S02]  /*7d80*/  FSEL R99, R99, -INF , P3 ;  /* 0xff80000063637808 */ /* 0x002fc40001800000 */
[----:B------:R-:W-:Y:S02]  /*7d90*/  FMNMX.FTZ R140, R119, R140, !PT ;  /* 0x0000008c778c7209 */ /* 0x000fe40007810000 */
[----:B------:R-:W-:Y:S02]  /*7da0*/  ISETP.GT.AND P3, PT, R100, 0x59, PT ;  /* 0x000000596400780c */ /* 0x000fe40003f64270 */
[----:B------:R-:W-:Y:S01]  /*7db0*/  FMNMX.FTZ R141, R99, R140, !PT ;  /* 0x0000008c638d7209 */ /* 0x000fe20007810000 */
[----:B------:R-:W1:Y:S01]  /*7dc0*/  MUFU.TANH R103, R103 ;  /* 0x0000006700677308 */ /* 0x000e620000002400 */
[----:B0-----:R-:W-:Y:S01]  /*7dd0*/  FMUL.FTZ R137, R83, UR6 ;  /* 0x0000000653897c20 */ /* 0x001fe20008410000 */
[----:B--2---:R-:W-:Y:S01]  /*7de0*/  FSEL R102, R102, -INF , P4 ;  /* 0xff80000066667808 */ /* 0x004fe20002000000 */
[----:B------:R-:W-:Y:S01]  /*7df0*/  FMUL.FTZ R140, R79, UR6 ;  /* 0x000000064f8c7c20 */ /* 0x000fe20008410000 */
[----:B------:R-:W-:-:S04]  /*7e00*/  ISETP.GT.AND P4, PT, R100, 0x60, PT ;  /* 0x000000606400780c */ /* 0x000fc80003f84270 */
[----:B------:R0:W2:Y:S01]  /*7e10*/  MUFU.TANH R83, R82 ;  /* 0x0000005200537308 */ /* 0x0000a20000002400 */
[----:B------:R-:W-:Y:S02]  /*7e20*/  FSEL R78, R91, -INF , P4 ;  /* 0xff8000005b4e7808 */ /* 0x000fe40002000000 */
[----:B------:R-:W-:-:S05]  /*7e30*/  ISETP.GT.AND P4, PT, R100, 0x68, PT ;  /* 0x000000686400780c */ /* 0x000fca0003f84270 */
[----:B------:R4:W5:Y:S01]  /*7e40*/  MUFU.TANH R86, R137 ;  /* 0x0000008900567308 */ /* 0x0009620000002400 */
[----:B0-----:R-:W-:-:S07]  /*7e50*/  FMUL.FTZ R82, R87, UR6 ;  /* 0x0000000657527c20 */ /* 0x001fce0008410000 */
[----:B------:R0:W5:Y:S01]  /*7e60*/  MUFU.TANH R87, R138 ;  /* 0x0000008a00577308 */ /* 0x0001620000002400 */
[----:B----4-:R-:W-:-:S07]  /*7e70*/  FMUL.FTZ R137, R74, UR6 ;  /* 0x000000064a897c20 */ /* 0x010fce0008410000 */
[----:B------:R4:W5:Y:S01]  /*7e80*/  MUFU.TANH R74, R82 ;  /* 0x00000052004a7308 */ /* 0x0009620000002400 */
[----:B0-----:R-:W-:Y:S01]  /*7e90*/  FMUL.FTZ R138, R75, UR6 ;  /* 0x000000064b8a7c20 */ /* 0x001fe20008410000 */
[----:B------:R-:W-:Y:S02]  /*7ea0*/  FSEL R75, R90, -INF , P3 ;  /* 0xff8000005a4b7808 */ /* 0x000fe40001800000 */
[----:B------:R-:W-:-:S04]  /*7eb0*/  ISETP.GT.AND P3, PT, R100, 0x61, PT ;  /* 0x000000616400780c */ /* 0x000fc80003f64270 */
[----:B------:R-:W-:Y:S01]  /*7ec0*/  FSEL R94, R94, -INF , P3 ;  /* 0xff8000005e5e7808 */ /* 0x000fe20001800000 */
[----:B------:R-:W0:Y:S01]  /*7ed0*/  MUFU.TANH R137, R137 ;  /* 0x0000008900897308 */ /* 0x000e220000002400 */
[----:B----4-:R-:W-:Y:S02]  /*7ee0*/  FMNMX.FTZ R82, R102, R141, !PT ;  /* 0x0000008d66527209 */ /* 0x010fe40007810000 */
[----:B------:R-:W-:Y:S02]  /*7ef0*/  ISETP.GT.AND P3, PT, R100, 0x69, PT ;  /* 0x000000696400780c */ /* 0x000fe40003f64270 */
[----:B------:R-:W-:Y:S02]  /*7f00*/  FMNMX.FTZ R91, R75, R82, !PT ;  /* 0x000000524b5b7209 */ /* 0x000fe40007810000 */
[----:B---3--:R-:W-:Y:S01]  /*7f10*/  FSEL R82, R95, -INF , P4 ;  /* 0xff8000005f527808 */ /* 0x008fe20002000000 */
[----:B------:R-:W3:Y:S01]  /*7f20*/  MUFU.TANH R138, R138 ;  /* 0x0000008a008a7308 */ /* 0x000ee20000002400 */
[----:B------:R-:W-:-:S02]  /*7f30*/  FMNMX.FTZ R91, R78, R91, !PT ;  /* 0x0000005b4e5b7209 */ /* 0x000fc40007810000 */
[----:B------:R-:W-:Y:S02]  /*7f40*/  ISETP.GT.AND P4, PT, R100, 0x70, PT ;  /* 0x000000706400780c */ /* 0x000fe40003f84270 */
[----:B------:R-:W-:Y:S02]  /*7f50*/  FMNMX.FTZ R79, R94, R91, !PT ;  /* 0x0000005b5e4f7209 */ /* 0x000fe40007810000 */
[----:B-1----:R-:W-:Y:S01]  /*7f60*/  FSEL R91, R103, -INF , P3 ;  /* 0xff800000675b7808 */ /* 0x002fe20001800000 */
[----:B------:R-:W1:Y:S01]  /*7f70*/  MUFU.TANH R139, R139 ;  /* 0x0000008b008b7308 */ /* 0x000e620000002400 */
[----:B------:R-:W-:Y:S01]  /*7f80*/  FMNMX.FTZ R142, R82, R79, !PT ;  /* 0x0000004f528e7209 */ /* 0x000fe20007810000 */
[----:B------:R-:W-:Y:S01]  /*7f90*/  FMUL.FTZ R103, R101, UR6 ;  /* 0x0000000665677c20 */ /* 0x000fe20008410000 */
[----:B--2---:R-:W-:Y:S02]  /*7fa0*/  FSEL R90, R83, -INF , P4 ;  /* 0xff800000535a7808 */ /* 0x004fe40002000000 */
[----:B------:R-:W-:-:S02]  /*7fb0*/  ISETP.GT.AND P3, PT, R100, 0x71, PT ;  /* 0x000000716400780c */ /* 0x000fc40003f64270 */
[----:B------:R-:W-:Y:S01]  /*7fc0*/  FMNMX.FTZ R83, R91, R142, !PT ;  /* 0x0000008e5b537209 */ /* 0x000fe20007810000 */
[----:B------:R-:W2:Y:S01]  /*7fd0*/  MUFU.TANH R140, R140 ;  /* 0x0000008c008c7308 */ /* 0x000ea20000002400 */
[----:B------:R-:W-:Y:S02]  /*7fe0*/  ISETP.GT.AND P4, PT, R100, 0x78, PT ;  /* 0x000000786400780c */ /* 0x000fe40003f84270 */
[----:B-----5:R-:W-:Y:S02]  /*7ff0*/  FSEL R79, R86, -INF , P3 ;  /* 0xff800000564f7808 */ /* 0x020fe40001800000 */
[----:B------:R-:W-:Y:S02]  /*8000*/  FMNMX.FTZ R142, R90, R83, !PT ;  /* 0x000000535a8e7209 */ /* 0x000fe40007810000 */
[----:B------:R-:W-:Y:S01]  /*8010*/  ISETP.GT.AND P3, PT, R100, 0x79, PT ;  /* 0x000000796400780c */ /* 0x000fe20003f64270 */
[----:B------:R-:W4:Y:S01]  /*8020*/  MUFU.TANH R13, R13 ;  /* 0x0000000d000d7308 */ /* 0x000f220000002400 */
[----:B------:R-:W-:-:S02]  /*8030*/  WARPGROUP.DEPBAR.LE gsb0, 0x0 ;  /* 0x00008000000079c5 */ /* 0x000fc40000010000 */
[----:B------:R-:W-:Y:S01]  /*8040*/  WARPGROUP.ARRIVE ;  /* 0x00000000000079c5 */ /* 0x000fe20000000000 */
[----:B------:R-:W-:Y:S02]  /*8050*/  FSEL R86, R87, -INF , P4 ;  /* 0xff80000057567808 */ /* 0x000fe40002000000 */
[----:B------:R-:W-:Y:S02]  /*8060*/  FMNMX.FTZ R83, R79, R142, !PT ;  /* 0x0000008e4f537209 */ /* 0x000fe40007810000 */
[----:B------:R-:W-:Y:S01]  /*8070*/  FSEL R87, R74, -INF , P3 ;  /* 0xff8000004a577808 */ /* 0x000fe20001800000 */
[----:B------:R-:W-:Y:S01]  /*8080*/  HGMMA.64x96x16.F32.BF16 R24, gdesc[UR28].tnspB, R24, gsb0 ;  /* 0x416000001c1879f0 */ /* 0x000fe20008001818 */
[----:B------:R-:W-:Y:S01]  /*8090*/  UIADD3 UR28, UR10, 0x600, URZ ;  /* 0x000006000a1c7890 */ /* 0x000fe2000fffe03f */
[----:B------:R-:W-:Y:S01]  /*80a0*/  ISETP.GT.AND P4, PT, R100, 0x80, PT ;  /* 0x000000806400780c */ /* 0x000fe20003f84270 */
[----:B------:R-:W-:Y:S01]  /*80b0*/  UIADD3 UR30, UR7, 0x100, URZ ;  /* 0x00000100071e7890 */ /* 0x000fe2000fffe03f */
[----:B------:R-:W-:Y:S01]  /*80c0*/  FMNMX.FTZ R74, R86, R83, !PT ;  /* 0x00000053564a7209 */ /* 0x000fe20007810000 */
[----:B------:R-:W-:Y:S01]  /*80d0*/  UMOV UR29, 0xc0000010 ;  /* 0xc0000010001d7882 */ /* 0x000fe20000000000 */
[----:B------:R-:W-:Y:S01]  /*80e0*/  UMOV UR31, 0x80000020 ;  /* 0x80000020001f7882 */ /* 0x000fe20000000000 */
[----:B0-----:R-:W-:Y:S01]  /*80f0*/  FSEL R83, R137, -INF , P4 ;  /* 0xff80000089537808 */ /* 0x001fe20002000000 */
[----:B------:R-:W-:Y:S01]  /*8100*/  MUFU.TANH R14, R14 ;  /* 0x0000000e000e7308 */ /* 0x000fe20000002400 */
[----:B------:R-:W-:-:S02]  /*8110*/  FMNMX.FTZ R74, R87, R74, !PT ;  /* 0x0000004a574a7209 */ /* 0x000fc40007810000 */
[----:B------:R-:W-:Y:S02]  /*8120*/  ISETP.GT.AND P3, PT, R100, 0x88, PT ;  /* 0x000000886400780c */ /* 0x000fe40003f64270 */
[----:B---3--:R-:W-:Y:S02]  /*8130*/  FSEL R95, R138, -INF , P5 ;  /* 0xff8000008a5f7808 */ /* 0x008fe40002800000 */
[----:B------:R-:W-:Y:S01]  /*8140*/  FMNMX.FTZ R74, R83, R74, !PT ;  /* 0x0000004a534a7209 */ /* 0x000fe20007810000 */
[----:B------:R-:W0:Y:S01]  /*8150*/  MUFU.TANH R17, R17 ;  /* 0x0000001100117308 */ /* 0x000e220000002400 */
[----:B------:R-:W-:Y:S02]  /*8160*/  ISETP.GT.AND P4, PT, R100, 0x89, PT ;  /* 0x000000896400780c */ /* 0x000fe40003f84270 */
[----:B-1----:R-:W-:Y:S02]  /*8170*/  FSEL R101, R139, -INF , P3 ;  /* 0xff8000008b657808 */ /* 0x002fe40001800000 */
[----:B------:R-:W-:-:S02]  /*8180*/  FMNMX.FTZ R74, R95, R74, !PT ;  /* 0x0000004a5f4a7209 */ /* 0x000fc40007810000 */
[----:B--2---:R-:W-:Y:S01]  /*8190*/  FSEL R100, R140, -INF , P4 ;  /* 0xff8000008c647808 */ /* 0x004fe20002000000 */
[----:B------:R-:W-:Y:S01]  /*81a0*/  MUFU.TANH R18, R18 ;  /* 0x0000001200127308 */ /* 0x000fe20000002400 */
[----:B------:R-:W-:Y:S02]  /*81b0*/  FMNMX.FTZ R137, R101, R74, !PT ;  /* 0x0000004a65897209 */ /* 0x000fe40007810000 */
[----:B------:R-:W-:Y:S02]  /*81c0*/  ISETP.GT.AND P5, PT, R109, RZ, PT ;  /* 0x000000ff6d00720c */ /* 0x000fe40003fa4270 */
[----:B------:R-:W-:Y:S02]  /*81d0*/  FMNMX.FTZ R137, R100, R137, !PT ;  /* 0x0000008964897209 */ /* 0x000fe40007810000 */
[----:B----4-:R-:W-:Y:S01]  /*81e0*/  FSEL R13, R13, -INF , P5 ;  /* 0xff8000000d0d7808 */ /* 0x010fe20002800000 */
[----:B------:R-:W-:Y:S01]  /*81f0*/  MUFU.TANH R20, R20 ;  /* 0x0000001400147308 */ /* 0x000fe20000002400 */
[----:B------:R-:W-:Y:S01]  /*8200*/  ISETP.GT.AND P4, PT, R109, 0x8, PT ;  /* 0x000000086d00780c */ /* 0x000fe20003f84270 */
[----:B------:R-:W1:Y:S01]  /*8210*/  SHFL.BFLY PT, R74, R137, 0x2, 0x1f ;  /* 0x0c401f00894a7f89 */ /* 0x000e6200000e0000 */
[----:B------:R-:W-:-:S02]  /*8220*/  FMNMX.FTZ R140, R13, R10, !PT ;  /* 0x0000000a0d8c7209 */ /* 0x000fc40007810000 */
[----:B------:R-:W-:Y:S02]  /*8230*/  ISETP.GT.AND P5, PT, R109, 0x9, PT ;  /* 0x000000096d00780c */ /* 0x000fe40003fa4270 */
[----:B0-----:R-:W-:Y:S01]  /*8240*/  FSEL R17, R17, -INF , P4 ;  /* 0xff80000011117808 */ /* 0x001fe20002000000 */
[----:B------:R-:W0:Y:S01]  /*8250*/  MUFU.TANH R22, R22 ;  /* 0x0000001600167308 */ /* 0x000e220000002400 */
[----:B------:R-:W-:-:S07]  /*8260*/  ISETP.GT.AND P4, PT, R109, 0x11, PT ;  /* 0x000000116d00780c */ /* 0x000fce0003f84270 */
[----:B------:R-:W-:Y:S08]  /*8270*/  MUFU.TANH R128, R128 ;  /* 0x0000008000807308 */ /* 0x000ff00000002400 */
[----:B------:R-:W-:Y:S01]  /*8280*/  MUFU.TANH R130, R130 ;  /* 0x0000008200827308 */ /* 0x000fe20000002400 */
[----:B0-----:R-:W-:Y:S02]  /*8290*/  FSEL R22, R22, -INF , P4 ;  /* 0xff80000016167808 */ /* 0x001fe40002000000 */
[----:B-1----:R-:W-:Y:S01]  /*82a0*/  FMNMX.FTZ R138, R137, R74, !PT ;  /* 0x0000004a898a7209 */ /* 0x002fe20007810000 */
[----:B------:R-:W-:Y:S01]  /*82b0*/  FMUL.FTZ R137, R72, UR6 ;  /* 0x0000000648897c20 */ /* 0x000fe20008410000 */
[----:B------:R-:W0:Y:S01]  /*82c0*/  LDC R74, c[0x0][0x988] ;  /* 0x00026200ff4a7b82 */ /* 0x000e220000000800 */
[----:B------:R-:W-:-:S02]  /*82d0*/  ISETP.GT.AND P4, PT, R109, 0x20, PT ;  /* 0x000000206d00780c */ /* 0x000fc40003f84270 */
[----:B------:R-:W1:Y:S01]  /*82e0*/  SHFL.BFLY PT, R139, R138, 0x1, 0x1f ;  /* 0x0c201f008a8b7f89 */ /* 0x000e6200000e0000 */
[----:B------:R-:W2:Y:S08]  /*82f0*/  MUFU.TANH R120, R120 ;  /* 0x0000007800787308 */ /* 0x000eb00000002400 */
[----:B------:R-:W3:Y:S08]  /*8300*/  MUFU.TANH R121, R121 ;  /* 0x0000007900797308 */ /* 0x000ef00000002400 */
[----:B------:R-:W4:Y:S01]  /*8310*/  MUFU.TANH R123, R123 ;  /* 0x0000007b007b7308 */ /* 0x000f220000002400 */
[----:B--2---:R-:W-:-:S02]  /*8320*/  FSEL R120, R120, -INF , P4 ;  /* 0xff80000078787808 */ /* 0x004fc40002000000 */
[----:B------:R-:W-:Y:S02]  /*8330*/  ISETP.GT.AND P4, PT, R109, 0x29, PT ;  /* 0x000000296d00780c */ /* 0x000fe40003f84270 */
[----:B-1----:R-:W-:Y:S01]  /*8340*/  FMNMX.FTZ R72, R138, R139, !PT ;  /* 0x0000008b8a487209 */ /* 0x002fe20007810000 */
[----:B------:R-:W-:Y:S02]  /*8350*/  FMUL.FTZ R138, R77, UR6 ;  /* 0x000000064d8a7c20 */ /* 0x000fe40008410000 */
[----:B------:R-:W1:Y:S01]  /*8360*/  MUFU.TANH R124, R124 ;  /* 0x0000007c007c7308 */ /* 0x000e620000002400 */
[C---:B------:R-:W-:Y:S01]  /*8370*/  FSETP.NEU.FTZ.AND P3, PT, R72.reuse, -INF , PT ;  /* 0xff8000004800780b */ /* 0x040fe20003f7d000 */
[----:B0-----:R-:W-:-:S05]  /*8380*/  FMUL.FTZ R139, R72, R74 ;  /* 0x0000004a488b7220 */ /* 0x001fca0000410000 */
[----:B------:R-:W-:Y:S01]  /*8390*/  FSEL R77, R139, RZ, P3 ;  /* 0x000000ff8b4d7208 */ /* 0x000fe20001800000 */
[----:B------:R-:W0:Y:S01]  /*83a0*/  MUFU.TANH R112, R112 ;  /* 0x0000007000707308 */ /* 0x000e220000002400 */
[----:B------:R-:W-:Y:S02]  /*83b0*/  WARPGROUP.DEPBAR.LE gsb0, 0x0 ;  /* 0x00008000000079c5 */ /* 0x000fe40000010000 */
[----:B------:R-:W-:Y:S01]  /*83c0*/  WARPGROUP.ARRIVE ;  /* 0x00000000000079c5 */ /* 0x000fe20000000000 */
[-CC-:B------:R-:W-:Y:S01]  /*83d0*/  FFMA.FTZ R139, R129, R74.reuse, -R77.reuse ;  /* 0x0000004a818b7223 */ /* 0x180fe2000001084d */
[----:B------:R-:W-:Y:S01]  /*83e0*/  FSEL R129, R14, -INF , P6 ;  /* 0xff8000000e817808 */ /* 0x000fe20003000000 */
[--C-:B------:R-:W-:Y:S01]  /*83f0*/  FFMA.FTZ R141, R131, R74, -R77.reuse ;  /* 0x0000004a838d7223 */ /* 0x100fe2000001084d */
[----:B------:R-:W-:Y:S01]  /*8400*/  ISETP.GT.AND P6, PT, R109, 0x10, PT ;  /* 0x000000106d00780c */ /* 0x000fe20003fc4270 */
[----:B------:R2:W-:Y:S01]  /*8410*/  MUFU.EX2 R98, R139 ;  /* 0x0000008b00627308 */ /* 0x0005e20000000800 */
[----:B------:R-:W-:Y:S01]  /*8420*/  HGMMA.64x96x16.F32.BF16 R24, gdesc[UR28].tnspB, R24, gsb0 ;  /* 0x416000001c1879f0 */ /* 0x000fe20008001818 */
[----:B------:R-:W-:Y:S01]  /*8430*/  UIADD3 UR28, UR10, 0x780, URZ ;  /* 0x000007800a1c7890 */ /* 0x000fe2000fffe03f */
[----:B------:R-:W-:Y:S01]  /*8440*/  FMNMX.FTZ R140, R129, R140, !PT ;  /* 0x0000008c818c7209 */ /* 0x000fe20007810000 */
[----:B------:R-:W-:Y:S01]  /*8450*/  UIADD3 UR30, UR7, 0x140, URZ ;  /* 0x00000140071e7890 */ /* 0x000fe2000fffe03f */
[----:B------:R-:W-:Y:S01]  /*8460*/  FSEL R131, R18, -INF , P5 ;  /* 0xff80000012837808 */ /* 0x000fe20002800000 */
[----:B------:R-:W-:Y:S01]  /*8470*/  UMOV UR29, 0xc0000010 ;  /* 0xc0000010001d7882 */ /* 0x000fe20000000000 */
[----:B------:R-:W-:Y:S01]  /*8480*/  UMOV UR31, 0x80000020 ;  /* 0x80000020001f7882 */ /* 0x000fe20000000000 */
[----:B------:R-:W-:Y:S01]  /*8490*/  FMNMX.FTZ R140, R17, R140, !PT ;  /* 0x0000008c118c7209 */ /* 0x000fe20007810000 */
[-CC-:B--2---:R-:W-:Y:S01]  /*84a0*/  FFMA.FTZ R139, R132, R74.reuse, -R77.reuse ;  /* 0x0000004a848b7223 */ /* 0x184fe2000001084d */
[--C-:B------:R-:W-:Y:S01]  /*84b0*/  FFMA.FTZ R132, R133, R74, -R77.reuse ;  /* 0x0000004a85847223 */ /* 0x100fe2000001084d */
[----:B------:R-:W-:Y:S01]  /*84c0*/  FSEL R20, R20, -INF , P6 ;  /* 0xff80000014147808 */ /* 0x000fe20003000000 */
[----:B------:R-:W-:Y:S01]  /*84d0*/  MUFU.TANH R113, R113 ;  /* 0x0000007100717308 */ /* 0x000fe20000002400 */
[----:B------:R-:W-:Y:S01]  /*84e0*/  FMNMX.FTZ R133, R131, R140, !PT ;  /* 0x0000008c83857209 */ /* 0x000fe20007810000 */
[-CC-:B------:R-:W-:Y:S01]  /*84f0*/  FFMA.FTZ R140, R134, R74.reuse, -R77.reuse ;  /* 0x0000004a868c7223 */ /* 0x180fe2000001084d */
[----:B------:R-:W-:Y:S01]  /*8500*/  ISETP.GT.AND P5, PT, R109, 0x18, PT ;  /* 0x000000186d00780c */ /* 0x000fe20003fa4270 */
[-CC-:B------:R-:W-:Y:S01]  /*8510*/  FFMA.FTZ R142, R117, R74.reuse, -R77.reuse ;  /* 0x0000004a758e7223 */ /* 0x180fe2000001084d */
[----:B------:R-:W-:Y:S01]  /*8520*/  FMNMX.FTZ R133, R20, R133, !PT ;  /* 0x0000008514857209 */ /* 0x000fe20007810000 */
[-CC-:B------:R-:W-:Y:S01]  /*8530*/  FFMA.FTZ R102, R102, R74.reuse, -R77.reuse ;  /* 0x0000004a66667223 */ /* 0x180fe2000001084d */
[----:B------:R-:W-:Y:S01]  /*8540*/  ISETP.GT.AND P6, PT, R109, 0x19, PT ;  /* 0x000000196d00780c */ /* 0x000fe20003fc4270 */
[----:B------:R2:W-:Y:S01]  /*8550*/  MUFU.EX2 R18, R139 ;  /* 0x0000008b00127308 */ /* 0x0005e20000000800 */
[----:B------:R-:W-:Y:S01]  /*8560*/  FSEL R128, R128, -INF , P5 ;  /* 0xff80000080807808 */ /* 0x000fe20002800000 */
[-CC-:B------:R-:W-:Y:S01]  /*8570*/  FFMA.FTZ R15, R15, R74.reuse, -R77.reuse ;  /* 0x0000004a0f0f7223 */ /* 0x180fe2000001084d */
[----:B------:R-:W-:Y:S01]  /*8580*/  FMNMX.FTZ R133, R22, R133, !PT ;  /* 0x0000008516857209 */ /* 0x000fe20007810000 */
[-CC-:B------:R-:W-:Y:S01]  /*8590*/  FFMA.FTZ R19, R19, R74.reuse, -R77.reuse ;  /* 0x0000004a13137223 */ /* 0x180fe2000001084d */
[----:B------:R-:W-:Y:S01]  /*85a0*/  FSEL R130, R130, -INF , P6 ;  /* 0xff80000082827808 */ /* 0x000fe20003000000 */
[-CC-:B------:R-:W-:Y:S01]  /*85b0*/  FFMA.FTZ R21, R21, R74.reuse, -R77.reuse ;  /* 0x0000004a15157223 */ /* 0x180fe2000001084d */
[----:B------:R-:W-:Y:S01]  /*85c0*/  FMNMX.FTZ R133, R128, R133, !PT ;  /* 0x0000008580857209 */ /* 0x000fe20007810000 */
[----:B------:R-:W5:Y:S01]  /*85d0*/  MUFU.TANH R114, R114 ;  /* 0x0000007200727308 */ /* 0x000f620000002400 */
[----:B------:R-:W-:Y:S01]  /*85e0*/  ISETP.GT.AND P5, PT, R109, 0x21, PT ;  /* 0x000000216d00780c */ /* 0x000fe20003fa4270 */
[-CC-:B------:R-:W-:Y:S01]  /*85f0*/  FFMA.FTZ R23, R23, R74.reuse, -R77.reuse ;  /* 0x0000004a17177223 */ /* 0x180fe2000001084d */
[----:B--2---:R-:W-:Y:S01]  /*8600*/  FMNMX.FTZ R139, R130, R133, !PT ;  /* 0x00000085828b7209 */ /* 0x004fe20007810000 */
[-CC-:B------:R-:W-:Y:S01]  /*8610*/  FFMA.FTZ R122, R122, R74.reuse, -R77.reuse ;  /* 0x0000004a7a7a7223 */ /* 0x180fe2000001084d */
[----:B------:R-:W-:Y:S01]  /*8620*/  ISETP.GT.AND P6, PT, R109, 0x28, PT ;  /* 0x000000286d00780c */ /* 0x000fe20003fc4270 */
[-CC-:B------:R-:W-:Y:S01]  /*8630*/  FFMA.FTZ R94, R94, R74.reuse, -R77.reuse ;  /* 0x0000004a5e5e7223 */ /* 0x180fe2000001084d */
[----:B---3--:R-:W-:Y:S01]  /*8640*/  FSEL R133, R121, -INF , P5 ;  /* 0xff80000079857808 */ /* 0x008fe20002800000 */
[----:B------:R2:W-:Y:S01]  /*8650*/  MUFU.EX2 R14, R141 ;  /* 0x0000008d000e7308 */ /* 0x0005e20000000800 */
[----:B------:R-:W-:Y:S01]  /*8660*/  FMNMX.FTZ R134, R120, R139, !PT ;  /* 0x0000008b78867209 */ /* 0x000fe20007810000 */
[-CC-:B------:R-:W-:Y:S01]  /*8670*/  FFMA.FTZ R82, R82, R74.reuse, -R77.reuse ;  /* 0x0000004a52527223 */ /* 0x180fe2000001084d */
[----:B----4-:R-:W-:Y:S01]  /*8680*/  FSEL R123, R123, -INF , P6 ;  /* 0xff8000007b7b7808 */ /* 0x010fe20003000000 */
[--C-:B------:R-:W-:Y:S01]  /*8690*/  FFMA.FTZ R91, R91, R74, -R77.reuse ;  /* 0x0000004a5b5b7223 */ /* 0x100fe2000001084d */
[----:B------:R-:W-:Y:S01]  /*86a0*/  FMNMX.FTZ R134, R133, R134, !PT ;  /* 0x0000008685867209 */ /* 0x000fe20007810000 */
[-CC-:B------:R-:W-:Y:S01]  /*86b0*/  FFMA.FTZ R90, R90, R74.reuse, -R77.reuse ;  /* 0x0000004a5a5a7223 */ /* 0x180fe2000001084d */
[----:B------:R-:W-:Y:S01]  /*86c0*/  ISETP.GT.AND P5, PT, R109, 0x30, PT ;  /* 0x000000306d00780c */ /* 0x000fe20003fa4270 */
[----:B------:R-:W-:Y:S01]  /*86d0*/  MUFU.TANH R115, R115 ;  /* 0x0000007300737308 */ /* 0x000fe20000002400 */
[-CC-:B--2---:R-:W-:Y:S01]  /*86e0*/  FFMA.FTZ R141, R125, R74.reuse, -R77.reuse ;  /* 0x0000004a7d8d7223 */ /* 0x184fe2000001084d */
[----:B-1----:R-:W-:Y:S01]  /*86f0*/  FSEL R125, R124, -INF , P4 ;  /* 0xff8000007c7d7808 */ /* 0x002fe20002000000 */
[--C-:B------:R-:W-:Y:S01]  /*8700*/  FFMA.FTZ R86, R86, R74, -R77.reuse ;  /* 0x0000004a56567223 */ /* 0x100fe2000001084d */
[----:B------:R-:W-:Y:S01]  /*8710*/  FMNMX.FTZ R134, R123, R134, !PT ;  /* 0x000000867b867209 */ /* 0x000fe20007810000 */
[-CC-:B------:R-:W-:Y:S01]  /*8720*/  FFMA.FTZ R87, R87, R74.reuse, -R77.reuse ;  /* 0x0000004a57577223 */ /* 0x180fe2000001084d */
[----:B------:R-:W-:Y:S01]  /*8730*/  ISETP.GT.AND P6, PT, R109, 0x31, PT ;  /* 0x000000316d00780c */ /* 0x000fe20003fc4270 */
[-CC-:B------:R-:W-:Y:S01]  /*8740*/  FFMA.FTZ R83, R83, R74.reuse, -R77.reuse ;  /* 0x0000004a53537223 */ /* 0x180fe2000001084d */
[----:B------:R-:W1:Y:S01]  /*8750*/  MUFU.TANH R104, R104 ;  /* 0x0000006800687308 */ /* 0x000e620000002400 */
[----:B0-----:R-:W-:Y:S01]  /*8760*/  FSEL R112, R112, -INF , P5 ;  /* 0xff80000070707808 */ /* 0x001fe20002800000 */
[--C-:B------:R-:W-:Y:S01]  /*8770*/  FFMA.FTZ R95, R95, R74, -R77.reuse ;  /* 0x0000004a5f5f7223 */ /* 0x100fe2000001084d */
[----:B------:R-:W-:Y:S01]  /*8780*/  FMNMX.FTZ R139, R125, R134, !PT ;  /* 0x000000867d8b7209 */ /* 0x000fe20007810000 */
[-CC-:B------:R-:W-:Y:S01]  /*8790*/  FFMA.FTZ R101, R101, R74.reuse, -R77.reuse ;  /* 0x0000004a65657223 */ /* 0x180fe2000001084d */
[C---:B------:R-:W-:Y:S01]  /*87a0*/  ISETP.GT.AND P4, PT, R109.reuse, 0x38, PT ;  /* 0x000000386d00780c */ /* 0x040fe20003f84270 */
[----:B------:R-:W-:Y:S01]  /*87b0*/  FFMA.FTZ R100, R100, R74, -R77 ;  /* 0x0000004a64647223 */ /* 0x000fe2000001084d */
[----:B------:R-:W-:Y:S01]  /*87c0*/  FMNMX.FTZ R139, R112, R139, !PT ;  /* 0x0000008b708b7209 */ /* 0x000fe20007810000 */
[----:B------:R0:W-:Y:S01]  /*87d0*/  MUFU.EX2 R121, R140 ;  /* 0x0000008c00797308 */ /* 0x0001e20000000800 */
[----:B------:R-:W-:-:S02]  /*87e0*/  ISETP.GT.AND P5, PT, R109, 0x39, PT ;  /* 0x000000396d00780c */ /* 0x000fc40003fa4270 */
[----:B-----5:R-:W-:Y:S02]  /*87f0*/  FSEL R114, R114, -INF , P4 ;  /* 0xff80000072727808 */ /* 0x020fe40002000000 */
[----:B------:R-:W-:-:S03]  /*8800*/  ISETP.GT.AND P4, PT, R109, 0x41, PT ;  /* 0x000000416d00780c */ /* 0x000fc60003f84270 */
[----:B------:R-:W2:Y:S01]  /*8810*/  MUFU.TANH R105, R105 ;  /* 0x0000006900697308 */ /* 0x000ea20000002400 */
[-CC-:B0-----:R-:W-:Y:S01]  /*8820*/  FFMA.FTZ R140, R126, R74.reuse, -R77.reuse ;  /* 0x0000004a7e8c7223 */ /* 0x181fe2000001084d */
[----:B------:R-:W-:Y:S02]  /*8830*/  FSEL R126, R113, -INF , P6 ;  /* 0xff800000717e7808 */ /* 0x000fe40003000000 */
[----:B------:R-:W-:Y:S02]  /*8840*/  ISETP.GT.AND P6, PT, R109, 0x40, PT ;  /* 0x000000406d00780c */ /* 0x000fe40003fc4270 */
[----:B------:R-:W-:Y:S02]  /*8850*/  FMNMX.FTZ R139, R126, R139, !PT ;  /* 0x0000008b7e8b7209 */ /* 0x000fe40007810000 */
[----:B------:R-:W-:Y:S01]  /*8860*/  MUFU.TANH R107, R107 ;  /* 0x0000006b006b7308 */ /* 0x000fe20000002400 */
[----:B-1----:R-:W-:Y:S02]  /*8870*/  FSEL R104, R104, -INF , P6 ;  /* 0xff80000068687808 */ /* 0x002fe40003000000 */
[----:B------:R-:W-:Y:S01]  /*8880*/  FMNMX.FTZ R134, R114, R139, !PT ;  /* 0x0000008b72867209 */ /* 0x000fe20007810000 */
[----:B------:R-:W-:-:S04]  /*8890*/  FFMA.FTZ R139, R135, R74, -R77 ;  /* 0x0000004a878b7223 */ /* 0x000fc8000001084d */
[----:B------:R0:W-:Y:S01]  /*88a0*/  MUFU.EX2 R124, R141 ;  /* 0x0000008d007c7308 */ /* 0x0001e20000000800 */
[----:B--2---:R-:W-:Y:S02]  /*88b0*/  FSEL R105, R105, -INF , P4 ;  /* 0xff80000069697808 */ /* 0x004fe40002000000 */
[----:B------:R-:W-:-:S05]  /*88c0*/  ISETP.GT.AND P4, PT, R109, 0x49, PT ;  /* 0x000000496d00780c */ /* 0x000fca0003f84270 */
[----:B------:R-:W1:Y:S01]  /*88d0*/  MUFU.TANH R108, R108 ;  /* 0x0000006c006c7308 */ /* 0x000e620000002400 */
[----:B0-----:R-:W-:Y:S01]  /*88e0*/  FFMA.FTZ R141, R127, R74, -R77 ;  /* 0x0000004a7f8d7223 */ /* 0x001fe2000001084d */
[----:B------:R-:W-:Y:S02]  /*88f0*/  FSEL R127, R115, -INF , P5 ;  /* 0xff800000737f7808 */ /* 0x000fe40002800000 */
[----:B------:R-:W-:Y:S02]  /*8900*/  ISETP.GT.AND P5, PT, R109, 0x48, PT ;  /* 0x000000486d00780c */ /* 0x000fe40003fa4270 */
[----:B------:R-:W-:Y:S02]  /*8910*/  FMNMX.FTZ R135, R127, R134, !PT ;  /* 0x000000867f877209 */ /* 0x000fe40007810000 */
[----:B------:R-:W0:Y:S01]  /*8920*/  MUFU.TANH R96, R96 ;  /* 0x0000006000607308 */ /* 0x000e220000002400 */
[----:B------:R-:W-:Y:S02]  /*8930*/  WARPGROUP.DEPBAR.LE gsb0, 0x0 ;  /* 0x00008000000079c5 */ /* 0x000fe40000010000 */
[----:B------:R-:W-:-:S05]  /*8940*/  WARPGROUP.ARRIVE ;  /* 0x00000000000079c5 */ /* 0x000fca0000000000 */
[----:B------:R-:W2:Y:S01]  /*8950*/  MUFU.TANH R97, R97 ;  /* 0x0000006100617308 */ /* 0x000ea20000002400 */
[----:B-1----:R-:W-:Y:S01]  /*8960*/  FSEL R108, R108, -INF , P4 ;  /* 0xff8000006c6c7808 */ /* 0x002fe20002000000 */
[----:B------:R-:W-:Y:S01]  /*8970*/  HGMMA.64x96x16.F32.BF16 R24, gdesc[UR28].tnspB, R24, gsb0 ;  /* 0x416000001c1879f0 */ /* 0x000fe20008001818 */
[----:B------:R-:W-:Y:S01]  /*8980*/  UIADD3 UR28, UR10, 0x900, URZ ;  /* 0x000009000a1c7890 */ /* 0x000fe2000fffe03f */
[----:B------:R-:W-:Y:S01]  /*8990*/  ISETP.GT.AND P4, PT, R109, 0x51, PT ;  /* 0x000000516d00780c */ /* 0x000fe20003f84270 */
[----:B------:R-:W-:Y:S01]  /*89a0*/  UIADD3 UR30, UR7, 0x180, URZ ;  /* 0x00000180071e7890 */ /* 0x000fe2000fffe03f */
[----:B------:R-:W-:Y:S01]  /*89b0*/  UMOV UR29, 0xc0000010 ;  /* 0xc0000010001d7882 */ /* 0x000fe20000000000 */
[----:B------:R-:W-:Y:S01]  /*89c0*/  UMOV UR31, 0x80000020 ;  /* 0x80000020001f7882 */ /* 0x000fe20000000000 */
[----:B------:R1:W-:Y:S08]  /*89d0*/  MUFU.EX2 R113, R140 ;  /* 0x0000008c00717308 */ /* 0x0003f00000000800 */
[----:B------:R3:W-:Y:S01]  /*89e0*/  MUFU.EX2 R115, R141 ;  /* 0x0000008d00737308 */ /* 0x0007e20000000800 */
[----:B-1----:R-:W-:-:S04]  /*89f0*/  FMNMX.FTZ R140, R104, R135, !PT ;  /* 0x00000087688c7209 */ /* 0x002fc80007810000 */
[----:B------:R-:W-:-:S03]  /*8a00*/  FMNMX.FTZ R135, R105, R140, !PT ;  /* 0x0000008c69877209 */ /* 0x000fc60007810000 */
[----:B------:R-:W1:Y:S01]  /*8a10*/  MUFU.TANH R136, R136 ;  /* 0x0000008800887308 */ /* 0x000e620000002400 */
[----:B---3--:R-:W-:Y:S01]  /*8a20*/  FFMA.FTZ R141, R116, R74, -R77 ;  /* 0x0000004a748d7223 */ /* 0x008fe2000001084d */
[----:B------:R-:W-:Y:S02]  /*8a30*/  FSEL R116, R107, -INF , P5 ;  /* 0xff8000006b747808 */ /* 0x000fe40002800000 */
[----:B------:R-:W-:Y:S02]  /*8a40*/  ISETP.GT.AND P5, PT, R109, 0x50, PT ;  /* 0x000000506d00780c */ /* 0x000fe40003fa4270 */
[----:B------:R-:W-:Y:S02]  /*8a50*/  FMNMX.FTZ R135, R116, R135, !PT ;  /* 0x0000008774877209 */ /* 0x000fe40007810000 */
[----:B------:R-:W3:Y:S01]  /*8a60*/  MUFU.TANH R103, R103 ;  /* 0x0000006700677308 */ /* 0x000ee20000002400 */
[----:B0-----:R-:W-:Y:S02]  /*8a70*/  FSEL R117, R96, -INF , P5 ;  /* 0xff80000060757808 */ /* 0x001fe40002800000 */
[----:B------:R-:W-:-:S02]  /*8a80*/  FMNMX.FTZ R140, R108, R135, !PT ;  /* 0x000000876c8c7209 */ /* 0x000fc40007810000 */
[----:B------:R-:W-:Y:S02]  /*8a90*/  ISETP.GT.AND P5, PT, R109, 0x58, PT ;  /* 0x000000586d00780c */ /* 0x000fe40003fa4270 */
[----:B--2---:R-:W-:Y:S01]  /*8aa0*/  FSEL R135, R97, -INF , P4 ;  /* 0xff80000061877808 */ /* 0x004fe20002000000 */
[----:B------:R-:W0:Y:S01]  /*8ab0*/  MUFU.TANH R88, R88 ;  /* 0x0000005800587308 */ /* 0x000e220000002400 */
[----:B------:R-:W-:Y:S01]  /*8ac0*/  FMNMX.FTZ R140, R117, R140, !PT ;  /* 0x0000008c758c7209 */ /* 0x000fe20007810000 */
[----:B------:R-:W-:Y:S01]  /*8ad0*/  FFMA.FTZ R97, R106, R74, -R77 ;  /* 0x0000004a6a617223 */ /* 0x000fe2000001084d */
[C---:B------:R-:W-:Y:S02]  /*8ae0*/  ISETP.GT.AND P4, PT, R109.reuse, 0x59, PT ;  /* 0x000000596d00780c */ /* 0x040fe40003f84270 */
[----:B-1----:R-:W-:Y:S02]  /*8af0*/  FSEL R136, R136, -INF , P5 ;  /* 0xff80000088887808 */ /* 0x002fe40002800000 */
[----:B------:R-:W-:Y:S01]  /*8b00*/  ISETP.GT.AND P5, PT, R109, 0x60, PT ;  /* 0x000000606d00780c */ /* 0x000fe20003fa4270 */
[----:B------:R-:W-:Y:S01]  /*8b10*/  MUFU.TANH R89, R89 ;  /* 0x0000005900597308 */ /* 0x000fe20000002400 */
[----:B---3--:R-:W-:-:S02]  /*8b20*/  FSEL R103, R103, -INF , P4 ;  /* 0xff80000067677808 */ /* 0x008fc40002000000 */
[----:B------:R-:W-:-:S05]  /*8b30*/  ISETP.GT.AND P4, PT, R109, 0x61, PT ;  /* 0x000000616d00780c */ /* 0x000fca0003f84270 */
[----:B------:R-:W1:Y:S01]  /*8b40*/  MUFU.TANH R92, R92 ;  /* 0x0000005c005c7308 */ /* 0x000e620000002400 */
[----:B0-----:R-:W-:Y:S02]  /*8b50*/  FSEL R106, R88, -INF , P5 ;  /* 0xff800000586a7808 */ /* 0x001fe40002800000 */
[----:B------:R-:W-:-:S05]  /*8b60*/  ISETP.GT.AND P5, PT, R109, 0x68, PT ;  /* 0x000000686d00780c */ /* 0x000fca0003fa4270 */
[----:B------:R0:W-:Y:S08]  /*8b70*/  MUFU.EX2 R134, R139 ;  /* 0x0000008b00867308 */ /* 0x0001f00000000800 */
[----:B------:R-:W2:Y:S01]  /*8b80*/  MUFU.TANH R93, R93 ;  /* 0x0000005d005d7308 */ /* 0x000ea20000002400 */
[----:B0-----:R-:W-:Y:S02]  /*8b90*/  FMNMX.FTZ R139, R135, R140, !PT ;  /* 0x0000008c878b7209 */ /* 0x001fe40007810000 */
[----:B-1----:R-:W-:-:S02]  /*8ba0*/  FSEL R92, R92, -INF , P5 ;  /* 0xff8000005c5c7808 */ /* 0x002fc40002800000 */
[----:B------:R-:W-:Y:S02]  /*8bb0*/  FMNMX.FTZ R140, R136, R139, !PT ;  /* 0x0000008b888c7209 */ /* 0x000fe40007810000 */
[----:B------:R-:W-:Y:S01]  /*8bc0*/  ISETP.GT.AND P5, PT, R109, 0x70, PT ;  /* 0x000000706d00780c */ /* 0x000fe20003fa4270 */
[----:B------:R-:W0:Y:S01]  /*8bd0*/  MUFU.TANH R80, R80 ;  /* 0x0000005000507308 */ /* 0x000e220000002400 */
[----:B------:R-:W-:-:S04]  /*8be0*/  FMNMX.FTZ R139, R103, R140, !PT ;  /* 0x0000008c678b7209 */ /* 0x000fc80007810000 */
[----:B------:R-:W-:-:S03]  /*8bf0*/  FMNMX.FTZ R139, R106, R139, !PT ;  /* 0x0000008b6a8b7209 */ /* 0x000fc60007810000 */
[----:B------:R1:W-:Y:S08]  /*8c00*/  MUFU.EX2 R107, R141 ;  /* 0x0000008d006b7308 */ /* 0x0003f00000000800 */
[----:B------:R-:W3:Y:S01]  /*8c10*/  MUFU.TANH R81, R81 ;  /* 0x0000005100517308 */ /* 0x000ee20000002400 */
[-CC-:B-1----:R-:W-:Y:S01]  /*8c20*/  FFMA.FTZ R141, R118, R74.reuse, -R77.reuse ;  /* 0x0000004a768d7223 */ /* 0x182fe2000001084d */
[----:B------:R-:W-:Y:S01]  /*8c30*/  FSEL R118, R89, -INF , P4 ;  /* 0xff80000059767808 */ /* 0x000fe20002000000 */
[----:B------:R-:W-:Y:S01]  /*8c40*/  FFMA.FTZ R89, R110, R74, -R77 ;  /* 0x0000004a6e597223 */ /* 0x000fe2000001084d */
[----:B------:R-:W-:-:S02]  /*8c50*/  ISETP.GT.AND P4, PT, R109, 0x69, PT ;  /* 0x000000696d00780c */ /* 0x000fc40003f84270 */
[----:B------:R-:W-:Y:S01]  /*8c60*/  FMNMX.FTZ R139, R118, R139, !PT ;  /* 0x0000008b768b7209 */ /* 0x000fe20007810000 */
[----:B------:R-:W-:Y:S02]  /*8c70*/  WARPGROUP.DEPBAR.LE gsb0, 0x0 ;  /* 0x00008000000079c5 */ /* 0x000fe40000010000 */
[----:B------:R-:W-:Y:S01]  /*8c80*/  WARPGROUP.ARRIVE ;  /* 0x00000000000079c5 */ /* 0x000fe20000000000 */
[----:B------:R-:W1:Y:S01]  /*8c90*/  MUFU.TANH R84, R84 ;  /* 0x0000005400547308 */ /* 0x000e620000002400 */
[----:B--2---:R-:W-:Y:S02]  /*8ca0*/  FSEL R93, R93, -INF , P4 ;  /* 0xff8000005d5d7808 */ /* 0x004fe40002000000 */
[----:B------:R-:W-:Y:S02]  /*8cb0*/  FMNMX.FTZ R140, R92, R139, !PT ;  /* 0x0000008b5c8c7209 */ /* 0x000fe40007810000 */
[----:B------:R-:W-:Y:S01]  /*8cc0*/  HGMMA.64x96x16.F32.BF16 R24, gdesc[UR28].tnspB, R24, gsb0 ;  /* 0x416000001c1879f0 */ /* 0x000fe20008001818 */
[----:B------:R-:W-:Y:S01]  /*8cd0*/  UIADD3 UR28, UR10, 0xa80, URZ ;  /* 0x00000a800a1c7890 */ /* 0x000fe2000fffe03f */
[----:B------:R-:W-:Y:S01]  /*8ce0*/  ISETP.GT.AND P4, PT, R109, 0x71, PT ;  /* 0x000000716d00780c */ /* 0x000fe20003f84270 */
[----:B------:R-:W-:Y:S01]  /*8cf0*/  UIADD3 UR30, UR7, 0x1c0, URZ ;  /* 0x000001c0071e7890 */ /* 0x000fe2000fffe03f */
[----:B------:R-:W2:Y:S01]  /*8d00*/  MUFU.TANH R85, R85 ;  /* 0x0000005500557308 */ /* 0x000ea20000002400 */
[----:B------:R-:W-:Y:S01]  /*8d10*/  UMOV UR29, 0xc0000010 ;  /* 0xc0000010001d7882 */ /* 0x000fe20000000000 */
[----:B------:R-:W-:Y:S01]  /*8d20*/  UMOV UR31, 0x80000020 ;  /* 0x80000020001f7882 */ /* 0x000fe20000000000 */
[----:B0-----:R-:W-:-:S02]  /*8d30*/  FSEL R110, R80, -INF , P5 ;  /* 0xff800000506e7808 */ /* 0x001fc40002800000 */
[----:B------:R-:W-:Y:S02]  /*8d40*/  FMNMX.FTZ R139, R93, R140, !PT ;  /* 0x0000008c5d8b7209 */ /* 0x000fe40007810000 */
[----:B------:R-:W-:Y:S01]  /*8d50*/  ISETP.GT.AND P5, PT, R109, 0x78, PT ;  /* 0x000000786d00780c */ /* 0x000fe20003fa4270 */
[----:B------:R-:W0:Y:S01]  /*8d60*/  MUFU.TANH R137, R137 ;  /* 0x0000008900897308 */ /* 0x000e220000002400 */
[----:B------:R-:W-:-:S07]  /*8d70*/  FMNMX.FTZ R140, R110, R139, !PT ;  /* 0x0000008b6e8c7209 */ /* 0x000fce0007810000 */
[----:B------:R-:W4:Y:S08]  /*8d80*/  MUFU.TANH R73, R73 ;  /* 0x0000004900497308 */ /* 0x000f300000002400 */
[----:B------:R5:W-:Y:S08]  /*8d90*/  MUFU.EX2 R88, R141 ;  /* 0x0000008d00587308 */ /* 0x000bf00000000800 */
[----:B------:R-:W4:Y:S01]  /*8da0*/  MUFU.TANH R76, R76 ;  /* 0x0000004c004c7308 */ /* 0x000f220000002400 */
[-CC-:B-----5:R-:W-:Y:S01]  /*8db0*/  FFMA.FTZ R141, R111, R74.reuse, -R77.reuse ;  /* 0x0000004a6f8d7223 */ /* 0x1a0fe2000001084d */
[----:B---3--:R-:W-:Y:S01]  /*8dc0*/  FSEL R111, R81, -INF , P4 ;  /* 0xff800000516f7808 */ /* 0x008fe20002000000 */
[----:B------:R-:W-:Y:S01]  /*8dd0*/  FFMA.FTZ R81, R119, R74, -R77 ;  /* 0x0000004a77517223 */ /* 0x000fe2000001084d */
[----:B------:R-:W-:-:S02]  /*8de0*/  ISETP.GT.AND P4, PT, R109, 0x79, PT ;  /* 0x000000796d00780c */ /* 0x000fc40003f84270 */
[----:B-1----:R-:W-:Y:S01]  /*8df0*/  FSEL R119, R84, -INF , P5 ;  /* 0xff80000054777808 */ /* 0x002fe20002800000 */
[--C-:B------:R-:W-:Y:S01]  /*8e00*/  FFMA.FTZ R84, R99, R74, -R77.reuse ;  /* 0x0000004a63547223 */ /* 0x100fe2000001084d */
[----:B------:R-:W-:Y:S01]  /*8e10*/  FMNMX.FTZ R140, R111, R140, !PT ;  /* 0x0000008c6f8c7209 */ /* 0x000fe20007810000 */
[----:B------:R-:W1:Y:S01]  /*8e20*/  MUFU.TANH R138, R138 ;  /* 0x0000008a008a7308 */ /* 0x000e620000002400 */
[----:B------:R-:W-:Y:S01]  /*8e30*/  ISETP.GT.AND P5, PT, R109, 0x80, PT ;  /* 0x000000806d00780c */ /* 0x000fe20003fa4270 */
[----:B------:R-:W-:Y:S01]  /*8e40*/  FFMA.FTZ R99, R78, R74, -R77 ;  /* 0x0000004a4e637223 */ /* 0x000fe2000001084d */
[----:B--2---:R-:W-:Y:S02]  /*8e50*/  FSEL R139, R85, -INF , P4 ;  /* 0xff800000558b7808 */ /* 0x004fe40002000000 */
[----:B------:R-:W-:Y:S02]  /*8e60*/  FMNMX.FTZ R140, R119, R140, !PT ;  /* 0x0000008c778c7209 */ /* 0x000fe40007810000 */
[----:B------:R-:W-:Y:S01]  /*8e70*/  ISETP.GT.AND P4, PT, R109, 0x81, PT ;  /* 0x000000816d00780c */ /* 0x000fe20003f84270 */
[----:B------:R2:W-:Y:S01]  /*8e80*/  MUFU.EX2 R96, R142 ;  /* 0x0000008e00607308 */ /* 0x0005e20000000800 */
[----:B0-----:R-:W-:-:S02]  /*8e90*/  FSEL R137, R137, -INF , P5 ;  /* 0xff80000089897808 */ /* 0x001fc40002800000 */
[----:B------:R-:W-:-:S05]  /*8ea0*/  ISETP.GT.AND P5, PT, R109, 0x88, PT ;  /* 0x000000886d00780c */ /* 0x000fca0003fa4270 */
[----:B------:R0:W-:Y:S01]  /*8eb0*/  MUFU.EX2 R80, R141 ;  /* 0x0000008d00507308 */ /* 0x0001e20000000800 */
[----:B--2---:R-:W-:Y:S02]  /*8ec0*/  FMNMX.FTZ R142, R139, R140, !PT ;  /* 0x0000008c8b8e7209 */ /* 0x004fe40007810000 */
[----:B----4-:R-:W-:Y:S02]  /*8ed0*/  FSEL R140, R73, -INF , P4 ;  /* 0xff800000498c7808 */ /* 0x010fe40002000000 */
[----:B------:R-:W-:Y:S01]  /*8ee0*/  FMNMX.FTZ R73, R137, R142, !PT ;  /* 0x0000008e89497209 */ /* 0x000fe20007810000 */
[----:B------:R-:W-:Y:S01]  /*8ef0*/  IMAD.U32 R142, RZ, RZ, UR5 ;  /* 0x00000005ff8e7e24 */ /* 0x000fe2000f8e00ff */
[----:B------:R-:W-:Y:S01]  /*8f00*/  ISETP.GT.AND P4, PT, R109, 0x89, PT ;  /* 0x000000896d00780c */ /* 0x000fe20003f84270 */
[----:B------:R-:W-:Y:S01]  /*8f10*/  MUFU.EX2 R15, R15 ;  /* 0x0000000f000f7308 */ /* 0x000fe20000000800 */
[----:B------:R-:W-:Y:S01]  /*8f20*/  FSEL R109, R76, -INF , P5 ;  /* 0xff8000004c6d7808 */ /* 0x000fe20002800000 */
[----:B0-----:R-:W-:Y:S01]  /*8f30*/  FFMA.FTZ R141, R75, R74, -R77 ;  /* 0x0000004a4b8d7223 */ /* 0x001fe2000001084d */
[----:B------:R-:W-:Y:S01]  /*8f40*/  FMNMX.FTZ R76, R140, R73, !PT ;  /* 0x000000498c4c7209 */ /* 0x000fe20007810000 */
[----:B------:R-:W-:Y:S01]  /*8f50*/  UMOV UR5, UR4 ;  /* 0x0000000400057c82 */ /* 0x000fe20008000000 */
[----:B-1----:R-:W-:-:S02]  /*8f60*/  FSEL R138, R138, -INF , P4 ;  /* 0xff8000008a8a7808 */ /* 0x002fc40002000000 */
[----:B------:R-:W-:Y:S01]  /*8f70*/  FMNMX.FTZ R85, R109, R76, !PT ;  /* 0x0000004c6d557209 */ /* 0x000fe20007810000 */
[----:B------:R0:W-:Y:S01]  /*8f80*/  MUFU.EX2 R73, R102 ;  /* 0x0000006600497308 */ /* 0x0001e20000000800 */
[----:B------:R-:W-:Y:S02]  /*8f90*/  @!P1 LEA R142, R142, UR60, 0x3 ;  /* 0x0000003c8e8e9c11 */ /* 0x000fe4000f8e18ff */
[----:B------:R-:W-:-:S05]  /*8fa0*/  FMNMX.FTZ R75, R138, R85, !PT ;  /* 0x000000558a4b7209 */ /* 0x000fca0007810000 */
[----:B------:R-:W1:Y:S01]  /*8fb0*/  SHFL.BFLY PT, R76, R75, 0x2, 0x1f ;  /* 0x0c401f004b4c7f89 */ /* 0x000e6200000e0000 */
[----:B------:R2:W-:Y:S01]  /*8fc0*/  MUFU.EX2 R85, R141 ;  /* 0x0000008d00557308 */ /* 0x0005e20000000800 */
[----:B0-----:R-:W-:Y:S01]  /*8fd0*/  FFMA.FTZ R102, R79, R74, -R77 ;  /* 0x0000004a4f667223 */ /* 0x001fe2000001084d */
[----:B------:R-:W-:-:S05]  /*8fe0*/  IMAD.U32 R79, RZ, RZ, UR4 ;  /* 0x00000004ff4f7e24 */ /* 0x000fca000f8e00ff */
[----:B------:R-:W-:Y:S01]  /*8ff0*/  @!P1 LEA R79, R79, UR60, 0x3 ;  /* 0x0000003c4f4f9c11 */ /* 0x000fe2000f8e18ff */
[----:B------:R-:W-:Y:S04]  /*9000*/  MUFU.EX2 R19, R19 ;  /* 0x0000001300137308 */ /* 0x000fe80000000800 */
[----:B------:R-:W-:Y:S01]  /*9010*/  @!P1 VIADD R79, R79, 0x31c40 ;  /* 0x00031c404f4f9836 */ /* 0x000fe20000000000 */
[----:B------:R-:W-:Y:S02]  /*9020*/  WARPGROUP.DEPBAR.LE gsb0, 0x0 ;  /* 0x00008000000079c5 */ /* 0x000fe40000010000 */
[----:B------:R-:W-:Y:S01]  /*9030*/  WARPGROUP.ARRIVE ;  /* 0x00000000000079c5 */ /* 0x000fe20000000000 */
[----:B------:R-:W-:Y:S01]  /*9040*/  MUFU.EX2 R21, R21 ;  /* 0x0000001500157308 */ /* 0x000fe20000000800 */
[----:B------:R-:W-:-:S02]  /*9050*/  @!P1 PRMT R79, RZ, 0x654, R79 ;  /* 0x00000654ff4f9816 */ /* 0x000fc4000000004f */
[----:B-1----:R-:W-:Y:S02]  /*9060*/  FMNMX.FTZ R76, R75, R76, !PT ;  /* 0x0000004c4b4c7209 */ /* 0x002fe40007810000 */
[----:B------:R-:W-:Y:S01]  /*9070*/  HGMMA.64x96x16.F32.BF16 R24, gdesc[UR28].tnspB, R24, gsb0 ;  /* 0x416000001c1879f0 */ /* 0x000fe20008001818 */
[----:B------:R-:W-:Y:S02]  /*9080*/  UIADD3 UR28, UR10, 0xc00, URZ ;  /* 0x00000c000a1c7890 */ /* 0x000fe4000fffe03f */
[----:B------:R-:W-:Y:S01]  /*9090*/  UIADD3 UR30, UR7, 0x200, URZ ;  /* 0x00000200071e7890 */ /* 0x000fe2000fffe03f */
[----:B------:R-:W0:Y:S01]  /*90a0*/  SHFL.BFLY PT, R75, R76, 0x1, 0x1f ;  /* 0x0c201f004c4b7f89 */ /* 0x000e2200000e0000 */
[----:B------:R-:W-:Y:S01]  /*90b0*/  UMOV UR29, 0xc0000010 ;  /* 0xc0000010001d7882 */ /* 0x000fe20000000000 */
[----:B------:R-:W-:Y:S01]  /*90c0*/  UMOV UR31, 0x80000020 ;  /* 0x80000020001f7882 */ /* 0x000fe20000000000 */
[----:B------:R-:W-:Y:S08]  /*90d0*/  MUFU.EX2 R23, R23 ;  /* 0x0000001700177308 */ /* 0x000ff00000000800 */
[----:B------:R-:W-:Y:S08]  /*90e0*/  MUFU.EX2 R132, R132 ;  /* 0x0000008400847308 */ /* 0x000ff00000000800 */
[----:B------:R-:W-:Y:S01]  /*90f0*/  MUFU.EX2 R122, R122 ;  /* 0x0000007a007a7308 */ /* 0x000fe20000000800 */
[----:B0-----:R-:W-:-:S07]  /*9100*/  FMNMX.FTZ R75, R76, R75, !PT ;  /* 0x0000004b4c4b7209 */ /* 0x001fce0007810000 */
[----:B------:R-:W-:Y:S01]  /*9110*/  MUFU.EX2 R97, R97 ;  /* 0x0000006100617308 */ /* 0x000fe20000000800 */
[C---:B------:R-:W-:Y:S01]  /*9120*/  FSETP.NEU.FTZ.AND P4, PT, R75.reuse, -INF , PT ;  /* 0xff8000004b00780b */ /* 0x040fe20003f9d000 */
[----:B--2---:R-:W-:-:S05]  /*9130*/  FMUL.FTZ R141, R75, R74 ;  /* 0x0000004a4b8d7220 */ /* 0x004fca0000410000 */
[----:B------:R-:W-:Y:S01]  /*9140*/  FSEL R141, R141, RZ, P4 ;  /* 0x000000ff8d8d7208 */ /* 0x000fe20002000000 */
[----:B------:R-:W-:Y:S04]  /*9150*/  MUFU.EX2 R89, R89 ;  /* 0x0000005900597308 */ /* 0x000fe80000000800 */
[-CC-:B------:R-:W-:Y:S01]  /*9160*/  FFMA.FTZ R78, R17, R74.reuse, -R141.reuse ;  /* 0x0000004a114e7223 */ /* 0x180fe2000001088d */
[-CC-:B------:R-:W-:Y:S01]  /*9170*/  FFMA.FTZ R17, R131, R74.reuse, -R141.reuse ;  /* 0x0000004a83117223 */ /* 0x180fe2000001088d */
[-CC-:B------:R-:W-:Y:S01]  /*9180*/  FFMA.FTZ R131, R125, R74.reuse, -R141.reuse ;  /* 0x0000004a7d837223 */ /* 0x180fe2000001088d */
[-CC-:B------:R-:W-:Y:S01]  /*9190*/  FFMA.FTZ R125, R104, R74.reuse, -R141.reuse ;  /* 0x0000004a687d7223 */ /* 0x180fe2000001088d */
[----:B------:R-:W-:Y:S01]  /*91a0*/  FSEL R104, R72, RZ, P3 ;  /* 0x000000ff48687208 */ /* 0x000fe20001800000 */
[-CC-:B------:R-:W-:Y:S01]  /*91b0*/  FFMA.FTZ R76, R13, R74.reuse, -R141.reuse ;  /* 0x0000004a0d4c7223 */ /* 0x180fe2000001088d */
[-CC-:B------:R-:W-:Y:S01]  /*91c0*/  FFMA.FTZ R13, R129, R74.reuse, -R141.reuse ;  /* 0x0000004a810d7223 */ /* 0x180fe2000001088d */
[-CC-:B------:R-:W-:Y:S01]  /*91d0*/  FFMA.FTZ R129, R130, R74.reuse, -R141.reuse ;  /* 0x0000004a82817223 */ /* 0x180fe2000001088d */
[-C--:B------:R-:W-:Y:S01]  /*91e0*/  FFMA.FTZ R130, R126, R74.reuse, -R141 ;  /* 0x0000004a7e827223 */ /* 0x080fe2000001088d */
[----:B------:R-:W-:Y:S01]  /*91f0*/  FADD.FTZ R77, -R104, R11 ;  /* 0x0000000b684d7221 */ /* 0x000fe20000010100 */
[----:B------:R-:W-:Y:S01]  /*9200*/  FSEL R11, R75, RZ, P4 ;  /* 0x000000ff4b0b7208 */ /* 0x000fe20002000000 */
[-CC-:B------:R-:W-:Y:S01]  /*9210*/  FFMA.FTZ R126, R127, R74.reuse, -R141.reuse ;  /* 0x0000004a7f7e7223 */ /* 0x180fe2000001088d */
[-CC-:B------:R-:W-:Y:S01]  /*9220*/  FFMA.FTZ R127, R105, R74.reuse, -R141.reuse ;  /* 0x0000004a697f7223 */ /* 0x180fe2000001088d */
[-C--:B------:R-:W-:Y:S01]  /*9230*/  FMUL.FTZ R105, R77, R74.reuse ;  /* 0x0000004a4d697220 */ /* 0x080fe20000410000 */
[----:B------:R-:W-:Y:S01]  /*9240*/  ISETP.GE.U32.AND P3, PT, R146, 0x180, PT ;  /* 0x000001809200780c */ /* 0x000fe20003f66070 */
[----:B------:R-:W-:Y:S01]  /*9250*/  FADD.FTZ R77, -R11, R10 ;  /* 0x0000000a0b4d7221 */ /* 0x000fe20000010100 */
[----:B------:R-:W-:Y:S01]  /*9260*/  VIADD R11, R144, 0x9 ;  /* 0x00000009900b7836 */ /* 0x000fe20000000000 */
[----:B------:R-:W-:Y:S01]  /*9270*/  MUFU.EX2 R76, R76 ;  /* 0x0000004c004c7308 */ /* 0x000fe20000000800 */
[-CC-:B------:R-:W-:Y:S01]  /*9280*/  FFMA.FTZ R20, R20, R74.reuse, -R141.reuse ;  /* 0x0000004a14147223 */ /* 0x180fe2000001088d */
[-C--:B------:R-:W-:Y:S01]  /*9290*/  FMUL.FTZ R104, R77, R74.reuse ;  /* 0x0000004a4d687220 */ /* 0x080fe20000410000 */
[-CC-:B------:R-:W-:Y:S01]  /*92a0*/  FFMA.FTZ R22, R22, R74.reuse, -R141.reuse ;  /* 0x0000004a16167223 */ /* 0x180fe2000001088d */
[----:B------:R-:W-:Y:S01]  /*92b0*/  SEL R77, R11, 0x9, !P3 ;  /* 0x000000090b4d7807 */ /* 0x000fe20005800000 */
[-CC-:B------:R-:W-:Y:S01]  /*92c0*/  FFMA.FTZ R128, R128, R74.reuse, -R141.reuse ;  /* 0x0000004a80807223 */ /* 0x180fe2000001088d */
[-CC-:B------:R-:W-:Y:S01]  /*92d0*/  FFMA.FTZ R120, R120, R74.reuse, -R141.reuse ;  /* 0x0000004a78787223 */ /* 0x180fe2000001088d */
[-CC-:B------:R-:W-:Y:S01]  /*92e0*/  FFMA.FTZ R133, R133, R74.reuse, -R141.reuse ;  /* 0x0000004a85857223 */ /* 0x180fe2000001088d */
[----:B------:R-:W0:Y:S01]  /*92f0*/  MUFU.EX2 R11, R104 ;  /* 0x00000068000b7308 */ /* 0x000e220000000800 */
[-CC-:B------:R-:W-:Y:S01]  /*9300*/  FFMA.FTZ R123, R123, R74.reuse, -R141.reuse ;  /* 0x0000004a7b7b7223 */ /* 0x180fe2000001088d */
[-CC-:B------:R-:W-:Y:S01]  /*9310*/  FFMA.FTZ R112, R112, R74.reuse, -R141.reuse ;  /* 0x0000004a70707223 */ /* 0x180fe2000001088d */
[-CC-:B------:R-:W-:Y:S01]  /*9320*/  FFMA.FTZ R114, R114, R74.reuse, -R141.reuse ;  /* 0x0000004a72727223 */ /* 0x180fe2000001088d */
[-CC-:B------:R-:W-:Y:S01]  /*9330*/  FFMA.FTZ R103, R103, R74.reuse, -R141.reuse ;  /* 0x0000004a67677223 */ /* 0x180fe2000001088d */
[-CC-:B------:R-:W-:Y:S01]  /*9340*/  FFMA.FTZ R116, R116, R74.reuse, -R141.reuse ;  /* 0x0000004a74747223 */ /* 0x180fe2000001088d */
[-CC-:B------:R-:W-:Y:S01]  /*9350*/  FFMA.FTZ R108, R108, R74.reuse, -R141.reuse ;  /* 0x0000004a6c6c7223 */ /* 0x180fe2000001088d */
[-CC-:B------:R-:W-:Y:S01]  /*9360*/  FFMA.FTZ R117, R117, R74.reuse, -R141.reuse ;  /* 0x0000004a75757223 */ /* 0x180fe2000001088d */
[----:B------:R1:W2:Y:S01]  /*9370*/  MUFU.EX2 R10, R105 ;  /* 0x00000069000a7308 */ /* 0x0002a20000000800 */
[-CC-:B------:R-:W-:Y:S01]  /*9380*/  FFMA.FTZ R118, R118, R74.reuse, -R141.reuse ;  /* 0x0000004a76767223 */ /* 0x180fe2000001088d */
[-CC-:B------:R-:W-:Y:S01]  /*9390*/  FFMA.FTZ R93, R93, R74.reuse, -R141.reuse ;  /* 0x0000004a5d5d7223 */ /* 0x180fe2000001088d */
[-CC-:B------:R-:W-:Y:S01]  /*93a0*/  FFMA.FTZ R119, R119, R74.reuse, -R141.reuse ;  /* 0x0000004a77777223 */ /* 0x180fe2000001088d */
[-CC-:B------:R-:W-:Y:S01]  /*93b0*/  FFMA.FTZ R139, R139, R74.reuse, -R141.reuse ;  /* 0x0000004a8b8b7223 */ /* 0x180fe2000001088d */
[-CC-:B------:R-:W-:Y:S01]  /*93c0*/  FFMA.FTZ R137, R137, R74.reuse, -R141.reuse ;  /* 0x0000004a89897223 */ /* 0x180fe2000001088d */
[-CC-:B------:R-:W-:Y:S01]  /*93d0*/  FFMA.FTZ R140, R140, R74.reuse, -R141.reuse ;  /* 0x0000004a8c8c7223 */ /* 0x180fe2000001088d */
[----:B------:R-:W-:Y:S01]  /*93e0*/  FFMA.FTZ R109, R109, R74, -R141 ;  /* 0x0000004a6d6d7223 */ /* 0x000fe2000001088d */
[----:B------:R-:W3:Y:S01]  /*93f0*/  MUFU.EX2 R13, R13 ;  /* 0x0000000d000d7308 */ /* 0x000ee20000000800 */
[----:B-1----:R-:W-:-:S02]  /*9400*/  @!P1 VIADD R105, R142, 0x31c60 ;  /* 0x00031c608e699836 */ /* 0x002fc40000000000 */
[----:B0-----:R-:W-:Y:S01]  /*9410*/  FFMA.FTZ R104, R11, R6, R76 ;  /* 0x000000060b687223 */ /* 0x001fe2000001004c */
[-CC-:B------:R-:W-:Y:S01]  /*9420*/  FFMA.FTZ R6, R135, R74.reuse, -R141.reuse ;  /* 0x0000004a87067223 */ /* 0x180fe2000001088d */
[-CC-:B------:R-:W-:Y:S01]  /*9430*/  FFMA.FTZ R138, R138, R74.reuse, -R141.reuse ;  /* 0x0000004a8a8a7223 */ /* 0x180fe2000001088d */
[----:B------:R-:W-:Y:S01]  /*9440*/  FFMA.FTZ R111, R111, R74, -R141 ;  /* 0x0000004a6f6f7223 */ /* 0x000fe2000001088d */
[----:B------:R-:W-:Y:S01]  /*9450*/  @!P1 PRMT R105, RZ, 0x654, R105 ;  /* 0x00000654ff699816 */ /* 0x000fe20000000069 */
[----:B------:R-:W0:Y:S01]  /*9460*/  MUFU.EX2 R78, R78 ;  /* 0x0000004e004e7308 */ /* 0x000e220000000800 */
[----:B--2---:R-:W-:Y:S01]  /*9470*/  FFMA.FTZ R142, R10, R5, R15 ;  /* 0x000000050a8e7223 */ /* 0x004fe2000001000f */
[C---:B------:R-:W-:Y:S01]  /*9480*/  ISETP.GT.AND P3, PT, R9.reuse, R12, PT ;  /* 0x0000000c0900720c */ /* 0x040fe20003f64270 */
[----:B------:R-:W-:Y:S02]  /*9490*/  VIADD R9, R9, 0xffffffff ;  /* 0xffffffff09097836 */ /* 0x000fe40000000000 */
[----:B------:R-:W-:-:S03]  /*94a0*/  FADD.FTZ R142, R19, R142 ;  /* 0x0000008e138e7221 */ /* 0x000fc60000010000 */
[----:B------:R-:W1:Y:S01]  /*94b0*/  MUFU.EX2 R17, R17 ;  /* 0x0000001100117308 */ /* 0x000e620000000800 */
[----:B------:R-:W-:Y:S01]  /*94c0*/  FADD.FTZ R142, R21, R142 ;  /* 0x0000008e158e7221 */ /* 0x000fe20000010000 */
[----:B------:R-:W-:Y:S02]  /*94d0*/  WARPGROUP.DEPBAR.LE gsb0, 0x0 ;  /* 0x00008000000079c5 */ /* 0x000fe40000010000 */
[----:B------:R-:W-:Y:S01]  /*94e0*/  WARPGROUP.ARRIVE ;  /* 0x00000000000079c5 */ /* 0x000fe20000000000 */
[----:B---3--:R-:W-:-:S03]  /*94f0*/  F2FP.BF16.F32.PACK_AB R76, R13, R76 ;  /* 0x0000004c0d4c723e */ /* 0x008fc600000010ff */
[----:B------:R-:W2:Y:S02]  /*9500*/  MUFU.EX2 R20, R20 ;  /* 0x0000001400147308 */ /* 0x000ea40000000800 */
[----:B------:R-:W-:Y:S06]  /*9510*/  HGMMA.64x96x16.F32.BF16 R24, gdesc[UR28].tnspB, R24, gsb0 ;  /* 0x416000001c1879f0 */ /* 0x000fec0008001818 */
[----:B------:R-:W3:Y:S08]  /*9520*/  MUFU.EX2 R22, R22 ;  /* 0x0000001600167308 */ /* 0x000ef00000000800 */
[----:B------:R-:W-:Y:S08]  /*9530*/  MUFU.EX2 R128, R128 ;  /* 0x0000008000807308 */ /* 0x000ff00000000800 */
        /* <DEDUP_REMOVED lines=11> */
[----:B------:R0:W-:Y:S06]  /*95f0*/  BAR.ARV R77, 0x100 ;  /* 0x0004004d0000751d */ /* 0x0001ec0000002000 */
[----:B------:R1:W-:Y:S01]  /*9600*/  @!P1 SYNCS.ARRIVE.TRANS64.RED.A1T0 RZ, [R79+URZ], RZ ;  /* 0x000000ff4fff99a7 */ /* 0x0003e2000810043f */
[----:B------:R-:W5:Y:S01]  /*9610*/  MUFU.EX2 R127, R127 ;  /* 0x0000007f007f7308 */ /* 0x000f620000000800 */
[----:B0-----:R-:W-:Y:S01]  /*9620*/  F2FP.BF16.F32.PACK_AB R77, R19, R15 ;  /* 0x0000000f134d723e */ /* 0x001fe200000010ff */
[-CC-:B------:R-:W-:Y:S01]  /*9630*/  FFMA.FTZ R15, R106, R74.reuse, -R141.reuse ;  /* 0x0000004a6a0f7223 */ /* 0x180fe2000001088d */
[-C--:B------:R-:W-:Y:S01]  /*9640*/  FMUL.FTZ R24, R24, R11.reuse ;  /* 0x0000000b18187220 */ /* 0x080fe20000410000 */
[-C--:B------:R-:W-:Y:S01]  /*9650*/  FMUL.FTZ R25, R25, R11.reuse ;  /* 0x0000000b19197220 */ /* 0x080fe20000410000 */
[-C--:B------:R-:W-:Y:S01]  /*9660*/  FMUL.FTZ R28, R28, R11.reuse ;  /* 0x0000000b1c1c7220 */ /* 0x080fe20000410000 */
[----:B------:R-:W-:Y:S01]  /*9670*/  FMUL.FTZ R29, R29, R11 ;  /* 0x0000000b1d1d7220 */ /* 0x000fe20000410000 */
[----:B-1----:R-:W-:Y:S01]  /*9680*/  FADD.FTZ R79, R13, R104 ;  /* 0x000000680d4f7221 */ /* 0x002fe20000010000 */
[----:B------:R0:W-:Y:S01]  /*9690*/  @!P1 SYNCS.ARRIVE.TRANS64.RED.A1T0 RZ, [R105+URZ], RZ ;  /* 0x000000ff69ff99a7 */ /* 0x0001e2000810043f */
[----:B------:R-:W1:Y:S01]  /*96a0*/  MUFU.EX2 R116, R116 ;  /* 0x0000007400747308 */ /* 0x000e620000000800 */
[----:B------:R-:W-:Y:S01]  /*96b0*/  FFMA.FTZ R13, R136, R74, -R141 ;  /* 0x0000004a880d7223 */ /* 0x000fe2000001088d */
[----:B------:R-:W-:Y:S01]  /*96c0*/  FADD.FTZ R104, R78, R79 ;  /* 0x0000004f4e687221 */ /* 0x000fe20000010000 */
[----:B------:R-:W-:Y:S01]  /*96d0*/  F2FP.BF16.F32.PACK_AB R79, R23, R21 ;  /* 0x00000015174f723e */ /* 0x000fe200000010ff */
[-C--:B------:R-:W-:Y:S01]  /*96e0*/  FMUL.FTZ R32, R32, R11.reuse ;  /* 0x0000000b20207220 */ /* 0x080fe20000410000 */
[C---:B------:R-:W-:Y:S01]  /*96f0*/  F2FP.BF16.F32.PACK_AB R78, R17.reuse, R78 ;  /* 0x0000004e114e723e */ /* 0x040fe200000010ff */
[----:B------:R-:W-:Y:S01]  /*9700*/  FADD.FTZ R19, R17, R104 ;  /* 0x0000006811137221 */ /* 0x000fe20000010000 */
[----:B0-----:R-:W-:Y:S01]  /*9710*/  FADD.FTZ R105, R23, R142 ;  /* 0x0000008e17697221 */ /* 0x001fe20000010000 */
[----:B------:R-:W-:Y:S01]  /*9720*/  FFMA.FTZ R17, R92, R74, -R141 ;  /* 0x0000004a5c117223 */ /* 0x000fe2000001088d */
[----:B------:R-:W0:Y:S01]  /*9730*/  MUFU.EX2 R108, R108 ;  /* 0x0000006c006c7308 */ /* 0x000e220000000800 */
[----:B--2---:R-:W-:Y:S01]  /*9740*/  FADD.FTZ R19, R20, R19 ;  /* 0x0000001314137221 */ /* 0x004fe20000010000 */
[----:B------:R-:W-:Y:S01]  /*9750*/  FADD.FTZ R105, R98, R105 ;  /* 0x0000006962697221 */ /* 0x000fe20000010000 */
[----:B------:R2:W-:Y:S01]  /*9760*/  STSM.16.M88.4 [R0+0x24300], R76 ;  /* 0x0243004c00007844 */ /* 0x0005e20000000200 */
[C---:B---3--:R-:W-:Y:S01]  /*9770*/  F2FP.BF16.F32.PACK_AB R20, R22.reuse, R20 ;  /* 0x000000141614723e */ /* 0x048fe200000010ff */
[----:B------:R-:W-:Y:S01]  /*9780*/  FADD.FTZ R19, R22, R19 ;  /* 0x0000001316137221 */ /* 0x000fe20000010000 */
[----:B------:R-:W-:Y:S01]  /*9790*/  FADD.FTZ R105, R14, R105 ;  /* 0x000000690e697221 */ /* 0x000fe20000010000 */
[----:B----4-:R-:W-:Y:S01]  /*97a0*/  F2FP.BF16.F32.PACK_AB R22, R129, R128 ;  /* 0x000000808116723e */ /* 0x010fe200000010ff */
[----:B------:R3:W-:Y:S01]  /*97b0*/  MUFU.EX2 R92, R103 ;  /* 0x00000067005c7308 */ /* 0x0007e20000000800 */
[----:B------:R-:W-:Y:S01]  /*97c0*/  FADD.FTZ R104, R128, R19 ;  /* 0x0000001380687221 */ /* 0x000fe20000010000 */
[----:B------:R-:W-:Y:S01]  /*97d0*/  FADD.FTZ R105, R18, R105 ;  /* 0x0000006912697221 */ /* 0x000fe20000010000 */
[----:B------:R-:W-:Y:S01]  /*97e0*/  FFMA.FTZ R19, R110, R74, -R141 ;  /* 0x0000004a6e137223 */ /* 0x000fe2000001088d */
[-C--:B------:R-:W-:Y:S01]  /*97f0*/  FMUL.FTZ R33, R33, R11.reuse ;  /* 0x0000000b21217220 */ /* 0x080fe20000410000 */
[----:B------:R-:W-:Y:S01]  /*9800*/  FADD.FTZ R21, R129, R104 ;  /* 0x0000006881157221 */ /* 0x000fe20000010000 */
[----:B------:R-:W-:Y:S01]  /*9810*/  FADD.FTZ R105, R132, R105 ;  /* 0x0000006984697221 */ /* 0x000fe20000010000 */
[-C--:B------:R-:W-:Y:S01]  /*9820*/  FMUL.FTZ R36, R36, R11.reuse ;  /* 0x0000000b24247220 */ /* 0x080fe20000410000 */
[----:B------:R-:W4:Y:S01]  /*9830*/  MUFU.EX2 R5, R117 ;  /* 0x0000007500057308 */ /* 0x000f220000000800 */
[----:B-----5:R-:W-:Y:S01]  /*9840*/  FADD.FTZ R104, R120, R21 ;  /* 0x0000001578687221 */ /* 0x020fe20000010000 */
[----:B------:R-:W-:Y:S01]  /*9850*/  FADD.FTZ R106, R122, R105 ;  /* 0x000000697a6a7221 */ /* 0x000fe20000010000 */
[----:B------:R-:W-:Y:S01]  /*9860*/  F2FP.BF16.F32.PACK_AB R120, R133, R120 ;  /* 0x000000788578723e */ /* 0x000fe200000010ff */
[----:B------:R-:W-:Y:S01]  /*9870*/  FMUL.FTZ R37, R37, R11 ;  /* 0x0000000b25257220 */ /* 0x000fe20000410000 */
[----:B------:R-:W-:Y:S01]  /*9880*/  FADD.FTZ R104, R133, R104 ;  /* 0x0000006885687221 */ /* 0x000fe20000010000 */
[C---:B------:R-:W-:Y:S01]  /*9890*/  FADD.FTZ R21, R121.reuse, R106 ;  /* 0x0000006a79157221 */ /* 0x040fe20000010000 */
[----:B------:R-:W-:Y:S01]  /*98a0*/  F2FP.BF16.F32.PACK_AB R121, R121, R122 ;  /* 0x0000007a7979723e */ /* 0x000fe200000010ff */
[----:B------:R-:W5:Y:S01]  /*98b0*/  MUFU.EX2 R81, R81 ;  /* 0x0000005100517308 */ /* 0x000f620000000800 */
[----:B------:R-:W-:Y:S01]  /*98c0*/  FADD.FTZ R104, R123, R104 ;  /* 0x000000687b687221 */ /* 0x000fe20000010000 */
[----:B------:R-:W-:Y:S01]  /*98d0*/  FADD.FTZ R106, R124, R21 ;  /* 0x000000157c6a7221 */ /* 0x000fe20000010000 */
[C---:B------:R-:W-:Y:S01]  /*98e0*/  F2FP.BF16.F32.PACK_AB R122, R131.reuse, R123 ;  /* 0x0000007b837a723e */ /* 0x040fe200000010ff */
[-C--:B------:R-:W-:Y:S01]  /*98f0*/  FMUL.FTZ R40, R40, R11.reuse ;  /* 0x0000000b28287220 */ /* 0x080fe20000410000 */
[----:B------:R-:W-:Y:S01]  /*9900*/  FADD.FTZ R21, R131, R104 ;  /* 0x0000006883157221 */ /* 0x000fe20000010000 */
[C---:B------:R-:W-:Y:S01]  /*9910*/  FADD.FTZ R106, R113.reuse, R106 ;  /* 0x0000006a716a7221 */ /* 0x040fe20000010000 */
[----:B------:R-:W-:Y:S01]  /*9920*/  F2FP.BF16.F32.PACK_AB R123, R113, R124 ;  /* 0x0000007c717b723e */ /* 0x000fe200000010ff */
[----:B------:R-:W-:Y:S01]  /*9930*/  MUFU.EX2 R6, R6 ;  /* 0x0000000600067308 */ /* 0x000fe20000000800 */
[----:B------:R-:W-:Y:S01]  /*9940*/  FADD.FTZ R23, R112, R21 ;  /* 0x0000001570177221 */ /* 0x000fe20000010000 */
[----:B---3--:R-:W-:Y:S01]  /*9950*/  FADD.FTZ R103, R115, R106 ;  /* 0x0000006a73677221 */ /* 0x008fe20000010000 */
[----:B------:R-:W-:Y:S01]  /*9960*/  F2FP.BF16.F32.PACK_AB R21, R14, R98 ;  /* 0x000000620e15723e */ /* 0x000fe200000010ff */
[-C--:B------:R-:W-:Y:S01]  /*9970*/  FMUL.FTZ R41, R41, R11.reuse ;  /* 0x0000000b29297220 */ /* 0x080fe20000410000 */
[----:B------:R-:W-:Y:S01]  /*9980*/  FADD.FTZ R23, R130, R23 ;  /* 0x0000001782177221 */ /* 0x000fe20000010000 */
[----:B------:R-:W-:Y:S01]  /*9990*/  FADD.FTZ R14, R134, R103 ;  /* 0x00000067860e7221 */ /* 0x000fe20000010000 */
[----:B------:R-:W-:Y:S01]  /*99a0*/  F2FP.BF16.F32.PACK_AB R104, R130, R112 ;  /* 0x000000708268723e */ /* 0x000fe200000010ff */
[----:B------:R-:W-:Y:S01]  /*99b0*/  MUFU.EX2 R84, R84 ;  /* 0x0000005400547308 */ /* 0x000fe20000000800 */
[----:B--2---:R-:W-:Y:S01]  /*99c0*/  FADD.FTZ R77, R114, R23 ;  /* 0x00000017724d7221 */ /* 0x004fe20000010000 */
[----:B------:R-:W-:Y:S01]  /*99d0*/  FADD.FTZ R79, R107, R14 ;  /* 0x0000000e6b4f7221 */ /* 0x000fe20000010000 */
[----:B------:R-:W-:Y:S01]  /*99e0*/  F2FP.BF16.F32.PACK_AB R23, R132, R18 ;  /* 0x000000128417723e */ /* 0x000fe200000010ff */
[----:B------:R-:W-:Y:S01]  /*99f0*/  FMUL.FTZ R44, R44, R11 ;  /* 0x0000000b2c2c7220 */ /* 0x000fe20000410000 */
[----:B------:R-:W-:Y:S01]  /*9a00*/  FADD.FTZ R14, R126, R77 ;  /* 0x0000004d7e0e7221 */ /* 0x000fe20000010000 */
[----:B------:R-:W-:Y:S01]  /*9a10*/  FADD.FTZ R18, R96, R79 ;  /* 0x0000004f60127221 */ /* 0x000fe20000010000 */
[----:B------:R-:W-:Y:S01]  /*9a20*/  F2FP.BF16.F32.PACK_AB R105, R134, R115 ;  /* 0x000000738669723e */ /* 0x000fe200000010ff */
[----:B------:R-:W2:Y:S01]  /*9a30*/  MUFU.EX2 R13, R13 ;  /* 0x0000000d000d7308 */ /* 0x000ea20000000800 */
[----:B------:R-:W-:Y:S01]  /*9a40*/  FADD.FTZ R14, R125, R14 ;  /* 0x0000000e7d0e7221 */ /* 0x000fe20000010000 */
[----:B------:R-:W-:Y:S01]  /*9a50*/  FADD.FTZ R77, R97, R18 ;  /* 0x00000012614d7221 */ /* 0x000fe20000010000 */
[----:B------:R-:W-:Y:S01]  /*9a60*/  F2FP.BF16.F32.PACK_AB R106, R126, R114 ;  /* 0x000000727e6a723e */ /* 0x000fe200000010ff */
[----:B------:R3:W-:Y:S01]  /*9a70*/  STSM.16.M88.4 [R0+0x25b00], R20 ;  /* 0x025b001400007844 */ /* 0x0007e20000000200 */
[----:B------:R-:W-:Y:S01]  /*9a80*/  FADD.FTZ R79, R127, R14 ;  /* 0x0000000e7f4f7221 */ /* 0x000fe20000010000 */
[----:B------:R-:W-:Y:S01]  /*9a90*/  FADD.FTZ R18, R88, R77 ;  /* 0x0000004d58127221 */ /* 0x000fe20000010000 */
[----:B------:R-:W-:Y:S01]  /*9aa0*/  F2FP.BF16.F32.PACK_AB R107, R96, R107 ;  /* 0x0000006b606b723e */ /* 0x000fe200000010ff */
[----:B------:R-:W3:Y:S01]  /*9ab0*/  MUFU.EX2 R15, R15 ;  /* 0x0000000f000f7308 */ /* 0x000ee20000000800 */
[----:B-1----:R-:W-:Y:S01]  /*9ac0*/  FADD.FTZ R79, R116, R79 ;  /* 0x0000004f744f7221 */ /* 0x002fe20000010000 */
[----:B------:R-:W-:Y:S01]  /*9ad0*/  FADD.FTZ R77, R89, R18 ;  /* 0x00000012594d7221 */ /* 0x000fe20000010000 */
[----:B------:R-:W-:Y:S01]  /*9ae0*/  STSM.16.M88.4 [R0+0x27300], R120 ;  /* 0x0273007800007844 */ /* 0x000fe20000000200 */
[----:B------:R-:W-:Y:S01]  /*9af0*/  FMUL.FTZ R45, R45, R11 ;  /* 0x0000000b2d2d7220 */ /* 0x000fe20000410000 */
[----:B0-----:R-:W-:Y:S01]  /*9b00*/  FADD.FTZ R18, R108, R79 ;  /* 0x0000004f6c127221 */ /* 0x001fe20000010000 */
[----:B------:R-:W-:Y:S01]  /*9b10*/  FADD.FTZ R76, R80, R77 ;  /* 0x0000004d504c7221 */ /* 0x000fe20000010000 */
[----:B------:R-:W-:Y:S01]  /*9b20*/  STSM.16.M88.4 [R0+0x28b00], R104 ;  /* 0x028b006800007844 */ /* 0x000fe20000000200 */
[----:B------:R-:W0:Y:S01]  /*9b30*/  MUFU.EX2 R99, R99 ;  /* 0x0000006300637308 */ /* 0x000e220000000800 */
[----:B----4-:R-:W-:Y:S01]  /*9b40*/  FADD.FTZ R77, R5, R18 ;  /* 0x00000012054d7221 */ /* 0x010fe20000010000 */
[----:B-----5:R-:W-:Y:S01]  /*9b50*/  FADD.FTZ R79, R81, R76 ;  /* 0x0000004c514f7221 */ /* 0x020fe20000010000 */
[----:B--2---:R-:W-:Y:S01]  /*9b60*/  F2FP.BF16.F32.PACK_AB R78, R92, R13 ;  /* 0x0000000d5c4e723e */ /* 0x004fe200000010ff */
[----:B------:R-:W-:Y:S01]  /*9b70*/  FMUL.FTZ R48, R48, R11 ;  /* 0x0000000b30307220 */ /* 0x000fe20000410000 */
[----:B------:R-:W-:Y:S01]  /*9b80*/  FADD.FTZ R18, R6, R77 ;  /* 0x0000004d06127221 */ /* 0x000fe20000010000 */
[----:B------:R-:W-:Y:S01]  /*9b90*/  FADD.FTZ R76, R84, R79 ;  /* 0x0000004f544c7221 */ /* 0x000fe20000010000 */
[----:B---3--:R-:W-:Y:S01]  /*9ba0*/  F2FP.BF16.F32.PACK_AB R20, R127, R125 ;  /* 0x0000007d7f14723e */ /* 0x008fe200000010ff */
[----:B------:R-:W1:Y:S01]  /*9bb0*/  MUFU.EX2 R110, R118 ;  /* 0x00000076006e7308 */ /* 0x000e620000000800 */
[----:B------:R-:W-:Y:S01]  /*9bc0*/  FADD.FTZ R77, R13, R18 ;  /* 0x000000120d4d7221 */ /* 0x000fe20000010000 */
        /* <DEDUP_REMOVED lines=8> */
[----:B0-----:R-:W-:Y:S01]  /*9c50*/  FADD.FTZ R79, R99, R76 ;  /* 0x0000004c634f7221 */ /* 0x001fe20000010000 */
[----:B------:R-:W-:Y:S01]  /*9c60*/  F2FP.BF16.F32.PACK_AB R76, R6, R5 ;  /* 0x00000005064c723e */ /* 0x000fe200000010ff */
[----:B------:R-:W-:Y:S01]  /*9c70*/  FMUL.FTZ R52, R52, R11 ;  /* 0x0000000b34347220 */ /* 0x000fe20000410000 */
[----:B------:R-:W-:Y:S01]  /*9c80*/  F2FP.BF16.F32.PACK_AB R23, R80, R89 ;  /* 0x000000595017723e */ /* 0x000fe200000010ff */
[-C--:B------:R-:W-:Y:S01]  /*9c90*/  FMUL.FTZ R53, R53, R11.reuse ;  /* 0x0000000b35357220 */ /* 0x080fe20000410000 */
[----:B------:R-:W-:Y:S01]  /*9ca0*/  FMUL.FTZ R56, R56, R11 ;  /* 0x0000000b38387220 */ /* 0x000fe20000410000 */
[----:B------:R-:W0:Y:S01]  /*9cb0*/  MUFU.EX2 R17, R17 ;  /* 0x0000001100117308 */ /* 0x000e220000000800 */
[----:B-1----:R-:W-:Y:S01]  /*9cc0*/  FADD.FTZ R6, R110, R77 ;  /* 0x0000004d6e067221 */ /* 0x002fe20000010000 */
[----:B------:R-:W-:Y:S01]  /*9cd0*/  F2FP.BF16.F32.PACK_AB R77, R84, R81 ;  /* 0x00000051544d723e */ /* 0x000fe200000010ff */
[----:B------:R1:W-:Y:S01]  /*9ce0*/  STSM.16.M88.4 [R0+0x2a300], R20 ;  /* 0x02a3001400007844 */ /* 0x0003e20000000200 */
[----:B------:R-:W-:Y:S01]  /*9cf0*/  F2FP.BF16.F32.PACK_AB R96, R110, R15 ;  /* 0x0000000f6e60723e */ /* 0x000fe200000010ff */
[-C--:B------:R-:W-:Y:S01]  /*9d00*/  FMUL.FTZ R57, R57, R11.reuse ;  /* 0x0000000b39397220 */ /* 0x080fe20000410000 */
[-C--:B------:R-:W-:Y:S01]  /*9d10*/  FMUL.FTZ R60, R60, R11.reuse ;  /* 0x0000000b3c3c7220 */ /* 0x080fe20000410000 */
[----:B------:R-:W-:Y:S01]  /*9d20*/  FMUL.FTZ R61, R61, R11 ;  /* 0x0000000b3d3d7220 */ /* 0x000fe20000410000 */
[----:B------:R-:W3:Y:S01]  /*9d30*/  MUFU.EX2 R82, R82 ;  /* 0x0000005200527308 */ /* 0x000ee20000000800 */
[C---:B--2---:R-:W-:Y:S01]  /*9d40*/  FADD.FTZ R79, R94.reuse, R79 ;  /* 0x0000004f5e4f7221 */ /* 0x044fe20000010000 */
[----:B------:R-:W-:Y:S01]  /*9d50*/  F2FP.BF16.F32.PACK_AB R97, R94, R99 ;  /* 0x000000635e61723e */ /* 0x000fe200000010ff */
[-C--:B------:R-:W-:Y:S01]  /*9d60*/  FMUL.FTZ R64, R64, R11.reuse ;  /* 0x0000000b40407220 */ /* 0x080fe20000410000 */
[-C--:B------:R-:W-:Y:S01]  /*9d70*/  FMUL.FTZ R65, R65, R11.reuse ;  /* 0x0000000b41417220 */ /* 0x080fe20000410000 */
[-C--:B------:R-:W-:Y:S01]  /*9d80*/  FMUL.FTZ R68, R68, R11.reuse ;  /* 0x0000000b44447220 */ /* 0x080fe20000410000 */
[----:B------:R-:W-:Y:S01]  /*9d90*/  FMUL.FTZ R69, R69, R11 ;  /* 0x0000000b45457220 */ /* 0x000fe20000410000 */
        /* <DEDUP_REMOVED lines=10> */
[----:B---3--:R-:W-:Y:S01]  /*9e40*/  FADD.FTZ R6, R82, R79 ;  /* 0x0000004f52067221 */ /* 0x008fe20000010000 */
[----:B------:R-:W-:Y:S01]  /*9e50*/  F2FP.BF16.F32.PACK_AB R79, R85, R73 ;  /* 0x00000049554f723e */ /* 0x000fe200000010ff */
[-C--:B------:R-:W-:Y:S01]  /*9e60*/  FMUL.FTZ R39, R39, R10.reuse ;  /* 0x0000000a27277220 */ /* 0x080fe20000410000 */
[-C--:B------:R-:W-:Y:S01]  /*9e70*/  FMUL.FTZ R42, R42, R10.reuse ;  /* 0x0000000a2a2a7220 */ /* 0x080fe20000410000 */
[-C--:B------:R-:W-:Y:S01]  /*9e80*/  FMUL.FTZ R43, R43, R10.reuse ;  /* 0x0000000a2b2b7220 */ /* 0x080fe20000410000 */
[-C--:B------:R-:W-:Y:S01]  /*9e90*/  FMUL.FTZ R46, R46, R10.reuse ;  /* 0x0000000a2e2e7220 */ /* 0x080fe20000410000 */
[----:B------:R3:W-:Y:S01]  /*9ea0*/  STSM.16.M88.4 [R0+0x2bb00], R76 ;  /* 0x02bb004c00007844 */ /* 0x0007e20000000200 */
[----:B------:R-:W4:Y:S01]  /*9eb0*/  MUFU.EX2 R90, R90 ;  /* 0x0000005a005a7308 */ /* 0x000f220000000800 */
[C---:B--2---:R-:W-:Y:S01]  /*9ec0*/  FADD.FTZ R18, R98.reuse, R5 ;  /* 0x0000000562127221 */ /* 0x044fe20000010000 */
[----:B------:R-:W-:Y:S01]  /*9ed0*/  F2FP.BF16.F32.PACK_AB R98, R98, R17 ;  /* 0x000000116262723e */ /* 0x000fe200000010ff */
[-C--:B------:R-:W-:Y:S01]  /*9ee0*/  FMUL.FTZ R47, R47, R10.reuse ;  /* 0x0000000a2f2f7220 */ /* 0x080fe20000410000 */
[-C--:B------:R-:W-:Y:S01]  /*9ef0*/  FMUL.FTZ R50, R50, R10.reuse ;  /* 0x0000000a32327220 */ /* 0x080fe20000410000 */
[-C--:B------:R-:W-:Y:S01]  /*9f00*/  FMUL.FTZ R51, R51, R10.reuse ;  /* 0x0000000a33337220 */ /* 0x080fe20000410000 */
[-C--:B------:R-:W-:Y:S01]  /*9f10*/  FMUL.FTZ R54, R54, R10.reuse ;  /* 0x0000000a36367220 */ /* 0x080fe20000410000 */
[----:B------:R-:W-:Y:S01]  /*9f20*/  FMUL.FTZ R55, R55, R10 ;  /* 0x0000000a37377220 */ /* 0x000fe20000410000 */
[----:B------:R-:W1:Y:S01]  /*9f30*/  MUFU.EX2 R102, R102 ;  /* 0x0000006600667308 */ /* 0x000e620000000800 */
[C---:B0-----:R-:W-:Y:S01]  /*9f40*/  F2FP.BF16.F32.PACK_AB R99, R91.reuse, R82 ;  /* 0x000000525b63723e */ /* 0x041fe200000010ff */
[----:B------:R-:W-:Y:S01]  /*9f50*/  FADD.FTZ R5, R91, R6 ;  /* 0x000000065b057221 */ /* 0x000fe20000010000 */
[-C--:B------:R-:W-:Y:S01]  /*9f60*/  FMUL.FTZ R58, R58, R10.reuse ;  /* 0x0000000a3a3a7220 */ /* 0x080fe20000410000 */
[-C--:B------:R-:W-:Y:S01]  /*9f70*/  FMUL.FTZ R59, R59, R10.reuse ;  /* 0x0000000a3b3b7220 */ /* 0x080fe20000410000 */
[-C--:B------:R-:W-:Y:S01]  /*9f80*/  FMUL.FTZ R62, R62, R10.reuse ;  /* 0x0000000a3e3e7220 */ /* 0x080fe20000410000 */
[----:B------:R2:W-:Y:S01]  /*9f90*/  STSM.16.M88.4 [R0+0x2d300], R96 ;  /* 0x02d3006000007844 */ /* 0x0005e20000000200 */
[-C--:B------:R-:W-:Y:S01]  /*9fa0*/  FMUL.FTZ R63, R63, R10.reuse ;  /* 0x0000000a3f3f7220 */ /* 0x080fe20000410000 */
[----:B------:R-:W-:Y:S01]  /*9fb0*/  MUFU.EX2 R86, R86 ;  /* 0x0000005600567308 */ /* 0x000fe20000000800 */
[----:B----4-:R-:W-:Y:S01]  /*9fc0*/  FADD.FTZ R5, R90, R5 ;  /* 0x000000055a057221 */ /* 0x010fe20000010000 */
[-C--:B------:R-:W-:Y:S01]  /*9fd0*/  FMUL.FTZ R66, R66, R10.reuse ;  /* 0x0000000a42427220 */ /* 0x080fe20000410000 */
[-C--:B------:R-:W-:Y:S01]  /*9fe0*/  FMUL.FTZ R67, R67, R10.reuse ;  /* 0x0000000a43437220 */ /* 0x080fe20000410000 */
[-C--:B------:R-:W-:Y:S01]  /*9ff0*/  FMUL.FTZ R70, R70, R10.reuse ;  /* 0x0000000a46467220 */ /* 0x080fe20000410000 */
[----:B------:R-:W-:Y:S01]  /*a000*/  FMUL.FTZ R71, R71, R10 ;  /* 0x0000000a47477220 */ /* 0x000fe20000410000 */
[----:B------:R-:W-:-:S02]  /*a010*/  IMAD.MOV.U32 R11, RZ, RZ, R72 ;  /* 0x000000ffff0b7224 */ /* 0x000fc400078e0048 */
[----:B------:R-:W0:Y:S01]  /*a020*/  MUFU.EX2 R87, R87 ;  /* 0x0000005700577308 */ /* 0x000e220000000800 */
[C---:B-1----:R-:W-:Y:S01]  /*a030*/  F2FP.BF16.F32.PACK_AB R21, R102.reuse, R90 ;  /* 0x0000005a6615723e */ /* 0x042fe200000010ff */
[----:B------:R-:W-:Y:S01]  /*a040*/  FADD.FTZ R5, R102, R5 ;  /* 0x0000000566057221 */ /* 0x000fe20000010000 */
[----:B------:R-:W-:-:S05]  /*a050*/  IMAD.MOV.U32 R10, RZ, RZ, R75 ;  /* 0x000000ffff0a7224 */ /* 0x000fca00078e004b */
[----:B------:R-:W1:Y:S08]  /*a060*/  MUFU.EX2 R19, R19 ;  /* 0x0000001300137308 */ /* 0x000e700000000800 */
[----:B------:R-:W4:Y:S01]  /*a070*/  MUFU.EX2 R14, R111 ;  /* 0x0000006f000e7308 */ /* 0x000f220000000800 */
[----:B0-----:R-:W-:-:S07]  /*a080*/  F2FP.BF16.F32.PACK_AB R23, R87, R86 ;  /* 0x000000565717723e */ /* 0x001fce00000010ff */
[----:B------:R-:W0:Y:S01]  /*a090*/  MUFU.EX2 R119, R119 ;  /* 0x0000007700777308 */ /* 0x000e220000000800 */
[----:B-1----:R-:W-:Y:S01]  /*a0a0*/  FADD.FTZ R13, R19, R18 ;  /* 0x00000012130d7221 */ /* 0x002fe20000010000 */
[----:B------:R-:W-:-:S04]  /*a0b0*/  FADD.FTZ R18, R86, R5 ;  /* 0x0000000556127221 */ /* 0x000fc80000010000 */
[----:B------:R-:W-:Y:S02]  /*a0c0*/  FADD.FTZ R18, R87, R18 ;  /* 0x0000001257127221 */ /* 0x000fe40000010000 */
[----:B------:R-:W1:Y:S01]  /*a0d0*/  MUFU.EX2 R139, R139 ;  /* 0x0000008b008b7308 */ /* 0x000e620000000800 */
[C---:B----4-:R-:W-:Y:S01]  /*a0e0*/  F2FP.BF16.F32.PACK_AB R20, R14.reuse, R19 ;  /* 0x000000130e14723e */ /* 0x050fe200000010ff */
[----:B------:R-:W-:Y:S01]  /*a0f0*/  FADD.FTZ R6, R14, R13 ;  /* 0x0000000d0e067221 */ /* 0x000fe20000010000 */
[----:B------:R-:W-:-:S05]  /*a100*/  IMAD.MOV.U32 R13, RZ, RZ, R4 ;  /* 0x000000ffff0d7224 */ /* 0x000fca00078e0004 */
[----:B------:R-:W4:Y:S01]  /*a110*/  MUFU.EX2 R83, R83 ;  /* 0x0000005300537308 */ /* 0x000f220000000800 */
[----:B0-----:R-:W-:-:S07]  /*a120*/  FADD.FTZ R6, R119, R6 ;  /* 0x0000000677067221 */ /* 0x001fce0000010000 */
[----:B------:R-:W3:Y:S01]  /*a130*/  MUFU.EX2 R95, R95 ;  /* 0x0000005f005f7308 */ /* 0x000ee20000000800 */
[C---:B-1----:R-:W-:Y:S01]  /*a140*/  F2FP.BF16.F32.PACK_AB R22, R139.reuse, R119 ;  /* 0x000000778b16723e */ /* 0x042fe200000010ff */
[----:B------:R-:W-:-:S04]  /*a150*/  FADD.FTZ R6, R139, R6 ;  /* 0x000000068b067221 */ /* 0x000fc80000010000 */
[----:B------:R2:W-:Y:S02]  /*a160*/  STSM.16.M88.4 [R0+0x2eb00], R20 ;  /* 0x02eb001400007844 */ /* 0x0005e40000000200 */
[----:B------:R-:W0:Y:S01]  /*a170*/  MUFU.EX2 R101, R101 ;  /* 0x0000006500657308 */ /* 0x000e220000000800 */
[----:B----4-:R-:W-:-:S07]  /*a180*/  FADD.FTZ R18, R83, R18 ;  /* 0x0000001253127221 */ /* 0x010fce0000010000 */
[----:B------:R-:W1:Y:S01]  /*a190*/  MUFU.EX2 R100, R100 ;  /* 0x0000006400647308 */ /* 0x000e620000000800 */
[C---:B---3--:R-:W-:Y:S01]  /*a1a0*/  F2FP.BF16.F32.PACK_AB R77, R95.reuse, R83 ;  /* 0x000000535f4d723e */ /* 0x048fe200000010ff */
[----:B------:R-:W-:-:S06]  /*a1b0*/  FADD.FTZ R18, R95, R18 ;  /* 0x000000125f127221 */ /* 0x000fcc0000010000 */
[----:B------:R-:W3:Y:S01]  /*a1c0*/  MUFU.EX2 R137, R137 ;  /* 0x0000008900897308 */ /* 0x000ee20000000800 */
[----:B0-----:R-:W-:-:S07]  /*a1d0*/  FADD.FTZ R5, R101, R18 ;  /* 0x0000001265057221 */ /* 0x001fce0000010000 */
[----:B------:R-:W0:Y:S01]  /*a1e0*/  MUFU.EX2 R140, R140 ;  /* 0x0000008c008c7308 */ /* 0x000e220000000800 */
[C---:B-1----:R-:W-:Y:S01]  /*a1f0*/  F2FP.BF16.F32.PACK_AB R79, R100.reuse, R101 ;  /* 0x00000065644f723e */ /* 0x042fe200000010ff */
[----:B------:R-:W-:-:S06]  /*a200*/  FADD.FTZ R5, R100, R5 ;  /* 0x0000000564057221 */ /* 0x000fcc0000010000 */
[----:B------:R-:W1:Y:S01]  /*a210*/  MUFU.EX2 R109, R109 ;  /* 0x0000006d006d7308 */ /* 0x000e620000000800 */
[----:B---3--:R-:W-:-:S07]  /*a220*/  FADD.FTZ R6, R137, R6 ;  /* 0x0000000689067221 */ /* 0x008fce0000010000 */
[----:B------:R-:W3:Y:S01]  /*a230*/  MUFU.EX2 R138, R138 ;  /* 0x0000008a008a7308 */ /* 0x000ee20000000800 */
[C---:B0-----:R-:W-:Y:S01]  /*a240*/  F2FP.BF16.F32.PACK_AB R76, R140.reuse, R137 ;  /* 0x000000898c4c723e */ /* 0x041fe200000010ff */
[----:B------:R-:W-:-:S04]  /*a250*/  FADD.FTZ R6, R140, R6 ;  /* 0x000000068c067221 */ /* 0x000fc80000010000 */
[----:B-1----:R-:W-:Y:S01]  /*a260*/  FADD.FTZ R6, R109, R6 ;  /* 0x000000066d067221 */ /* 0x002fe20000010000 */
[----:B---3--:R-:W-:-:S03]  /*a270*/  F2FP.BF16.F32.PACK_AB R78, R138, R109 ;  /* 0x0000006d8a4e723e */ /* 0x008fc600000010ff */
        /* <DEDUP_REMOVED lines=10> */
.L_x_1915:
[----:B------:R-:W-:-:S13]  /*a320*/  ISETP.GE.AND P2, PT, R9, R156, PT ;  /* 0x0000009c0900720c */ /* 0x000fda0003f46270 */
[----:B------:R-:W-:Y:S05]  /*a330*/  @!P2 BRA `(.L_x_1925) ;  /* 0x0000004000b4a947 */ /* 0x000fea0003800000 */
[----:B------:R-:W1:Y:S01]  /*a340*/  S2R R10, SR_TID.X ;  /* 0x00000000000a7919 */ /* 0x000e620000002100 */
[----:B------:R-:W-:Y:S01]  /*a350*/  R2UR UR5, R157 ;  /* 0x000000009d0572ca */ /* 0x000fe200000e0000 */
[----:B------:R-:W-:Y:S01]  /*a360*/  UMOV UR23, 0xc0000010 ;  /* 0xc000001000177882 */ /* 0x000fe20000000000 */
[----:B------:R-:W-:Y:S01]  /*a370*/  UMOV UR27, 0xc0000010 ;  /* 0xc0000010001b7882 */ /* 0x000fe20000000000 */
[----:B------:R-:W-:Y:S01]  /*a380*/  IMAD.MOV.U32 R8, RZ, RZ, R72 ;  /* 0x000000ffff087224 */ /* 0x000fe200078e0048 */
[----:B------:R-:W-:Y:S01]  /*a390*/  UMOV UR7, UR4 ;  /* 0x0000000400077c82 */ /* 0x000fe20008000000 */
[----:B------:R-:W-:Y:S01]  /*a3a0*/  IMAD.MOV.U32 R7, RZ, RZ, R75 ;  /* 0x000000ffff077224 */ /* 0x000fe200078e004b */
[----:B------:R-:W-:Y:S01]  /*a3b0*/  UMOV UR57, 0xc0000010 ;  /* 0xc000001000397882 */ /* 0x000fe20000000000 */
[----:B------:R-:W-:Y:S01]  /*a3c0*/  IMAD.U32 R153, RZ, RZ, UR23 ;  /* 0x00000017ff997e24 */ /* 0x000fe2000f8e00ff */
[----:B------:R-:W-:Y:S01]  /*a3d0*/  UMOV UR53, 0xc0000010 ;  /* 0xc000001000357882 */ /* 0x000fe20000000000 */
[----:B------:R-:W-:-:S02]  /*a3e0*/  IMAD.U32 R151, RZ, RZ, UR27 ;  /* 0x0000001bff977e24 */ /* 0x000fc4000f8e00ff */
[----:B------:R-:W-:Y:S02]  /*a3f0*/  IMAD.U32 R147, RZ, RZ, UR23 ;  /* 0x00000017ff937e24 */ /* 0x000fe4000f8e00ff */
[----:B------:R-:W-:-:S04]  /*a400*/  ULOP3.LUT UR5, UR5, 0x10000, URZ, 0xfc, !UPT ;  /* 0x0001000005057892 */ /* 0x000fc8000f8efc3f */
[----:B------:R-:W-:Y:S02]  /*a410*/  UIADD3 UR6, UR5, 0x180, URZ ;  /* 0x0000018005067890 */ /* 0x000fe4000fffe03f */
[----:B------:R-:W-:Y:S02]  /*a420*/  UIADD3 UR10, UR5, 0x300, URZ ;  /* 0x00000300050a7890 */ /* 0x000fe4000fffe03f */
[----:B------:R-:W-:Y:S01]  /*a430*/  IMAD.U32 R155, RZ, RZ, UR5 ;  /* 0x00000005ff9b7e24 */ /* 0x000fe2000f8e00ff */
[----:B------:R-:W-:Y:S02]  /*a440*/  UIADD3 UR11, UR5, 0x480, URZ ;  /* 0x00000480050b7890 */ /* 0x000fe4000fffe03f */
[----:B------:R-:W-:Y:S02]  /*a450*/  UIADD3 UR14, UR5, 0x600, URZ ;  /* 0x00000600050e7890 */ /* 0x000fe4000fffe03f */
[----:B------:R-:W-:Y:S02]  /*a460*/  UIADD3 UR15, UR5, 0x780, URZ ;  /* 0x00000780050f7890 */ /* 0x000fe4000fffe03f */
[----:B------:R-:W-:Y:S01]  /*a470*/  UIADD3 UR18, UR5, 0x900, URZ ;  /* 0x0000090005127890 */ /* 0x000fe2000fffe03f */
[----:B------:R-:W-:Y:S01]  /*a480*/  UMOV UR22, UR6 ;  /* 0x0000000600167c82 */ /* 0x000fe20008000000 */
[----:B------:R-:W-:Y:S01]  /*a490*/  UMOV UR26, UR10 ;  /* 0x0000000a001a7c82 */ /* 0x000fe20008000000 */
[----:B-1----:R-:W-:Y:S01]  /*a4a0*/  SHF.R.U32.HI R11, RZ, 0x7, R10 ;  /* 0x00000007ff0b7819 */ /* 0x002fe2000001160a */
[----:B------:R-:W-:Y:S01]  /*a4b0*/  UMOV UR10, UR11 ;  /* 0x0000000b000a7c82 */ /* 0x000fe20008000000 */
[----:B------:R-:W-:Y:S01]  /*a4c0*/  MOV R152, UR22 ;  /* 0x0000001600987c02 */ /* 0x000fe20008000f00 */
[----:B------:R-:W-:Y:S01]  /*a4d0*/  UMOV UR22, UR14 ;  /* 0x0000000e00167c82 */ /* 0x000fe20008000000 */
[----:B------:R-:W-:Y:S01]  /*a4e0*/  ISETP.GE.U32.AND P2, PT, R10, 0x180, PT ;  /* 0x000001800a00780c */ /* 0x000fe20003f46070 */
[----:B------:R-:W-:Y:S01]  /*a4f0*/  VIADD R154, R11, 0x9 ;  /* 0x000000090b9a7836 */ /* 0x000fe20000000000 */
[----:B------:R-:W-:Y:S01]  /*a500*/  UMOV UR14, UR15 ;  /* 0x0000000f000e7c82 */ /* 0x000fe20008000000 */
[----:B------:R-:W-:Y:S01]  /*a510*/  IMAD.U32 R148, RZ, RZ, UR10 ;  /* 0x0000000aff947e24 */ /* 0x000fe2000f8e00ff */
[----:B------:R-:W-:Y:S01]  /*a520*/  UMOV UR11, 0xc0000010 ;  /* 0xc0000010000b7882 */ /* 0x000fe20000000000 */
[----:B------:R-:W-:Y:S01]  /*a530*/  UMOV UR15, 0xc0000010 ;  /* 0xc0000010000f7882 */ /* 0x000fe20000000000 */
[----:B------:R-:W-:Y:S01]  /*a540*/  UMOV UR10, UR18 ;  /* 0x00000012000a7c82 */ /* 0x000fe20008000000 */
[----:B------:R-:W-:Y:S01]  /*a550*/  IMAD.MOV.U32 R10, RZ, RZ, R4 ;  /* 0x000000ffff0a7224 */ /* 0x000fe200078e0004 */
[----:B------:R-:W-:Y:S01]  /*a560*/  SEL R154, R154, 0x9, !P2 ;  /* 0x000000099a9a7807 */ /* 0x000fe20005000000 */
[----:B------:R-:W-:Y:S01]  /*a570*/  IMAD.U32 R150, RZ, RZ, UR26 ;  /* 0x0000001aff967e24 */ /* 0x000fe2000f8e00ff */
[----:B------:R-:W-:Y:S01]  /*a580*/  UIADD3 UR56, UR5, 0xa80, URZ ;  /* 0x00000a8005387890 */ /* 0x000fe2000fffe03f */
[----:B------:R-:W-:Y:S01]  /*a590*/  IMAD.U32 R149, RZ, RZ, UR11 ;  /* 0x0000000bff957e24 */ /* 0x000fe2000f8e00ff */
[----:B------:R-:W-:Y:S01]  /*a5a0*/  UIADD3 UR52, UR5, 0xc00, URZ ;  /* 0x00000c0005347890 */ /* 0x000fe2000fffe03f */
[----:B------:R-:W-:-:S02]  /*a5b0*/  IMAD.U32 R146, RZ, RZ, UR22 ;  /* 0x00000016ff927e24 */ /* 0x000fc4000f8e00ff */
[----:B------:R-:W-:Y:S01]  /*a5c0*/  IMAD.U32 R18, RZ, RZ, UR14 ;  /* 0x0000000eff127e24 */ /* 0x000fe2000f8e00ff */
[----:B------:R-:W-:Y:S01]  /*a5d0*/  ULDC UR5, c[0x0][0x9d8] ;  /* 0x0002760000057ab9 */ /* 0x000fe20000000800 */
[----:B------:R-:W-:Y:S02]  /*a5e0*/  IMAD.U32 R19, RZ, RZ, UR15 ;  /* 0x0000000fff137e24 */ /* 0x000fe4000f8e00ff */
[----:B0-2---:R-:W-:Y:S02]  /*a5f0*/  IMAD.U32 R20, RZ, RZ, UR10 ;  /* 0x0000000aff147e24 */ /* 0x005fe4000f8e00ff */
[----:B------:R-:W-:-:S07]  /*a600*/  IMAD.U32 R21, RZ, RZ, UR11 ;  /* 0x0000000bff157e24 */ /* 0x000fce000f8e00ff */
.L_x_1934:
[----:B------:R-:W-:Y:S01]  /*a610*/  R2UR UR10, R145 ;  /* 0x00000000910a72ca */ /* 0x000fe200000e0000 */
[----:B------:R-:W-:-:S04]  /*a620*/  UIADD3 UR4, UR7, 0x1, URZ ;  /* 0x0000000107047890 */ /* 0x000fc8000fffe03f */
[----:B------:R-:W-:-:S04]  /*a630*/  UISETP.NE.AND UP0, UPT, UR4, 0x2, UPT ;  /* 0x000000020400788c */ /* 0x000fc8000bf05270 */
[----:B------:R-:W-:Y:S02]  /*a640*/  USEL UR6, URZ, 0x1, UP0 ;  /* 0x000000013f067887 */ /* 0x000fe40008000000 */
[----:B------:R-:W-:Y:S02]  /*a650*/  USEL UR4, UR4, URZ, UP0 ;  /* 0x0000003f04047287 */ /* 0x000fe40008000000 */
[----:B------:R-:W-:Y:S02]  /*a660*/  ISETP.NE.AND P3, PT, RZ, UR10, PT ;  /* 0x0000000aff007c0c */ /* 0x000fe4000bf65270 */
[----:B------:R-:W-:-:S11]  /*a670*/  LOP3.LUT R4, R10, UR6, RZ, 0x3c, !PT ;  /* 0x000000060a047c12 */ /* 0x000fd6000f8e3cff */
[----:B----4-:R-:W-:Y:S05]  /*a680*/  @P3 BRA `(.L_x_1926) ;  /* 0x0000000000283947 */ /* 0x010fea0003800000 */
[----:B------:R-:W-:Y:S05]  /*a690*/  @!P0 BRA `(.L_x_1927) ;  /* 0x0000000000048947 */ /* 0x000fea0003800000 */
[----:B------:R-:W-:Y:S01]  /*a6a0*/  BPT.TRAP 0x1 ;  /* 0x000000040000795c */ /* 0x000fe20000300000 */
.L_x_1927:
[----:B------:R-:W-:Y:S01]  /*a6b0*/  ULEA UR6, UR4, UR60, 0x3 ;  /* 0x0000003c04067291 */ /* 0x000fe2000f8e183f */
[----:B------:R-:W-:-:S08]  /*a6c0*/  SHF.L.U32 R11, R4, 0x1f, RZ ;  /* 0x0000001f040b7819 */ /* 0x000fd000000006ff */
[----:B------:R0:W1:Y:S01]  /*a6d0*/  SYNCS.PHASECHK.TRANS64.TRYWAIT P2, [UR6+0x31c30], R11 ;  /* 0x031c300bff0075a7 */ /* 0x0000620008040146 */
[----:B------:R-:W-:Y:S05]  /*a6e0*/  @!P0 BRA `(.L_x_1928) ;  /* 0x0000000000048947 */ /* 0x000fea0003800000 */
[----:B------:R-:W-:Y:S01]  /*a6f0*/  BPT.TRAP 0x1 ;  /* 0x000000040000795c */ /* 0x000fe20000300000 */
.L_x_1928:
[----:B-1----:R-:W-:Y:S05]  /*a700*/  @P2 BRA `(.L_x_1926) ;  /* 0x0000000000082947 */ /* 0x002fea0003800000 */
[----:B------:R-:W1:Y:S02]  /*a710*/  SYNCS.PHASECHK.TRANS64.TRYWAIT P2, [UR6+0x31c30], R11 ;  /* 0x031c300bff0075a7 */ /* 0x000e640008040146 */
[----:B-1----:R-:W-:Y:S05]  /*a720*/  @!P2 BRA `(.L_x_1929) ;  /* 0x000000a0004ca947 */ /* 0x002fea0003800000 */
.L_x_1926:
[----:B-1----:R-:W1:Y:S01]  /*a730*/  S2R R12, SR_TID.X ;  /* 0x00000000000c7919 */ /* 0x002e620000002100 */
        /* <DEDUP_REMOVED lines=24> */
[----:B------:R-:W-:Y:S01]  /*a8c0*/  UMOV UR48, UR24 ;  /* 0x0000001800307c82 */ /* 0x000fe20008000000 */
[----:B------:R-:W-:Y:S01]  /*a8d0*/  UMOV UR49, UR25 ;  /* 0x0000001900317c82 */ /* 0x000fe20008000000 */
[----:B------:R-:W-:Y:S01]  /*a8e0*/  UMOV UR51, 0x80000020 ;  /* 0x8000002000337882 */ /* 0x000fe20000000000 */
[----:B------:R-:W-:Y:S01]  /*a8f0*/  UIADD3 UR10, UR6, 0x202, URZ ;  /* 0x00000202060a7890 */ /* 0x000fe2000fffe03f */
[----:B-1----:R-:W-:Y:S01]  /*a900*/  SHF.R.U32.HI R12, RZ, 0x7, R12 ;  /* 0x00000007ff0c7819 */ /* 0x002fe2000001160c */
[----:B------:R-:W-:Y:S01]  /*a910*/  UMOV UR11, 0x80000020 ;  /* 0x80000020000b7882 */ /* 0x000fe20000000000 */
[----:B------:R-:W-:Y:S01]  /*a920*/  UIADD3 UR14, UR6, 0x440, URZ ;  /* 0x00000440060e7890 */ /* 0x000fe2000fffe03f */
[----:B------:R-:W-:-:S02]  /*a930*/  UMOV UR15, 0x80000020 ;  /* 0x80000020000f7882 */ /* 0x000fc40000000000 */
[----:B------:R-:W-:Y:S01]  /*a940*/  VIADD R12, R12, 0x8 ;  /* 0x000000080c0c7836 */ /* 0x000fe20000000000 */
[----:B------:R-:W-:Y:S01]  /*a950*/  UIADD3 UR18, UR6, 0x480, URZ ;  /* 0x0000048006127890 */ /* 0x000fe2000fffe03f */
[----:B------:R-:W-:Y:S01]  /*a960*/  UMOV UR19, 0x80000020 ;  /* 0x8000002000137882 */ /* 0x000fe20000000000 */
[----:B------:R-:W-:Y:S02]  /*a970*/  UIADD3 UR22, UR6, 0x482, URZ ;  /* 0x0000048206167890 */ /* 0x000fe4000fffe03f */
[----:B------:R1:W-:Y:S06]  /*a980*/  BAR.SYNC.DEFER_BLOCKING R12, 0x100 ;  /* 0x0004000c0000751d */ /* 0x0003ec0000010000 */
[----:B------:R-:W-:Y:S01]  /*a990*/  UMOV UR23, 0x80000020 ;  /* 0x8000002000177882 */ /* 0x000fe20000000000 */
        /* <DEDUP_REMOVED lines=322> */
.L_x_1931:
[----:B------:R-:W-:Y:S01]  /*bdc0*/  ULEA UR6, UR7, UR60, 0x3 ;  /* 0x0000003c07067291 */ /* 0x000fe2000f8e183f */
[----:B------:R-:W-:-:S08]  /*bdd0*/  SHF.L.U32 R10, R10, 0x1f, RZ ;  /* 0x0000001f0a0a7819 */ /* 0x000fd000000006ff */
[----:B------:R1:W2:Y:S01]  /*bde0*/  SYNCS.PHASECHK.TRANS64.TRYWAIT P2, [UR6+0x31c50], R10 ;  /* 0x031c500aff0075a7 */ /* 0x0002a20008040146 */
[----:B------:R-:W-:Y:S05]  /*bdf0*/  @!P0 BRA `(.L_x_1932) ;  /* 0x0000000000048947 */ /* 0x000fea0003800000 */
[----:B------:R-:W-:Y:S01]  /*be00*/  BPT.TRAP 0x1 ;  /* 0x000000040000795c */ /* 0x000fe20000300000 */
.L_x_1932:
[----:B--2---:R-:W-:Y:S05]  /*be10*/  @P2 BRA `(.L_x_1930) ;  /* 0x0000000000082947 */ /* 0x004fea0003800000 */
[----:B------:R-:W2:Y:S02]  /*be20*/  SYNCS.PHASECHK.TRANS64.TRYWAIT P2, [UR6+0x31c50], R10 ;  /* 0x031c500aff0075a7 */ /* 0x000ea40008040146 */
[----:B--2---:R-:W-:Y:S05]  /*be30*/  @!P2 BRA `(.L_x_1933) ;  /* 0x0000008800a0a947 */ /* 0x004fea0003800000 */
.L_x_1930:
[----:B------:R-:W-:Y:S01]  /*be40*/  UIADD3 UR6, UR60, 0x200, URZ ;  /* 0x000002003c067890 */ /* 0x000fe2000fffe03f */
[----:B------:R-:W-:Y:S01]  /*be50*/  R2UR UR10, R155 ;  /* 0x000000009b0a72ca */ /* 0x000fe200000e0000 */
[----:B------:R-:W-:Y:S01]  /*be60*/  WARPGROUP.ARRIVE ;  /* 0x00000000000079c5 */ /* 0x000fe20000000000 */
[----:B------:R-:W-:Y:S01]  /*be70*/  UMOV UR29, 0xc0000010 ;  /* 0xc0000010001d7882 */ /* 0x000fe20000000000 */
[----:B------:R-:W-:Y:S01]  /*be80*/  USHF.R.U32.HI UR6, URZ, 0x4, UR6 ;  /* 0x000000043f067899 */ /* 0x000fe20008011606 */
[----:B------:R-:W-:Y:S01]  /*be90*/  R2UR UR32, R152 ;  /* 0x00000000982072ca */ /* 0x000fe200000e0000 */
[----:B------:R-:W-:Y:S01]  /*bea0*/  UMOV UR31, 0x80000020 ;  /* 0x80000020001f7882 */ /* 0x000fe20000000000 */
[----:B------:R-:W-:Y:S01]  /*beb0*/  R2UR UR33, R153 ;  /* 0x00000000992172ca */ /* 0x000fe200000e0000 */
[----:B------:R-:W-:Y:S01]  /*bec0*/  ULOP3.LUT UR6, UR6, 0x3fff, URZ, 0xc0, !UPT ;  /* 0x00003fff06067892 */ /* 0x000fe2000f8ec03f */
[----:B01----:R-:W-:Y:S01]  /*bed0*/  FMUL.FTZ R10, R136, UR5 ;  /* 0x00000005880a7c20 */ /* 0x003fe20008410000 */
[----:B------:R-:W-:Y:S01]  /*bee0*/  UMOV UR35, 0x80000020 ;  /* 0x8000002000237882 */ /* 0x000fe20000000000 */
[----:B------:R-:W-:Y:S01]  /*bef0*/  FMUL.FTZ R11, R137, UR5 ;  /* 0x00000005890b7c20 */ /* 0x000fe20008410000 */
[----:B------:R-:W-:Y:S01]  /*bf00*/  ULOP3.LUT UR6, UR6, 0x2400000, URZ, 0xfc, !UPT ;  /* 0x0240000006067892 */ /* 0x000fe2000f8efc3f */
[----:B------:R-:W-:Y:S01]  /*bf10*/  FMUL.FTZ R12, R140, UR5 ;  /* 0x000000058c0c7c20 */ /* 0x000fe20008410000 */
[----:B------:R-:W-:Y:S01]  /*bf20*/  UMOV UR28, UR10 ;  /* 0x0000000a001c7c82 */ /* 0x000fe20008000000 */
[----:B------:R-:W0:Y:S01]  /*bf30*/  MUFU.TANH R10, R10 ;  /* 0x0000000a000a7308 */ /* 0x000e220000002400 */
[----:B------:R-:W-:Y:S01]  /*bf40*/  UIMAD UR30, UR7, 0x6c0, UR6 ;  /* 0x000006c0071e78a4 */ /* 0x000fe2000f8e0206 */
[----:B------:R-:W-:Y:S01]  /*bf50*/  FMUL.FTZ R13, R141, UR5 ;  /* 0x000000058d0d7c20 */ /* 0x000fe20008410000 */
[----:B------:R-:W-:Y:S01]  /*bf60*/  FMUL.FTZ R15, R128, UR5 ;  /* 0x00000005800f7c20 */ /* 0x000fe20008410000 */
[----:B------:R-:W-:Y:S01]  /*bf70*/  FMUL.FTZ R16, R129, UR5 ;  /* 0x0000000581107c20 */ /* 0x000fe20008410000 */
[----:B------:R-:W-:Y:S01]  /*bf80*/  UIADD3 UR6, UR30, 0x40, URZ ;  /* 0x000000401e067890 */ /* 0x000fe2000fffe03f */
[----:B------:R-:W-:Y:S01]  /*bf90*/  FMUL.FTZ R23, R132, UR5 ;  /* 0x0000000584177c20 */ /* 0x000fe20008410000 */
[----:B------:R-:W-:Y:S01]  /*bfa0*/  FMUL.FTZ R22, R131, UR5 ;  /* 0x0000000583167c20 */ /* 0x000fe20008410000 */
[----:B------:R-:W1:Y:S01]  /*bfb0*/  MUFU.TANH R11, R11 ;  /* 0x0000000b000b7308 */ /* 0x000e620000002400 */
[----:B------:R-:W-:Y:S01]  /*bfc0*/  FMUL.FTZ R128, R133, UR5 ;  /* 0x0000000585807c20 */ /* 0x000fe20008410000 */
[----:B------:R-:W-:Y:S01]  /*bfd0*/  HGMMA.64x96x16.F32.BF16 R24, gdesc[UR28].tnspB, R24, gsb0 ;  /* 0x416000001c1879f0 */ /* 0x000fe20008001818 */
[----:B------:R-:W-:Y:S01]  /*bfe0*/  FMUL.FTZ R120, R120, UR5 ;  /* 0x0000000578787c20 */ /* 0x000fe20008410000 */
[----:B------:R-:W-:Y:S01]  /*bff0*/  UMOV UR34, UR6 ;  /* 0x0000000600227c82 */ /* 0x000fe20008000000 */
[----:B------:R-:W-:Y:S01]  /*c000*/  UIADD3 UR6, UR30, 0x80, URZ ;  /* 0x000000801e067890 */ /* 0x000fe2000fffe03f */
        /* <DEDUP_REMOVED lines=54> */
[----:B------:R-:W-:Y:S01]  /*c370*/  UIADD3 UR58, UR30, 0x1c0, URZ ;  /* 0x000001c01e3a7890 */ /* 0x000fe2000fffe03f */
[----:B------:R-:W-:Y:S01]  /*c380*/  FMUL.FTZ R118, R118, UR5 ;  /* 0x0000000576767c20 */ /* 0x000fe20008410000 */
[----:B------:R-:W-:Y:S01]  /*c390*/  FMUL.FTZ R119, R119, UR5 ;  /* 0x0000000577777c20 */ /* 0x000fe20008410000 */
[----:B------:R-:W-:Y:S01]  /*c3a0*/  UMOV UR59, 0x80000020 ;  /* 0x80000020003b7882 */ /* 0x000fe20000000000 */
        /* <DEDUP_REMOVED lines=26> */
[----:B------:R-:W-:Y:S01]  /*c550*/  UIADD3 UR54, UR30, 0x200, URZ ;  /* 0x000002001e367890 */ /* 0x000fe2000fffe03f */
[C---:B------:R-:W-:Y:S01]  /*c560*/  ISETP.GT.AND P2, PT, R9.reuse, R156, PT ;  /* 0x0000009c0900720c */ /* 0x040fe20003f44270 */
[----:B------:R-:W-:Y:S01]  /*c570*/  UMOV UR55, 0x80000020 ;  /* 0x8000002000377882 */ /* 0x000fe20000000000 */
[----:B------:R-:W-:-:S03]  /*c580*/  VIADD R9, R9, 0xffffffff ;  /* 0xffffffff09097836 */ /* 0x000fc60000000000 */
[----:B------:R-:W1:Y:S01]  /*c590*/  MUFU.TANH R113, R113 ;  /* 0x0000007100717308 */ /* 0x000e620000002400 */
[----:B--2---:R-:W-:Y:S01]  /*c5a0*/  FMNMX.FTZ R131, R125, R132, !PT ;  /* 0x000000847d837209 */ /* 0x004fe20007810000 */
[----:B------:R-:W-:Y:S02]  /*c5b0*/  WARPGROUP.DEPBAR.LE gsb0, 0x0 ;  /* 0x00008000000079c5 */ /* 0x000fe40000010000 */
[----:B------:R-:W-:-:S04]  /*c5c0*/  WARPGROUP.ARRIVE ;  /* 0x00000000000079c5 */ /* 0x000fc80000000000 */
[----:B------:R-:W2:Y:S01]  /*c5d0*/  MUFU.TANH R116, R116 ;  /* 0x0000007400747308 */ /* 0x000ea20000002400 */
[----:B0-----:R-:W-:Y:S01]  /*c5e0*/  FMNMX.FTZ R132, R112, R131, !PT ;  /* 0x0000008370847209 */ /* 0x001fe20007810000 */
[----:B------:R-:W-:Y:S01]  /*c5f0*/  HGMMA.64x96x16.F32.BF16 R24, gdesc[UR32].tnspB, R24, gsb0 ;  /* 0x41600000201879f0 */ /* 0x000fe20008001818 */
[----:B------:R-:W-:Y:S01]  /*c600*/  R2UR UR32, R150 ;  /* 0x00000000962072ca */ /* 0x000fe200000e0000 */
[----:B------:R-:W-:Y:S01]  /*c610*/  UMOV UR34, UR6 ;  /* 0x0000000600227c82 */ /* 0x000fe20008000000 */
[----:B------:R-:W-:Y:S01]  /*c620*/  R2UR UR33, R151 ;  /* 0x00000000972172ca */ /* 0x000fe200000e0000 */
[----:B------:R-:W-:Y:S01]  /*c630*/  UMOV UR35, 0x80000020 ;  /* 0x8000002000237882 */ /* 0x000fe20000000000 */
[----:B------:R-:W-:Y:S01]  /*c640*/  UIADD3 UR6, UR30, 0xc0, URZ ;  /* 0x000000c01e067890 */ /* 0x000fe2000fffe03f */
[----:B------:R-:W0:Y:S01]  /*c650*/  MUFU.TANH R117, R117 ;  /* 0x0000007500757308 */ /* 0x000e220000002400 */
[----:B-1----:R-:W-:-:S04]  /*c660*/  FMNMX.FTZ R131, R113, R132, !PT ;  /* 0x0000008471837209 */ /* 0x002fc80007810000 */
[----:B--2---:R-:W-:-:S03]  /*c670*/  FMNMX.FTZ R132, R116, R131, !PT ;  /* 0x0000008374847209 */ /* 0x004fc60007810000 */
[----:B------:R-:W1:Y:S08]  /*c680*/  MUFU.TANH R104, R104 ;  /* 0x0000006800687308 */ /* 0x000e700000002400 */
        /* <DEDUP_REMOVED lines=25> */
[----:B------:R-:W-:Y:S01]  /*c820*/  R2UR UR32, R148 ;  /* 0x00000000942072ca */ /* 0x000fe200000e0000 */
[----:B------:R-:W-:Y:S01]  /*c830*/  UMOV UR34, UR6 ;  /* 0x0000000600227c82 */ /* 0x000fe20008000000 */
[----:B------:R-:W-:Y:S01]  /*c840*/  R2UR UR33, R149 ;  /* 0x00000000952172ca */ /* 0x000fe200000e0000 */
[----:B------:R-:W-:Y:S01]  /*c850*/  UMOV UR35, 0x80000020 ;  /* 0x8000002000237882 */ /* 0x000fe20000000000 */
[----:B------:R-:W-:Y:S01]  /*c860*/  UIADD3 UR6, UR30, 0x100, URZ ;  /* 0x000001001e067890 */ /* 0x000fe2000fffe03f */
        /* <DEDUP_REMOVED lines=19> */
[----:B0-----:R-:W-:-:S05]  /*c9a0*/  FMNMX.FTZ R131, R77, R132, !PT ;  /* 0x000000844d837209 */ /* 0x001fca0007810000 */
[----:B------:R-:W0:Y:S02]  /*c9b0*/  SHFL.BFLY PT, R132, R131, 0x2, 0x1f ;  /* 0x0c401f0083847f89 */ /* 0x000e2400000e0000 */
[----:B------:R-:W3:Y:S08]  /*c9c0*/  MUFU.TANH R138, R138 ;  /* 0x0000008a008a7308 */ /* 0x000ef00000002400 */
[----:B------:R-:W4:Y:S01]  /*c9d0*/  MUFU.TANH R14, R14 ;  /* 0x0000000e000e7308 */ /* 0x000f220000002400 */
[----:B------:R-:W-:-:S02]  /*c9e0*/  WARPGROUP.DEPBAR.LE gsb0, 0x0 ;  /* 0x00008000000079c5 */ /* 0x000fc40000010000 */
[----:B------:R-:W-:-:S05]  /*c9f0*/  WARPGROUP.ARRIVE ;  /* 0x00000000000079c5 */ /* 0x000fca0000000000 */
[----:B------:R-:W5:Y:S01]  /*ca00*/  MUFU.TANH R17, R17 ;  /* 0x0000001100117308 */ /* 0x000f620000002400 */
[----:B0-----:R-:W-:Y:S01]  /*ca10*/  FMNMX.FTZ R133, R131, R132, !PT ;  /* 0x0000008483857209 */ /* 0x001fe20007810000 */
[----:B------:R-:W-:Y:S01]  /*ca20*/  FMUL.FTZ R131, R74, UR5 ;  /* 0x000000054a837c20 */ /* 0x000fe20008410000 */
[----:B------:R-:W-:Y:S01]  /*ca30*/  HGMMA.64x96x16.F32.BF16 R24, gdesc[UR32].tnspB, R24, gsb0 ;  /* 0x41600000201879f0 */ /* 0x000fe20008001818 */
[----:B------:R-:W-:Y:S01]  /*ca40*/  R2UR UR32, R146 ;  /* 0x00000000922072ca */ /* 0x000fe200000e0000 */
[----:B------:R-:W-:Y:S01]  /*ca50*/  UMOV UR34, UR6 ;  /* 0x0000000600227c82 */ /* 0x000fe20008000000 */
[----:B------:R-:W-:Y:S01]  /*ca60*/  R2UR UR33, R147 ;  /* 0x00000000932172ca */ /* 0x000fe200000e0000 */
[----:B------:R-:W-:Y:S01]  /*ca70*/  UMOV UR35, 0x80000020 ;  /* 0x8000002000237882 */ /* 0x000fe20000000000 */
[----:B------:R-:W-:Y:S01]  /*ca80*/  UIADD3 UR6, UR30, 0x140, URZ ;  /* 0x000001401e067890 */ /* 0x000fe2000fffe03f */
[----:B------:R-:W0:Y:S01]  /*ca90*/  SHFL.BFLY PT, R134, R133, 0x1, 0x1f ;  /* 0x0c201f0085867f89 */ /* 0x000e2200000e0000 */
[----:B------:R-:W2:Y:S01]  /*caa0*/  LDC R74, c[0x0][0x988] ;  /* 0x00026200ff4a7b82 */ /* 0x000ea20000000800 */
[----:B------:R-:W-:Y:S01]  /*cab0*/  FMUL.FTZ R132, R75, UR5 ;  /* 0x000000054b847c20 */ /* 0x000fe20008410000 */
[----:B------:R-:W5:Y:S08]  /*cac0*/  MUFU.TANH R22, R22 ;  /* 0x0000001600167308 */ /* 0x000f700000002400 */
[----:B------:R-:W5:Y:S08]  /*cad0*/  MUFU.TANH R129, R129 ;  /* 0x0000008100817308 */ /* 0x000f700000002400 */
[----:B------:R-:W5:Y:S01]  /*cae0*/  MUFU.TANH R130, R130 ;  /* 0x0000008200827308 */ /* 0x000f620000002400 */
[----:B0-----:R-:W-:-:S07]  /*caf0*/  FMNMX.FTZ R75, R133, R134, !PT ;  /* 0x00000086854b7209 */ /* 0x001fce0007810000 */
[----:B------:R-:W0:Y:S01]  /*cb00*/  MUFU.TANH R122, R122 ;  /* 0x0000007a007a7308 */ /* 0x000e220000002400 */
[C---:B--2---:R-:W-:Y:S01]  /*cb10*/  FMUL.FTZ R133, R75.reuse, R74 ;  /* 0x0000004a4b857220 */ /* 0x044fe20000410000 */
[----:B------:R-:W-:-:S03]  /*cb20*/  FADD.FTZ R7, -R75, R7 ;  /* 0x000000074b077221 */ /* 0x000fc60000010100 */
[-CC-:B------:R-:W-:Y:S01]  /*cb30*/  FFMA.FTZ R135, R13, R74.reuse, -R133.reuse ;  /* 0x0000004a0d877223 */ /* 0x180fe20000010885 */
[--C-:B------:R-:W-:Y:S01]  /*cb40*/  FFMA.FTZ R13, R16, R74, -R133.reuse ;  /* 0x0000004a100d7223 */ /* 0x100fe20000010885 */
[----:B------:R-:W-:Y:S01]  /*cb50*/  FMNMX.FTZ R16, R144, R8, !PT ;  /* 0x0000000890107209 */ /* 0x000fe20007810000 */
[-CC-:B------:R-:W-:Y:S01]  /*cb60*/  FFMA.FTZ R134, R12, R74.reuse, -R133.reuse ;  /* 0x0000004a0c867223 */ /* 0x180fe20000010885 */
[-CC-:B------:R-:W-:Y:S01]  /*cb70*/  FFMA.FTZ R12, R15, R74.reuse, -R133.reuse ;  /* 0x0000004a0f0c7223 */ /* 0x180fe20000010885 */
[--C-:B------:R-:W-:Y:S01]  /*cb80*/  FFMA.FTZ R15, R23, R74, -R133.reuse ;  /* 0x0000004a170f7223 */ /* 0x100fe20000010885 */
[----:B-1----:R-:W-:Y:S01]  /*cb90*/  FMNMX.FTZ R23, R139, R16, !PT ;  /* 0x000000108b177209 */ /* 0x002fe20007810000 */
[-CC-:B------:R-:W-:Y:S01]  /*cba0*/  FFMA.FTZ R16, R128, R74.reuse, -R133.reuse ;  /* 0x0000004a80107223 */ /* 0x180fe20000010885 */
[----:B------:R-:W1:Y:S01]  /*cbb0*/  MUFU.TANH R123, R123 ;  /* 0x0000007b007b7308 */ /* 0x000e620000002400 */
[-CC-:B------:R-:W-:Y:S01]  /*cbc0*/  FFMA.FTZ R136, R120, R74.reuse, -R133.reuse ;  /* 0x0000004a78887223 */ /* 0x180fe20000010885 */
[----:B---3--:R-:W-:Y:S01]  /*cbd0*/  FMNMX.FTZ R23, R138, R23, !PT ;  /* 0x000000178a177209 */ /* 0x008fe20007810000 */
[-CC-:B------:R-:W-:Y:S01]  /*cbe0*/  FFMA.FTZ R10, R10, R74.reuse, -R133.reuse ;  /* 0x0000004a0a0a7223 */ /* 0x180fe20000010885 */
[-CC-:B------:R-:W-:Y:S01]  /*cbf0*/  FFMA.FTZ R11, R11, R74.reuse, -R133.reuse ;  /* 0x0000004a0b0b7223 */ /* 0x180fe20000010885 */
[-CC-:B------:R-:W-:Y:S01]  /*cc00*/  FFMA.FTZ R112, R112, R74.reuse, -R133.reuse ;  /* 0x0000004a70707223 */ /* 0x180fe20000010885 */
[----:B----4-:R-:W-:Y:S01]  /*cc10*/  FMNMX.FTZ R128, R14, R23, !PT ;  /* 0x000000170e807209 */ /* 0x010fe20007810000 */
[-CC-:B------:R-:W-:Y:S01]  /*cc20*/  FFMA.FTZ R113, R113, R74.reuse, -R133.reuse ;  /* 0x0000004a71717223 */ /* 0x180fe20000010885 */
[----:B------:R-:W2:Y:S01]  /*cc30*/  MUFU.TANH R126, R126 ;  /* 0x0000007e007e7308 */ /* 0x000ea20000002400 */
[--C-:B------:R-:W-:Y:S01]  /*cc40*/  FFMA.FTZ R116, R116, R74, -R133.reuse ;  /* 0x0000004a74747223 */ /* 0x100fe20000010885 */
[----:B-----5:R-:W-:Y:S01]  /*cc50*/  FMNMX.FTZ R23, R17, R128, !PT ;  /* 0x0000008011177209 */ /* 0x020fe20007810000 */
[-CC-:B------:R-:W-:Y:S01]  /*cc60*/  FFMA.FTZ R117, R117, R74.reuse, -R133.reuse ;  /* 0x0000004a75757223 */ /* 0x180fe20000010885 */
[-CC-:B------:R-:W-:Y:S01]  /*cc70*/  FFMA.FTZ R104, R104, R74.reuse, -R133.reuse ;  /* 0x0000004a68687223 */ /* 0x180fe20000010885 */
[-CC-:B------:R-:W-:Y:S01]  /*cc80*/  FFMA.FTZ R105, R105, R74.reuse, -R133.reuse ;  /* 0x0000004a69697223 */ /* 0x180fe20000010885 */
[----:B------:R-:W-:Y:S01]  /*cc90*/  FMNMX.FTZ R120, R22, R23, !PT ;  /* 0x0000001716787209 */ /* 0x000fe20007810000 */
[-CC-:B------:R-:W-:Y:S01]  /*cca0*/  FFMA.FTZ R108, R108, R74.reuse, -R133.reuse ;  /* 0x0000004a6c6c7223 */ /* 0x180fe20000010885 */
[----:B------:R-:W3:Y:S01]  /*ccb0*/  MUFU.TANH R127, R127 ;  /* 0x0000007f007f7308 */ /* 0x000ee20000002400 */
[--C-:B------:R-:W-:Y:S01]  /*ccc0*/  FFMA.FTZ R109, R109, R74, -R133.reuse ;  /* 0x0000004a6d6d7223 */ /* 0x100fe20000010885 */
[----:B------:R-:W-:Y:S01]  /*ccd0*/  FMNMX.FTZ R137, R129, R120, !PT ;  /* 0x0000007881897209 */ /* 0x000fe20007810000 */
[-CC-:B------:R-:W-:Y:S01]  /*cce0*/  FFMA.FTZ R120, R121, R74.reuse, -R133.reuse ;  /* 0x0000004a79787223 */ /* 0x180fe20000010885 */
[-CC-:B------:R-:W-:Y:S01]  /*ccf0*/  FFMA.FTZ R121, R124, R74.reuse, -R133.reuse ;  /* 0x0000004a7c797223 */ /* 0x180fe20000010885 */
[-CC-:B------:R-:W-:Y:S01]  /*cd00*/  FFMA.FTZ R100, R100, R74.reuse, -R133.reuse ;  /* 0x0000004a64647223 */ /* 0x180fe20000010885 */
[----:B------:R-:W-:Y:S01]  /*cd10*/  FMNMX.FTZ R137, R130, R137, !PT ;  /* 0x0000008982897209 */ /* 0x000fe20007810000 */
[-CC-:B------:R-:W-:Y:S01]  /*cd20*/  FFMA.FTZ R101, R101, R74.reuse, -R133.reuse ;  /* 0x0000004a65657223 */ /* 0x180fe20000010885 */
[----:B------:R-:W4:Y:S01]  /*cd30*/  MUFU.TANH R114, R114 ;  /* 0x0000007200727308 */ /* 0x000f220000002400 */
[-CC-:B------:R-:W-:Y:S01]  /*cd40*/  FFMA.FTZ R88, R88, R74.reuse, -R133.reuse ;  /* 0x0000004a58587223 */ /* 0x180fe20000010885 */
[----:B0-----:R-:W-:Y:S01]  /*cd50*/  FMNMX.FTZ R128, R122, R137, !PT ;  /* 0x000000897a807209 */ /* 0x001fe20007810000 */
[-CC-:B------:R-:W-:Y:S01]  /*cd60*/  FFMA.FTZ R89, R89, R74.reuse, -R133.reuse ;  /* 0x0000004a59597223 */ /* 0x180fe20000010885 */
[-CC-:B------:R-:W-:Y:S01]  /*cd70*/  FFMA.FTZ R92, R92, R74.reuse, -R133.reuse ;  /* 0x0000004a5c5c7223 */ /* 0x180fe20000010885 */
[--C-:B------:R-:W-:Y:S01]  /*cd80*/  FFMA.FTZ R93, R93, R74, -R133.reuse ;  /* 0x0000004a5d5d7223 */ /* 0x100fe20000010885 */
[----:B-1----:R-:W-:Y:S01]  /*cd90*/  FMNMX.FTZ R137, R123, R128, !PT ;  /* 0x000000807b897209 */ /* 0x002fe20007810000 */
[-CC-:B------:R-:W-:Y:S01]  /*cda0*/  FFMA.FTZ R80, R80, R74.reuse, -R133.reuse ;  /* 0x0000004a50507223 */ /* 0x180fe20000010885 */
[----:B------:R-:W0:Y:S01]  /*cdb0*/  MUFU.TANH R115, R115 ;  /* 0x0000007300737308 */ /* 0x000e220000002400 */
[-CC-:B------:R-:W-:Y:S01]  /*cdc0*/  FFMA.FTZ R81, R81, R74.reuse, -R133.reuse ;  /* 0x0000004a51517223 */ /* 0x180fe20000010885 */
[----:B--2---:R-:W-:Y:S01]  /*cdd0*/  FMNMX.FTZ R124, R126, R137, !PT ;  /* 0x000000897e7c7209 */ /* 0x004fe20007810000 */
[-CC-:B------:R-:W-:Y:S01]  /*cde0*/  FFMA.FTZ R84, R84, R74.reuse, -R133.reuse ;  /* 0x0000004a54547223 */ /* 0x180fe20000010885 */
[-CC-:B------:R-:W-:Y:S01]  /*cdf0*/  FFMA.FTZ R85, R85, R74.reuse, -R133.reuse ;  /* 0x0000004a55557223 */ /* 0x180fe20000010885 */
[-C--:B------:R-:W-:Y:S01]  /*ce00*/  FFMA.FTZ R73, R73, R74.reuse, -R133 ;  /* 0x0000004a49497223 */ /* 0x080fe20000010885 */
[----:B------:R-:W-:-:S02]  /*ce10*/  FMUL.FTZ R7, R7, R74 ;  /* 0x0000004a07077220 */ /* 0x000fc40000410000 */
[----:B------:R-:W1:Y:S08]  /*ce20*/  MUFU.TANH R118, R118 ;  /* 0x0000007600767308 */ /* 0x000e700000002400 */
[----:B------:R2:W-:Y:S01]  /*ce30*/  MUFU.EX2 R23, R136 ;  /* 0x0000008800177308 */ /* 0x0005e20000000800 */
[----:B------:R-:W-:Y:S02]  /*ce40*/  WARPGROUP.DEPBAR.LE gsb0, 0x0 ;  /* 0x00008000000079c5 */ /* 0x000fe40000010000 */
[----:B------:R-:W-:-:S05]  /*ce50*/  WARPGROUP.ARRIVE ;  /* 0x00000000000079c5 */ /* 0x000fca0000000000 */
[----:B------:R-:W5:Y:S01]  /*ce60*/  MUFU.TANH R119, R119 ;  /* 0x0000007700777308 */ /* 0x000f620000002400 */
[----:B--2---:R-:W-:Y:S01]  /*ce70*/  FFMA.FTZ R136, R125, R74, -R133 ;  /* 0x0000004a7d887223 */ /* 0x004fe20000010885 */
[----:B---3--:R-:W-:Y:S01]  /*ce80*/  FMNMX.FTZ R125, R127, R124, !PT ;  /* 0x0000007c7f7d7209 */ /* 0x008fe20007810000 */
[----:B------:R-:W-:Y:S01]  /*ce90*/  HGMMA.64x96x16.F32.BF16 R24, gdesc[UR32].tnspB, R24, gsb0 ;  /* 0x41600000201879f0 */ /* 0x000fe20008001818 */
[----:B------:R-:W-:Y:S01]  /*cea0*/  R2UR UR32, R18 ;  /* 0x00000000122072ca */ /* 0x000fe200000e0000 */
[----:B------:R-:W-:Y:S01]  /*ceb0*/  UMOV UR34, UR6 ;  /* 0x0000000600227c82 */ /* 0x000fe20008000000 */
[----:B------:R-:W-:Y:S01]  /*cec0*/  R2UR UR33, R19 ;  /* 0x00000000132172ca */ /* 0x000fe200000e0000 */
[----:B------:R-:W-:Y:S01]  /*ced0*/  UMOV UR35, 0x80000020 ;  /* 0x8000002000237882 */ /* 0x000fe20000000000 */
[----:B------:R-:W-:Y:S01]  /*cee0*/  UIADD3 UR6, UR30, 0x180, URZ ;  /* 0x000001801e067890 */ /* 0x000fe2000fffe03f */
[----:B------:R-:W2:Y:S01]  /*cef0*/  MUFU.TANH R106, R106 ;  /* 0x0000006a006a7308 */ /* 0x000ea20000002400 */
[----:B----4-:R-:W-:-:S04]  /*cf00*/  FMNMX.FTZ R128, R114, R125, !PT ;  /* 0x0000007d72807209 */ /* 0x010fc80007810000 */
[----:B0-----:R-:W-:-:S03]  /*cf10*/  FMNMX.FTZ R125, R115, R128, !PT ;  /* 0x00000080737d7209 */ /* 0x001fc60007810000 */
[----:B------:R-:W0:Y:S01]  /*cf20*/  MUFU.TANH R107, R107 ;  /* 0x0000006b006b7308 */ /* 0x000e220000002400 */
[----:B-1----:R-:W-:-:S04]  /*cf30*/  FMNMX.FTZ R128, R118, R125, !PT ;  /* 0x0000007d76807209 */ /* 0x002fc80007810000 */
[----:B-----5:R-:W-:-:S03]  /*cf40*/  FMNMX.FTZ R125, R119, R128, !PT ;  /* 0x00000080777d7209 */ /* 0x020fc60007810000 */
        /* <DEDUP_REMOVED lines=28> */
[----:B------:R-:W-:Y:S02]  /*d110*/  UMOV UR35, 0x80000020 ;  /* 0x8000002000237882 */ /* 0x000fe40000000000 */
[----:B------:R-:W0:Y:S01]  /*d120*/  MUFU.TANH R83, R83 ;  /* 0x0000005300537308 */ /* 0x000e220000002400 */
[----:B-1----:R-:W-:-:S04]  /*d130*/  FMNMX.FTZ R125, R95, R128, !PT ;  /* 0x000000805f7d7209 */ /* 0x002fc80007810000 */
[----:B--2---:R-:W-:-:S03]  /*d140*/  FMNMX.FTZ R128, R82, R125, !PT ;  /* 0x0000007d52807209 */ /* 0x004fc60007810000 */
[----:B------:R-:W1:Y:S01]  /*d150*/  MUFU.TANH R86, R86 ;  /* 0x0000005600567308 */ /* 0x000e620000002400 */
[----:B------:R-:W-:-:S07]  /*d160*/  FFMA.FTZ R125, R96, R74, -R133 ;  /* 0x0000004a607d7223 */ /* 0x000fce0000010885 */
[----:B------:R-:W2:Y:S01]  /*d170*/  MUFU.TANH R87, R87 ;  /* 0x0000005700577308 */ /* 0x000ea20000002400 */
[----:B0-----:R-:W-:Y:S01]  /*d180*/  FMNMX.FTZ R137, R83, R128, !PT ;  /* 0x0000008053897209 */ /* 0x001fe20007810000 */
[----:B------:R-:W-:-:S06]  /*d190*/  FFMA.FTZ R128, R97, R74, -R133 ;  /* 0x0000004a61807223 */ /* 0x000fcc0000010885 */
[----:B------:R-:W0:Y:S01]  /*d1a0*/  MUFU.TANH R131, R131 ;  /* 0x0000008300837308 */ /* 0x000e220000002400 */
[----:B-1----:R-:W-:Y:S01]  /*d1b0*/  FMNMX.FTZ R96, R86, R137, !PT ;  /* 0x0000008956607209 */ /* 0x002fe20007810000 */
[-CC-:B------:R-:W-:Y:S01]  /*d1c0*/  FFMA.FTZ R137, R76, R74.reuse, -R133.reuse ;  /* 0x0000004a4c897223 */ /* 0x180fe20000010885 */
[----:B------:R-:W-:-:S05]  /*d1d0*/  FFMA.FTZ R76, R77, R74, -R133 ;  /* 0x0000004a4d4c7223 */ /* 0x000fca0000010885 */
[----:B------:R-:W1:Y:S01]  /*d1e0*/  MUFU.TANH R132, R132 ;  /* 0x0000008400847308 */ /* 0x000e620000002400 */
[----:B--2---:R-:W-:-:S07]  /*d1f0*/  FMNMX.FTZ R96, R87, R96, !PT ;  /* 0x0000006057607209 */ /* 0x004fce0007810000 */
[----:B------:R-:W2:Y:S01]  /*d200*/  MUFU.TANH R78, R78 ;  /* 0x0000004e004e7308 */ /* 0x000ea20000002400 */
[----:B0-----:R-:W-:-:S07]  /*d210*/  FMNMX.FTZ R97, R131, R96, !PT ;  /* 0x0000006083617209 */ /* 0x001fce0007810000 */
[----:B------:R-:W0:Y:S01]  /*d220*/  MUFU.TANH R79, R79 ;  /* 0x0000004f004f7308 */ /* 0x000e220000002400 */
[----:B-1----:R-:W-:-:S07]  /*d230*/  FMNMX.FTZ R97, R132, R97, !PT ;  /* 0x0000006184617209 */ /* 0x002fce0007810000 */
[----:B------:R1:W-:Y:S01]  /*d240*/  MUFU.EX2 R124, R136 ;  /* 0x00000088007c7308 */ /* 0x0003e20000000800 */
[----:B--2---:R-:W-:-:S07]  /*d250*/  FMNMX.FTZ R96, R78, R97, !PT ;  /* 0x000000614e607209 */ /* 0x004fce0007810000 */
[----:B------:R-:W-:Y:S01]  /*d260*/  MUFU.EX2 R7, R7 ;  /* 0x0000000700077308 */ /* 0x000fe20000000800 */
[----:B0-----:R-:W-:Y:S01]  /*d270*/  FMNMX.FTZ R96, R79, R96, !PT ;  /* 0x000000604f607209 */ /* 0x001fe20007810000 */
[----:B-1----:R-:W-:-:S04]  /*d280*/  FFMA.FTZ R136, R72, R74, -R133 ;  /* 0x0000004a48887223 */ /* 0x002fc80000010885 */
[----:B------:R-:W0:Y:S02]  /*d290*/  SHFL.BFLY PT, R97, R96, 0x2, 0x1f ;  /* 0x0c401f0060617f89 */ /* 0x000e2400000e0000 */
[----:B------:R-:W1:Y:S08]  /*d2a0*/  MUFU.EX2 R10, R10 ;  /* 0x0000000a000a7308 */ /* 0x000e700000000800 */
[----:B------:R-:W2:Y:S08]  /*d2b0*/  MUFU.EX2 R11, R11 ;  /* 0x0000000b000b7308 */ /* 0x000eb00000000800 */
[----:B------:R-:W3:Y:S01]  /*d2c0*/  MUFU.EX2 R134, R134 ;  /* 0x0000008600867308 */ /* 0x000ee20000000800 */
[----:B-1----:R-:W-:Y:S01]  /*d2d0*/  FFMA.FTZ R142, R7, R6, R10 ;  /* 0x00000006078e7223 */ /* 0x002fe2000001000a */
[----:B0-----:R-:W-:-:S06]  /*d2e0*/  FMNMX.FTZ R96, R96, R97, !PT ;  /* 0x0000006160607209 */ /* 0x001fcc0007810000 */
[----:B------:R-:W0:Y:S01]  /*d2f0*/  MUFU.EX2 R135, R135 ;  /* 0x0000008700877308 */ /* 0x000e220000000800 */
[----:B------:R-:W-:Y:S02]  /*d300*/  WARPGROUP.DEPBAR.LE gsb0, 0x0 ;  /* 0x00008000000079c5 */ /* 0x000fe40000010000 */
[----:B------:R-:W-:Y:S01]  /*d310*/  WARPGROUP.ARRIVE ;  /* 0x00000000000079c5 */ /* 0x000fe20000000000 */
[----:B------:R-:W1:Y:S04]  /*d320*/  SHFL.BFLY PT, R97, R96, 0x1, 0x1f ;  /* 0x0c201f0060617f89 */ /* 0x000e6800000e0000 */
[----:B------:R-:W-:Y:S01]  /*d330*/  MUFU.EX2 R12, R12 ;  /* 0x0000000c000c7308 */ /* 0x000fe20000000800 */
[----:B------:R-:W-:Y:S07]  /*d340*/  HGMMA.64x96x16.F32.BF16 R24, gdesc[UR32].tnspB, R24, gsb0 ;  /* 0x41600000201879f0 */ /* 0x000fee0008001818 */
[----:B------:R-:W-:Y:S08]  /*d350*/  MUFU.EX2 R13, R13 ;  /* 0x0000000d000d7308 */ /* 0x000ff00000000800 */
[----:B------:R-:W-:Y:S01]  /*d360*/  MUFU.EX2 R15, R15 ;  /* 0x0000000f000f7308 */ /* 0x000fe20000000800 */
[----:B-1----:R-:W-:Y:S01]  /*d370*/  FMNMX.FTZ R72, R96, R97, !PT ;  /* 0x0000006160487209 */ /* 0x002fe20007810000 */
[----:B------:R-:W-:-:S06]  /*d380*/  IMAD.U32 R96, RZ, RZ, UR4 ;  /* 0x00000004ff607e24 */ /* 0x000fcc000f8e00ff */
[----:B------:R-:W-:Y:S01]  /*d390*/  MUFU.EX2 R16, R16 ;  /* 0x0000001000107308 */ /* 0x000fe20000000800 */
[----:B------:R-:W-:Y:S01]  /*d3a0*/  FADD.FTZ R77, -R72, R8 ;  /* 0x00000008484d7221 */ /* 0x000fe20000010100 */
[----:B------:R-:W-:-:S03]  /*d3b0*/  @!P1 LEA R96, R96, UR60, 0x3 ;  /* 0x0000003c60609c11 */ /* 0x000fc6000f8e18ff */
[-C--:B------:R-:W-:Y:S01]  /*d3c0*/  FMUL.FTZ R133, R77, R74.reuse ;  /* 0x0000004a4d857220 */ /* 0x080fe20000410000 */
[-C--:B------:R-:W-:Y:S02]  /*d3d0*/  FMUL.FTZ R77, R72, R74.reuse ;  /* 0x0000004a484d7220 */ /* 0x080fe40000410000 */
[----:B------:R1:W-:Y:S02]  /*d3e0*/  MUFU.EX2 R8, R76 ;  /* 0x0000004c00087308 */ /* 0x0003e40000000800 */
[-CC-:B------:R-:W-:Y:S01]  /*d3f0*/  FFMA.FTZ R97, R144, R74.reuse, -R77.reuse ;  /* 0x0000004a90617223 */ /* 0x180fe2000001084d */
[-CC-:B------:R-:W-:Y:S01]  /*d400*/  FFMA.FTZ R141, R22, R74.reuse, -R77.reuse ;  /* 0x0000004a168d7223 */ /* 0x180fe2000001084d */
[-CC-:B------:R-:W-:Y:S01]  /*d410*/  FFMA.FTZ R22, R114, R74.reuse, -R77.reuse ;  /* 0x0000004a72167223 */ /* 0x180fe2000001084d */
[-CC-:B------:R-:W-:Y:S01]  /*d420*/  FFMA.FTZ R114, R115, R74.reuse, -R77.reuse ;  /* 0x0000004a73727223 */ /* 0x180fe2000001084d */
[-CC-:B------:R-:W-:Y:S01]  /*d430*/  FFMA.FTZ R139, R139, R74.reuse, -R77.reuse ;  /* 0x0000004a8b8b7223 */ /* 0x180fe2000001084d */
[-CC-:B------:R-:W-:Y:S01]  /*d440*/  FFMA.FTZ R115, R118, R74.reuse, -R77.reuse ;  /* 0x0000004a76737223 */ /* 0x180fe2000001084d */
[-CC-:B------:R-:W-:Y:S01]  /*d450*/  FFMA.FTZ R118, R119, R74.reuse, -R77.reuse ;  /* 0x0000004a77767223 */ /* 0x180fe2000001084d */
[----:B------:R-:W-:Y:S01]  /*d460*/  MUFU.EX2 R133, R133 ;  /* 0x0000008500857308 */ /* 0x000fe20000000800 */
[----:B------:R-:W-:Y:S01]  /*d470*/  FFMA.FTZ R140, R14, R74, -R77 ;  /* 0x0000004a0e8c7223 */ /* 0x000fe2000001084d */
[----:B------:R-:W-:-:S02]  /*d480*/  IMAD.U32 R119, RZ, RZ, UR7 ;  /* 0x00000007ff777e24 */ /* 0x000fc4000f8e00ff */
[-CC-:B------:R-:W-:Y:S01]  /*d490*/  FFMA.FTZ R14, R17, R74.reuse, -R77.reuse ;  /* 0x0000004a110e7223 */ /* 0x180fe2000001084d */
[-CC-:B------:R-:W-:Y:S01]  /*d4a0*/  FFMA.FTZ R138, R138, R74.reuse, -R77.reuse ;  /* 0x0000004a8a8a7223 */ /* 0x180fe2000001084d */
[-CC-:B------:R-:W-:Y:S01]  /*d4b0*/  FFMA.FTZ R17, R106, R74.reuse, -R77.reuse ;  /* 0x0000004a6a117223 */ /* 0x180fe2000001084d */
[-CC-:B------:R-:W-:Y:S01]  /*d4c0*/  FFMA.FTZ R106, R107, R74.reuse, -R77.reuse ;  /* 0x0000004a6b6a7223 */ /* 0x180fe2000001084d */
[-CC-:B------:R-:W-:Y:S01]  /*d4d0*/  FFMA.FTZ R107, R110, R74.reuse, -R77.reuse ;  /* 0x0000004a6e6b7223 */ /* 0x180fe2000001084d */
[----:B------:R-:W4:Y:S01]  /*d4e0*/  MUFU.EX2 R97, R97 ;  /* 0x0000006100617308 */ /* 0x000f220000000800 */
[----:B------:R-:W-:Y:S01]  /*d4f0*/  @!P1 LEA R110, R119, UR60, 0x3 ;  /* 0x0000003c776e9c11 */ /* 0x000fe2000f8e18ff */
[----:B------:R-:W-:Y:S02]  /*d500*/  @!P1 VIADD R119, R96, 0x31c40 ;  /* 0x00031c4060779836 */ /* 0x000fe40000000000 */
[-CC-:B-1----:R-:W-:Y:S01]  /*d510*/  FFMA.FTZ R76, R129, R74.reuse, -R77.reuse ;  /* 0x0000004a814c7223 */ /* 0x182fe2000001084d */
[-CC-:B------:R-:W-:Y:S01]  /*d520*/  FFMA.FTZ R130, R130, R74.reuse, -R77.reuse ;  /* 0x0000004a82827223 */ /* 0x180fe2000001084d */
[-C--:B------:R-:W-:Y:S01]  /*d530*/  FFMA.FTZ R98, R98, R74.reuse, -R77 ;  /* 0x0000004a62627223 */ /* 0x080fe2000001084d */
[----:B------:R-:W-:Y:S01]  /*d540*/  @!P1 VIADD R96, R110, 0x31c60 ;  /* 0x00031c606e609836 */ /* 0x000fe20000000000 */
[----:B------:R-:W-:Y:S01]  /*d550*/  @!P1 PRMT R119, RZ, 0x654, R119 ;  /* 0x00000654ff779816 */ /* 0x000fe20000000077 */
[----:B------:R-:W1:Y:S01]  /*d560*/  MUFU.EX2 R139, R139 ;  /* 0x0000008b008b7308 */ /* 0x000e620000000800 */
[-CC-:B------:R-:W-:Y:S01]  /*d570*/  FFMA.FTZ R110, R111, R74.reuse, -R77.reuse ;  /* 0x0000004a6f6e7223 */ /* 0x180fe2000001084d */
[----:B--2---:R-:W-:Y:S01]  /*d580*/  FADD.FTZ R111, R11, R142 ;  /* 0x0000008e0b6f7221 */ /* 0x004fe20000010000 */
[-CC-:B------:R-:W-:Y:S01]  /*d590*/  FFMA.FTZ R129, R122, R74.reuse, -R77.reuse ;  /* 0x0000004a7a817223 */ /* 0x180fe2000001084d */
[-CC-:B------:R-:W-:Y:S01]  /*d5a0*/  FFMA.FTZ R123, R123, R74.reuse, -R77.reuse ;  /* 0x0000004a7b7b7223 */ /* 0x180fe2000001084d */
[-C--:B------:R-:W-:Y:S01]  /*d5b0*/  FFMA.FTZ R122, R126, R74.reuse, -R77 ;  /* 0x0000004a7e7a7223 */ /* 0x080fe2000001084d */
[----:B---3--:R-:W-:Y:S01]  /*d5c0*/  FADD.FTZ R142, R134, R111 ;  /* 0x0000006f868e7221 */ /* 0x008fe20000010000 */
[-CC-:B------:R-:W-:Y:S01]  /*d5d0*/  FFMA.FTZ R126, R127, R74.reuse, -R77.reuse ;  /* 0x0000004a7f7e7223 */ /* 0x180fe2000001084d */
[----:B------:R-:W2:Y:S01]  /*d5e0*/  MUFU.EX2 R138, R138 ;  /* 0x0000008a008a7308 */ /* 0x000ea20000000800 */
[-CC-:B------:R-:W-:Y:S01]  /*d5f0*/  FFMA.FTZ R127, R103, R74.reuse, -R77.reuse ;  /* 0x0000004a677f7223 */ /* 0x180fe2000001084d */
[-CC-:B------:R-:W-:Y:S01]  /*d600*/  FFMA.FTZ R103, R95, R74.reuse, -R77.reuse ;  /* 0x0000004a5f677223 */ /* 0x180fe2000001084d */
[-CC-:B------:R-:W-:Y:S01]  /*d610*/  FFMA.FTZ R111, R91, R74.reuse, -R77.reuse ;  /* 0x0000004a5b6f7223 */ /* 0x180fe2000001084d */
[-CC-:B------:R-:W-:Y:S01]  /*d620*/  FFMA.FTZ R91, R94, R74.reuse, -R77.reuse ;  /* 0x0000004a5e5b7223 */ /* 0x180fe2000001084d */
[-CC-:B------:R-:W-:Y:S01]  /*d630*/  FFMA.FTZ R131, R131, R74.reuse, -R77.reuse ;  /* 0x0000004a83837223 */ /* 0x180fe2000001084d */
[----:B------:R-:W-:Y:S01]  /*d640*/  FFMA.FTZ R132, R132, R74, -R77 ;  /* 0x0000004a84847223 */ /* 0x000fe2000001084d */
[----:B------:R-:W-:Y:S01]  /*d650*/  UMOV UR7, UR4 ;  /* 0x0000000400077c82 */ /* 0x000fe20008000000 */
[----:B------:R-:W3:Y:S08]  /*d660*/  MUFU.EX2 R140, R140 ;  /* 0x0000008c008c7308 */ /* 0x000ef00000000800 */
[----:B------:R-:W5:Y:S08]  /*d670*/  MUFU.EX2 R14, R14 ;  /* 0x0000000e000e7308 */ /* 0x000f700000000800 */
[----:B------:R-:W5:Y:S08]  /*d680*/  MUFU.EX2 R141, R141 ;  /* 0x0000008d008d7308 */ /* 0x000f700000000800 */
[----:B------:R-:W5:Y:S01]  /*d690*/  MUFU.EX2 R76, R76 ;  /* 0x0000004c004c7308 */ /* 0x000f620000000800 */
[----:B------:R-:W-:-:S02]  /*d6a0*/  WARPGROUP.DEPBAR.LE gsb0, 0x0 ;  /* 0x00008000000079c5 */ /* 0x000fc40000010000 */
[----:B------:R-:W-:-:S05]  /*d6b0*/  WARPGROUP.ARRIVE ;  /* 0x00000000000079c5 */ /* 0x000fca0000000000 */
[----:B------:R0:W-:Y:S01]  /*d6c0*/  MUFU.EX2 R6, R98 ;  /* 0x0000006200067308 */ /* 0x0001e20000000800 */
[----:B------:R-:W-:Y:S07]  /*d6d0*/  HGMMA.64x96x16.F32.BF16 R24, gdesc[UR56].tnspB, R24, gsb0 ;  /* 0x41600000381879f0 */ /* 0x000fee0008001818 */
[----:B------:R-:W5:Y:S01]  /*d6e0*/  MUFU.EX2 R130, R130 ;  /* 0x0000008200827308 */ /* 0x000f620000000800 */
[----:B0-----:R-:W-:-:S07]  /*d6f0*/  F2FP.BF16.F32.PACK_AB R98, R135, R134 ;  /* 0x000000868762723e */ /* 0x001fce00000010ff */
[----:B------:R-:W0:Y:S08]  /*d700*/  MUFU.EX2 R129, R129 ;  /* 0x0000008100817308 */ /* 0x000e300000000800 */
        /* <DEDUP_REMOVED lines=10> */
[----:B------:R-:W0:Y:S01]  /*d7b0*/  MUFU.EX2 R115, R115 ;  /* 0x0000007300737308 */ /* 0x000e220000000800 */
[----:B------:R-:W-:-:S02]  /*d7c0*/  WARPGROUP.DEPBAR.LE gsb0, 0x0 ;  /* 0x00008000000079c5 */ /* 0x000fc40000010000 */
[----:B------:R-:W-:-:S05]  /*d7d0*/  WARPGROUP.ARRIVE ;  /* 0x00000000000079c5 */ /* 0x000fca0000000000 */
[----:B------:R-:W0:Y:S01]  /*d7e0*/  MUFU.EX2 R117, R117 ;  /* 0x0000007500757308 */ /* 0x000e220000000800 */
[----:B------:R-:W-:Y:S07]  /*d7f0*/  HGMMA.64x96x16.F32.BF16 R24, gdesc[UR52].tnspB, R24, gsb0 ;  /* 0x41600000341879f0 */ /* 0x000fee0008001818 */
        /* <DEDUP_REMOVED lines=22> */
[----:B------:R-:W-:Y:S01]  /*d960*/  FMUL.FTZ R33, R33, R7 ;  /* 0x0000000721217220 */ /* 0x000fe20000410000 */
[----:B----4-:R-:W-:Y:S01]  /*d970*/  @!P1 PRMT R119, RZ, 0x654, R96 ;  /* 0x00000654ff779816 */ /* 0x010fe20000000060 */
[----:B------:R-:W-:Y:S01]  /*d980*/  FFMA.FTZ R96, R133, R5, R97 ;  /* 0x0000000585607223 */ /* 0x000fe20000010061 */
[--C-:B------:R-:W-:Y:S01]  /*d990*/  FFMA.FTZ R5, R99, R74, -R77.reuse ;  /* 0x0000004a63057223 */ /* 0x100fe2000001084d */
[C---:B-1----:R-:W-:Y:S01]  /*d9a0*/  F2FP.BF16.F32.PACK_AB R97, R139.reuse, R97 ;  /* 0x000000618b61723e */ /* 0x042fe200000010ff */
[----:B------:R1:W-:Y:S01]  /*d9b0*/  @!P1 SYNCS.ARRIVE.TRANS64.RED.A1T0 RZ, [R119+URZ], RZ ;  /* 0x000000ff77ff99a7 */ /* 0x0003e2000810043f */
[----:B------:R-:W-:Y:S01]  /*d9c0*/  FADD.FTZ R99, R139, R96 ;  /* 0x000000608b637221 */ /* 0x000fe20000010000 */
[----:B------:R-:W-:Y:S01]  /*d9d0*/  F2FP.BF16.F32.PACK_AB R96, R11, R10 ;  /* 0x0000000a0b60723e */ /* 0x000fe200000010ff */
[----:B------:R-:W-:Y:S01]  /*d9e0*/  FADD.FTZ R11, R135, R142 ;  /* 0x0000008e870b7221 */ /* 0x000fe20000010000 */
[-C--:B------:R-:W-:Y:S01]  /*d9f0*/  FFMA.FTZ R10, R102, R74.reuse, -R77 ;  /* 0x0000004a660a7223 */ /* 0x080fe2000001084d */
[----:B--2---:R-:W-:Y:S01]  /*da00*/  FADD.FTZ R99, R138, R99 ;  /* 0x000000638a637221 */ /* 0x004fe20000010000 */
[----:B------:R-:W2:Y:S01]  /*da10*/  MUFU.EX2 R5, R5 ;  /* 0x0000000500057308 */ /* 0x000ea20000000800 */
[-C--:B------:R-:W-:Y:S01]  /*da20*/  FMUL.FTZ R36, R36, R7.reuse ;  /* 0x0000000724247220 */ /* 0x080fe20000410000 */
[----:B-1----:R-:W-:Y:S01]  /*da30*/  FFMA.FTZ R119, R90, R74, -R77 ;  /* 0x0000004a5a777223 */ /* 0x002fe2000001084d */
[----:B---3--:R-:W-:Y:S01]  /*da40*/  FADD.FTZ R135, R140, R99 ;  /* 0x000000638c877221 */ /* 0x008fe20000010000 */
[----:B------:R-:W-:Y:S01]  /*da50*/  FADD.FTZ R90, R12, R11 ;  /* 0x0000000b0c5a7221 */ /* 0x000fe20000010000 */
[----:B------:R-:W-:Y:S01]  /*da60*/  F2FP.BF16.F32.PACK_AB R99, R140, R138 ;  /* 0x0000008a8c63723e */ /* 0x000fe200000010ff */
[----:B------:R-:W-:Y:S01]  /*da70*/  FMUL.FTZ R37, R37, R7 ;  /* 0x0000000725257220 */ /* 0x000fe20000410000 */
[----:B-----5:R-:W-:Y:S01]  /*da80*/  FADD.FTZ R102, R14, R135 ;  /* 0x000000870e667221 */ /* 0x020fe20000010000 */
[----:B------:R-:W-:Y:S01]  /*da90*/  FADD.FTZ R90, R13, R90 ;  /* 0x0000005a0d5a7221 */ /* 0x000fe20000010000 */
[----:B------:R1:W-:Y:S01]  /*daa0*/  MUFU.EX2 R11, R127 ;  /* 0x0000007f000b7308 */ /* 0x0003e20000000800 */
[----:B------:R3:W-:Y:S01]  /*dab0*/  STSM.16.M88.4 [R0+0x24300], R96 ;  /* 0x0243006000007844 */ /* 0x0007e20000000200 */
[----:B------:R-:W-:Y:S01]  /*dac0*/  FADD.FTZ R95, R141, R102 ;  /* 0x000000668d5f7221 */ /* 0x000fe20000010000 */
[----:B------:R-:W-:Y:S01]  /*dad0*/  FADD.FTZ R135, R15, R90 ;  /* 0x0000005a0f877221 */ /* 0x000fe20000010000 */
[-CC-:B------:R-:W-:Y:S01]  /*dae0*/  FFMA.FTZ R90, R86, R74.reuse, -R77.reuse ;  /* 0x0000004a565a7223 */ /* 0x180fe2000001084d */
[-C--:B------:R-:W-:Y:S01]  /*daf0*/  FFMA.FTZ R102, R82, R74.reuse, -R77 ;  /* 0x0000004a52667223 */ /* 0x080fe2000001084d */
[----:B------:R-:W-:Y:S01]  /*db00*/  FADD.FTZ R139, R76, R95 ;  /* 0x0000005f4c8b7221 */ /* 0x000fe20000010000 */
[----:B------:R-:W-:Y:S01]  /*db10*/  FADD.FTZ R94, R16, R135 ;  /* 0x00000087105e7221 */ /* 0x000fe20000010000 */
[-C--:B------:R-:W-:Y:S01]  /*db20*/  FFMA.FTZ R95, R83, R74.reuse, -R77 ;  /* 0x0000004a535f7223 */ /* 0x080fe2000001084d */
[----:B------:R4:W-:Y:S01]  /*db30*/  MUFU.EX2 R82, R119 ;  /* 0x0000007700527308 */ /* 0x0009e20000000800 */
[----:B------:R-:W-:Y:S01]  /*db40*/  FADD.FTZ R86, R130, R139 ;  /* 0x0000008b82567221 */ /* 0x000fe20000010000 */
[----:B------:R-:W-:Y:S01]  /*db50*/  FADD.FTZ R83, R23, R94 ;  /* 0x0000005e17537221 */ /* 0x000fe20000010000 */
[----:B------:R-:W-:Y:S01]  /*db60*/  FFMA.FTZ R94, R87, R74, -R77 ;  /* 0x0000004a575e7223 */ /* 0x000fe2000001084d */
[----:B------:R-:W-:Y:S01]  /*db70*/  F2FP.BF16.F32.PACK_AB R12, R13, R12 ;  /* 0x0000000c0d0c723e */ /* 0x000fe200000010ff */
[----:B0-----:R-:W-:Y:S01]  /*db80*/  FADD.FTZ R86, R129, R86 ;  /* 0x0000005681567221 */ /* 0x001fe20000010000 */
[----:B------:R-:W-:Y:S01]  /*db90*/  FADD.FTZ R134, R120, R83 ;  /* 0x0000005378867221 */ /* 0x000fe20000010000 */
[----:B------:R-:W-:Y:S01]  /*dba0*/  F2FP.BF16.F32.PACK_AB R13, R141, R14 ;  /* 0x0000000e8d0d723e */ /* 0x000fe200000010ff */
[----:B------:R-:W0:Y:S01]  /*dbb0*/  MUFU.EX2 R10, R10 ;  /* 0x0000000a000a7308 */ /* 0x000e220000000800 */
[----:B------:R-:W-:Y:S01]  /*dbc0*/  FADD.FTZ R87, R123, R86 ;  /* 0x000000567b577221 */ /* 0x000fe20000010000 */
[----:B-1----:R-:W-:Y:S01]  /*dbd0*/  FADD.FTZ R127, R121, R134 ;  /* 0x00000086797f7221 */ /* 0x002fe20000010000 */
[-C--:B------:R-:W-:Y:S01]  /*dbe0*/  FFMA.FTZ R86, R78, R74.reuse, -R77 ;  /* 0x0000004a4e567223 */ /* 0x080fe2000001084d */
[----:B------:R-:W-:Y:S01]  /*dbf0*/  F2FP.BF16.F32.PACK_AB R14, R16, R15 ;  /* 0x0000000f100e723e */ /* 0x000fe200000010ff */
[----:B----4-:R-:W-:Y:S01]  /*dc00*/  FADD.FTZ R119, R122, R87 ;  /* 0x000000577a777221 */ /* 0x010fe20000010000 */
[----:B------:R-:W-:Y:S01]  /*dc10*/  FADD.FTZ R127, R124, R127 ;  /* 0x0000007f7c7f7221 */ /* 0x000fe20000010000 */
[----:B------:R-:W-:Y:S01]  /*dc20*/  FFMA.FTZ R87, R79, R74, -R77 ;  /* 0x0000004a4f577223 */ /* 0x000fe2000001084d */
[----:B------:R-:W-:Y:S01]  /*dc30*/  F2FP.BF16.F32.PACK_AB R15, R130, R76 ;  /* 0x0000004c820f723e */ /* 0x000fe200000010ff */
[----:B------:R-:W-:Y:S01]  /*dc40*/  FADD.FTZ R119, R126, R119 ;  /* 0x000000777e777221 */ /* 0x000fe20000010000 */
[----:B------:R-:W-:Y:S01]  /*dc50*/  FADD.FTZ R78, R112, R127 ;  /* 0x0000007f704e7221 */ /* 0x000fe20000010000 */
[----:B------:R-:W-:Y:S01]  /*dc60*/  F2FP.BF16.F32.PACK_AB R76, R120, R23 ;  /* 0x00000017784c723e */ /* 0x000fe200000010ff */
[----:B------:R-:W1:Y:S01]  /*dc70*/  MUFU.EX2 R89, R89 ;  /* 0x0000005900597308 */ /* 0x000e620000000800 */
[----:B------:R-:W-:Y:S01]  /*dc80*/  FADD.FTZ R119, R22, R119 ;  /* 0x0000007716777221 */ /* 0x000fe20000010000 */
[C---:B------:R-:W-:Y:S01]  /*dc90*/  FADD.FTZ R77, R113.reuse, R78 ;  /* 0x0000004e714d7221 */ /* 0x040fe20000010000 */
[----:B------:R-:W-:Y:S01]  /*dca0*/  F2FP.BF16.F32.PACK_AB R112, R113, R112 ;  /* 0x000000707170723e */ /* 0x000fe200000010ff */
[----:B------:R4:W-:Y:S01]  /*dcb0*/  STSM.16.M88.4 [R0+0x25b00], R12 ;  /* 0x025b000c00007844 */ /* 0x0009e20000000200 */
[----:B------:R-:W-:Y:S01]  /*dcc0*/  FADD.FTZ R78, R114, R119 ;  /* 0x00000077724e7221 */ /* 0x000fe20000010000 */
[----:B---3--:R-:W-:Y:S01]  /*dcd0*/  FADD.FTZ R96, R116, R77 ;  /* 0x0000004d74607221 */ /* 0x008fe20000010000 */
[----:B------:R-:W-:Y:S01]  /*dce0*/  F2FP.BF16.F32.PACK_AB R113, R114, R22 ;  /* 0x000000167271723e */ /* 0x000fe200000010ff */
[----:B------:R-:W3:Y:S01]  /*dcf0*/  MUFU.EX2 R83, R111 ;  /* 0x0000006f00537308 */ /* 0x000ee20000000800 */
        /* <DEDUP_REMOVED lines=18> */
[----:B------:R5:W-:Y:S01]  /*de20*/  STSM.16.M88.4 [R0+0x27300], R76 ;  /* 0x0273004c00007844 */ /* 0x000be20000000200 */
[----:B------:R-:W-:Y:S01]  /*de30*/  F2FP.BF16.F32.PACK_AB R105, R106, R17 ;  /* 0x000000116a69723e */ /* 0x000fe200000010ff */
[----:B------:R-:W-:Y:S01]  /*de40*/  FADD.FTZ R23, R110, R23 ;  /* 0x000000176e177221 */ /* 0x000fe20000010000 */
[----:B------:R-:W-:Y:S01]  /*de50*/  FADD.FTZ R97, R125, R98 ;  /* 0x000000627d617221 */ /* 0x000fe20000010000 */
[----:B--2---:R-:W-:Y:S01]  /*de60*/  F2FP.BF16.F32.PACK_AB R129, R5, R6 ;  /* 0x000000060581723e */ /* 0x004fe200000010ff */
[----:B------:R0:W-:Y:S01]  /*de70*/  MUFU.EX2 R22, R90 ;  /* 0x0000005a00167308 */ /* 0x0001e20000000800 */
        /* <DEDUP_REMOVED lines=8> */
[----:B0-----:R-:W-:Y:S01]  /*df00*/  FADD.FTZ R90, R10, R99 ;  /* 0x000000630a5a7221 */ /* 0x001fe20000010000 */
[----:B----4-:R-:W-:Y:S01]  /*df10*/  FADD.FTZ R13, R101, R96 ;  /* 0x00000060650d7221 */ /* 0x010fe20000010000 */
[----:B------:R-:W-:Y:S01]  /*df20*/  F2FP.BF16.F32.PACK_AB R106, R109, R108 ;  /* 0x0000006c6d6a723e */ /* 0x000fe200000010ff */
[----:B------:R4:W-:Y:S01]  /*df30*/  STSM.16.M88.4 [R0+0x28b00], R112 ;  /* 0x028b007000007844 */ /* 0x0009e20000000200 */
[----:B------:R-:W-:Y:S01]  /*df40*/  FADD.FTZ R15, R11, R90 ;  /* 0x0000005a0b0f7221 */ /* 0x000fe20000010000 */
[----:B------:R-:W-:Y:S01]  /*df50*/  FADD.FTZ R12, R88, R13 ;  /* 0x0000000d580c7221 */ /* 0x000fe20000010000 */
[----:B------:R-:W-:Y:S01]  /*df60*/  F2FP.BF16.F32.PACK_AB R107, R110, R107 ;  /* 0x0000006b6e6b723e */ /* 0x000fe200000010ff */
[----:B------:R-:W0:Y:S01]  /*df70*/  MUFU.EX2 R16, R103 ;  /* 0x0000006700107308 */ /* 0x000e220000000800 */
[----:B------:R-:W-:Y:S01]  /*df80*/  FADD.FTZ R14, R82, R15 ;  /* 0x0000000f520e7221 */ /* 0x000fe20000010000 */
[----:B-1----:R-:W-:Y:S01]  /*df90*/  FADD.FTZ R13, R89, R12 ;  /* 0x0000000c590d7221 */ /* 0x002fe20000010000 */
[----:B------:R-:W-:Y:S01]  /*dfa0*/  F2FP.BF16.F32.PACK_AB R128, R128, R125 ;  /* 0x0000007d8080723e */ /* 0x000fe200000010ff */
[----:B------:R4:W-:Y:S01]  /*dfb0*/  STSM.16.M88.4 [R0+0x2a300], R104 ;  /* 0x02a3006800007844 */ /* 0x0009e20000000200 */
[----:B---3--:R-:W-:Y:S01]  /*dfc0*/  FADD.FTZ R14, R83, R14 ;  /* 0x0000000e530e7221 */ /* 0x008fe20000010000 */
[----:B-----5:R-:W-:Y:S01]  /*dfd0*/  FADD.FTZ R6, R92, R13 ;  /* 0x0000000d5c067221 */ /* 0x020fe20000010000 */
[----:B------:R-:W-:Y:S01]  /*dfe0*/  F2FP.BF16.F32.PACK_AB R130, R101, R100 ;  /* 0x000000646582723e */ /* 0x000fe200000010ff */
[----:B------:R-:W-:Y:S01]  /*dff0*/  MUFU.EX2 R80, R80 ;  /* 0x0000005000507308 */ /* 0x000fe20000000800 */
[----:B------:R-:W-:Y:S01]  /*e000*/  FADD.FTZ R5, R91, R14 ;  /* 0x0000000e5b057221 */ /* 0x000fe20000010000 */
[----:B------:R-:W-:Y:S01]  /*e010*/  F2FP.BF16.F32.PACK_AB R88, R89, R88 ;  /* 0x000000585958723e */ /* 0x000fe200000010ff */
[-C--:B------:R-:W-:Y:S01]  /*e020*/  FMUL.FTZ R45, R45, R7.reuse ;  /* 0x000000072d2d7220 */ /* 0x080fe20000410000 */
[----:B------:R-:W-:Y:S01]  /*e030*/  F2FP.BF16.F32.PACK_AB R89, R83, R82 ;  /* 0x000000525359723e */ /* 0x000fe200000010ff */
[-C--:B------:R-:W-:Y:S01]  /*e040*/  FMUL.FTZ R48, R48, R7.reuse ;  /* 0x0000000730307220 */ /* 0x080fe20000410000 */
[----:B--2---:R-:W-:Y:S01]  /*e050*/  F2FP.BF16.F32.PACK_AB R90, R93, R92 ;  /* 0x0000005c5d5a723e */ /* 0x004fe200000010ff */
[----:B------:R-:W-:Y:S01]  /*e060*/  FMUL.FTZ R49, R49, R7 ;  /* 0x0000000731317220 */ /* 0x000fe20000410000 */
[----:B------:R-:W-:Y:S01]  /*e070*/  MUFU.EX2 R102, R102 ;  /* 0x0000006600667308 */ /* 0x000fe20000000800 */
[C---:B0-----:R-:W-:Y:S01]  /*e080*/  FADD.FTZ R5, R16.reuse, R5 ;  /* 0x0000000510057221 */ /* 0x041fe20000010000 */
[----:B------:R-:W-:Y:S01]  /*e090*/  F2FP.BF16.F32.PACK_AB R91, R16, R91 ;  /* 0x0000005b105b723e */ /* 0x000fe200000010ff */
        /* <DEDUP_REMOVED lines=10> */
[----:B------:R-:W-:Y:S01]  /*e140*/  FMUL.FTZ R69, R69, R7 ;  /* 0x0000000745457220 */ /* 0x000fe20000410000 */
        /* <DEDUP_REMOVED lines=10> */
[----:B------:R-:W0:Y:S01]  /*e1f0*/  MUFU.EX2 R85, R85 ;  /* 0x0000005500557308 */ /* 0x000e220000000800 */
        /* <DEDUP_REMOVED lines=15> */
[----:B------:R-:W1:Y:S01]  /*e2f0*/  MUFU.EX2 R23, R94 ;  /* 0x0000005e00177308 */ /* 0x000e620000000800 */
[----:B0-----:R-:W-:Y:S01]  /*e300*/  F2FP.BF16.F32.PACK_AB R82, R85, R84 ;  /* 0x000000545552723e */ /* 0x001fe200000010ff */
[----:B------:R-:W-:Y:S01]  /*e310*/  FMUL.FTZ R71, R71, R133 ;  /* 0x0000008547477220 */ /* 0x000fe20000410000 */
[----:B------:R-:W-:-:S05]  /*e320*/  IMAD.MOV.U32 R7, RZ, RZ, R75 ;  /* 0x000000ffff077224 */ /* 0x000fca00078e004b */
[----:B------:R-:W-:Y:S08]  /*e330*/  MUFU.EX2 R136, R136 ;  /* 0x0000008800887308 */ /* 0x000ff00000000800 */
[----:B------:R-:W0:Y:S01]  /*e340*/  MUFU.EX2 R73, R73 ;  /* 0x0000004900497308 */ /* 0x000e220000000800 */
[----:B-1----:R-:W-:-:S07]  /*e350*/  F2FP.BF16.F32.PACK_AB R83, R23, R22 ;  /* 0x000000161753723e */ /* 0x002fce00000010ff */
[----:B------:R-:W1:Y:S08]  /*e360*/  MUFU.EX2 R137, R137 ;  /* 0x0000008900897308 */ /* 0x000e700000000800 */
[----:B------:R2:W-:Y:S01]  /*e370*/  MUFU.EX2 R17, R131 ;  /* 0x0000008300117308 */ /* 0x0005e20000000800 */
[----:B0-----:R-:W-:-:S07]  /*e380*/  F2FP.BF16.F32.PACK_AB R12, R73, R136 ;  /* 0x00000088490c723e */ /* 0x001fce00000010ff */
[----:B------:R-:W0:Y:S01]  /*e390*/  MUFU.EX2 R132, R132 ;  /* 0x0000008400847308 */ /* 0x000e220000000800 */
[----:B--2---:R-:W-:Y:S01]  /*e3a0*/  F2FP.BF16.F32.PACK_AB R131, R11, R10 ;  /* 0x0000000a0b83723e */ /* 0x004fe200000010ff */
[----:B------:R-:W-:Y:S01]  /*e3b0*/  FADD.FTZ R11, R93, R6 ;  /* 0x000000065d0b7221 */ /* 0x000fe20000010000 */
[----:B------:R-:W-:Y:S01]  /*e3c0*/  FADD.FTZ R10, R102, R5 ;  /* 0x00000005660a7221 */ /* 0x000fe20000010000 */
[----:B-1----:R-:W-:Y:S02]  /*e3d0*/  F2FP.BF16.F32.PACK_AB R14, R8, R137 ;  /* 0x00000089080e723e */ /* 0x002fe400000010ff */
[----:B------:R-:W-:Y:S01]  /*e3e0*/  FADD.FTZ R6, R80, R11 ;  /* 0x0000000b50067221 */ /* 0x000fe20000010000 */
[C---:B------:R-:W-:Y:S01]  /*e3f0*/  F2FP.BF16.F32.PACK_AB R80, R81.reuse, R80 ;  /* 0x000000505150723e */ /* 0x040fe200000010ff */
[----:B------:R-:W-:Y:S01]  /*e400*/  MUFU.EX2 R77, R86 ;  /* 0x00000056004d7308 */ /* 0x000fe20000000800 */
[----:B------:R4:W-:Y:S01]  /*e410*/  STSM.16.M88.4 [R0+0x2bb00], R128 ;  /* 0x02bb008000007844 */ /* 0x0009e20000000200 */
[----:B------:R-:W-:Y:S01]  /*e420*/  FADD.FTZ R5, R81, R6 ;  /* 0x0000000651057221 */ /* 0x000fe20000010000 */
[C---:B------:R-:W-:Y:S01]  /*e430*/  F2FP.BF16.F32.PACK_AB R81, R95.reuse, R102 ;  /* 0x000000665f51723e */ /* 0x040fe200000010ff */
[----:B------:R-:W-:Y:S01]  /*e440*/  FADD.FTZ R11, R95, R10 ;  /* 0x0000000a5f0b7221 */ /* 0x000fe20000010000 */
[----:B------:R4:W-:Y:S01]  /*e450*/  STSM.16.M88.4 [R0+0x2d300], R88 ;  /* 0x02d3005800007844 */ /* 0x0009e20000000200 */
[----:B------:R-:W-:-:S02]  /*e460*/  FADD.FTZ R6, R84, R5 ;  /* 0x0000000554067221 */ /* 0x000fc40000010000 */
[----:B------:R-:W1:Y:S01]  /*e470*/  MUFU.EX2 R87, R87 ;  /* 0x0000005700577308 */ /* 0x000e620000000800 */
[----:B0-----:R-:W-:Y:S01]  /*e480*/  F2FP.BF16.F32.PACK_AB R13, R132, R17 ;  /* 0x00000011840d723e */ /* 0x001fe200000010ff */
[----:B------:R4:W-:Y:S01]  /*e490*/  STSM.16.M88.4 [R0+0x2eb00], R80 ;  /* 0x02eb005000007844 */ /* 0x0009e20000000200 */
[----:B------:R-:W-:Y:S01]  /*e4a0*/  FADD.FTZ R10, R22, R11 ;  /* 0x0000000b160a7221 */ /* 0x000fe20000010000 */
[----:B------:R-:W-:-:S03]  /*e4b0*/  FADD.FTZ R5, R85, R6 ;  /* 0x0000000655057221 */ /* 0x000fc60000010000 */
[----:B------:R-:W-:Y:S01]  /*e4c0*/  FADD.FTZ R10, R23, R10 ;  /* 0x0000000a170a7221 */ /* 0x000fe20000010000 */
[----:B------:R-:W-:-:S03]  /*e4d0*/  FADD.FTZ R6, R136, R5 ;  /* 0x0000000588067221 */ /* 0x000fc60000010000 */
[----:B------:R-:W-:Y:S01]  /*e4e0*/  FADD.FTZ R10, R17, R10 ;  /* 0x0000000a110a7221 */ /* 0x000fe20000010000 */
[----:B------:R-:W-:-:S03]  /*e4f0*/  FADD.FTZ R6, R73, R6 ;  /* 0x0000000649067221 */ /* 0x000fc60000010000 */
[----:B------:R-:W-:Y:S01]  /*e500*/  FADD.FTZ R10, R132, R10 ;  /* 0x0000000a840a7221 */ /* 0x000fe20000010000 */
[----:B------:R-:W-:Y:S01]  /*e510*/  FADD.FTZ R137, R137, R6 ;  /* 0x0000000689897221 */ /* 0x000fe20000010000 */
[----:B-1----:R-:W-:Y:S02]  /*e520*/  F2FP.BF16.F32.PACK_AB R15, R87, R77 ;  /* 0x0000004d570f723e */ /* 0x002fe400000010ff */
[----:B------:R-:W-:Y:S01]  /*e530*/  FADD.FTZ R10, R77, R10 ;  /* 0x0000000a4d0a7221 */ /* 0x000fe20000010000 */
[----:B------:R-:W-:Y:S01]  /*e540*/  FADD.FTZ R6, R8, R137 ;  /* 0x0000008908067221 */ /* 0x000fe20000010000 */
[----:B------:R-:W-:Y:S01]  /*e550*/  IMAD.MOV.U32 R8, RZ, RZ, R72 ;  /* 0x000000ffff087224 */ /* 0x000fe200078e0048 */
[----:B------:R4:W-:Y:S01]  /*e560*/  STSM.16.M88.4 [R0+0x30300], R12 ;  /* 0x0303000c00007844 */ /* 0x0009e20000000200 */
[----:B------:R-:W-:Y:S01]  /*e570*/  FADD.FTZ R5, R87, R10 ;  /* 0x0000000a57057221 */ /* 0x000fe20000010000 */
[----:B------:R-:W-:Y:S01]  /*e580*/  IMAD.MOV.U32 R10, RZ, RZ, R4 ;  /* 0x000000ffff0a7224 */ /* 0x000fe200078e0004 */
        /* <DEDUP_REMOVED lines=8> */
.L_x_1925:
[----:B------:R-:W-:Y:S06]  /*e610*/  BAR.ARV 0x8, 0x200 ;  /* 0x0208000000007b1d */ /* 0x000fec0000002000 */
[----:B------:R-:W-:Y:S05]  /*e620*/  @!P0 BRA `(.L_x_1935) ;  /* 0x0000000000048947 */ /* 0x000fea0003800000 */
[----:B------:R-:W-:Y:S01]  /*e630*/  BPT.TRAP 0x1 ;  /* 0x000000040000795c */ /* 0x000fe20000300000 */
.L_x_1935:
[----:B------:R-:W-:Y:S01]  /*e640*/  ULEA UR10, UR4, UR60, 0x3 ;  /* 0x0000003c040a7291 */ /* 0x000fe2000f8e183f */
[----:B------:R-:W-:-:S08]  /*e650*/  SHF.L.U32 R4, R4, 0x1f, RZ ;  /* 0x0000001f04047819 */ /* 0x000fd000000006ff */
[----:B------:R1:W3:Y:S01]  /*e660*/  SYNCS.PHASECHK.TRANS64.TRYWAIT P2, [UR10+0x31c50], R4 ;  /* 0x031c5004ff0075a7 */ /* 0x0002e2000804014a */
[----:B------:R-:W-:Y:S05]  /*e670*/  @!P0 BRA `(.L_x_1936) ;  /* 0x0000000000048947 */ /* 0x000fea0003800000 */
[----:B------:R-:W-:Y:S01]  /*e680*/  BPT.TRAP 0x1 ;  /* 0x000000040000795c */ /* 0x000fe20000300000 */
.L_x_1936:
[----:B---3--:R-:W-:Y:S05]  /*e690*/  @P2 BRA `(.L_x_1937) ;  /* 0x0000000000082947 */ /* 0x008fea0003800000 */
[----:B------:R-:W3:Y:S02]  /*e6a0*/  SYNCS.PHASECHK.TRANS64.TRYWAIT P0, [UR10+0x31c50], R4 ;  /* 0x031c5004ff0075a7 */ /* 0x000ee4000800014a */
[----:B---3--:R-:W-:Y:S05]  /*e6b0*/  @!P0 BRA `(.L_x_1938) ;  /* 0x0000006000988947 */ /* 0x008fea0003800000 */
.L_x_1937:
[----:B------:R-:W-:Y:S01]  /*e6c0*/  UIADD3 UR60, UR60, 0x200, URZ ;  /* 0x000002003c3c7890 */ /* 0x000fe2000fffe03f */
[----:B------:R-:W-:Y:S01]  /*e6d0*/  R2UR UR5, R157 ;  /* 0x000000009d0572ca */ /* 0x000fe200000e0000 */
[----:B------:R-:W-:Y:S01]  /*e6e0*/  WARPGROUP.ARRIVE ;  /* 0x00000000000079c5 */ /* 0x000fe20000000000 */
[----:B------:R-:W-:Y:S01]  /*e6f0*/  UMOV UR7, 0x80000020 ;  /* 0x8000002000077882 */ /* 0x000fe20000000000 */
[----:B------:R-:W-:Y:S01]  /*e700*/  USHF.R.U32.HI UR60, URZ, 0x4, UR60 ;  /* 0x000000043f3c7899 */ /* 0x000fe2000801163c */
[----:B---3--:R-:W3:Y:S01]  /*e710*/  SHFL.BFLY PT, R3, R6, 0x2, 0x1f ;  /* 0x0c401f0006037f89 */ /* 0x008ee200000e0000 */
[----:B------:R-:W-:Y:S02]  /*e720*/  IMAD.U32 R9, RZ, RZ, UR10 ;  /* 0x0000000aff097e24 */ /* 0x000fe4000f8e00ff */
[----:B------:R-:W-:Y:S01]  /*e730*/  ULOP3.LUT UR60, UR60, 0x3fff, URZ, 0xc0, !UPT ;  /* 0x00003fff3c3c7892 */ /* 0x000fe2000f8ec03f */
[----:B0-2-4-:R-:W0:Y:S01]  /*e740*/  SHFL.BFLY PT, R0, R5, 0x2, 0x1f ;  /* 0x0c401f0005007f89 */ /* 0x015e2200000e0000 */
[----:B------:R-:W-:Y:S01]  /*e750*/  IMAD.MOV.U32 R8, RZ, RZ, RZ ;  /* 0x000000ffff087224 */ /* 0x000fe200078e00ff */
[----:B------:R-:W-:Y:S01]  /*e760*/  @!P1 IADD3 R9, R9, 0x31c60, RZ ;  /* 0x00031c6009099810 */ /* 0x000fe20007ffe0ff */
[----:B------:R-:W-:-:S02]  /*e770*/  ULOP3.LUT UR8, UR60, 0x2400000, URZ, 0xfc, !UPT ;  /* 0x024000003c087892 */ /* 0x000fc4000f8efc3f */
[----:B------:R-:W-:Y:S01]  /*e780*/  ULOP3.LUT UR9, UR5, 0x10000, URZ, 0xfc, !UPT ;  /* 0x0001000005097892 */ /* 0x000fe2000f8efc3f */
[----:B------:R-:W-:Y:S01]  /*e790*/  @!P1 PRMT R9, RZ, 0x654, R9 ;  /* 0x00000654ff099816 */ /* 0x000fe20000000009 */
[----:B------:R-:W-:Y:S01]  /*e7a0*/  UIMAD UR8, UR4, 0x6c0, UR8 ;  /* 0x000006c0040878a4 */ /* 0x000fe2000f8e0208 */
[----:B------:R-:W-:-:S04]  /*e7b0*/  UMOV UR5, 0xc0000010 ;  /* 0xc000001000057882 */ /* 0x000fc80000000000 */
[----:B------:R-:W-:Y:S02]  /*e7c0*/  UMOV UR4, UR9 ;  /* 0x0000000900047c82 */ /* 0x000fe40008000000 */
[----:B------:R-:W-:Y:S02]  /*e7d0*/  UMOV UR6, UR8 ;  /* 0x0000000800067c82 */ /* 0x000fe40008000000 */
[----:B------:R-:W-:Y:S01]  /*e7e0*/  HGMMA.64x96x16.F32.BF16 R24, gdesc[UR4].tnspB, R24, gsb0 ;  /* 0x41600000041879f0 */ /* 0x000fe20008001818 */
[----:B------:R-:W-:Y:S02]  /*e7f0*/  UIADD3 UR4, UR9, 0x180, URZ ;  /* 0x0000018009047890 */ /* 0x000fe4000fffe03f */
[----:B------:R-:W-:Y:S01]  /*e800*/  UIADD3 UR6, UR8, 0x40, URZ ;  /* 0x0000004008067890 */ /* 0x000fe2000fffe03f */
[----:B---3--:R-:W-:Y:S01]  /*e810*/  FADD.FTZ R3, R3, R6 ;  /* 0x0000000603037221 */ /* 0x008fe20000010000 */
[----:B------:R-:W-:Y:S01]  /*e820*/  UMOV UR5, 0xc0000010 ;  /* 0xc000001000057882 */ /* 0x000fe20000000000 */
[----:B------:R-:W-:Y:S01]  /*e830*/  UMOV UR7, 0x80000020 ;  /* 0x8000002000077882 */ /* 0x000fe20000000000 */
[----:B------:R-:W-:-:S02]  /*e840*/  IMAD.MOV.U32 R6, RZ, RZ, -0x800000 ;  /* 0xff800000ff067424 */ /* 0x000fc400078e00ff */
[----:B0-----:R-:W-:Y:S02]  /*e850*/  FADD.FTZ R2, R0, R5 ;  /* 0x0000000500027221 */ /* 0x001fe40000010000 */
[----:B------:R-:W0:Y:S04]  /*e860*/  SHFL.BFLY PT, R0, R3, 0x1, 0x1f ;  /* 0x0c201f0003007f89 */ /* 0x000e2800000e0000 */
[----:B------:R-:W2:Y:S01]  /*e870*/  SHFL.BFLY PT, R7, R2, 0x1, 0x1f ;  /* 0x0c201f0002077f89 */ /* 0x000ea200000e0000 */
[----:B0-----:R-:W-:Y:S01]  /*e880*/  FADD.FTZ R10, R3, R0 ;  /* 0x00000000030a7221 */ /* 0x001fe20000010000 */
[----:B------:R-:W-:Y:S02]  /*e890*/  IMAD.MOV.U32 R0, RZ, RZ, -0x800000 ;  /* 0xff800000ff007424 */ /* 0x000fe400078e00ff */
[----:B--2---:R-:W-:-:S02]  /*e8a0*/  FADD.FTZ R11, R2, R7 ;  /* 0x00000007020b7221 */ /* 0x004fc40000010000 */
[----:B------:R-:W-:Y:S01]  /*e8b0*/  FSETP.NE.FTZ.AND P0, PT, R10, RZ, PT ;  /* 0x000000ff0a00720b */ /* 0x000fe20003f15000 */
[----:B------:R-:W-:Y:S02]  /*e8c0*/  IMAD.MOV.U32 R7, RZ, RZ, RZ ;  /* 0x000000ffff077224 */ /* 0x000fe400078e00ff */
[----:B------:R-:W-:-:S10]  /*e8d0*/  FSETP.NE.FTZ.AND P2, PT, R11, RZ, PT ;  /* 0x000000ff0b00720b */ /* 0x000fd40003f55000 */
[----:B-1----:R-:W0:Y:S01]  /*e8e0*/  @P0 MUFU.LG2 R4, R10 ;  /* 0x0000000a00040308 */ /* 0x002e220000000c00 */
[C---:B------:R-:W-:Y:S02]  /*e8f0*/  @P0 FMUL.FTZ R2, R74.reuse, 0.69314718246459960938 ;  /* 0x3f3172184a020820 */ /* 0x040fe40000410000 */
[----:B------:R-:W-:-:S05]  /*e900*/  @P2 FMUL.FTZ R74, R74, 0.69314718246459960938 ;  /* 0x3f3172184a4a2820 */ /* 0x000fca0000410000 */
        /* <DEDUP_REMOVED lines=110> */
.L_x_1908:
[----:B------:R-:W-:Y:S05]  /*eff0*/  @P0 BRA `(.L_x_1939) ;  /* 0x0000001000880947 */ /* 0x000fea0003800000 */
[----:B------:R-:W2:Y:S01]  /*f000*/  LDL.LU R26, [R1] ;  /* 0x00000000011a7983 */ /* 0x000ea20000300800 */
[----:B------:R-:W0:Y:S01]  /*f010*/  LDC R11, c[0x0][0xbe8] ;  /* 0x0002fa00ff0b7b82 */ /* 0x000e220000000800 */
[----:B------:R-:W-:Y:S01]  /*f020*/  ULDC.64 UR4, c[0x0][0xbd0] ;  /* 0x0002f40000047ab9 */ /* 0x000fe20000000a00 */
[----:B------:R-:W-:Y:S01]  /*f030*/  ULDC.64 UR6, c[0x0][0xb38] ;  /* 0x0002ce0000067ab9 */ /* 0x000fe20000000a00 */
[----:B------:R-:W1:Y:S05]  /*f040*/  S2R R7, SR_TID.X ;  /* 0x0000000000077919 */ /* 0x000e6a0000002100 */
[----:B------:R-:W3:Y:S01]  /*f050*/  S2UR UR9, SR_CTAID.Z ;  /* 0x00000000000979c3 */ /* 0x000ee20000002700 */
[----:B------:R-:W4:Y:S07]  /*f060*/  S2R R27, SR_CTAID.X ;  /* 0x00000000001b7919 */ /* 0x000f2e0000002500 */
[----:B------:R-:W5:Y:S08]  /*f070*/  LDC.64 R18, c[0x0][0xbd8] ;  /* 0x0002f600ff127b82 */ /* 0x000f700000000a00 */
[----:B------:R-:W4:Y:S08]  /*f080*/  S2UR UR8, SR_CTAID.Y ;  /* 0x00000000000879c3 */ /* 0x000f300000002600 */
[----:B------:R-:W4:Y:S01]  /*f090*/  LDC R29, c[0x0][0xc50] ;  /* 0x00031400ff1d7b82 */ /* 0x000f220000000800 */
[----:B-1----:R-:W-:-:S05]  /*f0a0*/  VIADD R8, R7, 0xffffff80 ;  /* 0xffffff8007087836 */ /* 0x002fca0000000000 */
[----:B------:R-:W-:Y:S02]  /*f0b0*/  SHF.R.S32.HI R9, RZ, 0x1f, R8 ;  /* 0x0000001fff097819 */ /* 0x000fe40000011408 */
[----:B------:R-:W1:Y:S02]  /*f0c0*/  LDC.64 R22, c[0x0][0xb40] ;  /* 0x0002d000ff167b82 */ /* 0x000e640000000a00 */
[----:B------:R-:W-:-:S04]  /*f0d0*/  LEA.HI R12, R9, R8, RZ, 0x7 ;  /* 0x00000008090c7211 */ /* 0x000fc800078f38ff */
[----:B------:R-:W-:-:S05]  /*f0e0*/  LOP3.LUT R7, R12, 0xffffff80, RZ, 0xc0, !PT ;  /* 0xffffff800c077812 */ /* 0x000fca00078ec0ff */
[----:B------:R-:W-:-:S05]  /*f0f0*/  IMAD.IADD R7, R8, 0x1, -R7 ;  /* 0x0000000108077824 */ /* 0x000fca00078e0a07 */
[----:B------:R-:W-:-:S04]  /*f100*/  SHF.R.S32.HI R14, RZ, 0x1f, R7 ;  /* 0x0000001fff0e7819 */ /* 0x000fc80000011407 */
[----:B------:R-:W-:Y:S02]  /*f110*/  LEA.HI R10, R14, R7, RZ, 0x2 ;  /* 0x000000070e0a7211 */ /* 0x000fe400078f10ff */
[----:B------:R-:W-:Y:S02]  /*f120*/  LEA.HI R9, R9, R8, RZ, 0x2 ;  /* 0x0000000809097211 */ /* 0x000fe400078f10ff */
[--C-:B------:R-:W-:Y:S02]  /*f130*/  SHF.R.S32.HI R13, RZ, 0x2, R10.reuse ;  /* 0x00000002ff0d7819 */ /* 0x100fe4000001140a */
[----:B------:R-:W-:Y:S02]  /*f140*/  SHF.R.S32.HI R16, RZ, 0x1f, R10 ;  /* 0x0000001fff107819 */ /* 0x000fe4000001140a */
[----:B------:R-:W-:Y:S02]  /*f150*/  LOP3.LUT R9, R9, 0xfffffffc, RZ, 0xc0, !PT ;  /* 0xfffffffc09097812 */ /* 0x000fe400078ec0ff */
[----:B------:R-:W-:-:S02]  /*f160*/  LEA.HI R16, R16, R13, RZ, 0x3 ;  /* 0x0000000d10107211 */ /* 0x000fc400078f18ff */
[----:B0-----:R-:W-:Y:S01]  /*f170*/  ISETP.NE.AND P0, PT, R11, 0x1, PT ;  /* 0x000000010b00780c */ /* 0x001fe20003f05270 */
[----:B------:R-:W-:Y:S01]  /*f180*/  IMAD.IADD R15, R8, 0x1, -R9 ;  /* 0x00000001080f7824 */ /* 0x000fe200078e0a09 */
[----:B------:R-:W-:Y:S02]  /*f190*/  LOP3.LUT R16, R16, 0xfffffff8, RZ, 0xc0, !PT ;  /* 0xfffffff810107812 */ /* 0x000fe400078ec0ff */
[----:B------:R-:W-:-:S03]  /*f1a0*/  SHF.R.S32.HI R12, RZ, 0x7, R12 ;  /* 0x00000007ff0c7819 */ /* 0x000fc6000001140c */
[----:B------:R-:W-:Y:S01]  /*f1b0*/  IMAD.IADD R8, R13, 0x1, -R16 ;  /* 0x000000010d087824 */ /* 0x000fe200078e0a10 */
[----:B------:R-:W-:Y:S01]  /*f1c0*/  LEA.HI R13, R15, R15, RZ, 0x1 ;  /* 0x0000000f0f0d7211 */ /* 0x000fe200078f08ff */
[----:B------:R-:W-:Y:S01]  /*f1d0*/  IMAD.HI R9, R12, 0x55555556, RZ ;  /* 0x555555560c097827 */ /* 0x000fe200078e02ff */
[----:B------:R-:W-:Y:S02]  /*f1e0*/  LEA.HI R14, R14, R7, RZ, 0x5 ;  /* 0x000000070e0e7211 */ /* 0x000fe400078f28ff */
[----:B------:R-:W-:Y:S01]  /*f1f0*/  LOP3.LUT R16, R13, 0x1ffffffe, RZ, 0xc0, !PT ;  /* 0x1ffffffe0d107812 */ /* 0x000fe200078ec0ff */
[----:B------:R-:W0:Y:S01]  /*f200*/  @P0 LDC R21, c[0x0][0xbec] ;  /* 0x0002fb00ff150b82 */ /* 0x000e220000000800 */
[----:B------:R-:W-:Y:S02]  /*f210*/  LEA.HI R9, R9, R9, RZ, 0x1 ;  /* 0x0000000909097211 */ /* 0x000fe400078f08ff */
[----:B------:R-:W-:-:S03]  /*f220*/  SHF.R.S32.HI R13, RZ, 0x5, R14 ;  /* 0x00000005ff0d7819 */ /* 0x000fc6000001140e */
[----:B------:R-:W-:Y:S02]  /*f230*/  IMAD R73, R9, -0x3, R12 ;  /* 0xfffffffd09497824 */ /* 0x000fe400078e020c */
[----:B------:R-:W-:Y:S01]  /*f240*/  IMAD R12, R13, 0x10, R8 ;  /* 0x000000100d0c7824 */ /* 0x000fe200078e0208 */
[----:B------:R-:W1:Y:S01]  /*f250*/  @P0 LDC R20, c[0x0][0xbf0] ;  /* 0x0002fc00ff140b82 */ /* 0x000e620000000800 */
[----:B------:R-:W-:Y:S02]  /*f260*/  IMAD.IADD R75, R15, 0x1, -R16 ;  /* 0x000000010f4b7824 */ /* 0x000fe400078e0a10 */
[----:B------:R-:W-:-:S05]  /*f270*/  IMAD R14, R73, 0x40, R12 ;  /* 0x00000040490e7824 */ /* 0x000fca00078e020c */
[----:B------:R-:W1:Y:S08]  /*f280*/  @P0 LDC R73, c[0x0][0xbec] ;  /* 0x0002fb00ff490b82 */ /* 0x000e700000000800 */
[----:B------:R-:W1:Y:S01]  /*f290*/  @P0 LDC R28, c[0x0][0xbf0] ;  /* 0x0002fc00ff1c0b82 */ /* 0x000e620000000800 */
[----:B------:R-:W-:Y:S01]  /*f2a0*/  LOP3.LUT R10, R10, 0x7ffffffc, RZ, 0xc0, !PT ;  /* 0x7ffffffc0a0a7812 */ /* 0x000fe200078ec0ff */
[----:B------:R-:W-:Y:S01]  /*f2b0*/  ULDC.64 UR10, c[0x0][0x208] ;  /* 0x00008200000a7ab9 */ /* 0x000fe20000000a00 */
[----:B------:R-:W-:Y:S01]  /*f2c0*/  BSSY B0, `(.L_x_1940) ;  /* 0x00000a7000007945 */ /* 0x000fe20003800000 */
[----:B--2---:R-:W-:Y:S01]  /*f2d0*/  SHF.R.S32.HI R17, RZ, 0x1f, R26 ;  /* 0x0000001fff117819 */ /* 0x004fe2000001141a */
[----:B------:R-:W-:-:S04]  /*f2e0*/  IMAD.WIDE.U32 R8, R26, UR4, RZ ;  /* 0x000000041a087c25 */ /* 0x000fc8000f8e00ff */
[----:B------:R-:W-:Y:S01]  /*f2f0*/  IMAD R13, R17, UR4, RZ ;  /* 0x00000004110d7c24 */ /* 0x000fe2000f8e02ff */
[----:B---3--:R-:W-:-:S03]  /*f300*/  USHF.R.S32.HI UR4, URZ, 0x1f, UR9 ;  /* 0x0000001f3f047899 */ /* 0x008fc60008011409 */
[----:B------:R-:W-:Y:S02]  /*f310*/  IMAD R15, R26, UR5, R13 ;  /* 0x000000051a0f7c24 */ /* 0x000fe4000f8e020d */
[----:B------:R-:W-:Y:S02]  /*f320*/  IMAD R17, R17, UR6, RZ ;  /* 0x0000000611117c24 */ /* 0x000fe4000f8e02ff */
[----:B------:R-:W-:Y:S02]  /*f330*/  IMAD.IADD R9, R9, 0x1, R15 ;  /* 0x0000000109097824 */ /* 0x000fe400078e020f */
[----:B-----5:R-:W-:Y:S02]  /*f340*/  IMAD R16, R18, UR4, RZ ;  /* 0x0000000412107c24 */ /* 0x020fe4000f8e02ff */
[----:B------:R-:W-:Y:S02]  /*f350*/  IMAD R15, R75, 0x8, R14 ;  /* 0x000000084b0f7824 */ /* 0x000fe400078e020e */
[----:B------:R-:W-:-:S04]  /*f360*/  IMAD.WIDE.U32 R12, R26, UR6, RZ ;  /* 0x000000061a0c7c25 */ /* 0x000fc8000f8e00ff */
[----:B------:R-:W-:Y:S01]  /*f370*/  IMAD R17, R26, UR7, R17 ;  /* 0x000000071a117c24 */ /* 0x000fe2000f8e0211 */
[----:B------:R-:W-:Y:S01]  /*f380*/  ULDC.64 UR6, c[0x0][0xb48] ;  /* 0x0002d20000067ab9 */ /* 0x000fe20000000a00 */
[----:B------:R-:W-:Y:S02]  /*f390*/  IMAD R19, R19, UR9, R16 ;  /* 0x0000000913137c24 */ /* 0x000fe4000f8e0210 */
[----:B----4-:R-:W-:Y:S02]  /*f3a0*/  IMAD R16, R27, 0xc0, R15 ;  /* 0x000000c01b107824 */ /* 0x010fe400078e020f */
[----:B------:R-:W-:Y:S02]  /*f3b0*/  IMAD.MOV R26, RZ, RZ, -R26 ;  /* 0x000000ffff1a7224 */ /* 0x000fe400078e0a1a */
[----:B------:R-:W-:Y:S02]  /*f3c0*/  IMAD.IADD R13, R13, 0x1, R17 ;  /* 0x000000010d0d7824 */ /* 0x000fe400078e0211 */
[----:B0-----:R-:W-:-:S04]  /*f3d0*/  @P0 IMAD.HI.U32 R17, R16, R21, RZ ;  /* 0x0000001510110227 */ /* 0x001fc800078e00ff */
[----:B------:R-:W-:-:S04]  /*f3e0*/  IMAD.WIDE.U32 R8, R18, UR9, R8 ;  /* 0x0000000912087c25 */ /* 0x000fc8000f8e0008 */
[----:B------:R-:W-:Y:S02]  /*f3f0*/  IMAD R29, R29, R26, UR8 ;  /* 0x000000081d1d7e24 */ /* 0x000fe4000f8e021a */
[C---:B-1----:R-:W-:Y:S01]  /*f400*/  IMAD R18, R22.reuse, UR4, RZ ;  /* 0x0000000416127c24 */ /* 0x042fe2000f8e02ff */
[----:B------:R-:W-:Y:S01]  /*f410*/  ULDC.64 UR4, c[0x0][0xbe0] ;  /* 0x0002f80000047ab9 */ /* 0x000fe20000000a00 */
[----:B------:R-:W-:Y:S01]  /*f420*/  IMAD.MOV.U32 R15, RZ, RZ, R16 ;  /* 0x000000ffff0f7224 */ /* 0x000fe200078e0010 */
[----:B------:R-:W-:Y:S01]  /*f430*/  @P0 SHF.R.U32.HI R15, RZ, R20, R17 ;  /* 0x00000014ff0f0219 */ /* 0x000fe20000011611 */
[----:B------:R-:W-:Y:S01]  /*f440*/  IMAD.IADD R9, R9, 0x1, R19 ;  /* 0x0000000109097824 */ /* 0x000fe200078e0213 */
[----:B------:R-:W-:Y:S01]  /*f450*/  SHF.R.S32.HI R20, RZ, 0x1f, R29 ;  /* 0x0000001fff147819 */ /* 0x000fe2000001141d */
[----:B------:R-:W-:Y:S02]  /*f460*/  IMAD R19, R23, UR9, R18 ;  /* 0x0000000917137c24 */ /* 0x000fe4000f8e0212 */
[----:B------:R-:W-:Y:S01]  /*f470*/  IMAD.WIDE.U32 R12, R22, UR9, R12 ;  /* 0x00000009160c7c25 */ /* 0x000fe2000f8e000c */
[----:B------:R-:W-:-:S03]  /*f480*/  ULDC.64 UR8, c[0x0][0xb28] ;  /* 0x0002ca0000087ab9 */ /* 0x000fc60000000a00 */
[----:B------:R-:W-:-:S04]  /*f490*/  @P0 IMAD.HI.U32 R73, R16, R73, RZ ;  /* 0x0000004910490227 */ /* 0x000fc800078e00ff */
[----:B------:R-:W-:Y:S02]  /*f4a0*/  IMAD.IADD R13, R13, 0x1, R19 ;  /* 0x000000010d0d7824 */ /* 0x000fe400078e0213 */
[----:B------:R-:W-:Y:S02]  /*f4b0*/  IMAD R19, R20, UR6, RZ ;  /* 0x0000000614137c24 */ /* 0x000fe4000f8e02ff */
[----:B------:R-:W-:-:S04]  /*f4c0*/  IMAD.WIDE.U32 R8, R29, UR4, R8 ;  /* 0x000000041d087c25 */ /* 0x000fc8000f8e0008 */
[----:B------:R-:W-:Y:S01]  /*f4d0*/  IMAD.MOV.U32 R17, RZ, RZ, R16 ;  /* 0x000000ffff117224 */ /* 0x000fe200078e0010 */
[----:B------:R-:W-:Y:S01]  /*f4e0*/  @P0 SHF.R.U32.HI R17, RZ, R28, R73 ;  /* 0x0000001cff110219 */ /* 0x000fe20000011649 */
[----:B------:R-:W-:Y:S01]  /*f4f0*/  IMAD R18, R20, UR4, RZ ;  /* 0x0000000414127c24 */ /* 0x000fe2000f8e02ff */
[----:B------:R-:W-:Y:S01]  /*f500*/  BAR.SYNC.DEFER_BLOCKING 0x1, 0x180 ;  /* 0x0046000000007b1d */ /* 0x000fe20000010000 */
[----:B------:R-:W-:Y:S01]  /*f510*/  IMAD R21, R29, UR7, R19 ;  /* 0x000000071d157c24 */ /* 0x000fe2000f8e0213 */
[--C-:B------:R-:W-:Y:S02]  /*f520*/  SHF.R.S32.HI R19, RZ, 0x1f, R15.reuse ;  /* 0x0000001fff137819 */ /* 0x100fe4000001140f */
[----:B------:R-:W-:Y:S01]  /*f530*/  IADD3 R8, P0, R15, R8, RZ ;  /* 0x000000080f087210 */ /* 0x000fe20007f1e0ff */
[----:B------:R-:W-:Y:S02]  /*f540*/  IMAD.MOV R15, RZ, RZ, -R15 ;  /* 0x000000ffff0f7224 */ /* 0x000fe400078e0a0f */
[C---:B------:R-:W-:Y:S01]  /*f550*/  IMAD R20, R29.reuse, UR5, R18 ;  /* 0x000000051d147c24 */ /* 0x040fe2000f8e0212 */
[----:B------:R-:W-:Y:S01]  /*f560*/  SHF.R.S32.HI R18, RZ, 0x1f, R17 ;  /* 0x0000001fff127819 */ /* 0x000fe20000011411 */
[----:B------:R-:W-:Y:S01]  /*f570*/  IMAD.WIDE.U32 R12, R29, UR6, R12 ;  /* 0x000000061d0c7c25 */ /* 0x000fe2000f8e000c */
[----:B------:R-:W-:Y:S01]  /*f580*/  ULDC.64 UR4, c[0x0][0xb30] ;  /* 0x0002cc0000047ab9 */ /* 0x000fe20000000a00 */
[----:B------:R-:W-:-:S02]  /*f590*/  ULDC.64 UR6, c[0x0][0xbc8] ;  /* 0x0002f20000067ab9 */ /* 0x000fc40000000a00 */
[----:B------:R-:W-:Y:S02]  /*f5a0*/  IMAD.MOV R22, RZ, RZ, -R17 ;  /* 0x000000ffff167224 */ /* 0x000fe400078e0a11 */
[----:B------:R-:W-:Y:S01]  /*f5b0*/  IMAD R15, R11, R15, R16 ;  /* 0x0000000f0b0f7224 */ /* 0x000fe200078e0210 */
[----:B------:R-:W-:Y:S01]  /*f5c0*/  IADD3.X R9, R19, R9, R20, P0, !PT ;  /* 0x0000000913097210 */ /* 0x000fe200007fe414 */
[----:B------:R-:W-:Y:S02]  /*f5d0*/  IMAD.IADD R13, R13, 0x1, R21 ;  /* 0x000000010d0d7824 */ /* 0x000fe400078e0215 */
[----:B------:R-:W-:Y:S02]  /*f5e0*/  IMAD R18, R18, UR4, RZ ;  /* 0x0000000412127c24 */ /* 0x000fe4000f8e02ff */
[----:B------:R-:W-:Y:S01]  /*f5f0*/  IMAD R19, R11, R22, R16 ;  /* 0x000000160b137224 */ /* 0x000fe200078e0210 */
[----:B------:R-:W-:Y:S01]  /*f600*/  SHF.R.S32.HI R16, RZ, 0x1f, R15 ;  /* 0x0000001fff107819 */ /* 0x000fe2000001140f */
[----:B------:R-:W-:-:S02]  /*f610*/  IMAD R21, R17, UR5, R18 ;  /* 0x0000000511157c24 */ /* 0x000fc4000f8e0212 */
[----:B------:R-:W-:Y:S01]  /*f620*/  IMAD.WIDE.U32 R12, R17, UR4, R12 ;  /* 0x00000004110c7c25 */ /* 0x000fe2000f8e000c */
[----:B------:R-:W-:Y:S01]  /*f630*/  SHF.R.S32.HI R17, RZ, 0x1f, R19 ;  /* 0x0000001fff117819 */ /* 0x000fe20000011413 */
[----:B------:R-:W0:Y:S02]  /*f640*/  S2UR UR5, SR_CgaCtaId ;  /* 0x00000000000579c3 */ /* 0x000e240000008800 */
[----:B------:R-:W-:Y:S02]  /*f650*/  IMAD R16, R16, UR6, RZ ;  /* 0x0000000610107c24 */ /* 0x000fe4000f8e02ff */
[----:B------:R-:W-:Y:S02]  /*f660*/  IMAD R18, R17, UR8, RZ ;  /* 0x0000000811127c24 */ /* 0x000fe4000f8e02ff */
[----:B------:R-:W-:Y:S02]  /*f670*/  IMAD.IADD R13, R13, 0x1, R21 ;  /* 0x000000010d0d7824 */ /* 0x000fe400078e0215 */
[----:B------:R-:W-:-:S02]  /*f680*/  IMAD R17, R15, UR7, R16 ;  /* 0x000000070f117c24 */ /* 0x000fc4000f8e0210 */
[----:B------:R-:W-:Y:S01]  /*f690*/  IMAD.WIDE.U32 R8, R15, UR6, R8 ;  /* 0x000000060f087c25 */ /* 0x000fe2000f8e0008 */
[----:B------:R-:W-:-:S03]  /*f6a0*/  ULDC.64 UR6, c[0x0][0xba8] ;  /* 0x0002ea0000067ab9 */ /* 0x000fc60000000a00 */
[C---:B------:R-:W-:Y:S01]  /*f6b0*/  IMAD R21, R19.reuse, UR9, R18 ;  /* 0x0000000913157c24 */ /* 0x040fe2000f8e0212 */
[----:B------:R-:W-:Y:S01]  /*f6c0*/  LEA R18, P0, R8, UR6, 0x2 ;  /* 0x0000000608127c11 */ /* 0x000fe2000f8010ff */
[----:B------:R-:W-:Y:S01]  /*f6d0*/  IMAD.WIDE.U32 R12, R19, UR8, R12 ;  /* 0x00000008130c7c25 */ /* 0x000fe2000f8e000c */
[----:B------:R-:W-:Y:S01]  /*f6e0*/  ULDC.64 UR8, c[0x0][0xb00] ;  /* 0x0002c00000087ab9 */ /* 0x000fe20000000a00 */
[----:B------:R-:W-:Y:S01]  /*f6f0*/  UMOV UR4, 0x400 ;  /* 0x0000040000047882 */ /* 0x000fe20000000000 */
[----:B------:R-:W-:Y:S01]  /*f700*/  ULDC UR6, c[0x0][0xa88] ;  /* 0x0002a20000067ab9 */ /* 0x000fe20000000800 */
[----:B------:R-:W-:Y:S01]  /*f710*/  IMAD.IADD R15, R9, 0x1, R17 ;  /* 0x00000001090f7824 */ /* 0x000fe200078e0211 */
[----:B------:R-:W-:Y:S01]  /*f720*/  LEA R26, P1, R12, UR8, 0x2 ;  /* 0x000000080c1a7c11 */ /* 0x000fe2000f8210ff */
[----:B------:R-:W-:-:S03]  /*f730*/  IMAD.IADD R9, R13, 0x1, R21 ;  /* 0x000000010d097824 */ /* 0x000fc600078e0215 */
[----:B------:R-:W-:Y:S01]  /*f740*/  LEA.HI.X R17, R8, UR7, R15, 0x2, P0 ;  /* 0x0000000708117c11 */ /* 0x000fe200080f140f */
[----:B------:R-:W-:Y:S01]  /*f750*/  IMAD R16, R27, 0xc0, R14 ;  /* 0x000000c01b107824 */ /* 0x000fe200078e020e */
[----:B------:R-:W-:Y:S01]  /*f760*/  LEA.HI.X R27, R12, UR9, R9, 0x2, P1 ;  /* 0x000000090c1b7c11 */ /* 0x000fe200088f1409 */
[----:B------:R-:W-:Y:S04]  /*f770*/  SHFL.IDX PT, R14, R18, 0x1, 0x1c1f ;  /* 0x003c1f00120e7f89 */ /* 0x000fe800000e0000 */
[----:B------:R-:W-:Y:S04]  /*f780*/  SHFL.IDX PT, R12, R18, RZ, 0x1c1f ;  /* 0x001c1fff120c7589 */ /* 0x000fe800000e0000 */
[----:B------:R-:W1:Y:S04]  /*f790*/  SHFL.IDX PT, R13, R17, RZ, 0x1c1f ;  /* 0x001c1fff110d7589 */ /* 0x000e6800000e0000 */
[----:B------:R-:W2:Y:S01]  /*f7a0*/  SHFL.IDX PT, R15, R17, 0x1, 0x1c1f ;  /* 0x003c1f00110f7f89 */ /* 0x000ea200000e0000 */
[----:B0-----:R-:W-:Y:S01]  /*f7b0*/  ULEA UR4, UR5, UR4, 0x18 ;  /* 0x0000000405047291 */ /* 0x001fe2000f8ec03f */
[----:B------:R-:W-:Y:S01]  /*f7c0*/  IMAD R21, R11, UR6, RZ ;  /* 0x000000060b157c24 */ /* 0x000fe2000f8e02ff */
[----:B------:R-:W-:Y:S01]  /*f7d0*/  LOP3.LUT P0, RZ, R7, 0x3, RZ, 0xc0, !PT ;  /* 0x0000000307ff7812 */ /* 0x000fe2000780c0ff */
[----:B------:R-:W-:Y:S01]  /*f7e0*/  VIADD R20, R16, 0x8 ;  /* 0x0000000810147836 */ /* 0x000fe20000000000 */
[----:B------:R-:W-:-:S02]  /*f7f0*/  UIADD3 UR4, UR4, 0x31c20, URZ ;  /* 0x00031c2004047890 */ /* 0x000fc4000fffe03f */
[-C--:B------:R-:W-:Y:S02]  /*f800*/  ISETP.GE.OR P1, PT, R16, R21.reuse, P0 ;  /* 0x000000151000720c */ /* 0x080fe40000726670 */
[-C--:B------:R-:W-:Y:S01]  /*f810*/  ISETP.GE.OR P0, PT, R20, R21.reuse, P0 ;  /* 0x000000151400720c */ /* 0x080fe20000706670 */
[----:B------:R-:W-:Y:S01]  /*f820*/  UPRMT UR4, URZ, 0x654, UR4 ;  /* 0x000006543f047896 */ /* 0x000fe20008000004 */
[----:B------:R-:W-:Y:S01]  /*f830*/  ISETP.GE.AND P2, PT, R16, R21, PT ;  /* 0x000000151000720c */ /* 0x000fe20003f46270 */
[----:B------:R-:W-:Y:S01]  /*f840*/  IMAD.IADD R7, R7, 0x1, -R10 ;  /* 0x0000000107077824 */ /* 0x000fe200078e0a0a */
[----:B------:R0:W3:Y:S04]  /*f850*/  SHFL.IDX PT, R8, R26, RZ, 0x1c1f ;  /* 0x001c1fff1a087589 */ /* 0x0000e800000e0000 */
[----:B------:R0:W4:Y:S02]  /*f860*/  SHFL.IDX PT, R9, R27, RZ, 0x1c1f ;  /* 0x001c1fff1b097589 */ /* 0x00012400000e0000 */
[----:B------:R-:W-:Y:S02]  /*f870*/  SYNCS.ARRIVE.TRANS64.RED.A1T0 RZ, [UR4], RZ ;  /* 0x000000ffffff79a7 */ /* 0x000fe40008100404 */
[----:B-1----:R0:W-:Y:S01]  /*f880*/  @!P1 ST.E desc[UR10][R12.64], R6 ;  /* 0x000000060c009985 */ /* 0x0021e2000c10190a */
[----:B------:R-:W-:-:S03]  /*f890*/  IMAD.SHL.U32 R7, R7, 0x2, RZ ;  /* 0x0000000207077824 */ /* 0x000fc600078e00ff */
[----:B--2---:R0:W-:Y:S01]  /*f8a0*/  @!P0 ST.E desc[UR10][R14.64], R0 ;  /* 0x000000000e008985 */ /* 0x0041e2000c10190a */
[----:B------:R-:W-:Y:S05]  /*f8b0*/  @P2 BRA `(.L_x_1941) ;  /* 0x00000004001c2947 */ /* 0x000fea0003800000 */
[C---:B0-----:R-:W-:Y:S01]  /*f8c0*/  VIADD R0, R7.reuse, 0x8 ;  /* 0x0000000807007836 */ /* 0x041fe20000000000 */
[----:B------:R-:W-:Y:S01]  /*f8d0*/  ULDC UR4, c[0x0][0xac8] ;  /* 0x0002b20000047ab9 */ /* 0x000fe20000000800 */
[C---:B------:R-:W-:Y:S01]  /*f8e0*/  VIADD R10, R7.reuse, 0x18 ;  /* 0x00000018070a7836 */ /* 0x040fe20000000000 */
[C---:B------:R-:W-:Y:S01]  /*f8f0*/  IADD3 R6, R7.reuse, 0x10, RZ ;  /* 0x0000001007067810 */ /* 0x040fe20007ffe0ff */
[C---:B------:R-:W-:Y:S01]  /*f900*/  VIADD R11, R7.reuse, 0x20 ;  /* 0x00000020070b7836 */ /* 0x040fe20000000000 */
[----:B------:R-:W-:Y:S01]  /*f910*/  ISETP.GE.AND P1, PT, R0, UR4, PT ;  /* 0x0000000400007c0c */ /* 0x000fe2000bf26270 */
[----:B------:R-:W-:Y:S01]  /*f920*/  ULDC.64 UR6, c[0x0][0x208] ;  /* 0x0000820000067ab9 */ /* 0x000fe20000000a00 */
[----:B------:R-:W-:Y:S01]  /*f930*/  ISETP.GE.AND P2, PT, R6, UR4, PT ;  /* 0x0000000406007c0c */ /* 0x000fe2000bf46270 */
[C---:B------:R-:W-:Y:S01]  /*f940*/  VIADD R22, R7.reuse, 0x38 ;  /* 0x0000003807167836 */ /* 0x040fe20000000000 */
[----:B------:R-:W-:Y:S01]  /*f950*/  ISETP.GE.AND P3, PT, R10, UR4, PT ;  /* 0x000000040a007c0c */ /* 0x000fe2000bf66270 */
[----:B------:R-:W-:Y:S01]  /*f960*/  VIADD R23, R7, 0x40 ;  /* 0x0000004007177836 */ /* 0x000fe20000000000 */
[----:B------:R-:W-:-:S02]  /*f970*/  ISETP.GE.AND P4, PT, R11, UR4, PT ;  /* 0x000000040b007c0c */ /* 0x000fc4000bf86270 */
[----:B------:R-:W-:-:S05]  /*f980*/  ISETP.GE.AND P0, PT, R7, UR4, PT ;  /* 0x0000000407007c0c */ /* 0x000fca000bf06270 */
[----:B------:R-:W-:Y:S02]  /*f990*/  @!P1 LEA.HI R0, R0, R0, RZ, 0x1 ;  /* 0x0000000000009211 */ /* 0x000fe400078f08ff */
[----:B------:R-:W-:Y:S02]  /*f9a0*/  @!P2 LEA.HI R6, R6, R6, RZ, 0x1 ;  /* 0x000000060606a211 */ /* 0x000fe400078f08ff */
[----:B------:R-:W-:Y:S02]  /*f9b0*/  @!P3 LEA.HI R12, R10, R10, RZ, 0x1 ;  /* 0x0000000a0a0cb211 */ /* 0x000fe400078f08ff */
[----:B------:R-:W-:Y:S02]  /*f9c0*/  @!P1 LOP3.LUT R13, R0, 0xfffffffe, RZ, 0xc0, !PT ;  /* 0xfffffffe000d9812 */ /* 0x000fe400078ec0ff */
[----:B------:R-:W-:Y:S01]  /*f9d0*/  @!P4 LEA.HI R0, R11, R11, RZ, 0x1 ;  /* 0x0000000b0b00c211 */ /* 0x000fe200078f08ff */
[----:B---34-:R-:W-:Y:S01]  /*f9e0*/  @!P0 IMAD.WIDE R10, R7, 0x4, R8 ;  /* 0x00000004070a8825 */ /* 0x018fe200078e0208 */
[----:B------:R-:W-:-:S02]  /*f9f0*/  @!P2 LOP3.LUT R15, R6, 0xfffffffe, RZ, 0xc0, !PT ;  /* 0xfffffffe060fa812 */ /* 0x000fc400078ec0ff */
[----:B------:R-:W-:Y:S01]  /*fa00*/  @!P3 LOP3.LUT R17, R12, 0xfffffffe, RZ, 0xc0, !PT ;  /* 0xfffffffe0c11b812 */ /* 0x000fe200078ec0ff */
[--C-:B------:R-:W-:Y:S01]  /*fa10*/  @!P1 IMAD.WIDE R12, R13, 0x4, R8.reuse ;  /* 0x000000040d0c9825 */ /* 0x100fe200078e0208 */
[----:B------:R-:W-:Y:S01]  /*fa20*/  @!P4 LOP3.LUT R19, R0, 0xfffffffe, RZ, 0xc0, !PT ;  /* 0xfffffffe0013c812 */ /* 0x000fe200078ec0ff */
[----:B------:R0:W-:Y:S02]  /*fa30*/  @!P0 ST.E.64 desc[UR6][R10.64], R24 ;  /* 0x000000180a008985 */ /* 0x0001e4000c101b06 */
[----:B------:R-:W-:Y:S02]  /*fa40*/  VIADD R0, R7, 0x28 ;  /* 0x0000002807007836 */ /* 0x000fe40000000000 */
[--C-:B------:R-:W-:Y:S01]  /*fa50*/  @!P2 IMAD.WIDE R14, R15, 0x4, R8.reuse ;  /* 0x000000040f0ea825 */ /* 0x100fe200078e0208 */
[----:B------:R1:W-:Y:S02]  /*fa60*/  @!P1 ST.E.64 desc[UR6][R12.64], R4 ;  /* 0x000000040c009985 */ /* 0x0003e4000c101b06 */
[----:B------:R-:W-:Y:S01]  /*fa70*/  ISETP.GE.AND P0, PT, R0, UR4, PT ;  /* 0x0000000400007c0c */ /* 0x000fe2000bf06270 */
[----:B------:R-:W-:Y:S01]  /*fa80*/  VIADD R6, R7, 0x30 ;  /* 0x0000003007067836 */ /* 0x000fe20000000000 */
[----:B------:R2:W-:Y:S01]  /*fa90*/  @!P2 ST.E.64 desc[UR6][R14.64], R32 ;  /* 0x000000200e00a985 */ /* 0x0005e2000c101b06 */
[----:B------:R-:W-:Y:S01]  /*faa0*/  @!P3 IMAD.WIDE R16, R17, 0x4, R8 ;  /* 0x000000041110b825 */ /* 0x000fe200078e0208 */
[----:B------:R-:W-:-:S02]  /*fab0*/  ISETP.GE.AND P2, PT, R22, UR4, PT ;  /* 0x0000000416007c0c */ /* 0x000fc4000bf46270 */
[----:B------:R-:W-:Y:S01]  /*fac0*/  ISETP.GE.AND P1, PT, R6, UR4, PT ;  /* 0x0000000406007c0c */ /* 0x000fe2000bf26270 */
[----:B------:R-:W-:Y:S01]  /*fad0*/  @!P4 IMAD.WIDE R18, R19, 0x4, R8 ;  /* 0x000000041312c825 */ /* 0x000fe200078e0208 */
[----:B------:R3:W-:Y:S01]  /*fae0*/  @!P3 ST.E.64 desc[UR6][R16.64], R36 ;  /* 0x000000241000b985 */ /* 0x0007e2000c101b06 */
[----:B------:R-:W-:Y:S02]  /*faf0*/  ISETP.GE.AND P3, PT, R23, UR4, PT ;  /* 0x0000000417007c0c */ /* 0x000fe4000bf66270 */
[C---:B0-----:R-:W-:Y:S01]  /*fb00*/  VIADD R10, R7.reuse, 0x48 ;  /* 0x00000048070a7836 */ /* 0x041fe20000000000 */
[----:B------:R0:W-:Y:S01]  /*fb10*/  @!P4 ST.E.64 desc[UR6][R18.64], R40 ;  /* 0x000000281200c985 */ /* 0x0001e2000c101b06 */
[C---:B-1----:R-:W-:Y:S01]  /*fb20*/  VIADD R5, R7.reuse, 0x58 ;  /* 0x0000005807057836 */ /* 0x042fe20000000000 */
        /* <DEDUP_REMOVED lines=8> */
[----:B------:R-:W-:-:S02]  /*fbb0*/  @!P2 LOP3.LUT R13, R22, 0xfffffffe, RZ, 0xc0, !PT ;  /* 0xfffffffe160da812 */ /* 0x000fc400078ec0ff */
        /* <DEDUP_REMOVED lines=10> */
[----:B------:R-:W-:-:S04]  /*fc60*/  @!P0 IMAD.WIDE R4, R5, 0x4, R8 ;  /* 0x0000000405048825 */ /* 0x000fc800078e0208 */
        /* <DEDUP_REMOVED lines=10> */
[----:B------:R1:W-:Y:S04]  /*fd10*/  @!P5 ST.E.64 desc[UR6][R18.64], R64 ;  /* 0x000000401200d985 */ /* 0x0003e8000c101b06 */
[----:B------:R1:W-:Y:S02]  /*fd20*/  @!P6 ST.E.64 desc[UR6][R8.64], R68 ;  /* 0x000000440800e985 */ /* 0x0003e4000c101b06 */
.L_x_1941:
[----:B------:R-:W-:Y:S05]  /*fd30*/  BSYNC B0 ;  /* 0x0000000000007941 */ /* 0x000fea0003800000 */
.L_x_1940:
[----:B------:R-:W-:Y:S01]  /*fd40*/  ISETP.GE.AND P0, PT, R20, R21, PT ;  /* 0x000000151400720c */ /* 0x000fe20003f06270 */
[----:B01----:R0:W1:Y:S04]  /*fd50*/  SHFL.IDX PT, R15, R27, 0x1, 0x1c1f ;  /* 0x003c1f001b0f7f89 */ /* 0x00306800000e0000 */
[----:B------:R0:W2:Y:S08]  /*fd60*/  SHFL.IDX PT, R14, R26, 0x1, 0x1c1f ;  /* 0x003c1f001a0e7f89 */ /* 0x0000b000000e0000 */
[----:B0-----:R-:W-:Y:S05]  /*fd70*/  @P0 BRA `(.L_x_1906) ;  /* 0x0000004800500947 */ /* 0x001fea0003800000 */
[C---:B------:R-:W-:Y:S01]  /*fd80*/  VIADD R0, R7.reuse, 0x8 ;  /* 0x0000000807007836 */ /* 0x040fe20000000000 */
        /* <DEDUP_REMOVED lines=19> */
[----:B----4-:R-:W-:Y:S01]  /*fec0*/  @!P3 LOP3.LUT R9, R0, 0xfffffffe, RZ, 0xc0, !PT ;  /* 0xfffffffe0009b812 */ /* 0x010fe200078ec0ff */
[----:B------:R-:W-:Y:S01]  /*fed0*/  VIADD R0, R7, 0x30 ;  /* 0x0000003007007836 */ /* 0x000fe20000000000 */
[----:B------:R-:W-:-:S02]  /*fee0*/  @!P4 LOP3.LUT R11, R4, 0xfffffffe, RZ, 0xc0, !PT ;  /* 0xfffffffe040bc812 */ /* 0x000fc400078ec0ff */
[----:B------:R-:W-:Y:S01]  /*fef0*/  @!P5 LOP3.LUT R13, R5, 0xfffffffe, RZ, 0xc0, !PT ;  /* 0xfffffffe050dd812 */ /* 0x000fe200078ec0ff */
[--C-:B-12---:R-:W-:Y:S01]  /*ff00*/  @!P2 IMAD.WIDE R4, R7, 0x4, R14.reuse ;  /* 0x000000040704a825 */ /* 0x106fe200078e020e */
[----:B------:R-:W-:Y:S02]  /*ff10*/  @!P0 LEA.HI R6, R6, R6, RZ, 0x1 ;  /* 0x0000000606068211 */ /* 0x000fe400078f08ff */
[----:B------:R-:W-:Y:S01]  /*ff20*/  ISETP.GE.AND P6, PT, R20, UR4, PT ;  /* 0x0000000414007c0c */ /* 0x000fe2000bfc6270 */
[--C-:B---3--:R-:W-:Y:S01]  /*ff30*/  @!P3 IMAD.WIDE R8, R9, 0x4, R14.reuse ;  /* 0x000000040908b825 */ /* 0x108fe200078e020e */
[----:B------:R0:W-:Y:S01]  /*ff40*/  @!P2 ST.E.64 desc[UR6][R4.64], R2 ;  /* 0x000000020400a985 */ /* 0x0001e2000c101b06 */
[----:B------:R-:W-:Y:S02]  /*ff50*/  ISETP.GE.AND P2, PT, R0, UR4, PT ;  /* 0x0000000400007c0c */ /* 0x000fe4000bf46270 */
[----:B------:R-:W-:Y:S01]  /*ff60*/  @!P4 IMAD.WIDE R10, R11, 0x4, R14 ;  /* 0x000000040b0ac825 */ /* 0x000fe200078e020e */
        /* <DEDUP_REMOVED lines=10> */
[----:B------:R-:W-:-:S02]  /*10010*/  @!P1 LOP3.LUT R5, R16, 0xfffffffe, RZ, 0xc0, !PT ;  /* 0xfffffffe10059812 */ /* 0x000fc400078ec0ff */
[----:B------:R-:W-:Y:S01]  /*10020*/  @!P2 LEA.HI R0, R0, R0, RZ, 0x1 ;  /* 0x000000000000a211 */ /* 0x000fe200078f08ff */
[--C-:B------:R-:W-:Y:S01]  /*10030*/  @!P0 IMAD.WIDE R2, R3, 0x4, R14.reuse ;  /* 0x0000000403028825 */ /* 0x100fe200078e020e */
[----:B------:R-:W-:Y:S02]  /*10040*/  @!P3 LEA.HI R17, R17, R17, RZ, 0x1 ;  /* 0x000000111111b211 */ /* 0x000fe400078f08ff */
[----:B------:R-:W-:Y:S01]  /*10050*/  @!P4 LEA.HI R18, R18, R18, RZ, 0x1 ;  /* 0x000000121212c211 */ /* 0x000fe200078f08ff */
[----:B------:R-:W-:Y:S01]  /*10060*/  @!P1 IMAD.WIDE R4, R5, 0x4, R14 ;  /* 0x0000000405049825 */ /* 0x000fe200078e020e */
[----:B------:R-:W-:Y:S01]  /*10070*/  @!P6 LEA.HI R20, R20, R20, RZ, 0x1 ;  /* 0x000000141414e211 */ /* 0x000fe200078f08ff */
[----:B------:R0:W-:Y:S01]  /*10080*/  @!P0 ST.E.64 desc[UR6][R2.64], R42 ;  /* 0x0000002a02008985 */ /* 0x0001e2000c101b06 */
[----:B------:R-:W-:Y:S02]  /*10090*/  @!P5 LEA.HI R19, R19, R19, RZ, 0x1 ;  /* 0x000000131313d211 */ /* 0x000fe400078f08ff */
[----:B-1----:R-:W-:Y:S01]  /*100a0*/  @!P2 LOP3.LUT R9, R0, 0xfffffffe, RZ, 0xc0, !PT ;  /* 0xfffffffe0009a812 */ /* 0x002fe200078ec0ff */
[----:B------:R1:W-:Y:S01]  /*100b0*/  @!P1 ST.E.64 desc[UR6][R4.64], R46 ;  /* 0x0000002e04009985 */ /* 0x0003e2000c101b06 */
[----:B------:R-:W-:-:S02]  /*100c0*/  @!P3 LOP3.LUT R17, R17, 0xfffffffe, RZ, 0xc0, !PT ;  /* 0xfffffffe1111b812 */ /* 0x000fc400078ec0ff */
[----:B--2---:R-:W-:Y:S02]  /*100d0*/  @!P4 LOP3.LUT R11, R18, 0xfffffffe, RZ, 0xc0, !PT ;  /* 0xfffffffe120bc812 */ /* 0x004fe400078ec0ff */
[----:B------:R-:W-:Y:S02]  /*100e0*/  ISETP.GE.AND P0, PT, R7, UR4, PT ;  /* 0x0000000407007c0c */ /* 0x000fe4000bf06270 */
[----:B------:R-:W-:Y:S02]  /*100f0*/  @!P5 LOP3.LUT R19, R19, 0xfffffffe, RZ, 0xc0, !PT ;  /* 0xfffffffe1313d812 */ /* 0x000fe400078ec0ff */
[----:B---3--:R-:W-:Y:S01]  /*10100*/  @!P6 LOP3.LUT R13, R20, 0xfffffffe, RZ, 0xc0, !PT ;  /* 0xfffffffe140de812 */ /* 0x008fe200078ec0ff */
        /* <DEDUP_REMOVED lines=17> */
.L_x_1939:
[----:B------:R-:W0:Y:S02]  /*10220*/  S2R R2, SR_TID.X ;  /* 0x0000000000027919 */ /* 0x000e240000002100 */
[----:B0-----:R-:W-:-:S05]  /*10230*/  VIADD R0, R2, 0xffffff80 ;  /* 0xffffff8002007836 */ /* 0x001fca0000000000 */
        /* <DEDUP_REMOVED lines=10> */
[----:B------:R-:W2:Y:S01]  /*102e0*/  LDL.LU R7, [R1] ;  /* 0x0000000001077983 */ /* 0x000ea20000300800 */
[----:B------:R-:W-:Y:S01]  /*102f0*/  ISETP.NE.AND P0, PT, R6, 0x1, PT ;  /* 0x000000010600780c */ /* 0x000fe20003f05270 */
[----:B------:R-:W0:Y:S01]  /*10300*/  S2UR UR4, SR_CTAID.Z ;  /* 0x00000000000479c3 */ /* 0x000e220000002700 */
[----:B------:R-:W-:Y:S01]  /*10310*/  ULDC.64 UR6, c[0x0][0xbd0] ;  /* 0x0002f40000067ab9 */ /* 0x000fe20000000a00 */
[----:B------:R-:W-:-:S06]  /*10320*/  ULDC.64 UR10, c[0x0][0x208] ;  /* 0x00008200000a7ab9 */ /* 0x000fcc0000000a00 */
[----:B------:R-:W1:Y:S08]  /*10330*/  LDC.64 R12, c[0x0][0xbd8] ;  /* 0x0002f600ff0c7b82 */ /* 0x000e700000000a00 */
[----:B------:R-:W3:Y:S08]  /*10340*/  @P0 LDC R9, c[0x0][0xbec] ;  /* 0x0002fb00ff090b82 */ /* 0x000ef00000000800 */
[----:B------:R-:W4:Y:S01]  /*10350*/  S2UR UR8, SR_CTAID.Y ;  /* 0x00000000000879c3 */ /* 0x000f220000002600 */
[----:B0-----:R-:W-:-:S07]  /*10360*/  USHF.R.S32.HI UR5, URZ, 0x1f, UR4 ;  /* 0x0000001f3f057899 */ /* 0x001fce0008011404 */
[----:B------:R-:W4:Y:S01]  /*10370*/  LDC R8, c[0x0][0xc50] ;  /* 0x00031400ff087b82 */ /* 0x000f220000000800 */
[----:B-1----:R-:W-:-:S04]  /*10380*/  IMAD R10, R12, UR5, RZ ;  /* 0x000000050c0a7c24 */ /* 0x002fc8000f8e02ff */
[----:B------:R-:W-:-:S03]  /*10390*/  IMAD R13, R13, UR4, R10 ;  /* 0x000000040d0d7c24 */ /* 0x000fc6000f8e020a */
[----:B------:R-:W0:Y:S01]  /*103a0*/  @P0 LDC R11, c[0x0][0xbf0] ;  /* 0x0002fc00ff0b0b82 */ /* 0x000e220000000800 */
[----:B--2---:R-:W-:Y:S01]  /*103b0*/  SHF.R.S32.HI R4, RZ, 0x1f, R7 ;  /* 0x0000001fff047819 */ /* 0x004fe20000011407 */
[----:B------:R-:W-:-:S04]  /*103c0*/  IMAD.WIDE.U32 R2, R7, UR6, RZ ;  /* 0x0000000607027c25 */ /* 0x000fc8000f8e00ff */
[----:B------:R-:W-:-:S04]  /*103d0*/  IMAD R4, R4, UR6, RZ ;  /* 0x0000000604047c24 */ /* 0x000fc8000f8e02ff */
[----:B------:R-:W-:Y:S02]  /*103e0*/  IMAD R5, R7, UR7, R4 ;  /* 0x0000000707057c24 */ /* 0x000fe4000f8e0204 */
[----:B------:R-:W-:Y:S02]  /*103f0*/  IMAD.MOV R7, RZ, RZ, -R7 ;  /* 0x000000ffff077224 */ /* 0x000fe400078e0a07 */
[----:B---3--:R-:W-:-:S04]  /*10400*/  @P0 IMAD.HI.U32 R4, R0, R9, RZ ;  /* 0x0000000900040227 */ /* 0x008fc800078e00ff */
[----:B------:R-:W-:Y:S02]  /*10410*/  IMAD.IADD R3, R3, 0x1, R5 ;  /* 0x0000000103037824 */ /* 0x000fe400078e0205 */
[----:B------:R-:W-:Y:S01]  /*10420*/  IMAD.MOV.U32 R5, RZ, RZ, R0 ;  /* 0x000000ffff057224 */ /* 0x000fe200078e0000 */
[----:B0-----:R-:W-:Y:S01]  /*10430*/  @P0 SHF.R.U32.HI R5, RZ, R11, R4 ;  /* 0x0000000bff050219 */ /* 0x001fe20000011604 */
[----:B----4-:R-:W-:Y:S02]  /*10440*/  IMAD R9, R8, R7, UR8 ;  /* 0x0000000808097e24 */ /* 0x010fe4000f8e0207 */
[----:B------:R-:W-:Y:S01]  /*10450*/  IMAD.WIDE.U32 R2, R12, UR4, R2 ;  /* 0x000000040c027c25 */ /* 0x000fe2000f8e0002 */
[----:B------:R-:W-:Y:S01]  /*10460*/  IADD3 R7, -R5, RZ, RZ ;  /* 0x000000ff05077210 */ /* 0x000fe20007ffe1ff */
[----:B------:R-:W-:Y:S01]  /*10470*/  ULDC.64 UR4, c[0x0][0xbe0] ;  /* 0x0002f80000047ab9 */ /* 0x000fe20000000a00 */
[----:B------:R-:W-:Y:S01]  /*10480*/  SHF.R.S32.HI R4, RZ, 0x1f, R9 ;  /* 0x0000001fff047819 */ /* 0x000fe20000011409 */
[----:B------:R-:W-:-:S02]  /*10490*/  IMAD.IADD R3, R13, 0x1, R3 ;  /* 0x000000010d037824 */ /* 0x000fc400078e0203 */
[----:B------:R-:W-:Y:S02]  /*104a0*/  IMAD R7, R6, R7, R0 ;  /* 0x0000000706077224 */ /* 0x000fe400078e0200 */
[----:B------:R-:W-:Y:S02]  /*104b0*/  IMAD R4, R4, UR4, RZ ;  /* 0x0000000404047c24 */ /* 0x000fe4000f8e02ff */
[----:B------:R-:W-:Y:S01]  /*104c0*/  IMAD.WIDE.U32 R2, R9, UR4, R2 ;  /* 0x0000000409027c25 */ /* 0x000fe2000f8e0002 */
[----:B------:R-:W-:-:S03]  /*104d0*/  SHF.R.S32.HI R0, RZ, 0x1f, R7 ;  /* 0x0000001fff007819 */ /* 0x000fc60000011407 */
[----:B------:R-:W-:Y:S01]  /*104e0*/  IMAD R4, R9, UR5, R4 ;  /* 0x0000000509047c24 */ /* 0x000fe2000f8e0204 */
[----:B------:R-:W-:Y:S01]  /*104f0*/  SHF.R.S32.HI R9, RZ, 0x1f, R5 ;  /* 0x0000001fff097819 */ /* 0x000fe20000011405 */
[----:B------:R-:W-:Y:S01]  /*10500*/  ULDC.64 UR4, c[0x0][0xbc8] ;  /* 0x0002f20000047ab9 */ /* 0x000fe20000000a00 */
[----:B------:R-:W-:Y:S01]  /*10510*/  IADD3 R2, P0, R5, R2, RZ ;  /* 0x0000000205027210 */ /* 0x000fe20007f1e0ff */
[----:B------:R-:W-:-:S03]  /*10520*/  IMAD R0, R0, UR4, RZ ;  /* 0x0000000400007c24 */ /* 0x000fc6000f8e02ff */
[----:B------:R-:W-:Y:S01]  /*10530*/  IADD3.X R3, R9, R3, R4, P0, !PT ;  /* 0x0000000309037210 */ /* 0x000fe200007fe404 */
        /* <DEDUP_REMOVED lines=9> */
.L_x_1904:
        /* <DEDUP_REMOVED lines=18> */
.L_x_1942:
[----:B------:R-:W-:Y:S01]  /*106f0*/  ULDC UR43, c[0x0][0xc50] ;  /* 0x00031400002b7ab9 */ /* 0x000fe20000000800 */
[----:B------:R-:W-:Y:S01]  /*10700*/  UMOV UR36, UR6 ;  /* 0x0000000600247c82 */ /* 0x000fe20008000000 */
[----:B------:R-:W-:-:S11]  /*10710*/  UISETP.NE.AND UP0, UPT, UR43, 0x1, UPT ;  /* 0x000000012b00788c */ /* 0x000fd6000bf05270 */
[----:B------:R-:W-:Y:S01]  /*10720*/  @UP0 ULDC UR4, c[0x0][0xc54] ;  /* 0x0003150000040ab9 */ /* 0x000fe20000000800 */
[----:B------:R-:W-:Y:S01]  /*10730*/  @UP0 ULDC UR7, c[0x0][0xc58] ;  /* 0x0003160000070ab9 */ /* 0x000fe20000000800 */
[----:B------:R-:W-:-:S04]  /*10740*/  UIMAD.WIDE.U32 UR4, UR6, UR4, URZ ;  /* 0x00000004060472a5 */ /* 0x000fc8000f8e003f */
[----:B------:R-:W-:-:S12]  /*10750*/  @UP0 USHF.R.U32.HI UR36, URZ, UR7, UR5 ;  /* 0x000000073f240299 */ /* 0x000fd80008011605 */
.L_x_1943:
        /* <DEDUP_REMOVED lines=8> */
[----:B------:R-:W-:Y:S01]  /*107e0*/  ULDC UR5, c[0x0][0x448] ;  /* 0x0001120000057ab9 */ /* 0x000fe20000000800 */
[----:B------:R-:W-:Y:S01]  /*107f0*/  ULDC.64 UR6, c[0x0][0x418] ;  /* 0x0001060000067ab9 */ /* 0x000fe20000000a00 */
[----:B------:R-:W-:Y:S01]  /*10800*/  UISETP.NE.AND UP1, UPT, UR5, 0x1, UPT ;  /* 0x000000010500788c */ /* 0x000fe2000bf25270 */
[----:B------:R-:W-:Y:S01]  /*10810*/  IMAD.MOV.U32 R25, RZ, RZ, RZ ;  /* 0x000000ffff197224 */ /* 0x000fe200078e00ff */
[----:B------:R-:W-:Y:S01]  /*10820*/  UISETP.NE.U32.AND UP0, UPT, UR6, URZ, UPT ;  /* 0x0000003f0600728c */ /* 0x000fe2000bf05070 */
[----:B------:R-:W-:Y:S01]  /*10830*/  UMOV UR8, 0xc0 ;  /* 0x000000c000087882 */ /* 0x000fe20000000000 */
[----:B------:R-:W-:Y:S02]  /*10840*/  ULDC UR5, c[0x0][0x288] ;  /* 0x0000a20000057ab9 */ /* 0x000fe40000000800 */
[----:B------:R-:W-:Y:S01]  /*10850*/  UISETP.NE.AND.EX UP0, UPT, UR7, URZ, UPT, UP0 ;  /* 0x0000003f0700728c */ /* 0x000fe2000bf05300 */
[----:B------:R-:W-:Y:S01]  /*10860*/  ULDC UR6, c[0x0][0x424] ;  /* 0x0001090000067ab9 */ /* 0x000fe20000000800 */
[----:B------:R-:W-:-:S02]  /*10870*/  UIADD3 UR10, -UR5, 0x90, URZ ;  /* 0x00000090050a7890 */ /* 0x000fc4000fffe13f */
[----:B------:R-:W-:Y:S01]  /*10880*/  USEL UR7, UR6, 0x1, UP0 ;  /* 0x0000000106077887 */ /* 0x000fe20008000000 */
[----:B------:R-:W-:-:S03]  /*10890*/  ULDC UR9, c[0x0][0x2f0] ;  /* 0x0000bc0000097ab9 */ /* 0x000fc60000000800 */
[----:B------:R-:W-:Y:S02]  /*108a0*/  UIMAD UR10, UR7, UR9, UR10 ;  /* 0x00000009070a72a4 */ /* 0x000fe4000f8e020a */
[----:B0-----:R-:W-:-:S03]  /*108b0*/  UIMAD UR8, UR4, UR8, 0xbf ;  /* 0x000000bf040874a4 */ /* 0x001fc6000f8e0208 */
[----:B------:R-:W-:Y:S02]  /*108c0*/  @UP1 ULDC UR4, c[0x0][0x44c] ;  /* 0x0001130000041ab9 */ /* 0x000fe40000000800 */
[----:B------:R-:W-:Y:S02]  /*108d0*/  UIMAD.WIDE.U32 UR4, UR8, UR4, URZ ;  /* 0x00000004080472a5 */ /* 0x000fe4000f8e003f */
[----:B------:R-:W-:Y:S01]  /*108e0*/  UMOV UR6, UR8 ;  /* 0x0000000800067c82 */ /* 0x000fe20008000000 */
[----:B------:R-:W-:Y:S01]  /*108f0*/  @UP1 ULDC UR8, c[0x0][0x450] ;  /* 0x0001140000081ab9 */ /* 0x000fe20000000800 */
[----:B------:R-:W-:Y:S02]  /*10900*/  UIMAD UR4, UR7, UR9, 0x8f ;  /* 0x0000008f070474a4 */ /* 0x000fe4000f8e0209 */
[----:B------:R-:W-:Y:S02]  /*10910*/  @UP1 USHF.R.U32.HI UR6, URZ, UR8, UR5 ;  /* 0x000000083f061299 */ /* 0x000fe40008011605 */
[----:B------:R-:W-:-:S02]  /*10920*/  UIMAD.WIDE UR4, UR4, 0x38e38e39, URZ ;  /* 0x38e38e39040478a5 */ /* 0x000fc4000f8e023f */
[----:B------:R-:W-:Y:S02]  /*10930*/  UIADD3 UR6, UR10, UR6, URZ ;  /* 0x000000060a067290 */ /* 0x000fe4000fffe03f */
[----:B------:R-:W-:Y:S02]  /*10940*/  USHF.R.U32.HI UR8, URZ, 0x1f, UR5 ;  /* 0x0000001f3f087899 */ /* 0x000fe40008011605 */
[----:B------:R-:W-:Y:S02]  /*10950*/  UIMAD.WIDE UR6, UR6, 0x38e38e39, URZ ;  /* 0x38e38e39060678a5 */ /* 0x000fe4000f8e023f */
[----:B------:R-:W-:Y:S02]  /*10960*/  ULEA.HI.SX32 UR8, UR5, UR8, 0x1b ;  /* 0x0000000805087291 */ /* 0x000fe4000f8fda3f */
[----:B------:R-:W-:Y:S02]  /*10970*/  USHF.R.U32.HI UR4, URZ, 0x1f, UR7 ;  /* 0x0000001f3f047899 */ /* 0x000fe40008011607 */
[----:B------:R-:W-:-:S02]  /*10980*/  USHF.R.U32.HI UR5, URZ, 0x10, UR43 ;  /* 0x000000103f057899 */ /* 0x000fc4000801162b */
[----:B------:R-:W-:Y:S02]  /*10990*/  ULEA.HI.SX32 UR4, UR7, UR4, 0x1b ;  /* 0x0000000407047291 */ /* 0x000fe4000f8fda3f */
[----:B------:R-:W-:Y:S02]  /*109a0*/  ULOP3.LUT UR43, UR43, 0xffff, URZ, 0xc0, !UPT ;  /* 0x0000ffff2b2b7892 */ /* 0x000fe4000f8ec03f */
[----:B------:R-:W-:-:S04]  /*109b0*/  UISETP.LT.AND UP0, UPT, UR8, UR4, UPT ;  /* 0x000000040800728c */ /* 0x000fc8000bf01270 */
[----:B------:R-:W-:Y:S02]  /*109c0*/  USEL UR39, UR8, UR4, UP0 ;  /* 0x0000000408277287 */ /* 0x000fe40008000000 */
[----:B------:R-:W-:Y:S02]  /*109d0*/  UISETP.NE.AND UP0, UPT, UR5, URZ, UPT ;  /* 0x0000003f0500728c */ /* 0x000fe4000bf05270 */
[----:B------:R-:W-:-:S06]  /*109e0*/  UISETP.GE.AND UP1, UPT, UR39, 0x1, UPT ;  /* 0x000000012700788c */ /* 0x000fcc000bf26270 */
[----:B------:R-:W-:-:S03]  /*109f0*/  PLOP3.LUT P0, PT, PT, PT, UP1, 0x80, 0x0 ;  /* 0x000000000000781c */ /* 0x000fc60003f0f018 */
[----:B------:R-:W-:-:S10]  /*10a00*/  @!UP0 ULDC UR5, c[0x0][0x9f0] ;  /* 0x00027c0000058ab9 */ /* 0x000fd40000000800 */
[----:B------:R-:W-:Y:S05]  /*10a10*/  @!P0 BRA `(.L_x_1945) ;  /* 0x0000000000748947 */ /* 0x000fea0003800000 */
        /* <DEDUP_REMOVED lines=10> */
[----:B0-----:R-:W-:Y:S01]  /*10ac0*/  VIADD R2, R0, 0xffffffe ;  /* 0x0ffffffe00027836 */ /* 0x001fe20000000000 */
[----:B------:R-:W-:-:S05]  /*10ad0*/  IABS R0, R8 ;  /* 0x0000000800007213 */ /* 0x000fca0000000000 */
        /* <DEDUP_REMOVED lines=11> */
[----:B------:R-:W-:Y:S02]  /*10b90*/  ISETP.NE.AND P1, PT, RZ, UR5, PT ;  /* 0x00000005ff007c0c */ /* 0x000fe4000bf25270 */
[----:B------:R-:W-:-:S13]  /*10ba0*/  ISETP.GE.U32.AND P0, PT, R0, R5, PT ;  /* 0x000000050000720c */ /* 0x000fda0003f06070 */
[----:B------:R-:W-:-:S04]  /*10bb0*/  @P0 VIADD R3, R3, 0x1 ;  /* 0x0000000103030836 */ /* 0x000fc80000000000 */
[----:B------:R-:W-:Y:S01]  /*10bc0*/  @!P2 IMAD.MOV R3, RZ, RZ, -R3 ;  /* 0x000000ffff03a224 */ /* 0x000fe200078e0a03 */
[----:B------:R-:W-:-:S05]  /*10bd0*/  @!P1 LOP3.LUT R3, RZ, UR5, RZ, 0x33, !PT ;  /* 0x00000005ff039c12 */ /* 0x000fca000f8e33ff */
[----:B------:R-:W-:-:S07]  /*10be0*/  IMAD.MOV.U32 R25, RZ, RZ, R3 ;  /* 0x000000ffff197224 */ /* 0x000fce00078e0003 */
.L_x_1945:
        /* <DEDUP_REMOVED lines=20> */
[----:B------:R-:W-:Y:S01]  /*10d30*/  IMAD.U32 R6, RZ, RZ, UR6 ;  /* 0x00000006ff067e24 */ /* 0x000fe2000f8e00ff */
[----:B------:R-:W-:Y:S01]  /*10d40*/  MOV R10, UR4 ;  /* 0x00000004000a7c02 */ /* 0x000fe20008000f00 */
[----:B------:R-:W-:-:S02]  /*10d50*/  IMAD.U32 R7, RZ, RZ, UR7 ;  /* 0x00000007ff077e24 */ /* 0x000fc4000f8e00ff */
[----:B------:R-:W-:Y:S02]  /*10d60*/  IMAD.U32 R11, RZ, RZ, UR5 ;  /* 0x00000005ff0b7e24 */ /* 0x000fe4000f8e00ff */
[----:B------:R-:W-:Y:S02]  /*10d70*/  IMAD.MOV.U32 R8, RZ, RZ, 0x70 ;  /* 0x00000070ff087424 */ /* 0x000fe400078e00ff */
[----:B------:R-:W-:Y:S02]  /*10d80*/  IMAD.MOV.U32 R12, RZ, RZ, 0x1 ;  /* 0x00000001ff0c7424 */ /* 0x000fe400078e00ff */
[----:B------:R-:W-:-:S07]  /*10d90*/  IMAD.MOV.U32 R13, RZ, RZ, RZ ;  /* 0x000000ffff0d7224 */ /* 0x000fce00078e00ff */
[----:B------:R-:W-:-:S07]  /*10da0*/  LEPC R20, `(.L_x_1946) ;  /* 0x000000001014794e */ /* 0x000fce0000000000 */
[----:B0-----:R-:W-:Y:S05]  /*10db0*/  CALL.ABS.NOINC R2 ;  /* 0x0000000002007343 */ /* 0x001fea0003c00000 */
.L_x_1946:
        /* <DEDUP_REMOVED lines=20> */
.L_x_1948:
        /* <DEDUP_REMOVED lines=15> */
.L_x_1947:
[----:B------:R-:W0:Y:S01]  /*10ff0*/  LDC.64 R2, c[0x0][0x9f8] ;  /* 0x00027e00ff027b82 */ /* 0x000e220000000a00 */
[----:B------:R-:W-:Y:S01]  /*11000*/  IMAD.MOV.U32 R18, RZ, RZ, R17 ;  /* 0x000000ffff127224 */ /* 0x000fe200078e0011 */
[----:B------:R-:W-:-:S06]  /*11010*/  ULDC.64 UR4, c[0x0][0x208] ;  /* 0x0000820000047ab9 */ /* 0x000fcc0000000a00 */
        /* <DEDUP_REMOVED lines=8> */
[----:B------:R-:W-:Y:S02]  /*110a0*/  VIADD R17, R26, 0xffffffff ;  /* 0xffffffff1a117836 */ /* 0x000fe40000000000 */
[----:B------:R-:W-:-:S04]  /*110b0*/  ISETP.NE.AND.EX P1, PT, R5, RZ, PT, P0 ;  /* 0x000000ff0500720c */ /* 0x000fc80003f25300 */
[----:B------:R-:W-:Y:S02]  /*110c0*/  P2R R23, PR, RZ, 0x2 ;  /* 0x00000002ff177803 */ /* 0x000fe40000000000 */
[----:B--2---:R-:W-:Y:S02]  /*110d0*/  SHF.R.S32.HI R19, RZ, 0x1f, R18 ;  /* 0x0000001fff137819 */ /* 0x004fe40000011412 */
[----:B------:R-:W-:Y:S01]  /*110e0*/  SEL R16, R18, RZ, !P1 ;  /* 0x000000ff12107207 */ /* 0x000fe20004800000 */
[----:B------:R-:W-:Y:S06]  /*110f0*/  BRA.DIV UR4, `(.L_x_1949) ;  /* 0x0000003a04207947 */ /* 0x000fec000b800000 */
[----:B------:R0:W1:Y:S02]  /*11100*/  SHFL.IDX PT, R14, R22, RZ, 0x1f ;  /* 0x00001fff160e7589 */ /* 0x00006400000e0000 */
.L_x_2033:
[----:B-1----:R-:W-:Y:S02]  /*11110*/  ISETP.NE.AND P0, PT, R14, RZ, PT ;  /* 0x000000ff0e00720c */ /* 0x002fe40003f05270 */
[----:B------:R-:W-:-:S04]  /*11120*/  PLOP3.LUT P2, PT, PT, PT, PT, 0x8, 0x0 ;  /* 0x000000000000781c */ /* 0x000fc80003f4e170 */
[----:B0-----:R-:W-:-:S07]  /*11130*/  P2R R22, PR, RZ, 0x4 ;  /* 0x00000004ff167803 */ /* 0x001fce0000000000 */
[----:B------:R-:W-:Y:S05]  /*11140*/  @P0 BRA `(.L_x_1950) ;  /* 0x00000004000c0947 */ /* 0x000fea0003800000 */
[----:B------:R-:W-:-:S03]  /*11150*/  UMOV UR4, 0xffffffff ;  /* 0xffffffff00047882 */ /* 0x000fc60000000000 */
[----:B------:R-:W-:Y:S05]  /*11160*/  BRA.DIV UR4, `(.L_x_1951) ;  /* 0x0000003a04247947 */ /* 0x000fea000b800000 */
[----:B------:R-:W-:-:S13]  /*11170*/  ELECT P6, URZ, PT ;  /* 0x00000000003f782f */ /* 0x000fda00038c0000 */
.L_x_2036:
[----:B------:R-:W-:Y:S05]  /*11180*/  @!P6 BRA `(.L_x_1950) ;  /* 0x0000000000fce947 */ /* 0x000fea0003800000 */
[----:B------:R-:W-:Y:S01]  /*11190*/  IMAD.MOV.U32 R0, RZ, RZ, 0x1 ;  /* 0x00000001ff007424 */ /* 0x000fe200078e00ff */
[----:B------:R-:W-:-:S04]  /*111a0*/  MOV R16, R18 ;  /* 0x0000001200107202 */ /* 0x000fc80000000f00 */
[----:B------:R-:W-:Y:S01]  /*111b0*/  SHF.L.U32 R0, R0, 0x1f, RZ ;  /* 0x0000001f00007819 */ /* 0x000fe200000006ff */
[----:B------:R-:W-:Y:S06]  /*111c0*/  @!P1 BRA `(.L_x_1952) ;  /* 0x00000000004c9947 */ /* 0x000fec0003800000 */
[----:B------:R-:W0:Y:S01]  /*111d0*/  LDC R6, c[0x0][0x43c] ;  /* 0x00010f00ff067b82 */ /* 0x000e220000000800 */
[----:B------:R-:W-:Y:S01]  /*111e0*/  IMAD.MOV.U32 R7, RZ, RZ, R17 ;  /* 0x000000ffff077224 */ /* 0x000fe200078e0011 */
[----:B------:R-:W-:Y:S01]  /*111f0*/  ULDC.64 UR4, c[0x0][0x428] ;  /* 0x00010a0000047ab9 */ /* 0x000fe20000000a00 */
[----:B------:R-:W-:Y:S01]  /*11200*/  ULDC.64 UR6, c[0x0][0x208] ;  /* 0x0000820000067ab9 */ /* 0x000fe20000000a00 */
        /* <DEDUP_REMOVED lines=15> */
.L_x_1952:
[----:B------:R-:W1:Y:S01]  /*11300*/  SYNCS.PHASECHK.TRANS64.TRYWAIT P0, [UR38+0x31c40], R0 ;  /* 0x031c4000ff0075a7 */ /* 0x000e620008000166 */
[----:B------:R-:W-:Y:S01]  /*11310*/  ISETP.NE.AND P1, PT, R28, RZ, PT ;  /* 0x000000ff1c00720c */ /* 0x000fe20003f25270 */
[----:B-1----:R-:W-:-:S12]  /*11320*/  @!P0 BRA `(.L_x_1953) ;  /* 0x0000003400d48947 */ /* 0x002fd80003800000 */
.L_x_2037:
[----:B------:R-:W-:Y:S05]  /*11330*/  @P1 BRA `(.L_x_1954) ;  /* 0x0000000000181947 */ /* 0x000fea0003800000 */
[----:B------:R-:W2:Y:S01]  /*11340*/  S2R R2, SR_TID.X ;  /* 0x0000000000027919 */ /* 0x000ea20000002100 */
[----:B-1----:R-:W-:-:S04]  /*11350*/  IMAD.MOV.U32 R0, RZ, RZ, 0x6c00 ;  /* 0x00006c00ff007424 */ /* 0x002fc800078e00ff */
[----:B------:R3:W-:Y:S01]  /*11360*/  SYNCS.ARRIVE.TRANS64 RZ, [UR38+0x31c30], R0 ;  /* 0x031c3000ffff79a7 */ /* 0x0007e20008000026 */
[----:B--2---:R-:W-:-:S13]  /*11370*/  LOP3.LUT P0, RZ, R2, 0x1f, RZ, 0xc0, !PT ;  /* 0x0000001f02ff7812 */ /* 0x004fda000780c0ff */
[----:B---3--:R-:W-:Y:S05]  /*11380*/  @!P0 BRA `(.L_x_1954) ;  /* 0x0000000000048947 */ /* 0x008fea0003800000 */
[----:B------:R-:W-:Y:S01]  /*11390*/  BPT.TRAP 0x1 ;  /* 0x000000040000795c */ /* 0x000fe20000300000 */
.L_x_1954:
        /* <DEDUP_REMOVED lines=27> */
[----:B------:R2:W-:Y:S01]  /*11550*/  UTMALDG.4D [UR24], [UR4], desc[UR6] ;  /* 0x00000618040075b4 */ /* 0x0005e20008019000 */
[----:B------:R2:W-:Y:S02]  /*11560*/  UTMALDG.4D [UR16], [UR4], desc[UR6] ;  /* 0x00000610040075b4 */ /* 0x0005e40008019000 */
[----:B--2---:R-:W-:Y:S01]  /*11570*/  NOP ;  /* 0x0000000000007918 */ /* 0x004fe20000000000 */
.L_x_1950:
        /* <DEDUP_REMOVED lines=18> */
[----:B0-----:R-:W-:Y:S02]  /*116a0*/  IMAD.U32 R4, RZ, RZ, UR6 ;  /* 0x00000006ff047e24 */ /* 0x001fe4000f8e00ff */
        /* <DEDUP_REMOVED lines=11> */
.L_x_1955:
        /* <DEDUP_REMOVED lines=8> */
[----:B------:R-:W4:Y:S01]  /*117e0*/  S2R R21, SR_CTAID.Z ;  /* 0x0000000000157919 */ /* 0x000f220000002700 */
        /* <DEDUP_REMOVED lines=9> */
[----:B0-----:R-:W-:-:S04]  /*11880*/  @P0 IMAD.HI.U32 R6, R0, R5, RZ ;  /* 0x0000000500060227 */ /* 0x001fc800078e00ff */
[----:B------:R-:W-:-:S03]  /*11890*/  IMAD.MOV.U32 R5, RZ, RZ, R0 ;  /* 0x000000ffff057224 */ /* 0x000fc600078e0000 */
[----:B------:R-:W0:Y:S01]  /*118a0*/  LDC.64 R2, c[0x0][0x2e0] ;  /* 0x0000b800ff027b82 */ /* 0x000e220000000a00 */
[----:B-1----:R-:W-:Y:S02]  /*118b0*/  @P0 SHF.R.U32.HI R5, RZ, R7, R6 ;  /* 0x00000007ff050219 */ /* 0x002fe40000011606 */
[----:B------:R-:W-:-:S03]  /*118c0*/  SHF.R.U32.HI R6, RZ, 0x3, R20 ;  /* 0x00000003ff067819 */ /* 0x000fc60000011614 */
[----:B------:R-:W-:Y:S01]  /*118d0*/  IMAD.MOV R13, RZ, RZ, -R5 ;  /* 0x000000ffff0d7224 */ /* 0x000fe200078e0a05 */
[----:B------:R-:W-:Y:S01]  /*118e0*/  LOP3.LUT R6, R6, 0x3, RZ, 0xc0, !PT ;  /* 0x0000000306067812 */ /* 0x000fe200078ec0ff */
[----:B--2---:R-:W-:-:S04]  /*118f0*/  @P0 IMAD.HI.U32 R7, R9, R8, RZ ;  /* 0x0000000809070227 */ /* 0x004fc800078e00ff */
[----:B------:R-:W-:Y:S02]  /*11900*/  IMAD.MOV.U32 R8, RZ, RZ, R9 ;  /* 0x000000ffff087224 */ /* 0x000fe400078e0009 */
[----:B------:R-:W-:Y:S01]  /*11910*/  IMAD R13, R14, R13, R0 ;  /* 0x0000000d0e0d7224 */ /* 0x000fe200078e0200 */
[----:B---3--:R-:W-:-:S04]  /*11920*/  @P0 SHF.R.U32.HI R8, RZ, R4, R7 ;  /* 0x00000004ff080219 */ /* 0x008fc80000011607 */
[----:B------:R-:W-:Y:S01]  /*11930*/  SHF.R.S32.HI R0, RZ, 0x1f, R13 ;  /* 0x0000001fff007819 */ /* 0x000fe2000001140d */
[----:B------:R-:W-:Y:S02]  /*11940*/  IMAD.MOV R10, RZ, RZ, -R8 ;  /* 0x000000ffff0a7224 */ /* 0x000fe400078e0a08 */
[-C--:B0-----:R-:W-:Y:S02]  /*11950*/  IMAD R4, R29, R2.reuse, RZ ;  /* 0x000000021d047224 */ /* 0x081fe400078e02ff */
[----:B------:R-:W-:Y:S02]  /*11960*/  IMAD R0, R0, UR6, RZ ;  /* 0x0000000600007c24 */ /* 0x000fe4000f8e02ff */
[C---:B----4-:R-:W-:Y:S01]  /*11970*/  IMAD R7, R21.reuse, R3, R4 ;  /* 0x0000000315077224 */ /* 0x050fe200078e0204 */
[----:B------:R-:W-:Y:S01]  /*11980*/  SHF.R.S32.HI R4, RZ, 0x1f, R5 ;  /* 0x0000001fff047819 */ /* 0x000fe20000011405 */
[----:B------:R-:W-:Y:S01]  /*11990*/  IMAD.WIDE.U32 R2, R21, R2, UR4 ;  /* 0x0000000415027e25 */ /* 0x000fe2000f8e0002 */
[----:B------:R-:W-:-:S03]  /*119a0*/  ULDC.64 UR4, c[0x0][0x2d0] ;  /* 0x0000b40000047ab9 */ /* 0x000fc60000000a00 */
[----:B------:R-:W-:Y:S02]  /*119b0*/  IMAD R4, R4, UR4, RZ ;  /* 0x0000000404047c24 */ /* 0x000fe4000f8e02ff */
[----:B------:R-:W-:Y:S02]  /*119c0*/  IMAD.IADD R3, R3, 0x1, R7 ;  /* 0x0000000103037824 */ /* 0x000fe400078e0207 */
[C---:B------:R-:W-:Y:S02]  /*119d0*/  IMAD R7, R5.reuse, UR5, R4 ;  /* 0x0000000505077c24 */ /* 0x040fe4000f8e0204 */
[----:B------:R-:W-:-:S04]  /*119e0*/  IMAD.WIDE.U32 R4, R5, UR4, R2 ;  /* 0x0000000405047c25 */ /* 0x000fc8000f8e0002 */
[----:B------:R-:W-:Y:S02]  /*119f0*/  IMAD.IADD R5, R5, 0x1, R7 ;  /* 0x0000000105057824 */ /* 0x000fe400078e0207 */
[C---:B------:R-:W-:Y:S02]  /*11a00*/  IMAD R7, R13.reuse, UR7, R0 ;  /* 0x000000070d077c24 */ /* 0x040fe4000f8e0200 */
[----:B------:R-:W-:Y:S02]  /*11a10*/  IMAD.SHL.U32 R0, R20, 0x8, RZ ;  /* 0x0000000814007824 */ /* 0x000fe400078e00ff */
[----:B------:R-:W-:-:S03]  /*11a20*/  IMAD.WIDE.U32 R4, R13, UR6, R4 ;  /* 0x000000060d047c25 */ /* 0x000fc6000f8e0004 */
[----:B------:R-:W-:Y:S01]  /*11a30*/  LOP3.LUT R21, R0, 0x18, RZ, 0xc0, !PT ;  /* 0x0000001800157812 */ /* 0x000fe200078ec0ff */
[----:B------:R-:W-:Y:S01]  /*11a40*/  IMAD.SHL.U32 R13, R28, 0x8, RZ ;  /* 0x000000081c0d7824 */ /* 0x000fe200078e00ff */
[----:B------:R-:W-:Y:S01]  /*11a50*/  LOP3.LUT R0, R0, 0x20, RZ, 0xc0, !PT ;  /* 0x0000002000007812 */ /* 0x000fe200078ec0ff */
[----:B------:R-:W-:Y:S01]  /*11a60*/  IMAD.WIDE.U32 R2, R8, UR4, R2 ;  /* 0x0000000408027c25 */ /* 0x000fe2000f8e0002 */
[----:B------:R-:W-:Y:S02]  /*11a70*/  IADD3 R7, R5, R7, RZ ;  /* 0x0000000705077210 */ /* 0x000fe40007ffe0ff */
[----:B------:R-:W-:Y:S01]  /*11a80*/  LOP3.LUT R0, R0, 0x300, R13, 0xf8, !PT ;  /* 0x0000030000007812 */ /* 0x000fe200078ef80d */
[C---:B------:R-:W-:Y:S02]  /*11a90*/  IMAD R13, R6.reuse, 0x40, R21 ;  /* 0x00000040060d7824 */ /* 0x040fe400078e0215 */
[----:B------:R-:W-:Y:S02]  /*11aa0*/  IMAD.SHL.U32 R6, R6, 0x8, RZ ;  /* 0x0000000806067824 */ /* 0x000fe400078e00ff */
[----:B------:R-:W-:-:S03]  /*11ab0*/  IMAD R5, R14, R10, R9 ;  /* 0x0000000a0e057224 */ /* 0x000fc600078e0209 */
        /* <DEDUP_REMOVED lines=9> */
[----:B------:R-:W-:Y:S02]  /*11b50*/  IMAD R4, R4, UR6, RZ ;  /* 0x0000000604047c24 */ /* 0x000fe4000f8e02ff */
[----:B------:R-:W-:Y:S02]  /*11b60*/  IMAD.IADD R3, R3, 0x1, R9 ;  /* 0x0000000103037824 */ /* 0x000fe400078e0209 */
[----:B------:R-:W-:Y:S01]  /*11b70*/  IMAD R9, R5, UR7, R4 ;  /* 0x0000000705097c24 */ /* 0x000fe2000f8e0204 */
[----:B------:R-:W-:Y:S01]  /*11b80*/  LOP3.LUT R4, R21, 0x20, RZ, 0xfc, !PT ;  /* 0x0000002015047812 */ /* 0x000fe200078efcff */
[----:B------:R-:W-:-:S03]  /*11b90*/  IMAD.WIDE.U32 R2, R5, UR6, R2 ;  /* 0x0000000605027c25 */ /* 0x000fc6000f8e0002 */
[----:B------:R-:W-:Y:S01]  /*11ba0*/  ISETP.GE.AND P0, PT, R4, UR4, PT ;  /* 0x0000000404007c0c */ /* 0x000fe2000bf06270 */
[----:B------:R-:W-:Y:S01]  /*11bb0*/  IMAD.IADD R3, R3, 0x1, R9 ;  /* 0x0000000103037824 */ /* 0x000fe200078e0209 */
[----:B------:R-:W-:Y:S02]  /*11bc0*/  LOP3.LUT R4, R21, 0x40, RZ, 0xfc, !PT ;  /* 0x0000004015047812 */ /* 0x000fe400078efcff */
[----:B------:R-:W-:Y:S02]  /*11bd0*/  LEA R20, P3, R2, UR8, 0x1 ;  /* 0x0000000802147c11 */ /* 0x000fe4000f8608ff */
[----:B------:R-:W-:Y:S01]  /*11be0*/  ISETP.GE.AND P1, PT, R4, UR4, PT ;  /* 0x0000000404007c0c */ /* 0x000fe2000bf26270 */
[----:B------:R-:W-:Y:S01]  /*11bf0*/  UMOV UR4, 0xffffffff ;  /* 0xffffffff00047882 */ /* 0x000fe20000000000 */
[----:B------:R-:W-:Y:S02]  /*11c00*/  LEA.HI.X R10, R2, UR9, R3, 0x1, P3 ;  /* 0x00000009020a7c11 */ /* 0x000fe400098f0c03 */
[----:B------:R-:W-:Y:S09]  /*11c10*/  BRA.DIV UR4, `(.L_x_1956) ;  /* 0x0000002e04b07947 */ /* 0x000ff2000b800000 */
[----:B------:R-:W0:Y:S01]  /*11c20*/  LDC R4, c[0x0][0x448] ;  /* 0x00011200ff047b82 */ /* 0x000e220000000800 */
[----:B------:R-:W-:Y:S01]  /*11c30*/  SHFL.IDX PT, R3, R7, RZ, 0x1c1f ;  /* 0x001c1fff07037589 */ /* 0x000fe200000e0000 */
[----:B------:R-:W-:Y:S01]  /*11c40*/  ULDC UR4, c[0x0][0x288] ;  /* 0x0000a20000047ab9 */ /* 0x000fe20000000800 */
[----:B------:R-:W-:Y:S01]  /*11c50*/  IMAD R8, R12, 0xc0, R11 ;  /* 0x000000c00c087824 */ /* 0x000fe200078e020b */
[----:B------:R-:W-:Y:S01]  /*11c60*/  ULDC.64 UR6, c[0x0][0x208] ;  /* 0x0000820000067ab9 */ /* 0x000fe20000000a00 */
[----:B------:R-:W1:Y:S02]  /*11c70*/  SHFL.IDX PT, R2, R6, RZ, 0x1c1f ;  /* 0x001c1fff06027589 */ /* 0x000e6400000e0000 */
[----:B------:R-:W-:Y:S02]  /*11c80*/  VIADD R12, R8, 0x20 ;  /* 0x00000020080c7836 */ /* 0x000fe40000000000 */
[----:B------:R-:W-:Y:S04]  /*11c90*/  SHFL.IDX PT, R5, R7, 0x1, 0x1c1f ;  /* 0x003c1f0007057f89 */ /* 0x000fe800000e0000 */
[----:B------:R-:W-:Y:S01]  /*11ca0*/  SHFL.IDX PT, R14, R6, 0x2, 0x1c1f ;  /* 0x005c1f00060e7f89 */ /* 0x000fe200000e0000 */
[----:B0-----:R-:W-:-:S03]  /*11cb0*/  IMAD R9, R4, UR4, RZ ;  /* 0x0000000404097c24 */ /* 0x001fc6000f8e02ff */
[----:B------:R-:W0:Y:S02]  /*11cc0*/  SHFL.IDX PT, R4, R6, 0x1, 0x1c1f ;  /* 0x003c1f0006047f89 */ /* 0x000e2400000e0000 */
[----:B------:R-:W-:-:S13]  /*11cd0*/  ISETP.GE.AND P3, PT, R8, R9, PT ;  /* 0x000000090800720c */ /* 0x000fda0003f66270 */
[----:B-1----:R-:W-:Y:S01]  /*11ce0*/  @!P3 IMAD.WIDE.U32 R2, R21, 0x2, R2 ;  /* 0x000000021502b825 */ /* 0x002fe200078e0002 */
[----:B------:R-:W-:-:S05]  /*11cf0*/  @!P3 LEA R29, R0, UR38, 0x1 ;  /* 0x00000026001dbc11 */ /* 0x000fca000f8e08ff */
[----:B------:R-:W-:Y:S04]  /*11d00*/  @!P3 LDGSTS.E.BYPASS.LTC128B.128 [R29+0xda00], desc[UR6][R2.64], !P2 ;  /* 0x0da00000021dbfae */ /* 0x000fe8000d101d46 */
[----:B------:R-:W-:Y:S04]  /*11d10*/  @!P3 LDGSTS.E.BYPASS.LTC128B.128 [R29+0x10a00], desc[UR6][R2.64+0x40], !P0 ;  /* 0x10a00040021dbfae */ /* 0x000fe8000c101d46 */
[----:B------:R1:W-:Y:S01]  /*11d20*/  @!P3 LDGSTS.E.BYPASS.LTC128B.128 [R29+0x13a00], desc[UR6][R2.64+0x80], !P1 ;  /* 0x13a00080021dbfae */ /* 0x0003e2000c901d46 */
[----:B------:R-:W-:Y:S01]  /*11d30*/  ISETP.GE.AND P3, PT, R12, R9, PT ;  /* 0x000000090c00720c */ /* 0x000fe20003f66270 */
[----:B------:R-:W-:-:S05]  /*11d40*/  VIADD R12, R8, 0x40 ;  /* 0x00000040080c7836 */ /* 0x000fca0000000000 */
[-C--:B------:R-:W-:Y:S01]  /*11d50*/  ISETP.GE.AND P4, PT, R12, R9.reuse, PT ;  /* 0x000000090c00720c */ /* 0x080fe20003f86270 */
[----:B------:R-:W-:Y:S01]  /*11d60*/  VIADD R12, R8, 0x60 ;  /* 0x00000060080c7836 */ /* 0x000fe20000000000 */
[----:B-1----:R-:W1:Y:S05]  /*11d70*/  SHFL.IDX PT, R2, R7, 0x2, 0x1c1f ;  /* 0x005c1f0007027f89 */ /* 0x002e6a00000e0000 */
[----:B0-----:R-:W-:Y:S01]  /*11d80*/  @!P3 IMAD.WIDE.U32 R4, R21, 0x2, R4 ;  /* 0x000000021504b825 */ /* 0x001fe200078e0004 */
[----:B------:R-:W-:Y:S01]  /*11d90*/  @!P3 LEA R29, R0, UR38, 0x1 ;  /* 0x00000026001dbc11 */ /* 0x000fe2000f8e08ff */
[----:B------:R-:W-:Y:S04]  /*11da0*/  SHFL.IDX PT, R7, R7, 0x3, 0x1c1f ;  /* 0x007c1f0007077f89 */ /* 0x000fe800000e0000 */
[----:B------:R-:W-:Y:S04]  /*11db0*/  @!P3 LDGSTS.E.BYPASS.LTC128B.128 [R29+0xe200], desc[UR6][R4.64], !P2 ;  /* 0x0e200000041dbfae */ /* 0x000fe8000d101d46 */
[----:B------:R-:W-:Y:S04]  /*11dc0*/  @!P3 LDGSTS.E.BYPASS.LTC128B.128 [R29+0x11200], desc[UR6][R4.64+0x40], !P0 ;  /* 0x11200040041dbfae */ /* 0x000fe8000c101d46 */
[----:B------:R0:W-:Y:S01]  /*11dd0*/  @!P3 LDGSTS.E.BYPASS.LTC128B.128 [R29+0x14200], desc[UR6][R4.64+0x80], !P1 ;  /* 0x14200080041dbfae */ /* 0x0001e2000c901d46 */
[----:B------:R-:W-:Y:S01]  /*11de0*/  ISETP.GE.AND P3, PT, R12, R9, PT ;  /* 0x000000090c00720c */ /* 0x000fe20003f66270 */
[----:B-1----:R-:W-:-:S02]  /*11df0*/  IMAD.MOV.U32 R3, RZ, RZ, R2 ;  /* 0x000000ffff037224 */ /* 0x002fc400078e0002 */
[----:B------:R-:W-:Y:S02]  /*11e00*/  IMAD.MOV.U32 R2, RZ, RZ, R14 ;  /* 0x000000ffff027224 */ /* 0x000fe400078e000e */
[----:B------:R-:W1:Y:S01]  /*11e10*/  SHFL.IDX PT, R14, R6, 0x3, 0x1c1f ;  /* 0x007c1f00060e7f89 */ /* 0x000e6200000e0000 */
[----:B0-----:R-:W-:Y:S01]  /*11e20*/  @!P4 LEA R5, R0, UR38, 0x1 ;  /* 0x000000260005cc11 */ /* 0x001fe2000f8e08ff */
[----:B------:R-:W-:Y:S02]  /*11e30*/  @!P4 IMAD.WIDE.U32 R2, R21, 0x2, R2 ;  /* 0x000000021502c825 */ /* 0x000fe400078e0002 */
[----:B------:R-:W-:Y:S02]  /*11e40*/  SHFL.IDX PT, R29, R10, RZ, 0x1c1f ;  /* 0x001c1fff0a1d7589 */ /* 0x000fe400000e0000 */
[----:B------:R-:W-:Y:S02]  /*11e50*/  VIADD R4, R8, 0x80 ;  /* 0x0000008008047836 */ /* 0x000fe40000000000 */
[----:B------:R-:W0:Y:S04]  /*11e60*/  SHFL.IDX PT, R6, R20, RZ, 0x1c1f ;  /* 0x001c1fff14067589 */ /* 0x000e2800000e0000 */
[----:B------:R-:W-:Y:S04]  /*11e70*/  @!P4 LDGSTS.E.BYPASS.LTC128B.128 [R5+0xea00], desc[UR6][R2.64], !P2 ;  /* 0x0ea000000205cfae */ /* 0x000fe8000d101d46 */
[----:B------:R-:W-:Y:S04]  /*11e80*/  @!P4 LDGSTS.E.BYPASS.LTC128B.128 [R5+0x11a00], desc[UR6][R2.64+0x40], !P0 ;  /* 0x11a000400205cfae */ /* 0x000fe8000c101d46 */
[----:B------:R2:W-:Y:S01]  /*11e90*/  @!P4 LDGSTS.E.BYPASS.LTC128B.128 [R5+0x14a00], desc[UR6][R2.64+0x80], !P1 ;  /* 0x14a000800205cfae */ /* 0x0005e2000c901d46 */
[----:B------:R-:W-:Y:S01]  /*11ea0*/  ISETP.GE.AND P4, PT, R4, R9, PT ;  /* 0x000000090400720c */ /* 0x000fe20003f86270 */
[----:B-1----:R-:W-:-:S02]  /*11eb0*/  IMAD.MOV.U32 R4, RZ, RZ, R14 ;  /* 0x000000ffff047224 */ /* 0x002fc400078e000e */
[----:B------:R-:W1:Y:S04]  /*11ec0*/  SHFL.IDX PT, R10, R10, 0x1, 0x1c1f ;  /* 0x003c1f000a0a7f89 */ /* 0x000e6800000e0000 */
[----:B------:R3:W4:Y:S01]  /*11ed0*/  SHFL.IDX PT, R14, R20, 0x1, 0x1c1f ;  /* 0x003c1f00140e7f89 */ /* 0x00072200000e0000 */
[----:B--2---:R-:W-:Y:S01]  /*11ee0*/  IMAD.MOV.U32 R5, RZ, RZ, R7 ;  /* 0x000000ffff057224 */ /* 0x004fe200078e0007 */
[C---:B------:R-:W-:Y:S01]  /*11ef0*/  @!P3 LEA R7, R0.reuse, UR38, 0x1 ;  /* 0x000000260007bc11 */ /* 0x040fe2000f8e08ff */
[----:B0-----:R-:W-:Y:S02]  /*11f00*/  IMAD.MOV.U32 R2, RZ, RZ, R6 ;  /* 0x000000ffff027224 */ /* 0x001fe400078e0006 */
[----:B------:R-:W-:Y:S01]  /*11f10*/  IMAD.MOV.U32 R3, RZ, RZ, R29 ;  /* 0x000000ffff037224 */ /* 0x000fe200078e001d */
[----:B------:R-:W-:Y:S01]  /*11f20*/  @!P4 LEA R29, R0, UR38, 0x1 ;  /* 0x00000026001dcc11 */ /* 0x000fe2000f8e08ff */
[----:B------:R-:W-:-:S04]  /*11f30*/  @!P3 IMAD.WIDE.U32 R4, R21, 0x2, R4 ;  /* 0x000000021504b825 */ /* 0x000fc800078e0004 */
[----:B------:R-:W-:Y:S01]  /*11f40*/  @!P4 IMAD.WIDE.U32 R2, R21, 0x2, R2 ;  /* 0x000000021502c825 */ /* 0x000fe200078e0002 */
[----:B------:R3:W-:Y:S03]  /*11f50*/  @!P3 LDGSTS.E.BYPASS.LTC128B.128 [R7+0xf200], desc[UR6][R4.64], !P2 ;  /* 0x0f2000000407bfae */ /* 0x0007e6000d101d46 */
[----:B------:R-:W-:Y:S01]  /*11f60*/  IMAD.MOV.U32 R6, RZ, RZ, 0x1 ;  /* 0x00000001ff067424 */ /* 0x000fe200078e00ff */
[----:B------:R3:W-:Y:S04]  /*11f70*/  @!P3 LDGSTS.E.BYPASS.LTC128B.128 [R7+0x12200], desc[UR6][R4.64+0x40], !P0 ;  /* 0x122000400407bfae */ /* 0x0007e8000c101d46 */
[----:B------:R3:W-:Y:S04]  /*11f80*/  @!P3 LDGSTS.E.BYPASS.LTC128B.128 [R7+0x15200], desc[UR6][R4.64+0x80], !P1 ;  /* 0x152000800407bfae */ /* 0x0007e8000c901d46 */
[----:B------:R3:W-:Y:S04]  /*11f90*/  @!P4 LDGSTS.E.BYPASS.LTC128B.128 [R29+0xfa00], desc[UR6][R2.64], !P2 ;  /* 0x0fa00000021dcfae */ /* 0x0007e8000d101d46 */
[----:B------:R3:W-:Y:S04]  /*11fa0*/  @!P4 LDGSTS.E.BYPASS.LTC128B.128 [R29+0x12a00], desc[UR6][R2.64+0x40], !P0 ;  /* 0x12a00040021dcfae */ /* 0x0007e8000c101d46 */
[----:B-1--4-:R3:W-:Y:S02]  /*11fb0*/  @!P4 LDGSTS.E.BYPASS.LTC128B.128 [R29+0x15a00], desc[UR6][R2.64+0x80], !P1 ;  /* 0x15a00080021dcfae */ /* 0x0127e4000c901d46 */
.L_x_2050:
        /* <DEDUP_REMOVED lines=16> */
.L_x_1958:
[----:B------:R-:W-:Y:S05]  /*120c0*/  BSYNC B0 ;  /* 0x0000000000007941 */ /* 0x000fea0003800000 */
.L_x_1957:
        /* <DEDUP_REMOVED lines=10> */
.L_x_2051:
[----:B0-----:R-:W-:Y:S01]  /*12170*/  IMAD.MOV.U32 R0, RZ, RZ, RZ ;  /* 0x000000ffff007224 */ /* 0x001fe200078e00ff */
        /* <DEDUP_REMOVED lines=13> */
[----:B0-----:R-:W-:Y:S02]  /*12250*/  LOP3.LUT R7, R4, 0x1f, RZ, 0xc0, !PT ;  /* 0x0000001f04077812 */ /* 0x001fe400078ec0ff */
[----:B------:R-:W-:Y:S02]  /*12260*/  MOV R4, R16 ;  /* 0x0000001000047202 */ /* 0x000fe40000000f00 */
[----:B------:R-:W-:-:S07]  /*12270*/  LOP3.LUT R10, R9, 0x1, RZ, 0xc0, !PT ;  /* 0x00000001090a7812 */ /* 0x000fce00078ec0ff */
[----:B------:R-:W-:Y:S05]  /*12280*/  @!P0 BRA `(.L_x_1961) ;  /* 0x0000001000d48947 */ /* 0x000fea0003800000 */
[----:B------:R-:W-:Y:S01]  /*12290*/  BSSY B0, `(.L_x_1961) ;  /* 0x0000134000007945 */ /* 0x000fe20003800000 */
[----:B------:R-:W-:Y:S02]  /*122a0*/  IMAD.IADD R9, R9, 0x1, -R10 ;  /* 0x0000000109097824 */ /* 0x000fe400078e0a0a */
[----:B------:R-:W-:Y:S02]  /*122b0*/  IMAD.MOV.U32 R11, RZ, RZ, 0x1 ;  /* 0x00000001ff0b7424 */ /* 0x000fe400078e00ff */
[----:B------:R-:W-:-:S07]  /*122c0*/  IMAD.MOV.U32 R4, RZ, RZ, R16 ;  /* 0x000000ffff047224 */ /* 0x000fce00078e0010 */
.L_x_1996:
        /* <DEDUP_REMOVED lines=29> */
.L_x_1964:
[----:B------:R-:W1:Y:S01]  /*124a0*/  SYNCS.PHASECHK.TRANS64.TRYWAIT P0, [UR38+0x31c48], R6 ;  /* 0x031c4806ff0075a7 */ /* 0x000e620008000166 */
[----:B------:R-:W-:Y:S01]  /*124b0*/  BSSY B2, `(.L_x_1965) ;  /* 0x0000003000027945 */ /* 0x000fe20003800000 */
[----:B------:R-:W-:-:S03]  /*124c0*/  ISETP.NE.AND P2, PT, R28, RZ, PT ;  /* 0x000000ff1c00720c */ /* 0x000fc60003f45270 */
[----:B-1----:R-:W-:Y:S10]  /*124d0*/  @!P0 BRA `(.L_x_1966) ;  /* 0x0000002c00a48947 */ /* 0x002ff40003800000 */
.L_x_2052:
[----:B------:R-:W-:Y:S05]  /*124e0*/  BSYNC B2 ;  /* 0x0000000000027941 */ /* 0x000fea0003800000 */
.L_x_1965:
[----:B------:R-:W-:Y:S04]  /*124f0*/  BSSY B2, `(.L_x_1967) ;  /* 0x0000007000027945 */ /* 0x000fe80003800000 */
[----:B------:R-:W-:Y:S05]  /*12500*/  @P2 BRA `(.L_x_1968) ;  /* 0x0000000000142947 */ /* 0x000fea0003800000 */
[----:B------:R-:W-:Y:S01]  /*12510*/  ISETP.NE.AND P0, PT, R7, RZ, PT ;  /* 0x000000ff0700720c */ /* 0x000fe20003f05270 */
[----:B------:R-:W-:-:S04]  /*12520*/  IMAD.MOV.U32 R2, RZ, RZ, 0x6c00 ;  /* 0x00006c00ff027424 */ /* 0x000fc800078e00ff */
[----:B------:R2:W-:Y:S08]  /*12530*/  SYNCS.ARRIVE.TRANS64 RZ, [UR38+0x31c38], R2 ;  /* 0x031c3802ffff79a7 */ /* 0x0005f00008000026 */
[----:B--2---:R-:W-:Y:S05]  /*12540*/  @!P0 BRA `(.L_x_1968) ;  /* 0x0000000000048947 */ /* 0x004fea0003800000 */
[----:B------:R-:W-:Y:S01]  /*12550*/  BPT.TRAP 0x1 ;  /* 0x000000040000795c */ /* 0x000fe20000300000 */
.L_x_1968:
[----:B------:R-:W-:Y:S05]  /*12560*/  BSYNC B2 ;  /* 0x0000000000027941 */ /* 0x000fea0003800000 */
.L_x_1967:
        /* <DEDUP_REMOVED lines=11> */
.L_x_1969:
        /* <DEDUP_REMOVED lines=13> */
.L_x_1970:
        /* <DEDUP_REMOVED lines=15> */
.L_x_1971:
        /* <DEDUP_REMOVED lines=12> */
.L_x_2053:
[----:B------:R-:W-:Y:S05]  /*128a0*/  BSYNC B2 ;  /* 0x0000000000027941 */ /* 0x000fea0003800000 */
.L_x_1972:
        /* <DEDUP_REMOVED lines=9> */
.L_x_1975:
[----:B------:R-:W-:Y:S05]  /*12940*/  BSYNC B2 ;  /* 0x0000000000027941 */ /* 0x000fea0003800000 */
.L_x_1974:
        /* <DEDUP_REMOVED lines=10> */
.L_x_1976:
        /* <DEDUP_REMOVED lines=13> */
.L_x_1977:
        /* <DEDUP_REMOVED lines=13> */
.L_x_1978:
        /* <DEDUP_REMOVED lines=10> */
.L_x_1963:
[----:B------:R-:W-:Y:S05]  /*12c30*/  BSYNC B1 ;  /* 0x0000000000017941 */ /* 0x000fea0003800000 */
.L_x_1962:
[----:B------:R-:W-:Y:S01]  /*12c40*/  ISETP.NE.AND P0, PT, R22, RZ, PT ;  /* 0x000000ff1600720c */ /* 0x000fe20003f05270 */
[----:B------:R-:W-:Y:S01]  /*12c50*/  BSSY B1, `(.L_x_1979) ;  /* 0x0000094000017945 */ /* 0x000fe20003800000 */
[----:B------:R-:W-:-:S11]  /*12c60*/  LOP3.LUT R6, R11, 0x1, RZ, 0x3c, !PT ;  /* 0x000000010b067812 */ /* 0x000fd600078e3cff */
[----:B------:R-:W-:Y:S05]  /*12c70*/  @!P0 BRA `(.L_x_1980) ;  /* 0x0000000800448947 */ /* 0x000fea0003800000 */
[----:B------:R-:W-:Y:S01]  /*12c80*/  ISETP.NE.AND P0, PT, R23, RZ, PT ;  /* 0x000000ff1700720c */ /* 0x000fe20003f05270 */
[----:B------:R-:W-:Y:S01]  /*12c90*/  VIADD R13, R8, 0xffffffff ;  /* 0xffffffff080d7836 */ /* 0x000fe20000000000 */
        /* <DEDUP_REMOVED lines=22> */
.L_x_1981:
[----:B------:R-:W1:Y:S01]  /*12e00*/  SYNCS.PHASECHK.TRANS64.TRYWAIT P0, [UR38+0x31c40], R12 ;  /* 0x031c400cff0075a7 */ /* 0x000e620008000166 */
[----:B------:R-:W-:Y:S01]  /*12e10*/  BSSY B2, `(.L_x_1982) ;  /* 0x0000003000027945 */ /* 0x000fe20003800000 */
[----:B------:R-:W-:-:S03]  /*12e20*/  ISETP.NE.AND P2, PT, R28, RZ, PT ;  /* 0x000000ff1c00720c */ /* 0x000fc60003f45270 */
[----:B-1----:R-:W-:Y:S10]  /*12e30*/  @!P0 BRA `(.L_x_1983) ;  /* 0x00000024007c8947 */ /* 0x002ff40003800000 */
.L_x_2054:
[----:B------:R-:W-:Y:S05]  /*12e40*/  BSYNC B2 ;  /* 0x0000000000027941 */ /* 0x000fea0003800000 */
.L_x_1982:
[----:B------:R-:W-:Y:S04]  /*12e50*/  BSSY B2, `(.L_x_1984) ;  /* 0x0000007000027945 */ /* 0x000fe80003800000 */
[----:B------:R-:W-:Y:S05]  /*12e60*/  @P2 BRA `(.L_x_1985) ;  /* 0x0000000000142947 */ /* 0x000fea0003800000 */
[----:B------:R-:W-:Y:S01]  /*12e70*/  ISETP.NE.AND P0, PT, R7, RZ, PT ;  /* 0x000000ff0700720c */ /* 0x000fe20003f05270 */
[----:B------:R-:W-:-:S04]  /*12e80*/  IMAD.MOV.U32 R2, RZ, RZ, 0x6c00 ;  /* 0x00006c00ff027424 */ /* 0x000fc800078e00ff */
[----:B------:R2:W-:Y:S08]  /*12e90*/  SYNCS.ARRIVE.TRANS64 RZ, [UR38+0x31c30], R2 ;  /* 0x031c3002ffff79a7 */ /* 0x0005f00008000026 */
[----:B--2---:R-:W-:Y:S05]  /*12ea0*/  @!P0 BRA `(.L_x_1985) ;  /* 0x0000000000048947 */ /* 0x004fea0003800000 */
[----:B------:R-:W-:Y:S01]  /*12eb0*/  BPT.TRAP 0x1 ;  /* 0x000000040000795c */ /* 0x000fe20000300000 */
.L_x_1985:
[----:B------:R-:W-:Y:S05]  /*12ec0*/  BSYNC B2 ;  /* 0x0000000000027941 */ /* 0x000fea0003800000 */
.L_x_1984:
        /* <DEDUP_REMOVED lines=11> */
.L_x_1986:
        /* <DEDUP_REMOVED lines=14> */
.L_x_1987:
        /* <DEDUP_REMOVED lines=14> */
.L_x_1988:
        /* <DEDUP_REMOVED lines=12> */
.L_x_2055:
[----:B------:R-:W-:Y:S05]  /*13200*/  BSYNC B2 ;  /* 0x0000000000027941 */ /* 0x000fea0003800000 */
.L_x_1989:
        /* <DEDUP_REMOVED lines=9> */
.L_x_1992:
[----:B------:R-:W-:Y:S05]  /*132a0*/  BSYNC B2 ;  /* 0x0000000000027941 */ /* 0x000fea0003800000 */
.L_x_1991:
        /* <DEDUP_REMOVED lines=10> */
.L_x_1993:
        /* <DEDUP_REMOVED lines=13> */
.L_x_1994:
        /* <DEDUP_REMOVED lines=13> */
.L_x_1995:
        /* <DEDUP_REMOVED lines=10> */
.L_x_1980:
[----:B------:R-:W-:Y:S05]  /*13590*/  BSYNC B1 ;  /* 0x0000000000017941 */ /* 0x000fea0003800000 */
.L_x_1979:
[----:B------:R-:W-:Y:S02]  /*135a0*/  VIADD R8, R8, 0xfffffffe ;  /* 0xfffffffe08087836 */ /* 0x000fe40000000000 */
[----:B------:R-:W-:Y:S01]  /*135b0*/  IMAD.MOV.U32 R11, RZ, RZ, R6 ;  /* 0x000000ffff0b7224 */ /* 0x000fe200078e0006 */
[----:B------:R-:W-:Y:S06]  /*135c0*/  @P1 BRA `(.L_x_1996) ;  /* 0xffffffec00401947 */ /* 0x000fec000383ffff */
[----:B------:R-:W-:Y:S05]  /*135d0*/  BSYNC B0 ;  /* 0x0000000000007941 */ /* 0x000fea0003800000 */
.L_x_1961:
        /* <DEDUP_REMOVED lines=29> */
.L_x_1998:
[----:B------:R-:W1:Y:S01]  /*137b0*/  SYNCS.PHASECHK.TRANS64.TRYWAIT P0, [UR38+0x31c48], R9 ;  /* 0x031c4809ff0075a7 */ /* 0x000e620008000166 */
[----:B------:R-:W-:Y:S01]  /*137c0*/  BSSY B1, `(.L_x_1999) ;  /* 0x0000003000017945 */ /* 0x000fe20003800000 */
[----:B------:R-:W-:-:S03]  /*137d0*/  ISETP.NE.AND P1, PT, R28, RZ, PT ;  /* 0x000000ff1c00720c */ /* 0x000fc60003f25270 */
[----:B-1----:R-:W-:Y:S10]  /*137e0*/  @!P0 BRA `(.L_x_2000) ;  /* 0x0000001c00408947 */ /* 0x002ff40003800000 */
.L_x_2056:
[----:B------:R-:W-:Y:S05]  /*137f0*/  BSYNC B1 ;  /* 0x0000000000017941 */ /* 0x000fea0003800000 */
.L_x_1999:
[----:B------:R-:W-:Y:S04]  /*13800*/  BSSY B1, `(.L_x_2001) ;  /* 0x0000007000017945 */ /* 0x000fe80003800000 */
[----:B------:R-:W-:Y:S05]  /*13810*/  @P1 BRA `(.L_x_2002) ;  /* 0x0000000000141947 */ /* 0x000fea0003800000 */
[----:B------:R-:W-:Y:S01]  /*13820*/  ISETP.NE.AND P0, PT, R7, RZ, PT ;  /* 0x000000ff0700720c */ /* 0x000fe20003f05270 */
[----:B-1----:R-:W-:-:S04]  /*13830*/  IMAD.MOV.U32 R2, RZ, RZ, 0x6c00 ;  /* 0x00006c00ff027424 */ /* 0x002fc800078e00ff */
[----:B------:R2:W-:Y:S08]  /*13840*/  SYNCS.ARRIVE.TRANS64 RZ, [UR38+0x31c38], R2 ;  /* 0x031c3802ffff79a7 */ /* 0x0005f00008000026 */
[----:B--2---:R-:W-:Y:S05]  /*13850*/  @!P0 BRA `(.L_x_2002) ;  /* 0x0000000000048947 */ /* 0x004fea0003800000 */
[----:B------:R-:W-:Y:S01]  /*13860*/  BPT.TRAP 0x1 ;  /* 0x000000040000795c */ /* 0x000fe20000300000 */
.L_x_2002:
[----:B------:R-:W-:Y:S05]  /*13870*/  BSYNC B1 ;  /* 0x0000000000017941 */ /* 0x000fea0003800000 */
.L_x_2001:
        /* <DEDUP_REMOVED lines=11> */
.L_x_2003:
        /* <DEDUP_REMOVED lines=14> */
.L_x_2004:
        /* <DEDUP_REMOVED lines=14> */
.L_x_2005:
        /* <DEDUP_REMOVED lines=11> */
.L_x_2057:
[----:B------:R-:W-:Y:S05]  /*13ba0*/  BSYNC B1 ;  /* 0x0000000000017941 */ /* 0x000fea0003800000 */
.L_x_2006:
        /* <DEDUP_REMOVED lines=9> */
.L_x_2009:
[----:B------:R-:W-:Y:S05]  /*13c40*/  BSYNC B1 ;  /* 0x0000000000017941 */ /* 0x000fea0003800000 */
.L_x_2008:
        /* <DEDUP_REMOVED lines=10> */
.L_x_2010:
        /* <DEDUP_REMOVED lines=13> */
.L_x_2011:
        /* <DEDUP_REMOVED lines=13> */
.L_x_2012:
        /* <DEDUP_REMOVED lines=10> */
.L_x_1997:
[----:B------:R-:W-:Y:S05]  /*13f30*/  BSYNC B0 ;  /* 0x0000000000007941 */ /* 0x000fea0003800000 */
.L_x_1960:
        /* <DEDUP_REMOVED lines=9> */
.L_x_2058:
[----:B------:R-:W-:Y:S05]  /*13fd0*/  BSYNC B1 ;  /* 0x0000000000017941 */ /* 0x000fea0003800000 */
.L_x_2015:
[----:B------:R-:W-:Y:S04]  /*13fe0*/  BSSY B1, `(.L_x_2017) ;  /* 0x0000008000017945 */ /* 0x000fe80003800000 */
[----:B------:R-:W-:Y:S05]  /*13ff0*/  @P1 BRA `(.L_x_2018) ;  /* 0x0000000000181947 */ /* 0x000fea0003800000 */
[----:B------:R-:W1:Y:S01]  /*14000*/  S2R R4, SR_TID.X ;  /* 0x0000000000047919 */ /* 0x000e620000002100 */
[----:B0-----:R-:W-:-:S04]  /*14010*/  IMAD.MOV.U32 R2, RZ, RZ, 0x6c00 ;  /* 0x00006c00ff027424 */ /* 0x001fc800078e00ff */
[----:B------:R2:W-:Y:S01]  /*14020*/  SYNCS.ARRIVE.TRANS64 RZ, [R3+URZ+0x31c50], R2 ;  /* 0x031c500203ff79a7 */ /* 0x0005e2000800003f */
[----:B-1----:R-:W-:-:S13]  /*14030*/  LOP3.LUT P0, RZ, R4, 0x1f, RZ, 0xc0, !PT ;  /* 0x0000001f04ff7812 */ /* 0x002fda000780c0ff */
[----:B--2---:R-:W-:Y:S05]  /*14040*/  @!P0 BRA `(.L_x_2018) ;  /* 0x0000000000048947 */ /* 0x004fea0003800000 */
[----:B------:R-:W-:Y:S01]  /*14050*/  BPT.TRAP 0x1 ;  /* 0x000000040000795c */ /* 0x000fe20000300000 */
.L_x_2018:
[----:B------:R-:W-:Y:S05]  /*14060*/  BSYNC B1 ;  /* 0x0000000000017941 */ /* 0x000fea0003800000 */
.L_x_2017:
        /* <DEDUP_REMOVED lines=13> */
.L_x_2019:
        /* <DEDUP_REMOVED lines=13> */
.L_x_2020:
        /* <DEDUP_REMOVED lines=13> */
.L_x_2021:
        /* <DEDUP_REMOVED lines=8> */
.L_x_2014:
[----:B------:R-:W-:Y:S05]  /*14360*/  BSYNC B0 ;  /* 0x0000000000007941 */ /* 0x000fea0003800000 */
.L_x_2013:
[----:B------:R-:W-:Y:S01]  /*14370*/  IADD3 R0, R0, 0x1, RZ ;  /* 0x0000000100007810 */ /* 0x000fe20007ffe0ff */
[----:B0-----:R-:W-:-:S03]  /*14380*/  IMAD.MOV.U32 R2, RZ, RZ, RZ ;  /* 0x000000ffff027224 */ /* 0x001fc600078e00ff */
[----:B------:R-:W-:-:S04]  /*14390*/  ISETP.NE.AND P0, PT, R0, 0x2, PT ;  /* 0x000000020000780c */ /* 0x000fc80003f05270 */
[----:B------:R-:W-:Y:S02]  /*143a0*/  SEL R3, RZ, 0x1, P0 ;  /* 0x00000001ff037807 */ /* 0x000fe40000000000 */
[----:B------:R-:W-:Y:S02]  /*143b0*/  SEL R0, R0, RZ, P0 ;  /* 0x000000ff00007207 */ /* 0x000fe40000000000 */
[----:B------:R-:W-:-:S07]  /*143c0*/  LOP3.LUT R6, R6, R3, RZ, 0x3c, !PT ;  /* 0x0000000306067212 */ /* 0x000fce00078e3cff */
.L_x_1944:
[----:B------:R-:W0:Y:S01]  /*143d0*/  S2R R4, SR_CgaCtaId ;  /* 0x0000000000047919 */ /* 0x000e220000008800 */
[----:B------:R-:W-:Y:S02]  /*143e0*/  MOV R3, 0x400 ;  /* 0x0000040000037802 */ /* 0x000fe40000000f00 */
[----:B------:R-:W-:Y:S02]  /*143f0*/  SHF.L.U32 R2, R2, 0x1f, RZ ;  /* 0x0000001f02027819 */ /* 0x000fe400000006ff */
[----:B0-----:R-:W-:-:S04]  /*14400*/  LEA R7, R4, R3, 0x18 ;  /* 0x0000000304077211 */ /* 0x001fc800078ec0ff */
[----:B------:R-:W0:Y:S02]  /*14410*/  SYNCS.PHASECHK.TRANS64.TRYWAIT P0, [R7+URZ+0x31c20], R2 ;  /* 0x031c2002070075a7 */ /* 0x000e24000800017f */
[----:B0-----:R-:W-:Y:S05]  /*14420*/  @!P0 BRA `(.L_x_2022) ;  /* 0x0000001000748947 */ /* 0x001fea0003800000 */
.L_x_2059:
[----:B------:R-:W-:-:S03]  /*14430*/  UMOV UR4, 0xffffffff ;  /* 0xffffffff00047882 */ /* 0x000fc60000000000 */
[----:B------:R-:W-:Y:S05]  /*14440*/  BRA.DIV UR4, `(.L_x_2023) ;  /* 0x0000001204807947 */ /* 0x000fea000b800000 */
[----:B0-----:R-:W0:Y:S02]  /*14450*/  S2R R2, SR_TID.X ;  /* 0x0000000000027919 */ /* 0x001e240000002100 */
[----:B0-----:R-:W-:-:S04]  /*14460*/  SHF.R.U32.HI R2, RZ, 0x5, R2 ;  /* 0x00000005ff027819 */ /* 0x001fc80000011602 */
[----:B------:R-:W-:-:S05]  /*14470*/  LOP3.LUT R2, R2, 0x3, RZ, 0xc0, !PT ;  /* 0x0000000302027812 */ /* 0x000fca00078ec0ff */
[----:B------:R0:W1:Y:S02]  /*14480*/  SHFL.IDX PT, R14, R2, RZ, 0x1f ;  /* 0x00001fff020e7589 */ /* 0x00006400000e0000 */
.L_x_2062:
[----:B-1----:R-:W-:-:S13]  /*14490*/  ISETP.NE.AND P0, PT, R14, RZ, PT ;  /* 0x000000ff0e00720c */ /* 0x002fda0003f05270 */
[----:B------:R-:W-:Y:S05]  /*144a0*/  @P0 BRA `(.L_x_1906) ;  /* 0x0000000000840947 */ /* 0x000fea0003800000 */
[----:B------:R-:W-:-:S03]  /*144b0*/  UMOV UR4, 0xffffffff ;  /* 0xffffffff00047882 */ /* 0x000fc60000000000 */
[----:B------:R-:W-:Y:S05]  /*144c0*/  BRA.DIV UR4, `(.L_x_2024) ;  /* 0x0000001204947947 */ /* 0x000fea000b800000 */
[----:B------:R-:W-:-:S13]  /*144d0*/  ELECT P6, URZ, PT ;  /* 0x00000000003f782f */ /* 0x000fda00038c0000 */
.L_x_2065:
[----:B------:R-:W-:Y:S05]  /*144e0*/  @!P6 BRA `(.L_x_1906) ;  /* 0x000000000074e947 */ /* 0x000fea0003800000 */
[----:B------:R-:W-:-:S04]  /*144f0*/  LOP3.LUT R27, R27, 0x2, RZ, 0xfc, !PT ;  /* 0x000000021b1b7812 */ /* 0x000fc800078efcff */
[----:B------:R-:W-:-:S13]  /*14500*/  ISETP.NE.AND P2, PT, R27, 0x3, PT ;  /* 0x000000031b00780c */ /* 0x000fda0003f45270 */
[----:B------:R-:W-:Y:S05]  /*14510*/  @!P2 BRA `(.L_x_2025) ;  /* 0x000000000004a947 */ /* 0x000fea0003800000 */
[----:B------:R-:W-:Y:S01]  /*14520*/  BPT.TRAP 0x1 ;  /* 0x000000040000795c */ /* 0x000fe20000300000 */
.L_x_2025:
        /* <DEDUP_REMOVED lines=12> */
.L_x_2066:
[----:B------:R-:W1:Y:S02]  /*145f0*/  SYNCS.PHASECHK.TRANS64.TRYWAIT P0, [R3+URZ], R2 ;  /* 0x00000002030075a7 */ /* 0x000e64000800017f */
[----:B-1----:R-:W-:Y:S05]  /*14600*/  @!P0 BRA `(.L_x_2027) ;  /* 0x0000001000788947 */ /* 0x002fea0003800000 */
.L_x_2067:
[----:B------:R-:W-:Y:S05]  /*14610*/  @!P2 BRA `(.L_x_2028) ;  /* 0x000000000004a947 */ /* 0x000fea0003800000 */
[----:B------:R-:W-:Y:S01]  /*14620*/  BPT.TRAP 0x1 ;  /* 0x000000040000795c */ /* 0x000fe20000300000 */
.L_x_2028:
[----:B-1----:R-:W-:-:S04]  /*14630*/  VIADD R3, R7, 0x31c60 ;  /* 0x00031c6007037836 */ /* 0x002fc80000000000 */
[----:B0-----:R-:W-:-:S04]  /*14640*/  IMAD R5, R0, 0x8, R3 ;  /* 0x0000000800057824 */ /* 0x001fc800078e0203 */
[----:B------:R-:W0:Y:S02]  /*14650*/  SYNCS.PHASECHK.TRANS64.TRYWAIT P0, [R5+URZ], R4 ;  /* 0x00000004050075a7 */ /* 0x000e24000800017f */
[----:B0-----:R-:W-:Y:S05]  /*14660*/  @!P0 BRA `(.L_x_2029) ;  /* 0x0000001000748947 */ /* 0x001fea0003800000 */
.L_x_2068:
[----:B------:R-:W-:-:S07]  /*14670*/  IMAD R3, R8, 0x8, R3 ;  /* 0x0000000808037824 */ /* 0x000fce00078e0203 */
.L_x_2030:
[----:B-1----:R1:W2:Y:S02]  /*14680*/  SYNCS.PHASECHK.TRANS64.TRYWAIT P0, [R3+URZ], R2 ;  /* 0x00000002030075a7 */ /* 0x0022a4000800017f */
[----:B--2---:R-:W-:Y:S05]  /*14690*/  @!P0 NANOSLEEP.SYNCS 0x989680 ;  /* 0x009896800000895d */ /* 0x004fea0003900000 */
[----:B------:R-:W2:Y:S02]  /*146a0*/  @!P0 SYNCS.PHASECHK.TRANS64 P0, [R3+URZ], R2 ;  /* 0x00000002030085a7 */ /* 0x000ea4000800007f */
[----:B--2---:R-:W-:Y:S05]  /*146b0*/  @!P0 BRA `(.L_x_2030) ;  /* 0xfffffffc00f08947 */ /* 0x004fea000383ffff */
.L_x_1906:
[----:B------:R-:W-:Y:S05]  /*146c0*/  BSYNC B6 ;  /* 0x0000000000067941 */ /* 0x000fea0003800000 */
.L_x_1903:
[----:B------:R-:W-:Y:S05]  /*146d0*/  EXIT ;  /* 0x000000000000794d */ /* 0x000fea0003800000 */
.L_x_1910:
[----:B0-----:R-:W-:-:S04]  /*146e0*/  IMAD.U32 R3, RZ, RZ, UR60 ;  /* 0x0000003cff037e24 */ /* 0x001fc8000f8e00ff */
[----:B------:R0:W1:Y:S03]  /*146f0*/  SYNCS.PHASECHK.TRANS64.TRYWAIT P1, [R3+URZ+0x31c00], R0 ;  /* 0x031c0000030075a7 */ /* 0x000066000802017f */
[----:B-1----:R-:W-:Y:S05]  /*14700*/  @!P1 NANOSLEEP.SYNCS 0x989680 ;  /* 0x009896800000995d */ /* 0x002fea0003900000 */
[----:B------:R-:W1:Y:S02]  /*14710*/  @!P1 SYNCS.PHASECHK.TRANS64 P1, [R3+URZ+0x31c00], R0 ;  /* 0x031c0000030095a7 */ /* 0x000e64000802007f */
[----:B-1----:R-:W-:Y:S05]  /*14720*/  @!P1 BRA `(.L_x_1910) ;  /* 0xfffffffc00ec9947 */ /* 0x002fea000383ffff */
[----:B------:R-:W-:Y:S05]  /*14730*/  BRA `(.L_x_2031) ;  /* 0xfffffecc00147947 */ /* 0x000fea000383ffff */
.L_x_1914:
[----:B--2---:R-:W-:-:S04]  /*14740*/  IMAD.U32 R5, RZ, RZ, UR60 ;  /* 0x0000003cff057e24 */ /* 0x004fc8000f8e00ff */
[----:B------:R2:W3:Y:S03]  /*14750*/  SYNCS.PHASECHK.TRANS64.TRYWAIT P2, [R5+URZ+0x31c30], R0 ;  /* 0x031c3000050075a7 */ /* 0x0004e6000804017f */
[----:B---3--:R-:W-:Y:S05]  /*14760*/  @!P2 NANOSLEEP.SYNCS 0x989680 ;  /* 0x009896800000a95d */ /* 0x008fea0003900000 */
[----:B------:R-:W3:Y:S02]  /*14770*/  @!P2 SYNCS.PHASECHK.TRANS64 P2, [R5+URZ+0x31c30], R0 ;  /* 0x031c30000500a5a7 */ /* 0x000ee4000804007f */
[----:B---3--:R-:W-:Y:S05]  /*14780*/  @!P2 BRA `(.L_x_1914) ;  /* 0xfffffffc00eca947 */ /* 0x008fea000383ffff */
[----:B------:R-:W-:Y:S05]  /*14790*/  BRA `(.L_x_1913) ;  /* 0xfffffecc00287947 */ /* 0x000fea000383ffff */
.L_x_1919:
[----:B--2---:R-:W-:-:S04]  /*147a0*/  IMAD.U32 R15, RZ, RZ, UR7 ;  /* 0x00000007ff0f7e24 */ /* 0x004fc8000f8e00ff */
[----:B------:R2:W3:Y:S03]  /*147b0*/  SYNCS.PHASECHK.TRANS64.TRYWAIT P3, [R15+URZ+0x31c30], R14 ;  /* 0x031c300e0f0075a7 */ /* 0x0004e6000806017f */
[----:B---3--:R-:W-:Y:S05]  /*147c0*/  @!P3 NANOSLEEP.SYNCS 0x989680 ;  /* 0x009896800000b95d */ /* 0x008fea0003900000 */
[----:B------:R-:W3:Y:S02]  /*147d0*/  @!P3 SYNCS.PHASECHK.TRANS64 P3, [R15+URZ+0x31c30], R14 ;  /* 0x031c300e0f00b5a7 */ /* 0x000ee4000806007f */
[----:B---3--:R-:W-:Y:S05]  /*147e0*/  @!P3 BRA `(.L_x_1919) ;  /* 0xfffffffc00ecb947 */ /* 0x008fea000383ffff */
[----:B------:R-:W-:Y:S05]  /*147f0*/  BRA `(.L_x_1916) ;  /* 0xffffff1000847947 */ /* 0x000fea000383ffff */
.L_x_1923:
[----:B--2---:R-:W-:-:S04]  /*14800*/  IMAD.U32 R14, RZ, RZ, UR7 ;  /* 0x00000007ff0e7e24 */ /* 0x004fc8000f8e00ff */
[----:B------:R2:W3:Y:S03]  /*14810*/  SYNCS.PHASECHK.TRANS64.TRYWAIT P3, [R14+URZ+0x31c50], R13 ;  /* 0x031c500d0e0075a7 */ /* 0x0004e6000806017f */
[----:B---3--:R-:W-:Y:S05]  /*14820*/  @!P3 NANOSLEEP.SYNCS 0x989680 ;  /* 0x009896800000b95d */ /* 0x008fea0003900000 */
[----:B------:R-:W3:Y:S02]  /*14830*/  @!P3 SYNCS.PHASECHK.TRANS64 P3, [R14+URZ+0x31c50], R13 ;  /* 0x031c500d0e00b5a7 */ /* 0x000ee4000806007f */
[----:B---3--:R-:W-:Y:S05]  /*14840*/  @!P3 BRA `(.L_x_1923) ;  /* 0xfffffffc00ecb947 */ /* 0x008fea000383ffff */
[----:B------:R-:W-:Y:S05]  /*14850*/  BRA `(.L_x_1920) ;  /* 0xffffff28001c7947 */ /* 0x000fea000383ffff */
.L_x_1929:
[----:B-1----:R-:W-:-:S04]  /*14860*/  IMAD.U32 R12, RZ, RZ, UR6 ;  /* 0x00000006ff0c7e24 */ /* 0x002fc8000f8e00ff */
[----:B------:R1:W2:Y:S03]  /*14870*/  SYNCS.PHASECHK.TRANS64.TRYWAIT P2, [R12+URZ+0x31c30], R11 ;  /* 0x031c300b0c0075a7 */ /* 0x0002a6000804017f */
[----:B--2---:R-:W-:Y:S05]  /*14880*/  @!P2 NANOSLEEP.SYNCS 0x989680 ;  /* 0x009896800000a95d */ /* 0x004fea0003900000 */
[----:B------:R-:W2:Y:S02]  /*14890*/  @!P2 SYNCS.PHASECHK.TRANS64 P2, [R12+URZ+0x31c30], R11 ;  /* 0x031c300b0c00a5a7 */ /* 0x000ea4000804007f */
[----:B--2---:R-:W-:Y:S05]  /*148a0*/  @!P2 BRA `(.L_x_1929) ;  /* 0xfffffffc00eca947 */ /* 0x004fea000383ffff */
[----:B------:R-:W-:Y:S05]  /*148b0*/  BRA `(.L_x_1926) ;  /* 0xffffff5c009c7947 */ /* 0x000fea000383ffff */
.L_x_1933:
[----:B0-----:R-:W-:-:S04]  /*148c0*/  IMAD.U32 R11, RZ, RZ, UR6 ;  /* 0x00000006ff0b7e24 */ /* 0x001fc8000f8e00ff */
[----:B------:R0:W2:Y:S03]  /*148d0*/  SYNCS.PHASECHK.TRANS64.TRYWAIT P2, [R11+URZ+0x31c50], R10 ;  /* 0x031c500a0b0075a7 */ /* 0x0000a6000804017f */
[----:B--2---:R-:W-:Y:S05]  /*148e0*/  @!P2 NANOSLEEP.SYNCS 0x989680 ;  /* 0x009896800000a95d */ /* 0x004fea0003900000 */
[----:B------:R-:W2:Y:S02]  /*148f0*/  @!P2 SYNCS.PHASECHK.TRANS64 P2, [R11+URZ+0x31c50], R10 ;  /* 0x031c500a0b00a5a7 */ /* 0x000ea4000804007f */
[----:B--2---:R-:W-:Y:S05]  /*14900*/  @!P2 BRA `(.L_x_1933) ;  /* 0xfffffffc00eca947 */ /* 0x004fea000383ffff */
[----:B------:R-:W-:Y:S05]  /*14910*/  BRA `(.L_x_1930) ;  /* 0xffffff7400487947 */ /* 0x000fea000383ffff */
.L_x_1938:
[----:B---3--:R-:W-:-:S04]  /*14920*/  IMAD.U32 R3, RZ, RZ, UR10 ;  /* 0x0000000aff037e24 */ /* 0x008fc8000f8e00ff */
[----:B------:R3:W0:Y:S03]  /*14930*/  SYNCS.PHASECHK.TRANS64.TRYWAIT P0, [R3+URZ+0x31c50], R4 ;  /* 0x031c5004030075a7 */ /* 0x000626000800017f */
[----:B0-----:R-:W-:Y:S05]  /*14940*/  @!P0 NANOSLEEP.SYNCS 0x989680 ;  /* 0x009896800000895d */ /* 0x001fea0003900000 */
[----:B------:R-:W0:Y:S02]  /*14950*/  @!P0 SYNCS.PHASECHK.TRANS64 P0, [R3+URZ+0x31c50], R4 ;  /* 0x031c5004030085a7 */ /* 0x000e24000800007f */
[----:B0-----:R-:W-:Y:S05]  /*14960*/  @!P0 BRA `(.L_x_1938) ;  /* 0xfffffffc00ec8947 */ /* 0x001fea000383ffff */
[----:B------:R-:W-:Y:S05]  /*14970*/  BRA `(.L_x_1937) ;  /* 0xffffff9c00507947 */ /* 0x000fea000383ffff */
.L_x_1949:
[----:B------:R-:W-:Y:S02]  /*14980*/  IMAD.MOV.U32 R13, RZ, RZ, R22 ;  /* 0x000000ffff0d7224 */ /* 0x000fe400078e0016 */
[----:B------:R-:W-:Y:S02]  /*14990*/  IMAD.MOV.U32 R12, RZ, RZ, RZ ;  /* 0x000000ffff0c7224 */ /* 0x000fe400078e00ff */
[----:B------:R-:W-:Y:S02]  /*149a0*/  IMAD.MOV.U32 R11, RZ, RZ, 0x1f ;  /* 0x0000001fff0b7424 */ /* 0x000fe400078e00ff */
[----:B------:R-:W-:-:S07]  /*149b0*/  IMAD.MOV.U32 R15, RZ, RZ, -0x1 ;  /* 0xffffffffff0f7424 */ /* 0x000fce00078e00ff */
[----:B------:R-:W-:Y:S05]  /*149c0*/  WARPSYNC.COLLECTIVE R15, `(.L_x_2032) ;  /* 0x000000000f087348 */ /* 0x000fea0003c00000 */
[----:B------:R0:W1:Y:S02]  /*149d0*/  SHFL.IDX P6, R14, R13, R12, R11 ;  /* 0x0000000c0d0e7389 */ /* 0x00006400000c000b */
[----:B01----:R-:W-:Y:S01]  /*149e0*/  ENDCOLLECTIVE ;  /* 0x000000000000791b */ /* 0x003fe20003800000 */
.L_x_2032:
[----:B------:R-:W-:Y:S05]  /*149f0*/  BRA `(.L_x_2033) ;  /* 0xffffffc400c47947 */ /* 0x000fea000383ffff */
.L_x_1951:
[----:B------:R-:W-:Y:S01]  /*14a00*/  BSSY B0, `(.L_x_2034) ;  /* 0x0000006000007945 */ /* 0x000fe20003800000 */
[----:B------:R-:W-:-:S07]  /*14a10*/  IMAD.MOV.U32 R15, RZ, RZ, -0x1 ;  /* 0xffffffffff0f7424 */ /* 0x000fce00078e00ff */
[----:B------:R-:W-:Y:S05]  /*14a20*/  WARPSYNC.COLLECTIVE R15, `(.L_x_2035) ;  /* 0x000000000f0c7348 */ /* 0x000fea0003c00000 */
[----:B------:R-:W-:Y:S02]  /*14a30*/  ELECT P6, UR62, PT ;  /* 0x00000000003e782f */ /* 0x000fe400038c0000 */
[----:B------:R-:W-:Y:S01]  /*14a40*/  MOV R14, UR62 ;  /* 0x0000003e000e7c02 */ /* 0x000fe20008000f00 */
[----:B------:R-:W-:Y:S10]  /*14a50*/  ENDCOLLECTIVE ;  /* 0x000000000000791b */ /* 0x000ff40003800000 */
.L_x_2035:
[----:B------:R-:W-:Y:S05]  /*14a60*/  BSYNC B0 ;  /* 0x0000000000007941 */ /* 0x000fea0003800000 */
.L_x_2034:
[----:B------:R-:W-:Y:S05]  /*14a70*/  BRA `(.L_x_2036) ;  /* 0xffffffc400c07947 */ /* 0x000fea000383ffff */
.L_x_1953:
[----:B-1----:R-:W-:-:S04]  /*14a80*/  IMAD.U32 R3, RZ, RZ, UR38 ;  /* 0x00000026ff037e24 */ /* 0x002fc8000f8e00ff */
[----:B------:R1:W2:Y:S03]  /*14a90*/  SYNCS.PHASECHK.TRANS64.TRYWAIT P0, [R3+URZ+0x31c40], R0 ;  /* 0x031c4000030075a7 */ /* 0x0002a6000800017f */
[----:B--2---:R-:W-:Y:S05]  /*14aa0*/  @!P0 NANOSLEEP.SYNCS 0x989680 ;  /* 0x009896800000895d */ /* 0x004fea0003900000 */
[----:B------:R-:W2:Y:S02]  /*14ab0*/  @!P0 SYNCS.PHASECHK.TRANS64 P0, [R3+URZ+0x31c40], R0 ;  /* 0x031c4000030085a7 */ /* 0x000ea4000800007f */
[----:B--2---:R-:W-:Y:S05]  /*14ac0*/  @!P0 BRA `(.L_x_1953) ;  /* 0xfffffffc00ec8947 */ /* 0x004fea000383ffff */
[----:B------:R-:W-:Y:S05]  /*14ad0*/  BRA `(.L_x_2037) ;  /* 0xffffffc800147947 */ /* 0x000fea000383ffff */
.L_x_1956:
[----:B------:R-:W-:Y:S01]  /*14ae0*/  IMAD R8, R12, 0xc0, R11 ;  /* 0x000000c00c087824 */ /* 0x000fe200078e020b */
[----:B------:R-:W-:Y:S01]  /*14af0*/  MOV R15, 0xffffffff ;  /* 0xffffffff000f7802 */ /* 0x000fe20000000f00 */
[----:B------:R-:W-:Y:S01]  /*14b00*/  IMAD.MOV.U32 R13, RZ, RZ, R7 ;  /* 0x000000ffff0d7224 */ /* 0x000fe200078e0007 */
[----:B------:R-:W0:Y:S01]  /*14b10*/  LDC R5, c[0x0][0x448] ;  /* 0x00011200ff057b82 */ /* 0x000e220000000800 */
[----:B------:R-:W-:Y:S02]  /*14b20*/  IMAD.MOV.U32 R12, RZ, RZ, RZ ;  /* 0x000000ffff0c7224 */ /* 0x000fe400078e00ff */
[----:B------:R-:W-:Y:S02]  /*14b30*/  IMAD.MOV.U32 R11, RZ, RZ, 0x1c1f ;  /* 0x00001c1fff0b7424 */ /* 0x000fe400078e00ff */
[----:B------:R-:W-:-:S07]  /*14b40*/  VIADD R4, R8, 0x20 ;  /* 0x0000002008047836 */ /* 0x000fce0000000000 */
[----:B0-----:R-:W-:Y:S05]  /*14b50*/  WARPSYNC.COLLECTIVE R15, `(.L_x_2038) ;  /* 0x000000000f087348 */ /* 0x001fea0003c00000 */
[----:B------:R1:W2:Y:S02]  /*14b60*/  SHFL.IDX P6, R14, R13, R12, R11 ;  /* 0x0000000c0d0e7389 */ /* 0x0002a400000c000b */
[----:B012---:R-:W-:Y:S01]  /*14b70*/  ENDCOLLECTIVE ;  /* 0x000000000000791b */ /* 0x007fe20003800000 */
.L_x_2038:
[----:B------:R-:W-:Y:S02]  /*14b80*/  IMAD.MOV.U32 R13, RZ, RZ, R6 ;  /* 0x000000ffff0d7224 */ /* 0x000fe400078e0006 */
[----:B------:R-:W-:-:S07]  /*14b90*/  IMAD.MOV.U32 R3, RZ, RZ, R14 ;  /* 0x000000ffff037224 */ /* 0x000fce00078e000e */
[----:B------:R-:W-:Y:S05]  /*14ba0*/  WARPSYNC.COLLECTIVE R15, `(.L_x_2039) ;  /* 0x000000000f087348 */ /* 0x000fea0003c00000 */
[----:B------:R0:W1:Y:S02]  /*14bb0*/  SHFL.IDX P6, R14, R13, R12, R11 ;  /* 0x0000000c0d0e7389 */ /* 0x00006400000c000b */
[----:B01----:R-:W-:Y:S01]  /*14bc0*/  ENDCOLLECTIVE ;  /* 0x000000000000791b */ /* 0x003fe20003800000 */
.L_x_2039:
[----:B------:R-:W-:Y:S01]  /*14bd0*/  ULDC UR4, c[0x0][0x288] ;  /* 0x0000a20000047ab9 */ /* 0x000fe20000000800 */
[----:B------:R-:W-:Y:S01]  /*14be0*/  ULDC.64 UR6, c[0x0][0x208] ;  /* 0x0000820000067ab9 */ /* 0x000fe20000000a00 */
[----:B------:R-:W-:-:S05]  /*14bf0*/  IMAD R9, R5, UR4, RZ ;  /* 0x0000000405097c24 */ /* 0x000fca000f8e02ff */
[----:B------:R-:W-:Y:S01]  /*14c00*/  ISETP.GE.AND P3, PT, R8, R9, PT ;  /* 0x000000090800720c */ /* 0x000fe20003f66270 */
[----:B------:R-:W-:Y:S02]  /*14c10*/  IMAD.MOV.U32 R13, RZ, RZ, R7 ;  /* 0x000000ffff0d7224 */ /* 0x000fe400078e0007 */
[----:B------:R-:W-:-:S10]  /*14c20*/  IMAD.MOV.U32 R12, RZ, RZ, 0x1 ;  /* 0x00000001ff0c7424 */ /* 0x000fd400078e00ff */
        /* <DEDUP_REMOVED lines=13> */
.L_x_2040:
[----:B------:R-:W-:Y:S01]  /*14d00*/  VIADD R2, R8, 0x40 ;  /* 0x0000004008027836 */ /* 0x000fe20000000000 */
[----:B------:R-:W-:Y:S01]  /*14d10*/  @!P3 LEA R29, R0, UR38, 0x1 ;  /* 0x00000026001dbc11 */ /* 0x000fe2000f8e08ff */
[----:B------:R-:W-:Y:S02]  /*14d20*/  IMAD.MOV.U32 R13, RZ, RZ, R6 ;  /* 0x000000ffff0d7224 */ /* 0x000fe400078e0006 */
[----:B------:R-:W-:-:S07]  /*14d30*/  IMAD.MOV.U32 R5, RZ, RZ, R14 ;  /* 0x000000ffff057224 */ /* 0x000fce00078e000e */
[----:B------:R-:W-:Y:S05]  /*14d40*/  WARPSYNC.COLLECTIVE R15, `(.L_x_2041) ;  /* 0x000000000f087348 */ /* 0x000fea0003c00000 */
[----:B------:R0:W1:Y:S02]  /*14d50*/  SHFL.IDX P6, R14, R13, R12, R11 ;  /* 0x0000000c0d0e7389 */ /* 0x00006400000c000b */
[----:B01----:R-:W-:Y:S01]  /*14d60*/  ENDCOLLECTIVE ;  /* 0x000000000000791b */ /* 0x003fe20003800000 */
.L_x_2041:
[----:B------:R-:W-:Y:S01]  /*14d70*/  ULDC.64 UR4, c[0x0][0x208] ;  /* 0x0000820000047ab9 */ /* 0x000fe20000000a00 */
[----:B------:R-:W-:Y:S02]  /*14d80*/  IMAD.MOV.U32 R13, RZ, RZ, R7 ;  /* 0x000000ffff0d7224 */ /* 0x000fe400078e0007 */
[----:B------:R-:W-:Y:S02]  /*14d90*/  IMAD.MOV.U32 R12, RZ, RZ, 0x2 ;  /* 0x00000002ff0c7424 */ /* 0x000fe400078e00ff */
        /* <DEDUP_REMOVED lines=12> */
.L_x_2042:
[----:B------:R-:W-:Y:S01]  /*14e60*/  @!P3 LEA R5, R0, UR38, 0x1 ;  /* 0x000000260005bc11 */ /* 0x000fe2000f8e08ff */
[----:B------:R-:W-:Y:S02]  /*14e70*/  IMAD.MOV.U32 R13, RZ, RZ, R6 ;  /* 0x000000ffff0d7224 */ /* 0x000fe400078e0006 */
[----:B------:R-:W-:-:S07]  /*14e80*/  IMAD.MOV.U32 R2, RZ, RZ, R14 ;  /* 0x000000ffff027224 */ /* 0x000fce00078e000e */
[----:B------:R-:W-:Y:S05]  /*14e90*/  WARPSYNC.COLLECTIVE R15, `(.L_x_2043) ;  /* 0x000000000f087348 */ /* 0x000fea0003c00000 */
[----:B------:R0:W1:Y:S02]  /*14ea0*/  SHFL.IDX P6, R14, R13, R12, R11 ;  /* 0x0000000c0d0e7389 */ /* 0x00006400000c000b */
[----:B01----:R-:W-:Y:S01]  /*14eb0*/  ENDCOLLECTIVE ;  /* 0x000000000000791b */ /* 0x003fe20003800000 */
.L_x_2043:
[----:B------:R-:W-:Y:S01]  /*14ec0*/  ULDC.64 UR4, c[0x0][0x208] ;  /* 0x0000820000047ab9 */ /* 0x000fe20000000a00 */
[----:B------:R-:W-:Y:S02]  /*14ed0*/  IMAD.MOV.U32 R3, RZ, RZ, R2 ;  /* 0x000000ffff037224 */ /* 0x000fe400078e0002 */
        /* <DEDUP_REMOVED lines=13> */
.L_x_2044:
[----:B------:R-:W-:-:S05]  /*14fb0*/  VIADD R2, R8, 0x60 ;  /* 0x0000006008027836 */ /* 0x000fca0000000000 */
[----:B------:R-:W-:Y:S01]  /*14fc0*/  ISETP.GE.AND P3, PT, R2, R9, PT ;  /* 0x000000090200720c */ /* 0x000fe20003f66270 */
[----:B------:R-:W-:Y:S02]  /*14fd0*/  IMAD.MOV.U32 R13, RZ, RZ, R6 ;  /* 0x000000ffff0d7224 */ /* 0x000fe400078e0006 */
[----:B------:R-:W-:Y:S02]  /*14fe0*/  VIADD R2, R8, 0x80 ;  /* 0x0000008008027836 */ /* 0x000fe40000000000 */
[----:B------:R-:W-:-:S08]  /*14ff0*/  IMAD.MOV.U32 R7, RZ, RZ, R14 ;  /* 0x000000ffff077224 */ /* 0x000fd000078e000e */
[----:B------:R-:W-:Y:S05]  /*15000*/  WARPSYNC.COLLECTIVE R15, `(.L_x_2045) ;  /* 0x000000000f087348 */ /* 0x000fea0003c00000 */
[----:B------:R0:W1:Y:S02]  /*15010*/  SHFL.IDX P6, R14, R13, R12, R11 ;  /* 0x0000000c0d0e7389 */ /* 0x00006400000c000b */
[----:B01----:R-:W-:Y:S01]  /*15020*/  ENDCOLLECTIVE ;  /* 0x000000000000791b */ /* 0x003fe20003800000 */
.L_x_2045:
[----:B------:R-:W-:Y:S01]  /*15030*/  ULDC.64 UR4, c[0x0][0x208] ;  /* 0x0000820000047ab9 */ /* 0x000fe20000000a00 */
[----:B------:R-:W-:Y:S01]  /*15040*/  IMAD.MOV.U32 R5, RZ, RZ, R7 ;  /* 0x000000ffff057224 */ /* 0x000fe200078e0007 */
[----:B------:R-:W-:Y:S02]  /*15050*/  @!P3 LEA R7, R0, UR38, 0x1 ;  /* 0x000000260007bc11 */ /* 0x000fe4000f8e08ff */
[----:B------:R-:W-:Y:S01]  /*15060*/  MOV R13, R10 ;  /* 0x0000000a000d7202 */ /* 0x000fe20000000f00 */
[----:B------:R-:W-:Y:S02]  /*15070*/  IMAD.MOV.U32 R12, RZ, RZ, RZ ;  /* 0x000000ffff0c7224 */ /* 0x000fe400078e00ff */
        /* <DEDUP_REMOVED lines=12> */
.L_x_2046:
[----:B------:R-:W-:Y:S02]  /*15140*/  IMAD.MOV.U32 R13, RZ, RZ, R20 ;  /* 0x000000ffff0d7224 */ /* 0x000fe400078e0014 */
[----:B------:R-:W-:-:S07]  /*15150*/  IMAD.MOV.U32 R29, RZ, RZ, R14 ;  /* 0x000000ffff1d7224 */ /* 0x000fce00078e000e */
[----:B------:R-:W-:Y:S05]  /*15160*/  WARPSYNC.COLLECTIVE R15, `(.L_x_2047) ;  /* 0x000000000f087348 */ /* 0x000fea0003c00000 */
[----:B------:R0:W1:Y:S02]  /*15170*/  SHFL.IDX P6, R14, R13, R12, R11 ;  /* 0x0000000c0d0e7389 */ /* 0x00006400000c000b */
[----:B01----:R-:W-:Y:S01]  /*15180*/  ENDCOLLECTIVE ;  /* 0x000000000000791b */ /* 0x003fe20003800000 */
.L_x_2047:
[----:B------:R-:W-:Y:S01]  /*15190*/  ULDC.64 UR4, c[0x0][0x208] ;  /* 0x0000820000047ab9 */ /* 0x000fe20000000a00 */
[----:B------:R-:W-:Y:S01]  /*151a0*/  IMAD.MOV.U32 R3, RZ, RZ, R29 ;  /* 0x000000ffff037224 */ /* 0x000fe200078e001d */
[----:B------:R-:W-:Y:S01]  /*151b0*/  @!P3 LEA R29, R0, UR38, 0x1 ;  /* 0x00000026001dbc11 */ /* 0x000fe2000f8e08ff */
        /* <DEDUP_REMOVED lines=15> */
.L_x_2048:
[----:B------:R-:W-:Y:S02]  /*152b0*/  IMAD.MOV.U32 R13, RZ, RZ, R20 ;  /* 0x000000ffff0d7224 */ /* 0x000fe400078e0014 */
[----:B------:R-:W-:-:S07]  /*152c0*/  IMAD.MOV.U32 R10, RZ, RZ, R14 ;  /* 0x000000ffff0a7224 */ /* 0x000fce00078e000e */
[----:B------:R-:W-:Y:S05]  /*152d0*/  WARPSYNC.COLLECTIVE R15, `(.L_x_2049) ;  /* 0x000000000f087348 */ /* 0x000fea0003c00000 */
[----:B------:R0:W1:Y:S02]  /*152e0*/  SHFL.IDX P6, R14, R13, R12, R11 ;  /* 0x0000000c0d0e7389 */ /* 0x00006400000c000b */
[----:B01----:R-:W-:Y:S01]  /*152f0*/  ENDCOLLECTIVE ;  /* 0x000000000000791b */ /* 0x003fe20003800000 */
.L_x_2049:
[----:B------:R-:W-:Y:S05]  /*15300*/  BRA `(.L_x_2050) ;  /* 0xffffffcc002c7947 */ /* 0x000fea000383ffff */
.L_x_1959:
[----:B0-----:R-:W-:-:S04]  /*15310*/  IMAD.U32 R3, RZ, RZ, UR38 ;  /* 0x00000026ff037e24 */ /* 0x001fc8000f8e00ff */
[----:B------:R0:W1:Y:S03]  /*15320*/  SYNCS.PHASECHK.TRANS64.TRYWAIT P0, [R3+URZ+0x31c20], R0 ;  /* 0x031c2000030075a7 */ /* 0x000066000800017f */
[----:B-1----:R-:W-:Y:S05]  /*15330*/  @!P0 NANOSLEEP.SYNCS 0x989680 ;  /* 0x009896800000895d */ /* 0x002fea0003900000 */
[----:B------:R-:W1:Y:S02]  /*15340*/  @!P0 SYNCS.PHASECHK.TRANS64 P0, [R3+URZ+0x31c20], R0 ;  /* 0x031c2000030085a7 */ /* 0x000e64000800007f */
[----:B-1----:R-:W-:Y:S05]  /*15350*/  @!P0 BRA `(.L_x_1959) ;  /* 0xfffffffc00ec8947 */ /* 0x002fea000383ffff */
[----:B------:R-:W-:Y:S05]  /*15360*/  BRA `(.L_x_2051) ;  /* 0xffffffcc00807947 */ /* 0x000fea000383ffff */
.L_x_1966:
[----:B-1----:R-:W-:-:S04]  /*15370*/  IMAD.U32 R3, RZ, RZ, UR38 ;  /* 0x00000026ff037e24 */ /* 0x002fc8000f8e00ff */
[----:B------:R1:W2:Y:S03]  /*15380*/  SYNCS.PHASECHK.TRANS64.TRYWAIT P0, [R3+URZ+0x31c48], R6 ;  /* 0x031c4806030075a7 */ /* 0x0002a6000800017f */
[----:B--2---:R-:W-:Y:S05]  /*15390*/  @!P0 NANOSLEEP.SYNCS 0x989680 ;  /* 0x009896800000895d */ /* 0x004fea0003900000 */
[----:B------:R-:W2:Y:S02]  /*153a0*/  @!P0 SYNCS.PHASECHK.TRANS64 P0, [R3+URZ+0x31c48], R6 ;  /* 0x031c4806030085a7 */ /* 0x000ea4000800007f */
[----:B--2---:R-:W-:Y:S05]  /*153b0*/  @!P0 BRA `(.L_x_1966) ;  /* 0xfffffffc00ec8947 */ /* 0x004fea000383ffff */
[----:B------:R-:W-:Y:S05]  /*153c0*/  BRA `(.L_x_2052) ;  /* 0xffffffd000447947 */ /* 0x000fea000383ffff */
.L_x_1973:
[----:B01----:R-:W-:-:S04]  /*153d0*/  IMAD.U32 R3, RZ, RZ, UR38 ;  /* 0x00000026ff037e24 */ /* 0x003fc8000f8e00ff */
[----:B------:R0:W1:Y:S03]  /*153e0*/  SYNCS.PHASECHK.TRANS64.TRYWAIT P0, [R3+URZ+0x31c60], R6 ;  /* 0x031c6006030075a7 */ /* 0x000066000800017f */
[----:B-1----:R-:W-:Y:S05]  /*153f0*/  @!P0 NANOSLEEP.SYNCS 0x989680 ;  /* 0x009896800000895d */ /* 0x002fea0003900000 */
[----:B------:R-:W1:Y:S02]  /*15400*/  @!P0 SYNCS.PHASECHK.TRANS64 P0, [R3+URZ+0x31c60], R6 ;  /* 0x031c6006030085a7 */ /* 0x000e64000800007f */
[----:B-1----:R-:W-:Y:S05]  /*15410*/  @!P0 BRA `(.L_x_1973) ;  /* 0xfffffffc00ec8947 */ /* 0x002fea000383ffff */
[----:B------:R-:W-:Y:S05]  /*15420*/  BRA `(.L_x_2053) ;  /* 0xffffffd4001c7947 */ /* 0x000fea000383ffff */
.L_x_1983:
[----:B-1----:R-:W-:-:S04]  /*15430*/  IMAD.U32 R3, RZ, RZ, UR38 ;  /* 0x00000026ff037e24 */ /* 0x002fc8000f8e00ff */
[----:B------:R1:W2:Y:S03]  /*15440*/  SYNCS.PHASECHK.TRANS64.TRYWAIT P0, [R3+URZ+0x31c40], R12 ;  /* 0x031c400c030075a7 */ /* 0x0002a6000800017f */
[----:B--2---:R-:W-:Y:S05]  /*15450*/  @!P0 NANOSLEEP.SYNCS 0x989680 ;  /* 0x009896800000895d */ /* 0x004fea0003900000 */
[----:B------:R-:W2:Y:S02]  /*15460*/  @!P0 SYNCS.PHASECHK.TRANS64 P0, [R3+URZ+0x31c40], R12 ;  /* 0x031c400c030085a7 */ /* 0x000ea4000800007f */
[----:B--2---:R-:W-:Y:S05]  /*15470*/  @!P0 BRA `(.L_x_1983) ;  /* 0xfffffffc00ec8947 */ /* 0x004fea000383ffff */
[----:B------:R-:W-:Y:S05]  /*15480*/  BRA `(.L_x_2054) ;  /* 0xffffffd8006c7947 */ /* 0x000fea000383ffff */
.L_x_1990:
[----:B0-----:R-:W-:-:S04]  /*15490*/  IMAD.U32 R3, RZ, RZ, UR38 ;  /* 0x00000026ff037e24 */ /* 0x001fc8000f8e00ff */
[----:B------:R0:W1:Y:S03]  /*154a0*/  SYNCS.PHASECHK.TRANS64.TRYWAIT P0, [R3+URZ+0x31c68], R2 ;  /* 0x031c6802030075a7 */ /* 0x000066000800017f */
[----:B-1----:R-:W-:Y:S05]  /*154b0*/  @!P0 NANOSLEEP.SYNCS 0x989680 ;  /* 0x009896800000895d */ /* 0x002fea0003900000 */
[----:B------:R-:W1:Y:S02]  /*154c0*/  @!P0 SYNCS.PHASECHK.TRANS64 P0, [R3+URZ+0x31c68], R2 ;  /* 0x031c6802030085a7 */ /* 0x000e64000800007f */
[----:B-1----:R-:W-:Y:S05]  /*154d0*/  @!P0 BRA `(.L_x_1990) ;  /* 0xfffffffc00ec8947 */ /* 0x002fea000383ffff */
[----:B------:R-:W-:Y:S05]  /*154e0*/  BRA `(.L_x_2055) ;  /* 0xffffffdc00447947 */ /* 0x000fea000383ffff */
.L_x_2000:
[----:B-1----:R-:W-:-:S04]  /*154f0*/  IMAD.U32 R2, RZ, RZ, UR38 ;  /* 0x00000026ff027e24 */ /* 0x002fc8000f8e00ff */
[----:B------:R1:W2:Y:S03]  /*15500*/  SYNCS.PHASECHK.TRANS64.TRYWAIT P0, [R2+URZ+0x31c48], R9 ;  /* 0x031c4809020075a7 */ /* 0x0002a6000800017f */
[----:B--2---:R-:W-:Y:S05]  /*15510*/  @!P0 NANOSLEEP.SYNCS 0x989680 ;  /* 0x009896800000895d */ /* 0x004fea0003900000 */
[----:B------:R-:W2:Y:S02]  /*15520*/  @!P0 SYNCS.PHASECHK.TRANS64 P0, [R2+URZ+0x31c48], R9 ;  /* 0x031c4809020085a7 */ /* 0x000ea4000800007f */
[----:B--2---:R-:W-:Y:S05]  /*15530*/  @!P0 BRA `(.L_x_2000) ;  /* 0xfffffffc00ec8947 */ /* 0x004fea000383ffff */
[----:B------:R-:W-:Y:S05]  /*15540*/  BRA `(.L_x_2056) ;  /* 0xffffffe000a87947 */ /* 0x000fea000383ffff */
.L_x_2007:
[----:B0-----:R-:W-:-:S04]  /*15550*/  IMAD.U32 R2, RZ, RZ, UR38 ;  /* 0x00000026ff027e24 */ /* 0x001fc8000f8e00ff */
[----:B------:R0:W1:Y:S03]  /*15560*/  SYNCS.PHASECHK.TRANS64.TRYWAIT P0, [R2+URZ+0x31c60], R9 ;  /* 0x031c6009020075a7 */ /* 0x000066000800017f */
[----:B-1----:R-:W-:Y:S05]  /*15570*/  @!P0 NANOSLEEP.SYNCS 0x989680 ;  /* 0x009896800000895d */ /* 0x002fea0003900000 */
[----:B------:R-:W1:Y:S02]  /*15580*/  @!P0 SYNCS.PHASECHK.TRANS64 P0, [R2+URZ+0x31c60], R9 ;  /* 0x031c6009020085a7 */ /* 0x000e64000800007f */
[----:B-1----:R-:W-:Y:S05]  /*15590*/  @!P0 BRA `(.L_x_2007) ;  /* 0xfffffffc00ec8947 */ /* 0x002fea000383ffff */
[----:B------:R-:W-:Y:S05]  /*155a0*/  BRA `(.L_x_2057) ;  /* 0xffffffe4007c7947 */ /* 0x000fea000383ffff */
.L_x_2016:
[----:B0-----:R0:W1:Y:S02]  /*155b0*/  SYNCS.PHASECHK.TRANS64.TRYWAIT P0, [R3+URZ+0x31c60], R2 ;  /* 0x031c6002030075a7 */ /* 0x001064000800017f */
[----:B-1----:R-:W-:Y:S05]  /*155c0*/  @!P0 NANOSLEEP.SYNCS 0x989680 ;  /* 0x009896800000895d */ /* 0x002fea0003900000 */
[----:B------:R-:W1:Y:S02]  /*155d0*/  @!P0 SYNCS.PHASECHK.TRANS64 P0, [R3+URZ+0x31c60], R2 ;  /* 0x031c6002030085a7 */ /* 0x000e64000800007f */
[----:B-1----:R-:W-:Y:S05]  /*155e0*/  @!P0 BRA `(.L_x_2016) ;  /* 0xfffffffc00f08947 */ /* 0x002fea000383ffff */
[----:B------:R-:W-:Y:S05]  /*155f0*/  BRA `(.L_x_2058) ;  /* 0xffffffe800747947 */ /* 0x000fea000383ffff */
.L_x_2022:
[----:B0-----:R0:W1:Y:S02]  /*15600*/  SYNCS.PHASECHK.TRANS64.TRYWAIT P0, [R7+URZ+0x31c20], R2 ;  /* 0x031c2002070075a7 */ /* 0x001064000800017f */
[----:B-1----:R-:W-:Y:S05]  /*15610*/  @!P0 NANOSLEEP.SYNCS 0x989680 ;  /* 0x009896800000895d */ /* 0x002fea0003900000 */
[----:B------:R-:W1:Y:S02]  /*15620*/  @!P0 SYNCS.PHASECHK.TRANS64 P0, [R7+URZ+0x31c20], R2 ;  /* 0x031c2002070085a7 */ /* 0x000e64000800007f */
[----:B-1----:R-:W-:Y:S05]  /*15630*/  @!P0 BRA `(.L_x_2022) ;  /* 0xfffffffc00f08947 */ /* 0x002fea000383ffff */
[----:B------:R-:W-:Y:S05]  /*15640*/  BRA `(.L_x_2059) ;  /* 0xffffffec00787947 */ /* 0x000fea000383ffff */
.L_x_2023:
        /* <DEDUP_REMOVED lines=8> */
[----:B0-----:R-:W-:Y:S05]  /*156d0*/  WARPSYNC.COLLECTIVE R15, `(.L_x_2061) ;  /* 0x000000000f087348 */ /* 0x001fea0003c00000 */
[----:B------:R1:W2:Y:S02]  /*156e0*/  SHFL.IDX P6, R14, R13, R12, R11 ;  /* 0x0000000c0d0e7389 */ /* 0x0002a400000c000b */
[----:B012---:R-:W-:Y:S01]  /*156f0*/  ENDCOLLECTIVE ;  /* 0x000000000000791b */ /* 0x007fe20003800000 */
.L_x_2061:
[----:B------:R-:W-:Y:S05]  /*15700*/  BSYNC B0 ;  /* 0x0000000000007941 */ /* 0x000fea0003800000 */
.L_x_2060:
[----:B------:R-:W-:Y:S05]  /*15710*/  BRA `(.L_x_2062) ;  /* 0xffffffec005c7947 */ /* 0x000fea000383ffff */
.L_x_2024:
[----:B------:R-:W-:Y:S01]  /*15720*/  BSSY B0, `(.L_x_2063) ;  /* 0x0000006000007945 */ /* 0x000fe20003800000 */
[----:B------:R-:W-:-:S07]  /*15730*/  IMAD.MOV.U32 R15, RZ, RZ, -0x1 ;  /* 0xffffffffff0f7424 */ /* 0x000fce00078e00ff */
[----:B0-----:R-:W-:Y:S05]  /*15740*/  WARPSYNC.COLLECTIVE R15, `(.L_x_2064) ;  /* 0x000000000f0c7348 */ /* 0x001fea0003c00000 */
[----:B------:R-:W-:Y:S02]  /*15750*/  ELECT P6, UR62, PT ;  /* 0x00000000003e782f */ /* 0x000fe400038c0000 */
[----:B------:R-:W-:Y:S01]  /*15760*/  MOV R14, UR62 ;  /* 0x0000003e000e7c02 */ /* 0x000fe20008000f00 */
[----:B0-----:R-:W-:Y:S10]  /*15770*/  ENDCOLLECTIVE ;  /* 0x000000000000791b */ /* 0x001ff40003800000 */
.L_x_2064:
[----:B------:R-:W-:Y:S05]  /*15780*/  BSYNC B0 ;  /* 0x0000000000007941 */ /* 0x000fea0003800000 */
.L_x_2063:
[----:B------:R-:W-:Y:S05]  /*15790*/  BRA `(.L_x_2065) ;  /* 0xffffffec00507947 */ /* 0x000fea000383ffff */
.L_x_2026:
[----:B0-----:R0:W1:Y:S02]  /*157a0*/  SYNCS.PHASECHK.TRANS64.TRYWAIT P0, [R5+URZ], R4 ;  /* 0x00000004050075a7 */ /* 0x001064000800017f */
[----:B-1----:R-:W-:Y:S05]  /*157b0*/  @!P0 NANOSLEEP.SYNCS 0x989680 ;  /* 0x009896800000895d */ /* 0x002fea0003900000 */
[----:B------:R-:W1:Y:S02]  /*157c0*/  @!P0 SYNCS.PHASECHK.TRANS64 P0, [R5+URZ], R4 ;  /* 0x00000004050085a7 */ /* 0x000e64000800007f */
[----:B-1----:R-:W-:Y:S05]  /*157d0*/  @!P0 BRA `(.L_x_2026) ;  /* 0xfffffffc00f08947 */ /* 0x002fea000383ffff */
[----:B------:R-:W-:Y:S05]  /*157e0*/  BRA `(.L_x_2066) ;  /* 0xffffffec00807947 */ /* 0x000fea000383ffff */
.L_x_2027:
[----:B-1----:R1:W2:Y:S02]  /*157f0*/  SYNCS.PHASECHK.TRANS64.TRYWAIT P0, [R3+URZ], R2 ;  /* 0x00000002030075a7 */ /* 0x0022a4000800017f */
[----:B--2---:R-:W-:Y:S05]  /*15800*/  @!P0 NANOSLEEP.SYNCS 0x989680 ;  /* 0x009896800000895d */ /* 0x004fea0003900000 */
[----:B------:R-:W2:Y:S02]  /*15810*/  @!P0 SYNCS.PHASECHK.TRANS64 P0, [R3+URZ], R2 ;  /* 0x00000002030085a7 */ /* 0x000ea4000800007f */
[----:B--2---:R-:W-:Y:S05]  /*15820*/  @!P0 BRA `(.L_x_2027) ;  /* 0xfffffffc00f08947 */ /* 0x004fea000383ffff */
[----:B------:R-:W-:Y:S05]  /*15830*/  BRA `(.L_x_2067) ;  /* 0xffffffec00747947 */ /* 0x000fea000383ffff */
.L_x_2029:
[----:B0-----:R0:W1:Y:S02]  /*15840*/  SYNCS.PHASECHK.TRANS64.TRYWAIT P0, [R5+URZ], R4 ;  /* 0x00000004050075a7 */ /* 0x001064000800017f */
[----:B-1----:R-:W-:Y:S05]  /*15850*/  @!P0 NANOSLEEP.SYNCS 0x989680 ;  /* 0x009896800000895d */ /* 0x002fea0003900000 */
[----:B------:R-:W1:Y:S02]  /*15860*/  @!P0 SYNCS.PHASECHK.TRANS64 P0, [R5+URZ], R4 ;  /* 0x00000004050085a7 */ /* 0x000e64000800007f */
[----:B-1----:R-:W-:Y:S05]  /*15870*/  @!P0 BRA `(.L_x_2029) ;  /* 0xfffffffc00f08947 */ /* 0x002fea000383ffff */
[----:B------:R-:W-:Y:S05]  /*15880*/  BRA `(.L_x_2068) ;  /* 0xffffffec00787947 */ /* 0x000fea000383ffff */
.L_x_2069:
        /* <DEDUP_REMOVED lines=15> */
.L_x_2782:


//--------------------- .text._ZN7cutlass13device_kernelIN5flash11enable_sm90INS1_16FlashAttnFwdSm90INS1_25CollectiveMainloopFwdSm90ILi2EN4cute5tupleIJNS5_1CILi1EEES8_S8_EEENS6_IJNS7_ILi192EEENS7_ILi144EEENS7_ILi96EEEEEELi96ENS_10bfloat16_tEfNS_4arch4Sm90ELb1ELb0ELb1ELb1ELb0ELb0ELb0ELb0ELb1ELb1ELb1ELb0EEENS1_21CollectiveEpilogueFwdINS6_IJSA_SC_SB_EEES9_SE_SG_Li384ELb1ELb1ELb1ELb0EEENS1_36VarlenDynamicPersistentTileSchedulerILi192ELi144ELi384ELi128ELb1ELb1ELb1ELb1ELb1ELb1EEEEEEEEEvNT_6ParamsE --------------------------
	.section	.text._ZN7cutlass13device_kernelIN5flash11enable_sm90INS1_16FlashAttnFwdSm90INS1_25CollectiveMainloopFwdSm90ILi2EN4cute5tupleIJNS5_1CILi1EEES8_S8_EEENS6_IJNS7_ILi192EEENS7_ILi144EEENS7_ILi96EEEEEELi96ENS_10bfloat16_tEfNS_4arch4Sm90ELb1ELb0ELb1ELb1ELb0ELb0ELb0ELb0ELb1ELb1ELb1ELb0EEENS1_21CollectiveEpilogueFwdINS6_IJSA_SC_SB_EEES9_SE_SG_Li384ELb1ELb1ELb1ELb0EEENS1_36VarlenDynamicPersistentTileSchedulerILi192ELi144ELi384ELi128ELb1ELb1ELb1ELb1ELb1ELb1EEEEEEEEEvNT_6ParamsE,"ax",@progbits
	.align	128
.text._ZN7cutlass13device_kernelIN5flash11enable_sm90INS1_16FlashAttnFwdSm90INS1_25CollectiveMainloopFwdSm90ILi2EN4cute5tupleIJNS5_1CILi1EEES8_S8_EEENS6_IJNS7_ILi192EEENS7_ILi144EEENS7_ILi96EEEEEELi96ENS_10bfloat16_tEfNS_4arch4Sm90ELb1ELb0ELb1ELb1ELb0ELb0ELb0ELb0ELb1ELb1ELb1ELb0EEENS1_21CollectiveEpilogueFwdINS6_IJSA_SC_SB_EEES9_SE_SG_Li384ELb1ELb1ELb1ELb0EEENS1_36VarlenDynamicPersistentTileSchedulerILi192ELi144ELi384ELi128ELb1ELb1ELb1ELb1ELb1ELb1EEEEEEEEEvNT_6ParamsE:
        .type           _ZN7cutlass13device_kernelIN5flash11enable_sm90INS1_16FlashAttnFwdSm90INS1_25CollectiveMainloopFwdSm90ILi2EN4cute5tupleIJNS5_1CILi1EEES8_S8_EEENS6_IJNS7_ILi192EEENS7_ILi144EEENS7_ILi96EEEEEELi96ENS_10bfloat16_tEfNS_4arch4Sm90ELb1ELb0ELb1ELb1ELb0ELb0ELb0ELb0ELb1ELb1ELb1ELb0EEENS1_21CollectiveEpilogueFwdINS6_IJSA_SC_SB_EEES9_SE_SG_Li384ELb1ELb1ELb1ELb0EEENS1_36VarlenDynamicPersistentTileSchedulerILi192ELi144ELi384ELi128ELb1ELb1ELb1ELb1ELb1ELb1EEEEEEEEEvNT_6ParamsE,@function
        .size           _ZN7cutlass13device_kernelIN5flash11enable_sm90INS1_16FlashAttnFwdSm90INS1_25CollectiveMainloopFwdSm90ILi2EN4cute5tupleIJNS5_1CILi1EEES8_S8_EEENS6_IJNS7_ILi192EEENS7_ILi144EEENS7_ILi96EEEEEELi96ENS_10bfloat16_tEfNS_4arch4Sm90ELb1ELb0ELb1ELb1ELb0ELb0ELb0ELb0ELb1ELb1ELb1ELb0EEENS1_21CollectiveEpilogueFwdINS6_IJSA_SC_SB_EEES9_SE_SG_Li384ELb1ELb1ELb1ELb0EEENS1_36VarlenDynamicPersistentTileSchedulerILi192ELi144ELi384ELi128ELb1ELb1ELb1ELb1ELb1ELb1EEEEEEEEEvNT_6ParamsE,(.L_x_2783 - _ZN7cutlass13device_kernelIN5flash11enable_sm90INS1_16FlashAttnFwdSm90INS1_25CollectiveMainloopFwdSm90ILi2EN4cute5tupleIJNS5_1CILi1EEES8_S8_EEENS6_IJNS7_ILi192EEENS7_ILi144EEENS7_ILi96EEEEEELi96ENS_10bfloat16_tEfNS_4arch4Sm90ELb1ELb0ELb1ELb1ELb0ELb0ELb0ELb0ELb1ELb1ELb1ELb0EEENS1_21CollectiveEpilogueFwdINS6_IJSA_SC_SB_EEES9_SE_SG_Li384ELb1ELb1ELb1ELb0EEENS1_36VarlenDynamicPersistentTileSchedulerILi192ELi144ELi384ELi128ELb1ELb1ELb1ELb1ELb1ELb1EEEEEEEEEvNT_6ParamsE)
        .other          _ZN7cutlass13device_kernelIN5flash11enable_sm90INS1_16FlashAttnFwdSm90INS1_25CollectiveMainloopFwdSm90ILi2EN4cute5tupleIJNS5_1CILi1EEES8_S8_EEENS6_IJNS7_ILi192EEENS7_ILi144EEENS7_ILi96EEEEEELi96ENS_10bfloat16_tEfNS_4arch4Sm90ELb1ELb0ELb1ELb1ELb0ELb0ELb0ELb0ELb1ELb1ELb1ELb0EEENS1_21CollectiveEpilogueFwdINS6_IJSA_SC_SB_EEES9_SE_SG_Li384ELb1ELb1ELb1ELb0EEENS1_36VarlenDynamicPersistentTileSchedulerILi192ELi144ELi384ELi128ELb1ELb1ELb1ELb1ELb1ELb1EEEEEEEEEvNT_6ParamsE,@"STO_CUDA_ENTRY STV_DEFAULT"
_ZN7cutlass13device_kernelIN5flash11enable_sm90INS1_16FlashAttnFwdSm90INS1_25CollectiveMainloopFwdSm90ILi2EN4cute5tupleIJNS5_1CILi1EEES8_S8_EEENS6_IJNS7_ILi192EEENS7_ILi144EEENS7_ILi96EEEEEELi96ENS_10bfloat16_tEfNS_4arch4Sm90ELb1ELb0ELb1ELb1ELb0ELb0ELb0ELb0ELb1ELb1ELb1ELb0EEENS1_21CollectiveEpilogueFwdINS6_IJSA_SC_SB_EEES9_SE_SG_Li384ELb1ELb1ELb1ELb0EEENS1_36VarlenDynamicPersistentTileSchedulerILi192ELi144ELi384ELi128ELb1ELb1ELb1ELb1ELb1ELb1EEEEEEEEEvNT_6ParamsE:
        /* <DEDUP_REMOVED lines=18> */
.L_x_2071:
[----:B------:R-:W-:Y:S05]  /*0120*/  BSYNC B0 ;  /* 0x0000000000007941 */ /* 0x000fea0003800000 */
.L_x_2070:
        /* <DEDUP_REMOVED lines=41> */
.L_x_2072:
        /* <DEDUP_REMOVED lines=22> */
.L_x_2073:
        /* <DEDUP_REMOVED lines=18> */
.L_x_2074:
        /* <DEDUP_REMOVED lines=22> */
.L_x_2075:
        /* <DEDUP_REMOVED lines=22> */
.L_x_2076:
        /* <DEDUP_REMOVED lines=8> */
.L_x_2078:
        /* <DEDUP_REMOVED lines=24> */
[----:B------:R-:W-:-:S04]  /*0b00*/  SHF.R.S32.HI R0, RZ, 0x1f, R16 ;  /* 0x0000001fff007819 */ /* 0x000fc80000011410 */
[CC--:B------:R-:W-:Y:S02]  /*0b10*/  LEA.HI R2, R0.reuse, R16.reuse, RZ, 0x4 ;  /* 0x0000001000027211 */ /* 0x0c0fe400078f20ff */
[----:B------:R-:W-:Y:S02]  /*0b20*/  LEA.HI R7, R0, R16, RZ, 0x5 ;  /* 0x0000001000077211 */ /* 0x000fe400078f28ff */
[----:B------:R-:W-:Y:S02]  /*0b30*/  SHF.R.S32.HI R5, RZ, 0x4, R2 ;  /* 0x00000004ff057819 */ /* 0x000fe40000011402 */
[----:B------:R-:W-:Y:S02]  /*0b40*/  SHF.R.S32.HI R10, RZ, 0x5, R7 ;  /* 0x00000005ff0a7819 */ /* 0x000fe40000011407 */
[----:B--2---:R-:W-:Y:S02]  /*0b50*/  R2UR UR4, R3 ;  /* 0x00000000030472ca */ /* 0x004fe400000e0000 */
[----:B------:R-:W-:-:S02]  /*0b60*/  LOP3.LUT R3, R2, 0xfffffff0, RZ, 0xc0, !PT ;  /* 0xfffffff002037812 */ /* 0x000fc400078ec0ff */
[----:B------:R-:W-:-:S03]  /*0b70*/  LEA.HI R2, R2, R5, RZ, 0x1 ;  /* 0x0000000502027211 */ /* 0x000fc600078f08ff */
[----:B------:R-:W-:Y:S01]  /*0b80*/  IMAD.IADD R3, R16, 0x1, -R3 ;  /* 0x0000000110037824 */ /* 0x000fe200078e0a03 */
[----:B------:R-:W-:Y:S02]  /*0b90*/  LOP3.LUT R6, R2, 0x1ffffffe, RZ, 0xc0, !PT ;  /* 0x1ffffffe02067812 */ /* 0x000fe400078ec0ff */
[-C--:B------:R-:W-:Y:S01]  /*0ba0*/  LEA.HI R2, R0, R16.reuse, RZ, 0x7 ;  /* 0x0000001000027211 */ /* 0x080fe200078f38ff */
[--C-:B------:R-:W-:Y:S01]  /*0bb0*/  IMAD R14, R10, 0x10, R3.reuse ;  /* 0x000000100a0e7824 */ /* 0x100fe200078e0203 */
[----:B------:R-:W-:Y:S01]  /*0bc0*/  SHF.R.S32.HI R4, RZ, 0x1f, R3 ;  /* 0x0000001fff047819 */ /* 0x000fe20000011403 */
[----:B------:R-:W-:Y:S01]  /*0bd0*/  IMAD.IADD R6, R5, 0x1, -R6 ;  /* 0x0000000105067824 */ /* 0x000fe200078e0a06 */
[----:B------:R-:W-:Y:S01]  /*0be0*/  LOP3.LUT R8, R2, 0xffffff80, RZ, 0xc0, !PT ;  /* 0xffffff8002087812 */ /* 0x000fe200078ec0ff */
[----:B------:R-:W-:Y:S01]  /*0bf0*/  ULOP3.LUT UR7, UR4, 0x1, URZ, 0xfc, !UPT ;  /* 0x0000000104077892 */ /* 0x000fe2000f8efc3f */
[CC--:B------:R-:W-:Y:S02]  /*0c00*/  LEA.HI R5, R4.reuse, R3.reuse, RZ, 0x3 ;  /* 0x0000000304057211 */ /* 0x0c0fe400078f18ff */
[----:B------:R-:W-:Y:S01]  /*0c10*/  LEA.HI R4, R4, R3, RZ, 0x2 ;  /* 0x0000000304047211 */ /* 0x000fe200078f10ff */
[----:B------:R-:W-:Y:S01]  /*0c20*/  IMAD.IADD R15, R16, 0x1, -R8 ;  /* 0x00000001100f7824 */ /* 0x000fe200078e0a08 */
[----:B------:R-:W-:Y:S01]  /*0c30*/  LEA.HI R0, R0, R16, RZ, 0x2 ;  /* 0x0000001000007211 */ /* 0x000fe200078f10ff */
[----:B------:R-:W-:Y:S01]  /*0c40*/  IMAD.SHL.U32 R5, R5, 0x10, RZ ;  /* 0x0000001005057824 */ /* 0x000fe200078e00ff */
[----:B------:R-:W-:Y:S01]  /*0c50*/  LOP3.LUT R8, R4, 0x7fffffc, RZ, 0xc0, !PT ;  /* 0x07fffffc04087812 */ /* 0x000fe200078ec0ff */
[----:B------:R-:W-:Y:S01]  /*0c60*/  UMOV UR4, URZ ;  /* 0x0000003f00047c82 */ /* 0x000fe20008000000 */
[----:B------:R-:W-:-:S02]  /*0c70*/  SHF.R.S32.HI R4, RZ, 0x2, R4 ;  /* 0x00000002ff047819 */ /* 0x000fc40000011404 */
[----:B------:R-:W-:Y:S01]  /*0c80*/  SHF.R.S32.HI R9, RZ, 0x1f, R15 ;  /* 0x0000001fff097819 */ /* 0x000fe2000001140f */
[----:B------:R-:W-:Y:S01]  /*0c90*/  IMAD.IADD R8, R3, 0x1, -R8 ;  /* 0x0000000103087824 */ /* 0x000fe200078e0a08 */
[----:B------:R-:W-:Y:S01]  /*0ca0*/  LOP3.LUT R5, R5, 0x7fffff80, RZ, 0xc0, !PT ;  /* 0x7fffff8005057812 */ /* 0x000fe200078ec0ff */
[----:B------:R-:W-:Y:S01]  /*0cb0*/  IMAD.SHL.U32 R4, R4, 0x40, RZ ;  /* 0x0000004004047824 */ /* 0x000fe200078e00ff */
[----:B------:R-:W-:Y:S01]  /*0cc0*/  LEA.HI R12, R9, R15, RZ, 0x2 ;  /* 0x0000000f090c7211 */ /* 0x000fe200078f10ff */
[----:B------:R-:W-:Y:S01]  /*0cd0*/  IMAD.SHL.U32 R3, R6, 0x8, RZ ;  /* 0x0000000806037824 */ /* 0x000fe200078e00ff */
[----:B------:R-:W-:Y:S01]  /*0ce0*/  SHF.R.S32.HI R17, RZ, 0x7, R2 ;  /* 0x00000007ff117819 */ /* 0x000fe20000011402 */
[----:B------:R-:W-:Y:S01]  /*0cf0*/  IMAD R5, R10, 0x100, R5 ;  /* 0x000001000a057824 */ /* 0x000fe200078e0205 */
[----:B------:R-:W-:Y:S02]  /*0d00*/  LOP3.LUT R4, R4, 0x40, RZ, 0xc0, !PT ;  /* 0x0000004004047812 */ /* 0x000fe400078ec0ff */
[--C-:B------:R-:W-:Y:S01]  /*0d10*/  SHF.R.S32.HI R10, RZ, 0x2, R12.reuse ;  /* 0x00000002ff0a7819 */ /* 0x100fe2000001140c */
[----:B------:R-:W-:Y:S01]  /*0d20*/  IMAD R7, R8, 0x10, R5 ;  /* 0x0000001008077824 */ /* 0x000fe200078e0205 */
[----:B------:R-:W-:Y:S01]  /*0d30*/  SHF.R.S32.HI R13, RZ, 0x1f, R12 ;  /* 0x0000001fff0d7819 */ /* 0x000fe2000001140c */
[----:B------:R-:W-:Y:S01]  /*0d40*/  IMAD.HI R6, R17, 0x55555556, RZ ;  /* 0x5555555611067827 */ /* 0x000fe200078e02ff */
[----:B------:R-:W-:-:S02]  /*0d50*/  LOP3.LUT R2, R4, 0x8, R3, 0xf8, !PT ;  /* 0x0000000804027812 */ /* 0x000fc400078ef803 */
[----:B------:R-:W-:Y:S01]  /*0d60*/  SHF.R.U32.HI R5, RZ, 0x3, R4 ;  /* 0x00000003ff057819 */ /* 0x000fe20000011604 */
[----:B------:R-:W-:Y:S01]  /*0d70*/  IMAD.U32 R4, R14, 0x20, R3 ;  /* 0x000000200e047824 */ /* 0x000fe200078e0003 */
[----:B------:R-:W-:Y:S01]  /*0d80*/  LEA.HI R13, R13, R10, RZ, 0x3 ;  /* 0x0000000a0d0d7211 */ /* 0x000fe200078f18ff */
[----:B------:R-:W-:Y:S01]  /*0d90*/  IMAD.U32 R8, RZ, RZ, UR7 ;  /* 0x00000007ff087e24 */ /* 0x000fe2000f8e00ff */
[----:B------:R-:W-:Y:S02]  /*0da0*/  LOP3.LUT R3, R0, 0xfffffffc, RZ, 0xc0, !PT ;  /* 0xfffffffc00037812 */ /* 0x000fe400078ec0ff */
[----:B------:R-:W-:Y:S01]  /*0db0*/  LEA.HI R9, R9, R15, RZ, 0x5 ;  /* 0x0000000f09097211 */ /* 0x000fe200078f28ff */
[----:B------:R0:W-:Y:S01]  /*0dc0*/  STL [R1+0x40], R4 ;  /* 0x0000400401007387 */ /* 0x0001e20000100800 */
[----:B------:R-:W-:Y:S02]  /*0dd0*/  LOP3.LUT R13, R13, 0xfffffff8, RZ, 0xc0, !PT ;  /* 0xfffffff80d0d7812 */ /* 0x000fe400078ec0ff */
[----:B------:R-:W-:Y:S01]  /*0de0*/  LOP3.LUT R2, R2, R5, RZ, 0x3c, !PT ;  /* 0x0000000502027212 */ /* 0x000fe200078e3cff */
[----:B------:R-:W-:Y:S01]  /*0df0*/  IMAD.IADD R5, R16, 0x1, -R3 ;  /* 0x0000000110057824 */ /* 0x000fe200078e0a03 */
[----:B------:R-:W-:Y:S01]  /*0e00*/  LOP3.LUT R12, R12, 0x7ffffffc, RZ, 0xc0, !PT ;  /* 0x7ffffffc0c0c7812 */ /* 0x000fe200078ec0ff */
[----:B------:R-:W-:Y:S01]  /*0e10*/  IMAD.IADD R10, R10, 0x1, -R13 ;  /* 0x000000010a0a7824 */ /* 0x000fe200078e0a0d */
[----:B------:R-:W-:Y:S01]  /*0e20*/  LEA.HI R6, R6, R6, RZ, 0x1 ;  /* 0x0000000606067211 */ /* 0x000fe200078f08ff */
[----:B------:R-:W-:Y:S01]  /*0e30*/  IMAD.SHL.U32 R146, R5, 0x8, RZ ;  /* 0x0000000805927824 */ /* 0x000fe200078e00ff */
[----:B------:R-:W-:Y:S01]  /*0e40*/  SHF.R.S32.HI R9, RZ, 0x5, R9 ;  /* 0x00000005ff097819 */ /* 0x000fe20000011409 */
[----:B------:R-:W-:Y:S01]  /*0e50*/  IMAD.IADD R12, R15, 0x1, -R12 ;  /* 0x000000010f0c7824 */ /* 0x000fe200078e0a0c */
[----:B------:R-:W-:Y:S01]  /*0e60*/  LEA.HI R3, R5, R5, RZ, 0x1 ;  /* 0x0000000505037211 */ /* 0x000fe200078f08ff */
[----:B------:R-:W-:Y:S01]  /*0e70*/  IMAD R6, R6, -0x3, R17 ;  /* 0xfffffffd06067824 */ /* 0x000fe200078e0211 */
[----:B------:R-:W-:Y:S01]  /*0e80*/  SHF.R.S32.HI R0, RZ, 0x2, R0 ;  /* 0x00000002ff007819 */ /* 0x000fe20000011400 */
[----:B------:R-:W-:Y:S01]  /*0e90*/  IMAD R9, R9, 0x10, R10 ;  /* 0x0000001009097824 */ /* 0x000fe200078e020a */
[----:B------:R-:W-:Y:S01]  /*0ea0*/  LOP3.LUT R3, R3, 0x1ffffffe, RZ, 0xc0, !PT ;  /* 0x1ffffffe03037812 */ /* 0x000fe200078ec0ff */
[----:B------:R-:W-:-:S02]  /*0eb0*/  VIADD R148, R146, 0x20 ;  /* 0x0000002092947836 */ /* 0x000fc40000000000 */
[----:B------:R-:W-:Y:S02]  /*0ec0*/  IMAD.SHL.U32 R18, R12, 0x2, RZ ;  /* 0x000000020c127824 */ /* 0x000fe400078e00ff */
[----:B0-----:R-:W-:Y:S01]  /*0ed0*/  IMAD R4, R6, 0x40, R9 ;  /* 0x0000004006047824 */ /* 0x001fe200078e0209 */
[----:B------:R-:W-:Y:S01]  /*0ee0*/  SHF.R.S32.HI R0, RZ, 0x1f, R148 ;  /* 0x0000001fff007819 */ /* 0x000fe20000011494 */
[----:B------:R-:W-:Y:S02]  /*0ef0*/  IMAD.U32 R6, RZ, RZ, UR4 ;  /* 0x00000004ff067e24 */ /* 0x000fe4000f8e00ff */
[----:B------:R-:W-:Y:S01]  /*0f00*/  IMAD.IADD R3, R5, 0x1, -R3 ;  /* 0x0000000105037824 */ /* 0x000fe200078e0a03 */
[----:B------:R-:W-:Y:S01]  /*0f10*/  STL [R1+0x3c], R4 ;  /* 0x00003c0401007387 */ /* 0x000fe20000100800 */
[----:B------:R-:W-:Y:S02]  /*0f20*/  VIADD R151, R146, 0x40 ;  /* 0x0000004092977836 */ /* 0x000fe40000000000 */
[C---:B------:R-:W-:Y:S01]  /*0f30*/  VIADD R5, R18.reuse, 0x20 ;  /* 0x0000002012057836 */ /* 0x040fe20000000000 */
[----:B------:R-:W-:Y:S01]  /*0f40*/  STL [R1+0x44], R8 ;  /* 0x0000440801007387 */ /* 0x000fe20000100800 */
[----:B------:R-:W-:-:S02]  /*0f50*/  VIADD R0, R18, 0x28 ;  /* 0x0000002812007836 */ /* 0x000fc40000000000 */
[C---:B------:R-:W-:Y:S01]  /*0f60*/  VIADD R157, R18.reuse, 0x30 ;  /* 0x00000030129d7836 */ /* 0x040fe20000000000 */
[----:B------:R0:W-:Y:S01]  /*0f70*/  STL [R1+0x1c], R6 ;  /* 0x00001c0601007387 */ /* 0x0001e20000100800 */
[C---:B------:R-:W-:Y:S01]  /*0f80*/  VIADD R156, R18.reuse, 0x38 ;  /* 0x00000038129c7836 */ /* 0x040fe20000000000 */
[----:B------:R-:W-:Y:S01]  /*0f90*/  SHF.R.S32.HI R5, RZ, 0x1f, R5 ;  /* 0x0000001fff057819 */ /* 0x000fe20000011405 */
[----:B------:R-:W-:Y:S01]  /*0fa0*/  VIADD R155, R18, 0x40 ;  /* 0x00000040129b7836 */ /* 0x000fe20000000000 */
[----:B------:R-:W-:Y:S01]  /*0fb0*/  SHF.R.S32.HI R0, RZ, 0x1f, R0 ;  /* 0x0000001fff007819 */ /* 0x000fe20000011400 */
[----:B------:R-:W-:Y:S01]  /*0fc0*/  IMAD.IADD R2, R2, 0x1, R7 ;  /* 0x0000000102027824 */ /* 0x000fe200078e0207 */
[----:B------:R-:W-:Y:S01]  /*0fd0*/  SHF.R.S32.HI R5, RZ, 0x1f, R156 ;  /* 0x0000001fff057819 */ /* 0x000fe2000001149c */
[C---:B------:R-:W-:Y:S01]  /*0fe0*/  VIADD R154, R18.reuse, 0x48 ;  /* 0x00000048129a7836 */ /* 0x040fe20000000000 */
[----:B------:R-:W-:Y:S01]  /*0ff0*/  SHF.R.S32.HI R0, RZ, 0x1f, R155 ;  /* 0x0000001fff007819 */ /* 0x000fe2000001149b */
[C---:B------:R-:W-:Y:S01]  /*1000*/  VIADD R153, R18.reuse, 0x50 ;  /* 0x0000005012997836 */ /* 0x040fe20000000000 */
[----:B0-----:R-:W-:Y:S01]  /*1010*/  SHF.R.S32.HI R6, RZ, 0x1f, R151 ;  /* 0x0000001fff067819 */ /* 0x001fe20000011497 */
[----:B------:R-:W-:Y:S01]  /*1020*/  VIADD R152, R18, 0x58 ;  /* 0x0000005812987836 */ /* 0x000fe20000000000 */
[----:B------:R-:W-:Y:S01]  /*1030*/  SHF.R.S32.HI R6, RZ, 0x1f, R157 ;  /* 0x0000001fff067819 */ /* 0x000fe2000001149d */
[----:B------:R-:W-:Y:S01]  /*1040*/  IMAD.MOV.U32 R7, RZ, RZ, R11 ;  /* 0x000000ffff077224 */ /* 0x000fe200078e000b */
[----:B------:R-:W-:Y:S01]  /*1050*/  SHF.R.S32.HI R6, RZ, 0x1f, R154 ;  /* 0x0000001fff067819 */ /* 0x000fe2000001149a */
[----:B------:R-:W-:Y:S01]  /*1060*/  IMAD R145, R3, 0x8, R4 ;  /* 0x0000000803917824 */ /* 0x000fe200078e0204 */
[----:B------:R-:W-:-:S02]  /*1070*/  SHF.R.S32.HI R5, RZ, 0x1f, R153 ;  /* 0x0000001fff057819 */ /* 0x000fc40000011499 */
[----:B------:R-:W-:Y:S02]  /*1080*/  SHF.R.S32.HI R0, RZ, 0x1f, R152 ;  /* 0x0000001fff007819 */ /* 0x000fe40000011498 */
[----:B------:R-:W-:-:S07]  /*1090*/  LEA R2, R2, UR37, 0x1 ;  /* 0x0000002502027c11 */ /* 0x000fce000f8e08ff */
.L_x_2128:
[----:B012-4-:R-:W0:Y:S01]  /*10a0*/  LDC.64 R4, c[0x0][0xc88] ;  /* 0x00032200ff047b82 */ /* 0x017e220000000a00 */
[----:B------:R-:W-:Y:S01]  /*10b0*/  ULDC.64 UR12, c[0x0][0x208] ;  /* 0x00008200000c7ab9 */ /* 0x000fe20000000a00 */
[----:B------:R-:W-:Y:S01]  /*10c0*/  ULDC.64 UR8, c[0x0][0xa28] ;  /* 0x00028a0000087ab9 */ /* 0x000fe20000000a00 */
[----:B------:R-:W-:Y:S01]  /*10d0*/  ULDC.64 UR10, c[0x0][0xa18] ;  /* 0x00028600000a7ab9 */ /* 0x000fe20000000a00 */
[----:B0-----:R-:W-:-:S06]  /*10e0*/  IMAD.WIDE R4, R7, 0x4, R4 ;  /* 0x0000000407047825 */ /* 0x001fcc00078e0204 */
        /* <DEDUP_REMOVED lines=9> */
[----:B------:R-:W-:Y:S01]  /*1180*/  IMAD.U32 R150, RZ, RZ, UR4 ;  /* 0x00000004ff967e24 */ /* 0x000fe2000f8e00ff */
[----:B------:R-:W-:-:S04]  /*1190*/  @UP0 ULEA UR8, UP2, UR4, UR8, 0x2 ;  /* 0x0000000804080291 */ /* 0x000fc8000f84103f */
[----:B------:R-:W-:Y:S02]  /*11a0*/  @UP0 ULEA.HI.X UR9, UR4, UR9, UR7, 0x2, UP2 ;  /* 0x0000000904090291 */ /* 0x000fe400090f1407 */
[----:B---3--:R-:W-:Y:S01]  /*11b0*/  IMAD.U32 R8, RZ, RZ, UR7 ;  /* 0x00000007ff087e24 */ /* 0x008fe2000f8e00ff */
[----:B------:R-:W-:Y:S01]  /*11c0*/  @UP1 ULEA UR10, UP0, UR4, UR10, 0x2 ;  /* 0x0000000a040a1291 */ /* 0x000fe2000f80103f */
[----:B------:R-:W-:-:S03]  /*11d0*/  IMAD.U32 R4, RZ, RZ, UR8 ;  /* 0x00000008ff047e24 */ /* 0x000fc6000f8e00ff */
[----:B------:R-:W-:Y:S01]  /*11e0*/  @UP1 ULEA.HI.X UR11, UR4, UR11, UR7, 0x2, UP0 ;  /* 0x0000000b040b1291 */ /* 0x000fe200080f1407 */
[----:B------:R-:W-:Y:S01]  /*11f0*/  IMAD.U32 R5, RZ, RZ, UR9 ;  /* 0x00000009ff057e24 */ /* 0x000fe2000f8e00ff */
[----:B------:R-:W-:Y:S01]  /*1200*/  ULDC.64 UR8, c[0x0][0x418] ;  /* 0x0001060000087ab9 */ /* 0x000fe20000000a00 */
[----:B------:R-:W-:Y:S01]  /*1210*/  IMAD.U32 R6, RZ, RZ, UR10 ;  /* 0x0000000aff067e24 */ /* 0x000fe2000f8e00ff */
[----:B------:R0:W-:Y:S02]  /*1220*/  STL [R1+0x18], R8 ;  /* 0x0000180801007387 */ /* 0x0001e40000100800 */
[----:B------:R-:W-:Y:S02]  /*1230*/  IMAD.U32 R7, RZ, RZ, UR11 ;  /* 0x0000000bff077e24 */ /* 0x000fe4000f8e00ff */
[----:B------:R-:W2:Y:S01]  /*1240*/  @P0 LDG.E R4, desc[UR12][R4.64] ;  /* 0x0000000c04040981 */ /* 0x000ea2000c1e1900 */
[----:B------:R-:W-:Y:S02]  /*1250*/  UISETP.NE.U32.AND UP0, UPT, UR8, URZ, UPT ;  /* 0x0000003f0800728c */ /* 0x000fe4000bf05070 */
[----:B------:R-:W-:Y:S01]  /*1260*/  ULOP3.LUT UR7, UR6, 0xff0000, URZ, 0xc0, !UPT ;  /* 0x00ff000006077892 */ /* 0x000fe2000f8ec03f */
[----:B------:R-:W3:Y:S01]  /*1270*/  @P2 LDG.E R6, desc[UR12][R6.64] ;  /* 0x0000000c06062981 */ /* 0x000ee2000c1e1900 */
[----:B------:R-:W-:-:S02]  /*1280*/  ULOP3.LUT UR8, UR6, 0xff000000, URZ, 0xc0, !UPT ;  /* 0xff00000006087892 */ /* 0x000fc4000f8ec03f */
[----:B------:R-:W-:Y:S01]  /*1290*/  ULOP3.LUT UR6, UR6, 0xffff, URZ, 0xc0, !UPT ;  /* 0x0000ffff06067892 */ /* 0x000fe2000f8ec03f */
[----:B------:R-:W-:Y:S01]  /*12a0*/  ULDC UR11, c[0x0][0x288] ;  /* 0x0000a200000b7ab9 */ /* 0x000fe20000000800 */
[----:B------:R-:W-:Y:S01]  /*12b0*/  UISETP.NE.AND.EX UP0, UPT, UR9, URZ, UPT, UP0 ;  /* 0x0000003f0900728c */ /* 0x000fe2000bf05300 */
[----:B------:R-:W-:-:S03]  /*12c0*/  ULDC.64 UR12, c[0x0][0xa20] ;  /* 0x00028800000c7ab9 */ /* 0x000fc60000000a00 */
[----:B-----5:R-:W-:Y:S01]  /*12d0*/  IMAD.U32 R0, RZ, RZ, UR6 ;  /* 0x00000006ff007e24 */ /* 0x020fe2000f8e00ff */
[----:B------:R-:W-:Y:S01]  /*12e0*/  ULDC UR9, c[0x0][0x424] ;  /* 0x0001090000097ab9 */ /* 0x000fe20000000800 */
[----:B------:R-:W-:Y:S01]  /*12f0*/  USHF.R.U32.HI UR8, URZ, 0x8, UR8 ;  /* 0x000000083f087899 */ /* 0x000fe20008011608 */
[----:B------:R-:W-:Y:S01]  /*1300*/  ISETP.NE.U32.AND P1, PT, RZ, UR12, PT ;  /* 0x0000000cff007c0c */ /* 0x000fe2000bf25070 */
[----:B------:R-:W-:Y:S01]  /*1310*/  USEL UR9, UR9, 0x1, UP0 ;  /* 0x0000000109097887 */ /* 0x000fe20008000000 */
[----:B------:R0:W-:Y:S01]  /*1320*/  STL [R1+0x8], R0 ;  /* 0x0000080001007387 */ /* 0x0001e20000100800 */
[----:B------:R-:W-:Y:S01]  /*1330*/  ULDC UR10, c[0x0][0x2f0] ;  /* 0x0000bc00000a7ab9 */ /* 0x000fe20000000800 */
[----:B------:R-:W-:Y:S01]  /*1340*/  UMOV UR4, URZ ;  /* 0x0000003f00047c82 */ /* 0x000fe20008000000 */
[----:B------:R-:W-:Y:S01]  /*1350*/  ULEA.HI UR7, UR7, UR8, URZ, 0x10 ;  /* 0x0000000807077291 */ /* 0x000fe2000f8f803f */
[----:B------:R-:W-:Y:S01]  /*1360*/  ISETP.NE.AND.EX P1, PT, RZ, UR13, PT, P1 ;  /* 0x0000000dff007c0c */ /* 0x000fe2000bf25310 */
[----:B------:R-:W-:Y:S01]  /*1370*/  UIMAD UR10, UR9, UR10, URZ ;  /* 0x0000000a090a72a4 */ /* 0x000fe2000f8e023f */
[----:B--2---:R-:W-:-:S02]  /*1380*/  @P0 R2UR UR4, R4 ;  /* 0x00000000040402ca */ /* 0x004fc400000e0000 */
[----:B---3--:R-:W-:-:S13]  /*1390*/  @P2 R2UR UR11, R6 ;  /* 0x00000000060b22ca */ /* 0x008fda00000e0000 */
[----:B------:R-:W-:Y:S01]  /*13a0*/  IMAD.U32 R17, RZ, RZ, UR11 ;  /* 0x0000000bff117e24 */ /* 0x000fe2000f8e00ff */
[----:B0-----:R-:W-:Y:S06]  /*13b0*/  @P2 BRA `(.L_x_2079) ;  /* 0x0000000000402947 */ /* 0x001fec0003800000 */
        /* <DEDUP_REMOVED lines=14> */
[----:B------:R-:W-:-:S06]  /*14a0*/  UIADD3 UR6, -UR6, UR8, URZ ;  /* 0x0000000806067290 */ /* 0x000fcc000fffe13f */
[----:B------:R-:W-:-:S07]  /*14b0*/  IMAD.U32 R17, RZ, RZ, UR6 ;  /* 0x00000006ff117e24 */ /* 0x000fce000f8e00ff */
.L_x_2079:
[----:B------:R-:W-:Y:S05]  /*14c0*/  @!P1 BRA `(.L_x_2080) ;  /* 0x0000000000289947 */ /* 0x000fea0003800000 */
[----:B------:R-:W-:Y:S01]  /*14d0*/  R2UR UR8, R150 ;  /* 0x00000000960872ca */ /* 0x000fe200000e0000 */
[----:B------:R-:W-:Y:S01]  /*14e0*/  ULDC.64 UR10, c[0x0][0x208] ;  /* 0x00008200000a7ab9 */ /* 0x000fe20000000a00 */
[----:B------:R-:W-:-:S11]  /*14f0*/  R2UR UR9, R8 ;  /* 0x00000000080972ca */ /* 0x000fd600000e0000 */
[----:B------:R-:W-:-:S04]  /*1500*/  ULEA UR6, UP0, UR8, UR12, 0x2 ;  /* 0x0000000c08067291 */ /* 0x000fc8000f80103f */
[----:B------:R-:W-:Y:S02]  /*1510*/  ULEA.HI.X UR8, UR8, UR13, UR9, 0x2, UP0 ;  /* 0x0000000d08087291 */ /* 0x000fe400080f1409 */
[----:B------:R-:W-:-:S04]  /*1520*/  IMAD.U32 R4, RZ, RZ, UR6 ;  /* 0x00000006ff047e24 */ /* 0x000fc8000f8e00ff */
[----:B------:R-:W-:-:S05]  /*1530*/  IMAD.U32 R5, RZ, RZ, UR8 ;  /* 0x00000008ff057e24 */ /* 0x000fca000f8e00ff */
[----:B------:R-:W2:Y:S02]  /*1540*/  LDG.E R4, desc[UR10][R4.64] ;  /* 0x0000000a04047981 */ /* 0x000ea4000c1e1900 */
[----:B--2---:R-:W-:Y:S01]  /*1550*/  R2UR UR10, R4 ;  /* 0x00000000040a72ca */ /* 0x004fe200000e0000 */
[----:B------:R-:W-:-:S14]  /*1560*/  BRA `(.L_x_2081) ;  /* 0x00000000003c7947 */ /* 0x000fdc0003800000 */
.L_x_2080:
        /* <DEDUP_REMOVED lines=15> */
.L_x_2081:
[----:B------:R-:W-:Y:S01]  /*1660*/  ULDC UR6, c[0x0][0x448] ;  /* 0x0001120000067ab9 */ /* 0x000fe20000000800 */
[----:B------:R-:W-:Y:S01]  /*1670*/  R2UR UR8, R17 ;  /* 0x00000000110872ca */ /* 0x000fe200000e0000 */
[----:B------:R-:W-:Y:S02]  /*1680*/  UISETP.NE.AND UP0, UPT, UR6, 0x1, UPT ;  /* 0x000000010600788c */ /* 0x000fe4000bf05270 */
[----:B------:R-:W-:Y:S02]  /*1690*/  UIMAD UR5, UR5, 0xc0, URZ ;  /* 0x000000c0050578a4 */ /* 0x000fe4000f8e023f */
[----:B------:R-:W-:Y:S02]  /*16a0*/  UIADD3 UR10, -UR4, UR10, URZ ;  /* 0x0000000a040a7290 */ /* 0x000fe4000fffe13f */
[----:B------:R-:W-:Y:S02]  /*16b0*/  UIADD3 UR6, UR5, 0xbf, URZ ;  /* 0x000000bf05067890 */ /* 0x000fe4000fffe03f */
[----:B------:R-:W-:-:S02]  /*16c0*/  IMAD.U32 R23, RZ, RZ, UR5 ;  /* 0x00000005ff177e24 */ /* 0x000fc4000f8e00ff */
[----:B------:R-:W-:Y:S01]  /*16d0*/  IMAD.U32 R19, RZ, RZ, UR10 ;  /* 0x0000000aff137e24 */ /* 0x000fe2000f8e00ff */
[----:B------:R-:W-:Y:S01]  /*16e0*/  @UP0 ULDC UR4, c[0x0][0x44c] ;  /* 0x0001130000040ab9 */ /* 0x000fe20000000800 */
[----:B------:R-:W-:Y:S01]  /*16f0*/  @UP0 ULDC UR9, c[0x0][0x450] ;  /* 0x0001140000090ab9 */ /* 0x000fe20000000800 */
[----:B------:R-:W-:Y:S02]  /*1700*/  UIMAD.WIDE.U32 UR4, UR6, UR4, URZ ;  /* 0x00000004060472a5 */ /* 0x000fe4000f8e003f */
[----:B------:R-:W-:Y:S02]  /*1710*/  UIADD3 UR8, UR10, 0x90, -UR8 ;  /* 0x000000900a087890 */ /* 0x000fe4000fffe808 */
[----:B------:R-:W-:Y:S02]  /*1720*/  @UP0 USHF.R.U32.HI UR6, URZ, UR9, UR5 ;  /* 0x000000093f060299 */ /* 0x000fe40008011605 */
[----:B------:R-:W-:Y:S02]  /*1730*/  UIADD3 UR4, UR10, 0x8f, URZ ;  /* 0x0000008f0a047890 */ /* 0x000fe4000fffe03f */
[----:B------:R-:W-:-:S02]  /*1740*/  UIADD3 UR8, UR8, UR6, URZ ;  /* 0x0000000608087290 */ /* 0x000fc4000fffe03f */
[----:B------:R-:W-:Y:S02]  /*1750*/  UIMAD.WIDE UR4, UR4, 0x38e38e39, URZ ;  /* 0x38e38e39040478a5 */ /* 0x000fe4000f8e023f */
[----:B------:R-:W-:Y:S02]  /*1760*/  UIMAD.WIDE UR8, UR8, 0x38e38e39, URZ ;  /* 0x38e38e39080878a5 */ /* 0x000fe4000f8e023f */
[----:B------:R-:W-:Y:S02]  /*1770*/  USHF.R.U32.HI UR4, URZ, 0x1f, UR5 ;  /* 0x0000001f3f047899 */ /* 0x000fe40008011605 */
[----:B------:R-:W-:Y:S02]  /*1780*/  USHF.R.U32.HI UR6, URZ, 0x1f, UR9 ;  /* 0x0000001f3f067899 */ /* 0x000fe40008011609 */
[----:B------:R-:W-:Y:S02]  /*1790*/  ULEA.HI.SX32 UR4, UR5, UR4, 0x1b ;  /* 0x0000000405047291 */ /* 0x000fe4000f8fda3f */
[----:B------:R-:W-:-:S02]  /*17a0*/  ULEA.HI.SX32 UR6, UR9, UR6, 0x1b ;  /* 0x0000000609067291 */ /* 0x000fc4000f8fda3f */
[----:B------:R-:W-:Y:S02]  /*17b0*/  USHF.R.U32.HI UR5, URZ, 0x10, UR7 ;  /* 0x000000103f057899 */ /* 0x000fe40008011607 */
[----:B------:R-:W-:-:S04]  /*17c0*/  UISETP.LT.AND UP0, UPT, UR4, UR6, UPT ;  /* 0x000000060400728c */ /* 0x000fc8000bf01270 */
[----:B------:R-:W-:Y:S01]  /*17d0*/  USEL UR9, UR4, UR6, UP0 ;  /* 0x0000000604097287 */ /* 0x000fe20008000000 */
[----:B------:R-:W-:Y:S01]  /*17e0*/  IMAD.U32 R147, RZ, RZ, UR5 ;  /* 0x00000005ff937e24 */ /* 0x000fe2000f8e00ff */
[----:B------:R-:W-:Y:S02]  /*17f0*/  ULOP3.LUT UR6, UR7, 0xff, URZ, 0xc0, !UPT ;  /* 0x000000ff07067892 */ /* 0x000fe4000f8ec03f */
[----:B------:R-:W-:Y:S01]  /*1800*/  UISETP.GE.AND UP0, UPT, UR9, 0x1, UPT ;  /* 0x000000010900788c */ /* 0x000fe2000bf06270 */
[----:B------:R-:W-:-:S03]  /*1810*/  UMOV UR4, URZ ;  /* 0x0000003f00047c82 */ /* 0x000fc60008000000 */
[----:B------:R-:W-:Y:S02]  /*1820*/  IMAD.U32 R149, RZ, RZ, UR6 ;  /* 0x00000006ff957e24 */ /* 0x000fe4000f8e00ff */
[----:B------:R-:W-:-:S13]  /*1830*/  PLOP3.LUT P0, PT, PT, PT, UP0, 0x80, 0x0 ;  /* 0x000000000000781c */ /* 0x000fda0003f0f008 */
[----:B------:R-:W-:Y:S05]  /*1840*/  @!P0 BRA `(.L_x_2082) ;  /* 0x0000000000948947 */ /* 0x000fea0003800000 */
        /* <DEDUP_REMOVED lines=37> */
.L_x_2082:
        /* <DEDUP_REMOVED lines=37> */
[----:B------:R-:W0:Y:S01]  /*1cf0*/  S2R R4, SR_TID.X ;  /* 0x0000000000047919 */ /* 0x000e220000002100 */
[----:B------:R-:W-:-:S04]  /*1d00*/  UIADD3 UR6, UR37, 0x24300, URZ ;  /* 0x0002430025067890 */ /* 0x000fc8000fffe03f */
[----:B------:R-:W-:-:S06]  /*1d10*/  ULOP3.LUT UP0, URZ, UR6, 0x9f, URZ, 0xc0, !UPT ;  /* 0x0000009f063f7892 */ /* 0x000fcc000f80c03f */
[----:B------:R-:W-:Y:S01]  /*1d20*/  PLOP3.LUT P0, PT, PT, PT, UP0, 0x80, 0x0 ;  /* 0x000000000000781c */ /* 0x000fe20003f0f008 */
        /* <DEDUP_REMOVED lines=34> */
.L_x_2084:
        /* <DEDUP_REMOVED lines=13> */
.L_x_2257:
[----:B------:R-:W-:Y:S05]  /*2020*/  @!P0 BRA `(.L_x_2086) ;  /* 0x0000000000048947 */ /* 0x000fea0003800000 */
[----:B------:R-:W-:Y:S01]  /*2030*/  BPT.TRAP 0x1 ;  /* 0x000000040000795c */ /* 0x000fe20000300000 */
.L_x_2086:
[----:B0-----:R-:W-:Y:S02]  /*2040*/  IMAD.U32 R0, RZ, RZ, UR36 ;  /* 0x00000024ff007e24 */ /* 0x001fe4000f8e00ff */
[----:B------:R-:W-:-:S03]  /*2050*/  IMAD.U32 R3, RZ, RZ, UR60 ;  /* 0x0000003cff037e24 */ /* 0x000fc6000f8e00ff */
[----:B------:R-:W-:Y:S02]  /*2060*/  LEA R0, R0, UR37, 0x3 ;  /* 0x0000002500007c11 */ /* 0x000fe4000f8e18ff */
[----:B------:R-:W-:-:S04]  /*2070*/  SHF.L.U32 R3, R3, 0x1f, RZ ;  /* 0x0000001f03037819 */ /* 0x000fc800000006ff */
[----:B------:R0:W1:Y:S01]  /*2080*/  SYNCS.PHASECHK.TRANS64.TRYWAIT P2, [R0+URZ+0x31c30], R3 ;  /* 0x031c3003000075a7 */ /* 0x000062000804017f */
[----:B------:R-:W-:Y:S05]  /*2090*/  @!P0 BRA `(.L_x_2087) ;  /* 0x0000000000048947 */ /* 0x000fea0003800000 */
[----:B------:R-:W-:Y:S01]  /*20a0*/  BPT.TRAP 0x1 ;  /* 0x000000040000795c */ /* 0x000fe20000300000 */
.L_x_2087:
[----:B------:R-:W2:Y:S02]  /*20b0*/  S2R R4, SR_TID.X ;  /* 0x0000000000047919 */ /* 0x000ea40000002100 */
[----:B--2---:R-:W-:Y:S01]  /*20c0*/  LOP3.LUT P1, RZ, R4, 0x7f, RZ, 0xc0, !PT ;  /* 0x0000007f04ff7812 */ /* 0x004fe2000782c0ff */
[----:B-1----:R-:W-:-:S12]  /*20d0*/  @P2 BRA `(.L_x_2088) ;  /* 0x0000000000082947 */ /* 0x002fd80003800000 */
[----:B------:R-:W1:Y:S02]  /*20e0*/  SYNCS.PHASECHK.TRANS64.TRYWAIT P2, [R0+URZ+0x31c30], R3 ;  /* 0x031c3003000075a7 */ /* 0x000e64000804017f */
[----:B-1----:R-:W-:Y:S05]  /*20f0*/  @!P2 BRA `(.L_x_2089) ;  /* 0x0000017400e4a947 */ /* 0x002fea0003800000 */
.L_x_2088:
[----:B------:R-:W-:Y:S05]  /*2100*/  WARPSYNC.ALL ;  /* 0x0000000000007948 */ /* 0x000fea0003800000 */
[----:B------:R-:W-:Y:S01]  /*2110*/  UIADD3 UR4, UR37, 0x16a00, URZ ;  /* 0x00016a0025047890 */ /* 0x000fe2000fffe03f */
[----:B------:R-:W-:Y:S01]  /*2120*/  WARPGROUP.ARRIVE ;  /* 0x00000000000079c5 */ /* 0x000fe20000000000 */
[----:B------:R-:W-:Y:S01]  /*2130*/  ULOP3.LUT UR5, UR39, 0x10000, URZ, 0xfc, !UPT ;  /* 0x0001000027057892 */ /* 0x000fe2000f8efc3f */
[----:B------:R-:W-:Y:S01]  /*2140*/  R2UR UR58, R23 ;  /* 0x00000000173a72ca */ /* 0x000fe200000e0000 */
[----:B------:R-:W-:Y:S01]  /*2150*/  USHF.R.U32.HI UR4, URZ, 0x4, UR4 ;  /* 0x000000043f047899 */ /* 0x000fe20008011604 */
[----:B------:R-:W-:Y:S01]  /*2160*/  R2UR UR56, R19 ;  /* 0x00000000133872ca */ /* 0x000fe200000e0000 */
[----:B------:R-:W-:Y:S01]  /*2170*/  UMOV UR29, 0x80000020 ;  /* 0x80000020001d7882 */ /* 0x000fe20000000000 */
[----:B------:R-:W-:Y:S01]  /*2180*/  UMOV UR31, 0x80000020 ;  /* 0x80000020001f7882 */ /* 0x000fe20000000000 */
[----:B------:R-:W-:Y:S01]  /*2190*/  ULOP3.LUT UR4, UR4, 0x3fff, URZ, 0xc0, !UPT ;  /* 0x00003fff04047892 */ /* 0x000fe2000f8ec03f */
[----:B------:R-:W-:Y:S01]  /*21a0*/  R2UR UR57, R17 ;  /* 0x00000000113972ca */ /* 0x000fe200000e0000 */
[----:B------:R-:W-:Y:S01]  /*21b0*/  UMOV UR28, UR5 ;  /* 0x00000005001c7c82 */ /* 0x000fe20008000000 */
[----:B------:R-:W-:Y:S01]  /*21c0*/  UMOV UR9, UR29 ;  /* 0x0000001d00097c82 */ /* 0x000fe20008000000 */
[----:B------:R-:W-:Y:S01]  /*21d0*/  ULOP3.LUT UR6, UR4, 0x10000, URZ, 0xfc, !UPT ;  /* 0x0001000004067892 */ /* 0x000fe2000f8efc3f */
[----:B01----:R-:W-:Y:S01]  /*21e0*/  @!P1 VIADD R0, R0, 0x31c40 ;  /* 0x00031c4000009836 */ /* 0x003fe20000000000 */
[----:B------:R-:W-:Y:S01]  /*21f0*/  UMOV UR8, UR28 ;  /* 0x0000001c00087c82 */ /* 0x000fe20008000000 */
[----:B------:R-:W-:Y:S01]  /*2200*/  UMOV UR11, 0x80000020 ;  /* 0x80000020000b7882 */ /* 0x000fe20000000000 */
[----:B------:R-:W-:Y:S01]  /*2210*/  UIMAD UR4, UR36, 0x6c0, UR6 ;  /* 0x000006c0240478a4 */ /* 0x000fe2000f8e0206 */
[----:B------:R-:W-:Y:S01]  /*2220*/  UMOV UR12, UR28 ;  /* 0x0000001c000c7c82 */ /* 0x000fe20008000000 */
[----:B------:R-:W-:-:S02]  /*2230*/  UMOV UR13, UR29 ;  /* 0x0000001d000d7c82 */ /* 0x000fc40008000000 */
[----:B------:R-:W-:Y:S02]  /*2240*/  UIADD3 UR10, UR4, 0x40, URZ ;  /* 0x00000040040a7890 */ /* 0x000fe4000fffe03f */
[----:B------:R-:W-:Y:S02]  /*2250*/  UIADD3 UR14, UR4, 0x80, URZ ;  /* 0x00000080040e7890 */ /* 0x000fe4000fffe03f */
[----:B------:R-:W-:Y:S01]  /*2260*/  UMOV UR30, UR4 ;  /* 0x00000004001e7c82 */ /* 0x000fe20008000000 */
[----:B------:R-:W-:Y:S01]  /*2270*/  UMOV UR15, 0x80000020 ;  /* 0x80000020000f7882 */ /* 0x000fe20000000000 */
[----:B------:R-:W-:Y:S01]  /*2280*/  HGMMA.64x16x16.F32.BF16 R88, gdesc[UR28], RZ, !UPT, gsb0 ;  /* 0x002000001c5879f0 */ /* 0x000fe2000c0018ff */
        /* <DEDUP_REMOVED lines=13> */
[----:B------:R-:W-:Y:S01]  /*2360*/  UMOV UR31, 0x80000020 ;  /* 0x80000020001f7882 */ /* 0x000fe20000000000 */
[----:B------:R-:W-:Y:S01]  /*2370*/  UIADD3 UR34, UR4, 0x1c0, URZ ;  /* 0x000001c004227890 */ /* 0x000fe2000fffe03f */
[----:B------:R-:W-:Y:S01]  /*2380*/  UMOV UR32, UR28 ;  /* 0x0000001c00207c82 */ /* 0x000fe20008000000 */
[----:B------:R-:W-:Y:S01]  /*2390*/  UMOV UR33, UR29 ;  /* 0x0000001d00217c82 */ /* 0x000fe20008000000 */
[----:B------:R-:W-:Y:S01]  /*23a0*/  UMOV UR35, 0x80000020 ;  /* 0x8000002000237882 */ /* 0x000fe20000000000 */
[----:B------:R-:W-:-:S02]  /*23b0*/  UIADD3 UR7, UR5, 0x2, URZ ;  /* 0x0000000205077890 */ /* 0x000fc4000fffe03f */
        /* <DEDUP_REMOVED lines=18> */
[----:B------:R-:W-:Y:S02]  /*24e0*/  UIADD3 UR12, UR4, 0x2, URZ ;  /* 0x00000002040c7890 */ /* 0x000fe4000fffe03f */
[----:B------:R-:W-:Y:S01]  /*24f0*/  UIADD3 UR14, UR4, 0x82, URZ ;  /* 0x00000082040e7890 */ /* 0x000fe2000fffe03f */
        /* <DEDUP_REMOVED lines=27> */
[----:B------:R-:W-:Y:S01]  /*26b0*/  UMOV UR8, UR7 ;  /* 0x0000000700087c82 */ /* 0x000fe20008000000 */
[----:B------:R-:W-:Y:S01]  /*26c0*/  UMOV UR9, 0x80000020 ;  /* 0x8000002000097882 */ /* 0x000fe20000000000 */
[----:B------:R-:W-:Y:S01]  /*26d0*/  UMOV UR10, UR12 ;  /* 0x0000000c000a7c82 */ /* 0x000fe20008000000 */
[----:B------:R-:W-:Y:S01]  /*26e0*/  UMOV UR11, 0x80000020 ;  /* 0x80000020000b7882 */ /* 0x000fe20000000000 */
[----:B------:R-:W-:Y:S01]  /*26f0*/  UMOV UR12, UR8 ;  /* 0x00000008000c7c82 */ /* 0x000fe20008000000 */
        /* <DEDUP_REMOVED lines=11> */
[----:B------:R-:W-:Y:S01]  /*27b0*/  UIADD3 UR7, UR5, 0x300, URZ ;  /* 0x0000030005077890 */ /* 0x000fe2000fffe03f */
[----:B------:R-:W-:-:S02]  /*27c0*/  WARPGROUP.DEPBAR.LE gsb0, 0x0 ;  /* 0x00008000000079c5 */ /* 0x000fc40000010000 */
        /* <DEDUP_REMOVED lines=14> */
[----:B------:R-:W-:Y:S01]  /*28b0*/  UMOV UR13, 0x80000020 ;  /* 0x80000020000d7882 */ /* 0x000fe20000000000 */
[----:B------:R-:W-:Y:S01]  /*28c0*/  UMOV UR15, 0x80000020 ;  /* 0x80000020000f7882 */ /* 0x000fe20000000000 */
[----:B------:R-:W-:Y:S01]  /*28d0*/  UMOV UR44, UR12 ;  /* 0x0000000c002c7c82 */ /* 0x000fe20008000000 */
[----:B------:R-:W-:Y:S01]  /*28e0*/  UMOV UR45, UR13 ;  /* 0x0000000d002d7c82 */ /* 0x000fe20008000000 */
[----:B------:R-:W-:Y:S01]  /*28f0*/  UIADD3 UR7, UR5, 0x302, URZ ;  /* 0x0000030205077890 */ /* 0x000fe2000fffe03f */
        /* <DEDUP_REMOVED lines=38> */
[----:B------:R-:W-:Y:S02]  /*2b60*/  UIMAD UR10, UR38, -0x90, UR56 ;  /* 0xffffff70260a78a4 */ /* 0x000fe4000f8e0238 */
        /* <DEDUP_REMOVED lines=19> */
[----:B------:R-:W-:Y:S02]  /*2ca0*/  UIADD3 UR7, UR5, 0x600, URZ ;  /* 0x0000060005077890 */ /* 0x000fe4000fffe03f */
[----:B------:R-:W-:Y:S01]  /*2cb0*/  UIADD3 UR5, UR5, 0x602, URZ ;  /* 0x0000060205057890 */ /* 0x000fe2000fffe03f */
[----:B------:R-:W-:-:S02]  /*2cc0*/  WARPGROUP.DEPBAR.LE gsb0, 0x0 ;  /* 0x00008000000079c5 */ /* 0x000fc40000010000 */
        /* <DEDUP_REMOVED lines=37> */
[----:B------:R-:W-:Y:S02]  /*2f20*/  R2UR UR14, R144 ;  /* 0x00000000900e72ca */ /* 0x000fe400000e0000 */
        /* <DEDUP_REMOVED lines=19> */
[----:B------:R-:W-:Y:S02]  /*3060*/  ULDC UR7, c[0x0][0x448] ;  /* 0x0001120000077ab9 */ /* 0x000fe40000000800 */
[----:B------:R-:W-:-:S06]  /*3070*/  UISETP.NE.AND UP0, UPT, UR7, 0x1, UPT ;  /* 0x000000010700788c */ /* 0x000fcc000bf05270 */
[----:B------:R-:W-:-:S05]  /*3080*/  PLOP3.LUT P2, PT, PT, PT, UP0, 0x80, 0x0 ;  /* 0x000000000000781c */ /* 0x000fca0003f4f008 */
[----:B------:R-:W-:Y:S01]  /*3090*/  @UP0 ULDC UR7, c[0x0][0x44c] ;  /* 0x0001130000070ab9 */ /* 0x000fe20000000800 */
        /* <DEDUP_REMOVED lines=55> */
[----:B------:R-:W-:Y:S01]  /*3410*/  ULDC UR5, c[0x0][0x9d8] ;  /* 0x0002760000057ab9 */ /* 0x000fe20000000800 */
        /* <DEDUP_REMOVED lines=52> */
[----:B------:R-:W-:Y:S02]  /*3760*/  IMAD.U32 R83, RZ, RZ, UR10 ;  /* 0x0000000aff537e24 */ /* 0x000fe4000f8e00ff */
[----:B------:R-:W-:Y:S01]  /*3770*/  FMUL.FTZ R93, R80, UR5 ;  /* 0x00000005505d7c20 */ /* 0x000fe20008410000 */
[----:B------:R-:W-:Y:S01]  /*3780*/  HGMMA.64x16x16.F32.BF16 R72, gdesc[UR24], R72, gsb0 ;  /* 0x00200000184879f0 */ /* 0x000fe20008001848 */
[----:B------:R-:W-:Y:S01]  /*3790*/  UIADD3 UR26, UR4, 0x542, URZ ;  /* 0x00000542041a7890 */ /* 0x000fe2000fffe03f */
[----:B------:R-:W-:Y:S01]  /*37a0*/  FMUL.FTZ R80, R81, UR5 ;  /* 0x0000000551507c20 */ /* 0x000fe20008410000 */
[----:B------:R-:W-:Y:S01]  /*37b0*/  UMOV UR27, 0x80000020 ;  /* 0x80000020001b7882 */ /* 0x000fe20000000000 */
[----:B------:R-:W-:Y:S01]  /*37c0*/  IADD3 R83, -R18, 0x90, R83 ;  /* 0x0000009012537810 */ /* 0x000fe20007ffe153 */
[----:B------:R-:W4:Y:S01]  /*37d0*/  MUFU.TANH R93, R93 ;  /* 0x0000005d005d7308 */ /* 0x000f220000002400 */
[----:B------:R-:W-:Y:S01]  /*37e0*/  FMUL.FTZ R90, R84, UR5 ;  /* 0x00000005545a7c20 */ /* 0x000fe20008410000 */
[----:B------:R-:W-:Y:S01]  /*37f0*/  FMUL.FTZ R11, R87, UR5 ;  /* 0x00000005570b7c20 */ /* 0x000fe20008410000 */
[----:B------:R-:W-:Y:S01]  /*3800*/  FMUL.FTZ R84, R85, UR5 ;  /* 0x0000000555547c20 */ /* 0x000fe20008410000 */
[----:B------:R-:W-:-:S02]  /*3810*/  @UP0 ULDC UR10, c[0x0][0x44c] ;  /* 0x00011300000a0ab9 */ /* 0x000fc40000000800 */
[----:B------:R-:W-:Y:S02]  /*3820*/  UIMAD.WIDE.U32 UR10, UR58, UR10, URZ ;  /* 0x0000000a3a0a72a5 */ /* 0x000fe4000f8e003f */
        /* <DEDUP_REMOVED lines=8> */
[----:B------:R-:W-:Y:S02]  /*38b0*/  VIADD R79, R145, UR58 ;  /* 0x0000003a914f7c36 */ /* 0x000fe40008000000 */
        /* <DEDUP_REMOVED lines=8> */
[----:B------:R-:W-:Y:S01]  /*3940*/  FMUL.FTZ R73, R73, UR5 ;  /* 0x0000000549497c20 */ /* 0x000fe20008410000 */
[----:B------:R-:W-:Y:S01]  /*3950*/  MUFU.TANH R75, R75 ;  /* 0x0000004b004b7308 */ /* 0x000fe20000002400 */
[----:B------:R-:W-:-:S07]  /*3960*/  FMUL.FTZ R14, R78, UR5 ;  /* 0x000000054e0e7c20 */ /* 0x000fce0008410000 */
[----:B------:R-:W5:Y:S08]  /*3970*/  MUFU.TANH R72, R72 ;  /* 0x0000004800487308 */ /* 0x000f700000002400 */
[----:B------:R-:W-:Y:S08]  /*3980*/  MUFU.TANH R73, R73 ;  /* 0x0000004900497308 */ /* 0x000ff00000002400 */
[----:B------:R-:W5:Y:S08]  /*3990*/  MUFU.TANH R76, R76 ;  /* 0x0000004c004c7308 */ /* 0x000f700000002400 */
        /* <DEDUP_REMOVED lines=8> */
[----:B------:R-:W-:Y:S01]  /*3a20*/  IMAD.U32 R71, RZ, RZ, UR57 ;  /* 0x00000039ff477e24 */ /* 0x000fe2000f8e00ff */
        /* <DEDUP_REMOVED lines=17> */
[----:B------:R-:W-:Y:S01]  /*3b40*/  @P2 IMAD.HI.U32 R58, R79, UR7, RZ ;  /* 0x000000074f3a2c27 */ /* 0x000fe2000f8e00ff */
[----:B------:R-:W-:-:S03]  /*3b50*/  @UP0 ULDC UR7, c[0x0][0x450] ;  /* 0x0001140000070ab9 */ /* 0x000fc60000000800 */
[----:B------:R-:W-:Y:S01]  /*3b60*/  FMUL.FTZ R86, R61, UR5 ;  /* 0x000000053d567c20 */ /* 0x000fe20008410000 */
[----:B------:R-:W-:Y:S01]  /*3b70*/  HGMMA.64x16x16.F32.BF16 R48, gdesc[UR24], R48, gsb0 ;  /* 0x00200000183079f0 */ /* 0x000fe20008001830 */
[----:B------:R-:W-:Y:S01]  /*3b80*/  UIADD3 UR26, UR4, 0x602, URZ ;  /* 0x00000602041a7890 */ /* 0x000fe2000fffe03f */
[----:B------:R-:W-:Y:S01]  /*3b90*/  @P2 SHF.R.U32.HI R79, RZ, UR7, R58 ;  /* 0x00000007ff4f2c19 */ /* 0x000fe2000801163a */
[----:B------:R-:W-:Y:S01]  /*3ba0*/  UMOV UR27, 0x80000020 ;  /* 0x80000020001b7882 */ /* 0x000fe20000000000 */
[----:B------:R-:W-:Y:S01]  /*3bb0*/  UIMAD UR7, UR38, -0x90, URZ ;  /* 0xffffff70260778a4 */ /* 0x000fe2000f8e023f */
[----:B------:R-:W-:Y:S01]  /*3bc0*/  FMUL.FTZ R68, R57, UR5 ;  /* 0x0000000539447c20 */ /* 0x000fe20008410000 */
[----:B------:R-:W-:Y:S01]  /*3bd0*/  FMUL.FTZ R57, R59, UR5 ;  /* 0x000000053b397c20 */ /* 0x000fe20008410000 */
[----:B------:R-:W0:Y:S01]  /*3be0*/  SHFL.IDX PT, R74, R79, RZ, 0x1c1f ;  /* 0x001c1fff4f4a7589 */ /* 0x000e2200000e0000 */
[----:B------:R-:W-:Y:S01]  /*3bf0*/  FMUL.FTZ R59, R63, UR5 ;  /* 0x000000053f3b7c20 */ /* 0x000fe20008410000 */
[----:B------:R-:W-:Y:S01]  /*3c00*/  FMUL.FTZ R70, R60, UR5 ;  /* 0x000000053c467c20 */ /* 0x000fe20008410000 */
[----:B------:R-:W-:Y:S01]  /*3c10*/  IMAD.U32 R61, RZ, RZ, UR7 ;  /* 0x00000007ff3d7e24 */ /* 0x000fe2000f8e00ff */
[----:B------:R-:W5:Y:S01]  /*3c20*/  MUFU.TANH R69, R69 ;  /* 0x0000004500457308 */ /* 0x000f620000002400 */
[----:B------:R-:W-:Y:S01]  /*3c30*/  FMUL.FTZ R58, R62, UR5 ;  /* 0x000000053e3a7c20 */ /* 0x000fe20008410000 */
[----:B------:R-:W5:Y:S01]  /*3c40*/  SHFL.IDX PT, R79, R79, 0x1, 0x1c1f ;  /* 0x003c1f004f4f7f89 */ /* 0x000f6200000e0000 */
[----:B------:R-:W-:Y:S01]  /*3c50*/  @UP0 ULDC UR7, c[0x0][0x450] ;  /* 0x0001140000070ab9 */ /* 0x000fe20000000800 */
[----:B------:R-:W-:Y:S01]  /*3c60*/  IADD3 R82, -R18, 0x91, R61 ;  /* 0x0000009112527810 */ /* 0x000fe20007ffe13d */
[----:B------:R-:W-:-:S03]  /*3c70*/  UIADD3 UR38, UR38, -0x2, URZ ;  /* 0xfffffffe26267890 */ /* 0x000fc6000fffe03f */
[----:B------:R-:W-:Y:S01]  /*3c80*/  IADD3 R82, -R71, UR56, R82 ;  /* 0x0000003847527c10 */ /* 0x000fe2000fffe152 */
[----:B------:R-:W-:Y:S08]  /*3c90*/  MUFU.TANH R68, R68 ;  /* 0x0000004400447308 */ /* 0x000ff00000002400 */
[----:B------:R-:W5:Y:S01]  /*3ca0*/  MUFU.TANH R70, R70 ;  /* 0x0000004600467308 */ /* 0x000f620000002400 */
[----:B0-----:R-:W-:-:S04]  /*3cb0*/  VIADDMNMX R74, R74, R82, R83, PT ;  /* 0x000000524a4a7246 */ /* 0x001fc80003800153 */
[----:B------:R-:W-:-:S03]  /*3cc0*/  ISETP.GT.AND P3, PT, R74, RZ, PT ;  /* 0x000000ff4a00720c */ /* 0x000fc60003f64270 */
[----:B------:R-:W-:Y:S01]  /*3cd0*/  MUFU.TANH R86, R86 ;  /* 0x0000005600567308 */ /* 0x000fe20000002400 */
[C---:B------:R-:W-:Y:S02]  /*3ce0*/  ISETP.GT.AND P4, PT, R74.reuse, 0x1, PT ;  /* 0x000000014a00780c */ /* 0x040fe40003f84270 */
[----:B------:R-:W-:Y:S02]  /*3cf0*/  ISETP.GT.AND P5, PT, R74, 0x8, PT ;  /* 0x000000084a00780c */ /* 0x000fe40003fa4270 */
[----:B------:R-:W-:Y:S02]  /*3d00*/  FSEL R81, R88, -INF , P3 ;  /* 0xff80000058517808 */ /* 0x000fe40001800000 */
[----:B-1----:R-:W-:Y:S01]  /*3d10*/  FSEL R87, R9, -INF , P4 ;  /* 0xff80000009577808 */ /* 0x002fe20002000000 */
[----:B------:R-:W-:Y:S01]  /*3d20*/  MUFU.TANH R13, R13 ;  /* 0x0000000d000d7308 */ /* 0x000fe20000002400 */
[----:B------:R-:W-:Y:S02]  /*3d30*/  ISETP.GT.AND P6, PT, R74, 0x9, PT ;  /* 0x000000094a00780c */ /* 0x000fe40003fc4270 */
[----:B--2---:R-:W-:-:S02]  /*3d40*/  FSEL R89, R89, -INF , P5 ;  /* 0xff80000059597808 */ /* 0x004fc40002800000 */
[----:B------:R-:W-:Y:S02]  /*3d50*/  ISETP.GT.AND P3, PT, R74, 0x10, PT ;  /* 0x000000104a00780c */ /* 0x000fe40003f64270 */
[----:B---3--:R-:W-:Y:S01]  /*3d60*/  FSEL R91, R91, -INF , P6 ;  /* 0xff8000005b5b7808 */ /* 0x008fe20003000000 */
[----:B------:R-:W-:Y:S02]  /*3d70*/  WARPGROUP.DEPBAR.LE gsb0, 0x0 ;  /* 0x00008000000079c5 */ /* 0x000fe40000010000 */
[----:B------:R-:W-:Y:S01]  /*3d80*/  WARPGROUP.ARRIVE ;  /* 0x00000000000079c5 */ /* 0x000fe20000000000 */
[----:B------:R-:W-:Y:S01]  /*3d90*/  FMUL.FTZ R63, R48, UR5 ;  /* 0x00000005303f7c20 */ /* 0x000fe20008410000 */
[----:B------:R-:W-:Y:S01]  /*3da0*/  FMUL.FTZ R48, R50, UR5 ;  /* 0x0000000532307c20 */ /* 0x000fe20008410000 */
[----:B------:R-:W-:Y:S01]  /*3db0*/  FMNMX.FTZ R50, R81, R87, !PT ;  /* 0x0000005751327209 */ /* 0x000fe20007810000 */
[----:B------:R-:W-:Y:S01]  /*3dc0*/  FMUL.FTZ R9, R52, UR5 ;  /* 0x0000000534097c20 */ /* 0x000fe20008410000 */
[C---:B------:R-:W-:Y:S01]  /*3dd0*/  ISETP.GT.AND P4, PT, R74.reuse, 0x11, PT ;  /* 0x000000114a00780c */ /* 0x040fe20003f84270 */
[----:B------:R-:W-:Y:S01]  /*3de0*/  HGMMA.64x16x16.F32.BF16 R40, gdesc[UR24], R40, gsb0 ;  /* 0x00200000182879f0 */ /* 0x000fe20008001828 */
[----:B------:R-:W-:Y:S01]  /*3df0*/  UIADD3 UR26, UR4, 0x642, URZ ;  /* 0x00000642041a7890 */ /* 0x000fe2000fffe03f */
[----:B------:R-:W-:Y:S01]  /*3e00*/  FMNMX.FTZ R50, R89, R50, !PT ;  /* 0x0000003259327209 */ /* 0x000fe20007810000 */
[----:B------:R-:W-:Y:S01]  /*3e10*/  UMOV UR27, 0x80000020 ;  /* 0x80000020001b7882 */ /* 0x000fe20000000000 */
[----:B----4-:R-:W-:Y:S01]  /*3e20*/  FSEL R93, R93, -INF , P3 ;  /* 0xff8000005d5d7808 */ /* 0x010fe20001800000 */
[----:B------:R-:W-:Y:S01]  /*3e30*/  FMUL.FTZ R92, R49, UR5 ;  /* 0x00000005315c7c20 */ /* 0x000fe20008410000 */
[----:B------:R-:W-:Y:S01]  /*3e40*/  FMNMX.FTZ R50, R91, R50, !PT ;  /* 0x000000325b327209 */ /* 0x000fe20007810000 */
[----:B------:R-:W-:Y:S01]  /*3e50*/  FMUL.FTZ R49, R51, UR5 ;  /* 0x0000000533317c20 */ /* 0x000fe20008410000 */
[----:B------:R-:W-:Y:S01]  /*3e60*/  ISETP.GT.AND P5, PT, R74, 0x18, PT ;  /* 0x000000184a00780c */ /* 0x000fe20003fa4270 */
[----:B------:R-:W0:Y:S01]  /*3e70*/  MUFU.TANH R63, R63 ;  /* 0x0000003f003f7308 */ /* 0x000e220000002400 */
[----:B-----5:R-:W-:Y:S01]  /*3e80*/  FSEL R85, R80, -INF , P4 ;  /* 0xff80000050557808 */ /* 0x020fe20002000000 */
[----:B------:R-:W-:Y:S01]  /*3e90*/  FMUL.FTZ R80, R53, UR5 ;  /* 0x0000000535507c20 */ /* 0x000fe20008410000 */
[----:B------:R-:W-:Y:S01]  /*3ea0*/  FMNMX.FTZ R50, R93, R50, !PT ;  /* 0x000000325d327209 */ /* 0x000fe20007810000 */
[----:B------:R-:W-:Y:S01]  /*3eb0*/  ULDC UR4, c[0x0][0x988] ;  /* 0x0002620000047ab9 */ /* 0x000fe20000000800 */
[----:B------:R-:W-:-:S02]  /*3ec0*/  ISETP.GT.AND P3, PT, R74, 0x19, PT ;  /* 0x000000194a00780c */ /* 0x000fc40003f64270 */
[----:B------:R-:W-:Y:S01]  /*3ed0*/  FSEL R71, R90, -INF , P5 ;  /* 0xff8000005a477808 */ /* 0x000fe20002800000 */
[----:B------:R-:W1:Y:S01]  /*3ee0*/  MUFU.TANH R92, R92 ;  /* 0x0000005c005c7308 */ /* 0x000e620000002400 */
[----:B------:R-:W-:Y:S02]  /*3ef0*/  FMNMX.FTZ R52, R85, R50, !PT ;  /* 0x0000003255347209 */ /* 0x000fe40007810000 */
[----:B------:R-:W-:Y:S02]  /*3f00*/  ISETP.GT.AND P4, PT, R74, 0x20, PT ;  /* 0x000000204a00780c */ /* 0x000fe40003f84270 */
[----:B------:R-:W-:Y:S02]  /*3f10*/  FSEL R50, R84, -INF , P3 ;  /* 0xff80000054327808 */ /* 0x000fe40001800000 */
[----:B------:R-:W-:Y:S01]  /*3f20*/  FMNMX.FTZ R61, R71, R52, !PT ;  /* 0x00000034473d7209 */ /* 0x000fe20007810000 */
[----:B------:R-:W2:Y:S01]  /*3f30*/  MUFU.TANH R9, R9 ;  /* 0x0000000900097308 */ /* 0x000ea20000002400 */
[----:B------:R-:W-:-:S02]  /*3f40*/  ISETP.GT.AND P5, PT, R74, 0x21, PT ;  /* 0x000000214a00780c */ /* 0x000fc40003fa4270 */
[----:B------:R-:W-:Y:S02]  /*3f50*/  FSEL R51, R72, -INF , P4 ;  /* 0xff80000048337808 */ /* 0x000fe40002000000 */
[----:B------:R-:W-:Y:S02]  /*3f60*/  FMNMX.FTZ R52, R50, R61, !PT ;  /* 0x0000003d32347209 */ /* 0x000fe40007810000 */
[C---:B------:R-:W-:Y:S01]  /*3f70*/  ISETP.GT.AND P3, PT, R74.reuse, 0x28, PT ;  /* 0x000000284a00780c */ /* 0x040fe20003f64270 */
[----:B------:R-:W3:Y:S01]  /*3f80*/  MUFU.TANH R80, R80 ;  /* 0x0000005000507308 */ /* 0x000ee20000002400 */
[----:B------:R-:W-:Y:S02]  /*3f90*/  FMNMX.FTZ R61, R51, R52, !PT ;  /* 0x00000034333d7209 */ /* 0x000fe40007810000 */
[----:B------:R-:W-:Y:S02]  /*3fa0*/  ISETP.GT.AND P4, PT, R74, 0x29, PT ;  /* 0x000000294a00780c */ /* 0x000fe40003f84270 */
[----:B------:R-:W-:-:S02]  /*3fb0*/  VIADDMNMX R83, R79, R82, R83, PT ;  /* 0x000000524f537246 */ /* 0x000fc40003800153 */
[----:B------:R-:W-:Y:S01]  /*3fc0*/  FSEL R52, R76, -INF , P4 ;  /* 0xff8000004c347808 */ /* 0x000fe20002000000 */
[----:B------:R-:W-:Y:S01]  /*3fd0*/  MUFU.TANH R14, R14 ;  /* 0x0000000e000e7308 */ /* 0x000fe20000002400 */
[----:B------:R-:W-:-:S07]  /*3fe0*/  ISETP.GT.AND P4, PT, R74, 0x38, PT ;  /* 0x000000384a00780c */ /* 0x000fce0003f84270 */
[----:B------:R-:W-:Y:S01]  /*3ff0*/  MUFU.TANH R15, R15 ;  /* 0x0000000f000f7308 */ /* 0x000fe20000002400 */
[----:B------:R-:W-:Y:S02]  /*4000*/  WARPGROUP.DEPBAR.LE gsb0, 0x0 ;  /* 0x00008000000079c5 */ /* 0x000fe40000010000 */
[----:B------:R-:W-:Y:S01]  /*4010*/  WARPGROUP.ARRIVE ;  /* 0x00000000000079c5 */ /* 0x000fe20000000000 */
[----:B------:R-:W-:Y:S01]  /*4020*/  FMUL.FTZ R53, R40, UR5 ;  /* 0x0000000528357c20 */ /* 0x000fe20008410000 */
[----:B------:R-:W-:Y:S01]  /*4030*/  FSEL R40, R73, -INF , P5 ;  /* 0xff80000049287808 */ /* 0x000fe20002800000 */
[----:B------:R-:W-:Y:S01]  /*4040*/  FMUL.FTZ R73, R41, UR5 ;  /* 0x0000000529497c20 */ /* 0x000fe20008410000 */
[----:B------:R-:W-:Y:S01]  /*4050*/  FSEL R41, R75, -INF , P3 ;  /* 0xff8000004b297808 */ /* 0x000fe20001800000 */
[----:B------:R-:W-:Y:S01]  /*4060*/  FMUL.FTZ R75, R44, UR5 ;  /* 0x000000052c4b7c20 */ /* 0x000fe20008410000 */
[----:B------:R-:W-:Y:S01]  /*4070*/  HGMMA.64x16x16.F32.BF16 R32, gdesc[UR24], R32, gsb0 ;  /* 0x00200000182079f0 */ /* 0x000fe20008001820 */
[----:B------:R-:W-:Y:S01]  /*4080*/  FMNMX.FTZ R60, R40, R61, !PT ;  /* 0x0000003d283c7209 */ /* 0x000fe20007810000 */
[----:B------:R4:W-:Y:S01]  /*4090*/  MUFU.TANH R72, R53 ;  /* 0x0000003500487308 */ /* 0x0009e20000002400 */
[----:B------:R-:W-:Y:S01]  /*40a0*/  ISETP.GT.AND P5, PT, R74, 0x30, PT ;  /* 0x000000304a00780c */ /* 0x000fe20003fa4270 */
[----:B------:R-:W-:Y:S01]  /*40b0*/  FMUL.FTZ R76, R45, UR5 ;  /* 0x000000052d4c7c20 */ /* 0x000fe20008410000 */
[----:B------:R-:W-:Y:S01]  /*40c0*/  FMNMX.FTZ R61, R41, R60, !PT ;  /* 0x0000003c293d7209 */ /* 0x000fe20007810000 */
[----:B------:R-:W-:Y:S01]  /*40d0*/  FMUL.FTZ R42, R42, UR5 ;  /* 0x000000052a2a7c20 */ /* 0x000fe20008410000 */
[----:B------:R-:W-:Y:S01]  /*40e0*/  ISETP.GT.AND P3, PT, R74, 0x31, PT ;  /* 0x000000314a00780c */ /* 0x000fe20003f64270 */
[----:B------:R-:W-:Y:S01]  /*40f0*/  FMUL.FTZ R43, R43, UR5 ;  /* 0x000000052b2b7c20 */ /* 0x000fe20008410000 */
[----:B------:R-:W-:Y:S01]  /*4100*/  FSEL R44, R78, -INF , P5 ;  /* 0xff8000004e2c7808 */ /* 0x000fe20002800000 */
[----:B------:R-:W5:Y:S01]  /*4110*/  MUFU.TANH R73, R73 ;  /* 0x0000004900497308 */ /* 0x000f620000002400 */
[----:B------:R-:W-:Y:S01]  /*4120*/  FMNMX.FTZ R61, R52, R61, !PT ;  /* 0x0000003d343d7209 */ /* 0x000fe20007810000 */
[----:B------:R-:W-:Y:S01]  /*4130*/  FMUL.FTZ R46, R46, UR5 ;  /* 0x000000052e2e7c20 */ /* 0x000fe20008410000 */
[----:B----4-:R-:W-:Y:S01]  /*4140*/  FSEL R53, R77, -INF , P3 ;  /* 0xff8000004d357808 */ /* 0x010fe20001800000 */
[----:B------:R-:W-:Y:S01]  /*4150*/  FMUL.FTZ R47, R47, UR5 ;  /* 0x000000052f2f7c20 */ /* 0x000fe20008410000 */
[----:B------:R-:W-:-:S02]  /*4160*/  FMNMX.FTZ R60, R44, R61, !PT ;  /* 0x0000003d2c3c7209 */ /* 0x000fc40007810000 */
[C---:B------:R-:W-:Y:S01]  /*4170*/  ISETP.GT.AND P3, PT, R74.reuse, 0x39, PT ;  /* 0x000000394a00780c */ /* 0x040fe20003f64270 */
[----:B------:R-:W4:Y:S01]  /*4180*/  MUFU.TANH R75, R75 ;  /* 0x0000004b004b7308 */ /* 0x000f220000002400 */
[----:B------:R-:W-:Y:S02]  /*4190*/  FSEL R45, R67, -INF , P4 ;  /* 0xff800000432d7808 */ /* 0x000fe40002000000 */
[----:B------:R-:W-:Y:S02]  /*41a0*/  FMNMX.FTZ R62, R53, R60, !PT ;  /* 0x0000003c353e7209 */ /* 0x000fe40007810000 */
[----:B------:R-:W-:Y:S02]  /*41b0*/  ISETP.GT.AND P4, PT, R74, 0x40, PT ;  /* 0x000000404a00780c */ /* 0x000fe40003f84270 */
[----:B------:R-:W-:Y:S01]  /*41c0*/  FSEL R60, R66, -INF , P3 ;  /* 0xff800000423c7808 */ /* 0x000fe20001800000 */
[----:B------:R-:W4:Y:S01]  /*41d0*/  MUFU.TANH R76, R76 ;  /* 0x0000004c004c7308 */ /* 0x000f220000002400 */
[----:B------:R-:W-:-:S02]  /*41e0*/  FMNMX.FTZ R67, R45, R62, !PT ;  /* 0x0000003e2d437209 */ /* 0x000fc40007810000 */
[----:B------:R-:W-:Y:S02]  /*41f0*/  ISETP.GT.AND P3, PT, R74, 0x41, PT ;  /* 0x000000414a00780c */ /* 0x000fe40003f64270 */
[----:B------:R-:W-:Y:S02]  /*4200*/  FSEL R61, R69, -INF , P4 ;  /* 0xff800000453d7808 */ /* 0x000fe40002000000 */
[----:B------:R-:W-:Y:S01]  /*4210*/  FMNMX.FTZ R62, R60, R67, !PT ;  /* 0x000000433c3e7209 */ /* 0x000fe20007810000 */
[----:B------:R-:W-:Y:S01]  /*4220*/  MUFU.TANH R20, R20 ;  /* 0x0000001400147308 */ /* 0x000fe20000002400 */
[----:B------:R-:W-:Y:S02]  /*4230*/  ISETP.GT.AND P4, PT, R74, 0x48, PT ;  /* 0x000000484a00780c */ /* 0x000fe40003f84270 */
[----:B------:R-:W-:Y:S02]  /*4240*/  FMNMX.FTZ R77, R61, R62, !PT ;  /* 0x0000003e3d4d7209 */ /* 0x000fe40007810000 */
[----:B------:R-:W-:-:S02]  /*4250*/  FSEL R62, R70, -INF , P4 ;  /* 0xff800000463e7808 */ /* 0x000fc40002000000 */
[C---:B------:R-:W-:Y:S01]  /*4260*/  ISETP.GT.AND P4, PT, R74.reuse, 0x50, PT ;  /* 0x000000504a00780c */ /* 0x040fe20003f84270 */
[----:B------:R-:W-:Y:S01]  /*4270*/  MUFU.TANH R21, R21 ;  /* 0x0000001500157308 */ /* 0x000fe20000002400 */
[----:B------:R-:W-:Y:S02]  /*4280*/  ISETP.GT.AND P5, PT, R83, 0x8, PT ;  /* 0x000000085300780c */ /* 0x000fe40003fa4270 */
[----:B0-----:R-:W-:Y:S02]  /*4290*/  FSEL R63, R63, -INF , P4 ;  /* 0xff8000003f3f7808 */ /* 0x001fe40002000000 */
[----:B------:R-:W-:Y:S02]  /*42a0*/  ISETP.GT.AND P4, PT, R74, 0x58, PT ;  /* 0x000000584a00780c */ /* 0x000fe40003f84270 */
[----:B------:R-:W-:Y:S01]  /*42b0*/  FSEL R5, R5, -INF , P5 ;  /* 0xff80000005057808 */ /* 0x000fe20002800000 */
[----:B------:R-:W-:Y:S01]  /*42c0*/  MUFU.TANH R64, R64 ;  /* 0x0000004000407308 */ /* 0x000fe20000002400 */
[----:B------:R-:W-:-:S02]  /*42d0*/  WARPGROUP.DEPBAR.LE gsb0, 0x0 ;  /* 0x00008000000079c5 */ /* 0x000fc40000010000 */
[----:B------:R-:W-:Y:S01]  /*42e0*/  WARPGROUP.ARRIVE ;  /* 0x00000000000079c5 */ /* 0x000fe20000000000 */
[----:B------:R-:W-:Y:S01]  /*42f0*/  FMUL.FTZ R66, R32, UR5 ;  /* 0x0000000520427c20 */ /* 0x000fe20008410000 */
[----:B------:R-:W-:Y:S01]  /*4300*/  FSEL R32, R68, -INF , P3 ;  /* 0xff80000044207808 */ /* 0x000fe20001800000 */
[----:B------:R-:W-:Y:S01]  /*4310*/  FMUL.FTZ R67, R33, UR5 ;  /* 0x0000000521437c20 */ /* 0x000fe20008410000 */
[----:B------:R-:W-:Y:S01]  /*4320*/  ISETP.GT.AND P3, PT, R74, 0x49, PT ;  /* 0x000000494a00780c */ /* 0x000fe20003f64270 */
[----:B------:R-:W-:Y:S01]  /*4330*/  FMUL.FTZ R68, R36, UR5 ;  /* 0x0000000524447c20 */ /* 0x000fe20008410000 */
[----:B------:R-:W-:Y:S01]  /*4340*/  HGMMA.64x16x16.F32.BF16 R24, gdesc[UR32], R24, gsb0 ;  /* 0x00200000201879f0 */ /* 0x000fe20008001818 */
[----:B------:R-:W-:Y:S01]  /*4350*/  FMNMX.FTZ R77, R32, R77, !PT ;  /* 0x0000004d204d7209 */ /* 0x000fe20007810000 */
[----:B------:R3:W0:Y:S01]  /*4360*/  MUFU.TANH R69, R66 ;  /* 0x0000004200457308 */ /* 0x0006220000002400 */
[----:B------:R-:W-:Y:S01]  /*4370*/  FSEL R33, R86, -INF , P3 ;  /* 0xff80000056217808 */ /* 0x000fe20001800000 */
[----:B------:R-:W-:Y:S01]  /*4380*/  FMUL.FTZ R34, R34, UR5 ;  /* 0x0000000522227c20 */ /* 0x000fe20008410000 */
[----:B------:R-:W-:Y:S01]  /*4390*/  FMNMX.FTZ R70, R62, R77, !PT ;  /* 0x0000004d3e467209 */ /* 0x000fe20007810000 */
[----:B------:R-:W-:Y:S01]  /*43a0*/  FMUL.FTZ R35, R35, UR5 ;  /* 0x0000000523237c20 */ /* 0x000fe20008410000 */
[----:B------:R-:W-:Y:S01]  /*43b0*/  ISETP.GT.AND P3, PT, R74, 0x51, PT ;  /* 0x000000514a00780c */ /* 0x000fe20003f64270 */
[----:B------:R-:W-:Y:S01]  /*43c0*/  FMUL.FTZ R38, R38, UR5 ;  /* 0x0000000526267c20 */ /* 0x000fe20008410000 */
[----:B------:R-:W-:Y:S01]  /*43d0*/  FMNMX.FTZ R70, R33, R70, !PT ;  /* 0x0000004621467209 */ /* 0x000fe20007810000 */
[----:B------:R5:W0:Y:S01]  /*43e0*/  MUFU.TANH R84, R67 ;  /* 0x0000004300547308 */ /* 0x000a220000002400 */
[----:B-1----:R-:W-:Y:S01]  /*43f0*/  FSEL R36, R92, -INF , P3 ;  /* 0xff8000005c247808 */ /* 0x002fe20001800000 */
[----:B------:R-:W-:Y:S01]  /*4400*/  FMUL.FTZ R39, R39, UR5 ;  /* 0x0000000527277c20 */ /* 0x000fe20008410000 */
[----:B------:R-:W-:Y:S01]  /*4410*/  FMNMX.FTZ R77, R63, R70, !PT ;  /* 0x000000463f4d7209 */ /* 0x000fe20007810000 */
[----:B------:R-:W-:Y:S01]  /*4420*/  FMUL.FTZ R70, R37, UR5 ;  /* 0x0000000525467c20 */ /* 0x000fe20008410000 */
[----:B------:R-:W-:-:S02]  /*4430*/  ISETP.GT.AND P3, PT, R74, 0x59, PT ;  /* 0x000000594a00780c */ /* 0x000fc40003f64270 */
[----:B--2---:R-:W-:Y:S01]  /*4440*/  FSEL R37, R9, -INF , P4 ;  /* 0xff80000009257808 */ /* 0x004fe20002000000 */
[----:B------:R-:W1:Y:S01]  /*4450*/  MUFU.TANH R86, R68 ;  /* 0x0000004400567308 */ /* 0x000e620000002400 */
[----:B------:R-:W-:Y:S02]  /*4460*/  FMNMX.FTZ R78, R36, R77, !PT ;  /* 0x0000004d244e7209 */ /* 0x000fe40007810000 */
[----:B------:R-:W-:Y:S02]  /*4470*/  ISETP.GT.AND P4, PT, R74, 0x60, PT ;  /* 0x000000604a00780c */ /* 0x000fe40003f84270 */
[----:B---3--:R-:W-:Y:S02]  /*4480*/  FSEL R66, R80, -INF , P3 ;  /* 0xff80000050427808 */ /* 0x008fe40001800000 */
[----:B-----5:R-:W-:Y:S01]  /*4490*/  FMNMX.FTZ R67, R37, R78, !PT ;  /* 0x0000004e25437209 */ /* 0x020fe20007810000 */
[----:B------:R2:W3:Y:S01]  /*44a0*/  MUFU.TANH R88, R70 ;  /* 0x0000004600587308 */ /* 0x0004e20000002400 */
[----:B------:R-:W-:-:S02]  /*44b0*/  ISETP.GT.AND P3, PT, R74, 0x61, PT ;  /* 0x000000614a00780c */ /* 0x000fc40003f64270 */
[----:B------:R-:W-:Y:S02]  /*44c0*/  FMNMX.FTZ R77, R66, R67, !PT ;  /* 0x00000043424d7209 */ /* 0x000fe40007810000 */
[----:B------:R-:W-:Y:S02]  /*44d0*/  FSEL R67, R73, -INF , P3 ;  /* 0xff80000049437808 */ /* 0x000fe40001800000 */
[----:B------:R-:W-:Y:S01]  /*44e0*/  ISETP.GT.AND P3, PT, R74, 0x69, PT ;  /* 0x000000694a00780c */ /* 0x000fe20003f64270 */
[----:B------:R-:W-:Y:S08]  /*44f0*/  MUFU.TANH R65, R65 ;  /* 0x0000004100417308 */ /* 0x000ff00000002400 */
[----:B------:R-:W-:Y:S08]  /*4500*/  MUFU.TANH R56, R56 ;  /* 0x0000003800387308 */ /* 0x000ff00000002400 */
[----:B------:R-:W-:Y:S01]  /*4510*/  MUFU.TANH R57, R57 ;  /* 0x0000003900397308 */ /* 0x000fe20000002400 */
[----:B------:R-:W-:-:S02]  /*4520*/  WARPGROUP.DEPBAR.LE gsb0, 0x0 ;  /* 0x00008000000079c5 */ /* 0x000fc40000010000 */
[----:B------:R-:W-:Y:S01]  /*4530*/  FMUL.FTZ R9, R24, UR5 ;  /* 0x0000000518097c20 */ /* 0x000fe20008410000 */
[----:B------:R-:W-:Y:S01]  /*4540*/  FSEL R24, R72, -INF , P4 ;  /* 0xff80000048187808 */ /* 0x000fe20002000000 */
[----:B--2---:R-:W-:Y:S01]  /*4550*/  FMUL.FTZ R70, R25, UR5 ;  /* 0x0000000519467c20 */ /* 0x004fe20008410000 */
[----:B------:R-:W-:Y:S02]  /*4560*/  ISETP.GT.AND P4, PT, R74, 0x68, PT ;  /* 0x000000684a00780c */ /* 0x000fe40003f84270 */
[----:B------:R2:W5:Y:S01]  /*4570*/  MUFU.TANH R78, R9 ;  /* 0x00000009004e7308 */ /* 0x0005620000002400 */
[----:B------:R-:W-:Y:S01]  /*4580*/  FMNMX.FTZ R68, R24, R77, !PT ;  /* 0x0000004d18447209 */ /* 0x000fe20007810000 */
[----:B------:R-:W-:Y:S01]  /*4590*/  FMUL.FTZ R26, R26, UR5 ;  /* 0x000000051a1a7c20 */ /* 0x000fe20008410000 */
[----:B----4-:R-:W-:Y:S01]  /*45a0*/  FSEL R25, R75, -INF , P4 ;  /* 0xff8000004b197808 */ /* 0x010fe20002000000 */
[----:B------:R-:W-:Y:S01]  /*45b0*/  FMUL.FTZ R75, R29, UR5 ;  /* 0x000000051d4b7c20 */ /* 0x000fe20008410000 */
[----:B------:R-:W-:Y:S01]  /*45c0*/  FMNMX.FTZ R72, R67, R68, !PT ;  /* 0x0000004443487209 */ /* 0x000fe20007810000 */
[----:B------:R-:W-:Y:S01]  /*45d0*/  FMUL.FTZ R27, R27, UR5 ;  /* 0x000000051b1b7c20 */ /* 0x000fe20008410000 */
[----:B------:R-:W-:Y:S01]  /*45e0*/  ISETP.GT.AND P4, PT, R74, 0x70, PT ;  /* 0x000000704a00780c */ /* 0x000fe20003f84270 */
[----:B------:R3:W4:Y:S01]  /*45f0*/  MUFU.TANH R77, R70 ;  /* 0x00000046004d7308 */ /* 0x0007220000002400 */
[----:B------:R-:W-:Y:S01]  /*4600*/  FSEL R68, R76, -INF , P3 ;  /* 0xff8000004c447808 */ /* 0x000fe20001800000 */
[----:B--2---:R-:W-:Y:S01]  /*4610*/  FMUL.FTZ R9, R28, UR5 ;  /* 0x000000051c097c20 */ /* 0x004fe20008410000 */
[----:B------:R-:W-:-:S02]  /*4620*/  FMNMX.FTZ R73, R25, R72, !PT ;  /* 0x0000004819497209 */ /* 0x000fc40007810000 */
[----:B------:R-:W-:Y:S02]  /*4630*/  ISETP.GT.AND P3, PT, R74, 0x71, PT ;  /* 0x000000714a00780c */ /* 0x000fe40003f64270 */
[----:B0-----:R-:W-:Y:S01]  /*4640*/  FSEL R69, R69, -INF , P4 ;  /* 0xff80000045457808 */ /* 0x001fe20002000000 */
[----:B------:R0:W2:Y:S01]  /*4650*/  MUFU.TANH R80, R9 ;  /* 0x0000000900507308 */ /* 0x0000a20000002400 */
[----:B------:R-:W-:Y:S02]  /*4660*/  FMNMX.FTZ R72, R68, R73, !PT ;  /* 0x0000004944487209 */ /* 0x000fe40007810000 */
[----:B------:R-:W-:Y:S02]  /*4670*/  ISETP.GT.AND P4, PT, R74, 0x78, PT ;  /* 0x000000784a00780c */ /* 0x000fe40003f84270 */
[----:B------:R-:W-:Y:S02]  /*4680*/  FSEL R28, R84, -INF , P3 ;  /* 0xff800000541c7808 */ /* 0x000fe40001800000 */
[----:B------:R-:W-:Y:S01]  /*4690*/  FMNMX.FTZ R73, R69, R72, !PT ;  /* 0x0000004845497209 */ /* 0x000fe20007810000 */
[----:B------:R-:W2:Y:S01]  /*46a0*/  MUFU.TANH R75, R75 ;  /* 0x0000004b004b7308 */ /* 0x000ea20000002400 */
[----:B------:R-:W-:-:S02]  /*46b0*/  ISETP.GT.AND P3, PT, R74, 0x79, PT ;  /* 0x000000794a00780c */ /* 0x000fc40003f64270 */
[----:B-1----:R-:W-:Y:S02]  /*46c0*/  FSEL R29, R86, -INF , P4 ;  /* 0xff800000561d7808 */ /* 0x002fe40002000000 */
[----:B------:R-:W-:Y:S02]  /*46d0*/  FMNMX.FTZ R72, R28, R73, !PT ;  /* 0x000000491c487209 */ /* 0x000fe40007810000 */
[----:B------:R-:W-:Y:S01]  /*46e0*/  ISETP.GT.AND P4, PT, R74, 0x80, PT ;  /* 0x000000804a00780c */ /* 0x000fe20003f84270 */
[----:B------:R-:W1:Y:S01]  /*46f0*/  MUFU.TANH R58, R58 ;  /* 0x0000003a003a7308 */ /* 0x000e620000002400 */
[----:B---3--:R-:W-:Y:S02]  /*4700*/  FSEL R70, R88, -INF , P3 ;  /* 0xff80000058467808 */ /* 0x008fe40001800000 */
[----:B------:R-:W-:Y:S01]  /*4710*/  FMNMX.FTZ R73, R29, R72, !PT ;  /* 0x000000481d497209 */ /* 0x000fe20007810000 */
[----:B------:R-:W-:Y:S01]  /*4720*/  FMUL.FTZ R72, R54, UR5 ;  /* 0x0000000536487c20 */ /* 0x000fe20008410000 */
[----:B------:R-:W-:-:S02]  /*4730*/  ISETP.GT.AND P3, PT, R74, 0x81, PT ;  /* 0x000000814a00780c */ /* 0x000fc40003f64270 */
[----:B-----5:R-:W-:Y:S01]  /*4740*/  FSEL R54, R78, -INF , P4 ;  /* 0xff8000004e367808 */ /* 0x020fe20002000000 */
[----:B------:R-:W3:Y:S01]  /*4750*/  MUFU.TANH R59, R59 ;  /* 0x0000003b003b7308 */ /* 0x000ee20000002400 */
[----:B0-----:R-:W-:Y:S02]  /*4760*/  FMNMX.FTZ R9, R70, R73, !PT ;  /* 0x0000004946097209 */ /* 0x001fe40007810000 */
[----:B------:R-:W-:Y:S02]  /*4770*/  ISETP.GT.AND P4, PT, R74, 0x88, PT ;  /* 0x000000884a00780c */ /* 0x000fe40003f84270 */
[----:B----4-:R-:W-:Y:S02]  /*4780*/  FSEL R73, R77, -INF , P3 ;  /* 0xff8000004d497808 */ /* 0x010fe40001800000 */
[----:B------:R-:W-:Y:S01]  /*4790*/  FMNMX.FTZ R76, R54, R9, !PT ;  /* 0x00000009364c7209 */ /* 0x000fe20007810000 */
[----:B------:R-:W0:Y:S01]  /*47a0*/  MUFU.TANH R48, R48 ;  /* 0x0000003000307308 */ /* 0x000e220000002400 */
[----:B------:R-:W-:Y:S01]  /*47b0*/  ISETP.GT.AND P3, PT, R74, 0x89, PT ;  /* 0x000000894a00780c */ /* 0x000fe20003f64270 */
[----:B------:R-:W-:Y:S01]  /*47c0*/  FMUL.FTZ R74, R55, UR5 ;  /* 0x00000005374a7c20 */ /* 0x000fe20008410000 */
[----:B--2---:R-:W-:-:S02]  /*47d0*/  FSEL R55, R80, -INF , P4 ;  /* 0xff80000050377808 */ /* 0x004fc40002000000 */
[----:B------:R-:W-:Y:S02]  /*47e0*/  FMNMX.FTZ R76, R73, R76, !PT ;  /* 0x0000004c494c7209 */ /* 0x000fe40007810000 */
[----:B------:R-:W-:Y:S01]  /*47f0*/  FSEL R75, R75, -INF , P3 ;  /* 0xff8000004b4b7808 */ /* 0x000fe20001800000 */
[----:B------:R-:W2:Y:S01]  /*4800*/  MUFU.TANH R49, R49 ;  /* 0x0000003100317308 */ /* 0x000ea20000002400 */
[----:B------:R-:W-:Y:S02]  /*4810*/  FMNMX.FTZ R76, R55, R76, !PT ;  /* 0x0000004c374c7209 */ /* 0x000fe40007810000 */
[----:B------:R-:W-:Y:S02]  /*4820*/  ISETP.GT.AND P4, PT, R83, 0x1, PT ;  /* 0x000000015300780c */ /* 0x000fe40003f84270 */
[----:B------:R-:W-:Y:S02]  /*4830*/  FMNMX.FTZ R76, R75, R76, !PT ;  /* 0x0000004c4b4c7209 */ /* 0x000fe40007810000 */
[----:B------:R-:W-:Y:S01]  /*4840*/  FSEL R4, R4, -INF , P4 ;  /* 0xff80000004047808 */ /* 0x000fe20002000000 */
[----:B------:R-:W4:Y:S01]  /*4850*/  MUFU.TANH R72, R72 ;  /* 0x0000004800487308 */ /* 0x000f220000002400 */
[----:B------:R-:W-:Y:S01]  /*4860*/  ISETP.GT.AND P4, PT, R83, 0x10, PT ;  /* 0x000000105300780c */ /* 0x000fe20003f84270 */
[----:B------:R-:W5:Y:S03]  /*4870*/  SHFL.BFLY PT, R9, R76, 0x2, 0x1f ;  /* 0x0c401f004c097f89 */ /* 0x000f6600000e0000 */
[----:B------:R-:W-:-:S02]  /*4880*/  FSEL R7, R7, -INF , P4 ;  /* 0xff80000007077808 */ /* 0x000fc40002000000 */
[C---:B------:R-:W-:Y:S01]  /*4890*/  ISETP.GT.AND P4, PT, R83.reuse, 0x18, PT ;  /* 0x000000185300780c */ /* 0x040fe20003f84270 */
[----:B------:R-:W4:Y:S03]  /*48a0*/  MUFU.TANH R74, R74 ;  /* 0x0000004a004a7308 */ /* 0x000f260000002400 */
[----:B------:R-:W-:Y:S02]  /*48b0*/  FSEL R10, R10, -INF , P4 ;  /* 0xff8000000a0a7808 */ /* 0x000fe40002000000 */
[----:B------:R-:W-:-:S03]  /*48c0*/  ISETP.GT.AND P4, PT, R83, 0x20, PT ;  /* 0x000000205300780c */ /* 0x000fc60003f84270 */
[----:B------:R-:W4:Y:S08]  /*48d0*/  MUFU.TANH R42, R42 ;  /* 0x0000002a002a7308 */ /* 0x000f300000002400 */
[----:B------:R-:W4:Y:S01]  /*48e0*/  MUFU.TANH R43, R43 ;  /* 0x0000002b002b7308 */ /* 0x000f220000002400 */
[----:B-----5:R-:W-:-:S05]  /*48f0*/  FMNMX.FTZ R77, R76, R9, !PT ;  /* 0x000000094c4d7209 */ /* 0x020fca0007810000 */
[----:B------:R-:W5:Y:S02]  /*4900*/  SHFL.BFLY PT, R76, R77, 0x1, 0x1f ;  /* 0x0c201f004d4c7f89 */ /* 0x000f6400000e0000 */
[----:B------:R-:W4:Y:S08]  /*4910*/  MUFU.TANH R46, R46 ;  /* 0x0000002e002e7308 */ /* 0x000f300000002400 */
[----:B------:R-:W4:Y:S08]  /*4920*/  MUFU.TANH R47, R47 ;  /* 0x0000002f002f7308 */ /* 0x000f300000002400 */
[----:B------:R-:W4:Y:S01]  /*4930*/  MUFU.TANH R34, R34 ;  /* 0x0000002200227308 */ /* 0x000f220000002400 */
[----:B-----5:R-:W-:Y:S01]  /*4940*/  FMNMX.FTZ R9, R77, R76, !PT ;  /* 0x0000004c4d097209 */ /* 0x020fe20007810000 */
[----:B------:R-:W-:Y:S01]  /*4950*/  FMUL.FTZ R77, R31, UR5 ;  /* 0x000000051f4d7c20 */ /* 0x000fe20008410000 */
[----:B------:R-:W-:-:S05]  /*4960*/  FMUL.FTZ R76, R30, UR5 ;  /* 0x000000051e4c7c20 */ /* 0x000fca0008410000 */
[----:B------:R-:W5:Y:S01]  /*4970*/  MUFU.TANH R35, R35 ;  /* 0x0000002300237308 */ /* 0x000f620000002400 */
[C---:B------:R-:W-:Y:S01]  /*4980*/  FSETP.NEU.FTZ.AND P3, PT, R9.reuse, -INF , PT ;  /* 0xff8000000900780b */ /* 0x040fe20003f7d000 */
[----:B------:R-:W-:Y:S01]  /*4990*/  FMUL.FTZ R78, R9, UR4 ;  /* 0x00000004094e7c20 */ /* 0x000fe20008410000 */
[----:B------:R-:W-:Y:S01]  /*49a0*/  UMOV UR5, UR58 ;  /* 0x0000003a00057c82 */ /* 0x000fe20008000000 */
[----:B------:R-:W-:-:S03]  /*49b0*/  @UP0 USHF.R.U32.HI UR5, URZ, UR7, UR11 ;  /* 0x000000073f050299 */ /* 0x000fc6000801160b */
[----:B------:R-:W-:Y:S01]  /*49c0*/  FSEL R78, R78, RZ, P3 ;  /* 0x000000ff4e4e7208 */ /* 0x000fe20001800000 */
[----:B------:R-:W5:Y:S01]  /*49d0*/  MUFU.TANH R38, R38 ;  /* 0x0000002600267308 */ /* 0x000f620000002400 */
[----:B------:R-:W-:Y:S01]  /*49e0*/  ISETP.GT.AND P3, PT, R83, RZ, PT ;  /* 0x000000ff5300720c */ /* 0x000fe20003f64270 */
[----:B------:R-:W-:Y:S02]  /*49f0*/  UIADD3 UR10, UR5, UR56, -UR57 ;  /* 0x00000038050a7290 */ /* 0x000fe4000fffe839 */
[--C-:B------:R-:W-:Y:S01]  /*4a00*/  FFMA.FTZ R80, R81, UR4, -R78.reuse ;  /* 0x0000000451507c23 */ /* 0x100fe2000801084e */
[----:B------:R-:W-:Y:S01]  /*4a10*/  FSEL R81, R3, -INF , P3 ;  /* 0xff80000003517808 */ /* 0x000fe20001800000 */
[--C-:B------:R-:W-:Y:S01]  /*4a20*/  FFMA.FTZ R82, R85, UR4, -R78.reuse ;  /* 0x0000000455527c23 */ /* 0x100fe2000801084e */
[----:B------:R-:W-:Y:S01]  /*4a30*/  ISETP.GT.AND P3, PT, R83, 0x9, PT ;  /* 0x000000095300780c */ /* 0x000fe20003f64270 */
[--C-:B------:R-:W-:Y:S01]  /*4a40*/  FFMA.FTZ R86, R71, UR4, -R78.reuse ;  /* 0x0000000447567c23 */ /* 0x100fe2000801084e */
[----:B------:R-:W-:Y:S01]  /*4a50*/  FMNMX.FTZ R84, R81, R4, !PT ;  /* 0x0000000451547209 */ /* 0x000fe20007810000 */
[--C-:B------:R-:W-:Y:S01]  /*4a60*/  FFMA.FTZ R31, R87, UR4, -R78.reuse ;  /* 0x00000004571f7c23 */ /* 0x100fe2000801084e */
[----:B------:R-:W-:Y:S01]  /*4a70*/  FSEL R6, R6, -INF , P3 ;  /* 0xff80000006067808 */ /* 0x000fe20001800000 */
[--C-:B------:R-:W-:Y:S01]  /*4a80*/  FFMA.FTZ R87, R50, UR4, -R78.reuse ;  /* 0x0000000432577c23 */ /* 0x100fe2000801084e */
[----:B------:R-:W-:Y:S01]  /*4a90*/  FMNMX.FTZ R85, R5, R84, !PT ;  /* 0x0000005405557209 */ /* 0x000fe20007810000 */
[--C-:B------:R-:W-:Y:S01]  /*4aa0*/  FFMA.FTZ R30, R89, UR4, -R78.reuse ;  /* 0x00000004591e7c23 */ /* 0x100fe2000801084e */
[----:B------:R-:W-:Y:S01]  /*4ab0*/  ISETP.GT.AND P3, PT, R83, 0x11, PT ;  /* 0x000000115300780c */ /* 0x000fe20003f64270 */
[--C-:B------:R-:W-:Y:S01]  /*4ac0*/  FFMA.FTZ R89, R60, UR4, -R78.reuse ;  /* 0x000000043c597c23 */ /* 0x100fe2000801084e */
[----:B------:R-:W-:Y:S01]  /*4ad0*/  FMNMX.FTZ R84, R6, R85, !PT ;  /* 0x0000005506547209 */ /* 0x000fe20007810000 */
[--C-:B------:R-:W-:Y:S01]  /*4ae0*/  FFMA.FTZ R91, R91, UR4, -R78.reuse ;  /* 0x000000045b5b7c23 */ /* 0x100fe2000801084e */
[----:B------:R-:W-:Y:S01]  /*4af0*/  FSEL R71, R8, -INF , P3 ;  /* 0xff80000008477808 */ /* 0x000fe20001800000 */
[----:B------:R-:W5:Y:S01]  /*4b00*/  MUFU.TANH R39, R39 ;  /* 0x0000002700277308 */ /* 0x000f620000002400 */
[----:B------:R-:W-:Y:S01]  /*4b10*/  FMNMX.FTZ R84, R7, R84, !PT ;  /* 0x0000005407547209 */ /* 0x000fe20007810000 */
[--C-:B------:R-:W-:Y:S01]  /*4b20*/  FFMA.FTZ R93, R93, UR4, -R78.reuse ;  /* 0x000000045d5d7c23 */ /* 0x100fe2000801084e */
[----:B------:R-:W-:Y:S01]  /*4b30*/  ISETP.GT.AND P3, PT, R83, 0x19, PT ;  /* 0x000000195300780c */ /* 0x000fe20003f64270 */
[----:B------:R-:W-:Y:S01]  /*4b40*/  FFMA.FTZ R33, R33, UR4, -R78 ;  /* 0x0000000421217c23 */ /* 0x000fe2000801084e */
[----:B------:R-:W-:Y:S01]  /*4b50*/  FMNMX.FTZ R85, R71, R84, !PT ;  /* 0x0000005447557209 */ /* 0x000fe20007810000 */
[----:B------:R-:W-:Y:S01]  /*4b60*/  UIMAD.WIDE UR10, UR10, 0x38e38e39, URZ ;  /* 0x38e38e390a0a78a5 */ /* 0x000fe2000f8e023f */
[----:B------:R-:W-:Y:S01]  /*4b70*/  FSEL R50, R11, -INF , P3 ;  /* 0xff8000000b327808 */ /* 0x000fe20001800000 */
[----:B------:R1:W-:Y:S01]  /*4b80*/  MUFU.EX2 R8, R86 ;  /* 0x0000005600087308 */ /* 0x0003e20000000800 */
[----:B------:R-:W-:Y:S01]  /*4b90*/  FMNMX.FTZ R85, R10, R85, !PT ;  /* 0x000000550a557209 */ /* 0x000fe20007810000 */
[----:B------:R-:W-:Y:S01]  /*4ba0*/  USHF.R.U32.HI UR5, URZ, 0x1f, UR11 ;  /* 0x0000001f3f057899 */ /* 0x000fe2000801160b */
[----:B------:R-:W-:-:S02]  /*4bb0*/  ISETP.GT.AND P3, PT, R83, 0x21, PT ;  /* 0x000000215300780c */ /* 0x000fc40003f64270 */
[----:B------:R-:W-:Y:S01]  /*4bc0*/  FSEL R84, R12, -INF , P4 ;  /* 0xff8000000c547808 */ /* 0x000fe20002000000 */
[--C-:B------:R-:W-:Y:S01]  /*4bd0*/  FFMA.FTZ R12, R51, UR4, -R78.reuse ;  /* 0x00000004330c7c23 */ /* 0x100fe2000801084e */
[----:B------:R-:W-:Y:S01]  /*4be0*/  FMNMX.FTZ R85, R50, R85, !PT ;  /* 0x0000005532557209 */ /* 0x000fe20007810000 */
[----:B------:R3:W-:Y:S01]  /*4bf0*/  MUFU.EX2 R11, R87 ;  /* 0x00000057000b7308 */ /* 0x0007e20000000800 */
[----:B------:R-:W-:Y:S01]  /*4c00*/  ISETP.GT.AND P4, PT, R83, 0x28, PT ;  /* 0x000000285300780c */ /* 0x000fe20003f84270 */
[----:B------:R-:W-:Y:S01]  /*4c10*/  ULEA.HI.SX32 UR5, UR11, UR5, 0x1b ;  /* 0x000000050b057291 */ /* 0x000fe2000f8fda3f */
[----:B------:R-:W-:Y:S01]  /*4c20*/  FSEL R51, R13, -INF , P3 ;  /* 0xff8000000d337808 */ /* 0x000fe20001800000 */
[--C-:B------:R-:W-:Y:S01]  /*4c30*/  FFMA.FTZ R13, R40, UR4, -R78.reuse ;  /* 0x00000004280d7c23 */ /* 0x100fe2000801084e */
[----:B-1----:R-:W-:Y:S01]  /*4c40*/  FMNMX.FTZ R86, R84, R85, !PT ;  /* 0x0000005554567209 */ /* 0x002fe20007810000 */
[----:B------:R-:W-:Y:S01]  /*4c50*/  UISETP.LT.AND UP1, UPT, UR14, UR5, UPT ;  /* 0x000000050e00728c */ /* 0x000fe2000bf21270 */
[----:B------:R-:W-:Y:S01]  /*4c60*/  ISETP.GT.AND P3, PT, R83, 0x29, PT ;  /* 0x000000295300780c */ /* 0x000fe20003f64270 */
[----:B------:R-:W-:Y:S01]  /*4c70*/  MUFU.EX2 R79, R91 ;  /* 0x0000005b004f7308 */ /* 0x000fe20000000800 */
[----:B------:R-:W-:Y:S01]  /*4c80*/  FSEL R85, R14, -INF , P4 ;  /* 0xff8000000e557808 */ /* 0x000fe20002000000 */
[----:B------:R-:W-:Y:S01]  /*4c90*/  FFMA.FTZ R14, R41, UR4, -R78 ;  /* 0x00000004290e7c23 */ /* 0x000fe2000801084e */
[----:B------:R-:W-:Y:S01]  /*4ca0*/  FMNMX.FTZ R86, R51, R86, !PT ;  /* 0x0000005633567209 */ /* 0x000fe20007810000 */
[----:B------:R-:W-:Y:S01]  /*4cb0*/  USEL UR7, UR14, UR5, !UP1 ;  /* 0x000000050e077287 */ /* 0x000fe2000c800000 */
[----:B------:R-:W-:-:S02]  /*4cc0*/  FSEL R40, R15, -INF , P3 ;  /* 0xff8000000f287808 */ /* 0x000fc40001800000 */
[----:B------:R-:W-:Y:S01]  /*4cd0*/  ISETP.GT.AND P4, PT, R83, 0x30, PT ;  /* 0x000000305300780c */ /* 0x000fe20003f84270 */
[----:B------:R-:W1:Y:S01]  /*4ce0*/  MUFU.TANH R26, R26 ;  /* 0x0000001a001a7308 */ /* 0x000e620000002400 */
[----:B------:R-:W-:Y:S01]  /*4cf0*/  FMNMX.FTZ R15, R85, R86, !PT ;  /* 0x00000056550f7209 */ /* 0x000fe20007810000 */
[----:B------:R-:W-:Y:S01]  /*4d00*/  UISETP.GE.AND UP1, UPT, UR38, UR7, UPT ;  /* 0x000000072600728c */ /* 0x000fe2000bf26270 */
[C---:B------:R-:W-:Y:S02]  /*4d10*/  ISETP.GT.AND P3, PT, R83.reuse, 0x31, PT ;  /* 0x000000315300780c */ /* 0x040fe40003f64270 */
[----:B------:R-:W-:Y:S02]  /*4d20*/  FSEL R86, R20, -INF , P4 ;  /* 0xff80000014567808 */ /* 0x000fe40002000000 */
[----:B------:R-:W-:Y:S01]  /*4d30*/  FMNMX.FTZ R15, R40, R15, !PT ;  /* 0x0000000f280f7209 */ /* 0x000fe20007810000 */
[----:B------:R-:W1:Y:S01]  /*4d40*/  MUFU.TANH R27, R27 ;  /* 0x0000001b001b7308 */ /* 0x000e620000002400 */
[----:B------:R-:W-:-:S02]  /*4d50*/  ISETP.GT.AND P4, PT, R83, 0x38, PT ;  /* 0x000000385300780c */ /* 0x000fc40003f84270 */
[----:B---3--:R-:W-:Y:S02]  /*4d60*/  FSEL R87, R21, -INF , P3 ;  /* 0xff80000015577808 */ /* 0x008fe40001800000 */
[----:B------:R-:W-:Y:S01]  /*4d70*/  FMNMX.FTZ R20, R86, R15, !PT ;  /* 0x0000000f56147209 */ /* 0x000fe20007810000 */
[--C-:B------:R-:W-:Y:S01]  /*4d80*/  FFMA.FTZ R15, R52, UR4, -R78.reuse ;  /* 0x00000004340f7c23 */ /* 0x100fe2000801084e */
[----:B------:R-:W-:Y:S01]  /*4d90*/  ISETP.GT.AND P3, PT, R83, 0x39, PT ;  /* 0x000000395300780c */ /* 0x000fe20003f64270 */
[----:B------:R-:W-:Y:S01]  /*4da0*/  FFMA.FTZ R52, R44, UR4, -R78 ;  /* 0x000000042c347c23 */ /* 0x000fe2000801084e */
[----:B------:R-:W-:Y:S01]  /*4db0*/  FSEL R64, R64, -INF , P4 ;  /* 0xff80000040407808 */ /* 0x000fe20002000000 */
[----:B------:R-:W3:Y:S01]  /*4dc0*/  MUFU.TANH R76, R76 ;  /* 0x0000004c004c7308 */ /* 0x000ee20000002400 */
[----:B------:R-:W-:Y:S02]  /*4dd0*/  FMNMX.FTZ R21, R87, R20, !PT ;  /* 0x0000001457157209 */ /* 0x000fe40007810000 */
[----:B------:R-:W-:-:S02]  /*4de0*/  ISETP.GT.AND P4, PT, R83, 0x40, PT ;  /* 0x000000405300780c */ /* 0x000fc40003f84270 */
[----:B------:R-:W-:Y:S02]  /*4df0*/  FSEL R65, R65, -INF , P3 ;  /* 0xff80000041417808 */ /* 0x000fe40001800000 */
[----:B------:R-:W-:Y:S01]  /*4e00*/  FMNMX.FTZ R20, R64, R21, !PT ;  /* 0x0000001540147209 */ /* 0x000fe20007810000 */
[----:B------:R-:W-:Y:S01]  /*4e10*/  MUFU.EX2 R3, R93 ;  /* 0x0000005d00037308 */ /* 0x000fe20000000800 */
[----:B------:R-:W-:Y:S02]  /*4e20*/  ISETP.GT.AND P3, PT, R83, 0x41, PT ;  /* 0x000000415300780c */ /* 0x000fe40003f64270 */
[----:B------:R-:W-:Y:S02]  /*4e30*/  FSEL R56, R56, -INF , P4 ;  /* 0xff80000038387808 */ /* 0x000fe40002000000 */
[----:B------:R-:W-:Y:S02]  /*4e40*/  FMNMX.FTZ R21, R65, R20, !PT ;  /* 0x0000001441157209 */ /* 0x000fe40007810000 */
[----:B------:R-:W-:Y:S01]  /*4e50*/  ISETP.GT.AND P4, PT, R83, 0x48, PT ;  /* 0x000000485300780c */ /* 0x000fe20003f84270 */
[----:B------:R5:W-:Y:S01]  /*4e60*/  MUFU.EX2 R20, R52 ;  /* 0x0000003400147308 */ /* 0x000be20000000800 */
[----:B------:R-:W-:-:S02]  /*4e70*/  FSEL R57, R57, -INF , P3 ;  /* 0xff80000039397808 */ /* 0x000fc40001800000 */
[----:B------:R-:W-:Y:S01]  /*4e80*/  FMNMX.FTZ R44, R56, R21, !PT ;  /* 0x00000015382c7209 */ /* 0x000fe20007810000 */
[----:B------:R-:W-:Y:S01]  /*4e90*/  FFMA.FTZ R21, R53, UR4, -R78 ;  /* 0x0000000435157c23 */ /* 0x000fe2000801084e */
[----:B------:R-:W-:Y:S02]  /*4ea0*/  ISETP.GT.AND P3, PT, R83, 0x49, PT ;  /* 0x000000495300780c */ /* 0x000fe40003f64270 */
[----:B------:R-:W-:Y:S01]  /*4eb0*/  FSEL R58, R58, -INF , P4 ;  /* 0xff8000003a3a7808 */ /* 0x000fe20002000000 */
[----:B------:R-:W3:Y:S01]  /*4ec0*/  MUFU.TANH R77, R77 ;  /* 0x0000004d004d7308 */ /* 0x000ee20000002400 */
[----:B------:R-:W-:Y:S02]  /*4ed0*/  FMNMX.FTZ R41, R57, R44, !PT ;  /* 0x0000002c39297209 */ /* 0x000fe40007810000 */
[----:B------:R-:W-:Y:S02]  /*4ee0*/  ISETP.GT.AND P4, PT, R83, 0x50, PT ;  /* 0x000000505300780c */ /* 0x000fe40003f84270 */
[----:B------:R-:W-:-:S02]  /*4ef0*/  FSEL R59, R59, -INF , P3 ;  /* 0xff8000003b3b7808 */ /* 0x000fc40001800000 */
[----:B------:R-:W-:Y:S01]  /*4f00*/  FMNMX.FTZ R44, R58, R41, !PT ;  /* 0x000000293a2c7209 */ /* 0x000fe20007810000 */
[----:B------:R-:W-:Y:S01]  /*4f10*/  FFMA.FTZ R41, R45, UR4, -R78 ;  /* 0x000000042d297c23 */ /* 0x000fe2000801084e */
[----:B------:R-:W-:Y:S01]  /*4f20*/  ISETP.GT.AND P3, PT, R83, 0x51, PT ;  /* 0x000000515300780c */ /* 0x000fe20003f64270 */
[----:B------:R-:W-:Y:S01]  /*4f30*/  MUFU.EX2 R80, R80 ;  /* 0x0000005000507308 */ /* 0x000fe20000000800 */
[----:B0-----:R-:W-:Y:S02]  /*4f40*/  FSEL R48, R48, -INF , P4 ;  /* 0xff80000030307808 */ /* 0x001fe40002000000 */
[----:B------:R-:W-:Y:S02]  /*4f50*/  FMNMX.FTZ R45, R59, R44, !PT ;  /* 0x0000002c3b2d7209 */ /* 0x000fe40007810000 */
[----:B------:R-:W-:Y:S02]  /*4f60*/  ISETP.GT.AND P4, PT, R83, 0x58, PT ;  /* 0x000000585300780c */ /* 0x000fe40003f84270 */
[----:B--2---:R-:W-:Y:S01]  /*4f70*/  FSEL R49, R49, -INF , P3 ;  /* 0xff80000031317808 */ /* 0x004fe20001800000 */
[----:B------:R-:W0:Y:S01]  /*4f80*/  MUFU.EX2 R31, R31 ;  /* 0x0000001f001f7308 */ /* 0x000e220000000800 */
[----:B------:R-:W-:-:S02]  /*4f90*/  FMNMX.FTZ R44, R48, R45, !PT ;  /* 0x0000002d302c7209 */ /* 0x000fc40007810000 */
[----:B------:R-:W-:Y:S02]  /*4fa0*/  ISETP.GT.AND P3, PT, R83, 0x59, PT ;  /* 0x000000595300780c */ /* 0x000fe40003f64270 */
[----:B----4-:R-:W-:Y:S02]  /*4fb0*/  FSEL R72, R72, -INF , P4 ;  /* 0xff80000048487808 */ /* 0x010fe40002000000 */
[----:B------:R-:W-:Y:S01]  /*4fc0*/  FMNMX.FTZ R53, R49, R44, !PT ;  /* 0x0000002c31357209 */ /* 0x000fe20007810000 */
[----:B------:R-:W2:Y:S01]  /*4fd0*/  MUFU.EX2 R30, R30 ;  /* 0x0000001e001e7308 */ /* 0x000ea20000000800 */
[----:B------:R-:W-:Y:S02]  /*4fe0*/  ISETP.GT.AND P4, PT, R83, 0x60, PT ;  /* 0x000000605300780c */ /* 0x000fe40003f84270 */
[----:B------:R-:W-:Y:S02]  /*4ff0*/  FSEL R45, R74, -INF , P3 ;  /* 0xff8000004a2d7808 */ /* 0x000fe40001800000 */
[----:B------:R-:W-:-:S02]  /*5000*/  FMNMX.FTZ R60, R72, R53, !PT ;  /* 0x00000035483c7209 */ /* 0x000fc40007810000 */
[----:B------:R-:W-:Y:S01]  /*5010*/  ISETP.GT.AND P3, PT, R83, 0x61, PT ;  /* 0x000000615300780c */ /* 0x000fe20003f64270 */
[----:B------:R4:W-:Y:S01]  /*5020*/  MUFU.EX2 R44, R89 ;  /* 0x00000059002c7308 */ /* 0x0009e20000000800 */
[----:B-----5:R-:W-:Y:S01]  /*5030*/  FSEL R52, R42, -INF , P4 ;  /* 0xff8000002a347808 */ /* 0x020fe20002000000 */
[--C-:B------:R-:W-:Y:S01]  /*5040*/  FFMA.FTZ R42, R61, UR4, -R78.reuse ;  /* 0x000000043d2a7c23 */ /* 0x100fe2000801084e */
[----:B------:R-:W-:Y:S01]  /*5050*/  FMNMX.FTZ R53, R45, R60, !PT ;  /* 0x0000003c2d357209 */ /* 0x000fe20007810000 */
[--C-:B------:R-:W-:Y:S01]  /*5060*/  FFMA.FTZ R60, R67, UR4, -R78.reuse ;  /* 0x00000004433c7c23 */ /* 0x100fe2000801084e */
[----:B------:R-:W-:Y:S01]  /*5070*/  ISETP.GT.AND P4, PT, R83, 0x68, PT ;  /* 0x000000685300780c */ /* 0x000fe20003f84270 */
[--C-:B------:R-:W-:Y:S01]  /*5080*/  FFMA.FTZ R61, R68, UR4, -R78.reuse ;  /* 0x00000004443d7c23 */ /* 0x100fe2000801084e */
[----:B------:R-:W-:Y:S01]  /*5090*/  FSEL R88, R43, -INF , P3 ;  /* 0xff8000002b587808 */ /* 0x000fe20001800000 */
[----:B------:R-:W-:Y:S01]  /*50a0*/  FFMA.FTZ R43, R32, UR4, -R78 ;  /* 0x00000004202b7c23 */ /* 0x000fe2000801084e */
[----:B------:R-:W-:Y:S01]  /*50b0*/  FMNMX.FTZ R53, R52, R53, !PT ;  /* 0x0000003534357209 */ /* 0x000fe20007810000 */
[----:B------:R-:W-:Y:S01]  /*50c0*/  MUFU.EX2 R82, R82 ;  /* 0x0000005200527308 */ /* 0x000fe20000000800 */
[----:B------:R-:W-:-:S02]  /*50d0*/  ISETP.GT.AND P3, PT, R83, 0x69, PT ;  /* 0x000000695300780c */ /* 0x000fc40003f64270 */
[----:B----4-:R-:W-:Y:S02]  /*50e0*/  FSEL R89, R46, -INF , P4 ;  /* 0xff8000002e597808 */ /* 0x010fe40002000000 */
[----:B------:R-:W-:Y:S01]  /*50f0*/  FMNMX.FTZ R32, R88, R53, !PT ;  /* 0x0000003558207209 */ /* 0x000fe20007810000 */
[--C-:B------:R-:W-:Y:S01]  /*5100*/  FFMA.FTZ R53, R70, UR4, -R78.reuse ;  /* 0x0000000446357c23 */ /* 0x100fe2000801084e */
[----:B------:R-:W-:Y:S01]  /*5110*/  ISETP.GT.AND P4, PT, R83, 0x70, PT ;  /* 0x000000705300780c */ /* 0x000fe20003f84270 */
[----:B------:R-:W-:Y:S01]  /*5120*/  MUFU.EX2 R12, R12 ;  /* 0x0000000c000c7308 */ /* 0x000fe20000000800 */
[----:B------:R-:W-:Y:S02]  /*5130*/  FSEL R90, R47, -INF , P3 ;  /* 0xff8000002f5a7808 */ /* 0x000fe40001800000 */
[----:B------:R-:W-:Y:S01]  /*5140*/  FMNMX.FTZ R47, R89, R32, !PT ;  /* 0x00000020592f7209 */ /* 0x000fe20007810000 */
[--C-:B------:R-:W-:Y:S01]  /*5150*/  FFMA.FTZ R32, R62, UR4, -R78.reuse ;  /* 0x000000043e207c23 */ /* 0x100fe2000801084e */
[----:B------:R-:W-:Y:S01]  /*5160*/  ISETP.GT.AND P3, PT, R83, 0x71, PT ;  /* 0x000000715300780c */ /* 0x000fe20003f64270 */
[--C-:B------:R-:W-:Y:S01]  /*5170*/  FFMA.FTZ R62, R28, UR4, -R78.reuse ;  /* 0x000000041c3e7c23 */ /* 0x100fe2000801084e */
[----:B------:R-:W-:Y:S01]  /*5180*/  FSEL R91, R34, -INF , P4 ;  /* 0xff800000225b7808 */ /* 0x000fe20002000000 */
[----:B------:R-:W-:Y:S01]  /*5190*/  MUFU.EX2 R13, R13 ;  /* 0x0000000d000d7308 */ /* 0x000fe20000000800 */
[----:B------:R-:W-:Y:S01]  /*51a0*/  FMNMX.FTZ R34, R90, R47, !PT ;  /* 0x0000002f5a227209 */ /* 0x000fe20007810000 */
[--C-:B------:R-:W-:Y:S01]  /*51b0*/  FFMA.FTZ R47, R37, UR4, -R78.reuse ;  /* 0x00000004252f7c23 */ /* 0x100fe2000801084e */
[----:B------:R-:W-:Y:S01]  /*51c0*/  FSEL R92, R35, -INF , P3 ;  /* 0xff800000235c7808 */ /* 0x000fe20001800000 */
[----:B------:R-:W-:Y:S01]  /*51d0*/  FFMA.FTZ R37, R24, UR4, -R78 ;  /* 0x0000000418257c23 */ /* 0x000fe2000801084e */
[----:B------:R-:W-:-:S02]  /*51e0*/  ISETP.GT.AND P4, PT, R83, 0x78, PT ;  /* 0x000000785300780c */ /* 0x000fc40003f84270 */
[----:B------:R-:W-:Y:S01]  /*51f0*/  FMNMX.FTZ R35, R91, R34, !PT ;  /* 0x000000225b237209 */ /* 0x000fe20007810000 */
[----:B------:R-:W-:Y:S01]  /*5200*/  MUFU.EX2 R14, R14 ;  /* 0x0000000e000e7308 */ /* 0x000fe20000000800 */
[C---:B------:R-:W-:Y:S02]  /*5210*/  ISETP.GT.AND P3, PT, R83.reuse, 0x79, PT ;  /* 0x000000795300780c */ /* 0x040fe40003f64270 */
[----:B------:R-:W-:Y:S02]  /*5220*/  FSEL R93, R38, -INF , P4 ;  /* 0xff800000265d7808 */ /* 0x000fe40002000000 */
[----:B------:R-:W-:Y:S02]  /*5230*/  FMNMX.FTZ R34, R92, R35, !PT ;  /* 0x000000235c227209 */ /* 0x000fe40007810000 */
[----:B------:R-:W-:Y:S01]  /*5240*/  ISETP.GT.AND P4, PT, R83, 0x80, PT ;  /* 0x000000805300780c */ /* 0x000fe20003f84270 */
[----:B------:R-:W-:Y:S01]  /*5250*/  MUFU.EX2 R15, R15 ;  /* 0x0000000f000f7308 */ /* 0x000fe20000000800 */
[----:B------:R-:W-:Y:S01]  /*5260*/  FSEL R94, R39, -INF , P3 ;  /* 0xff800000275e7808 */ /* 0x000fe20001800000 */
[--C-:B------:R-:W-:Y:S01]  /*5270*/  FFMA.FTZ R39, R36, UR4, -R78.reuse ;  /* 0x0000000424277c23 */ /* 0x100fe2000801084e */
[----:B------:R-:W-:Y:S01]  /*5280*/  FMNMX.FTZ R35, R93, R34, !PT ;  /* 0x000000225d237209 */ /* 0x000fe20007810000 */
[--C-:B------:R-:W-:Y:S01]  /*5290*/  FFMA.FTZ R34, R63, UR4, -R78.reuse ;  /* 0x000000043f227c23 */ /* 0x100fe2000801084e */
[----:B------:R-:W-:Y:S01]  /*52a0*/  ISETP.GT.AND P3, PT, R83, 0x81, PT ;  /* 0x000000815300780c */ /* 0x000fe20003f64270 */
[--C-:B------:R-:W-:Y:S01]  /*52b0*/  FFMA.FTZ R63, R66, UR4, -R78.reuse ;  /* 0x00000004423f7c23 */ /* 0x100fe2000801084e */
[----:B-1----:R-:W-:Y:S01]  /*52c0*/  FSEL R26, R26, -INF , P4 ;  /* 0xff8000001a1a7808 */ /* 0x002fe20002000000 */
[----:B------:R-:W-:Y:S01]  /*52d0*/  FFMA.FTZ R66, R73, UR4, -R78 ;  /* 0x0000000449427c23 */ /* 0x000fe2000801084e */
[----:B------:R-:W-:Y:S01]  /*52e0*/  FMNMX.FTZ R35, R94, R35, !PT ;  /* 0x000000235e237209 */ /* 0x000fe20007810000 */
[----:B------:R-:W-:Y:S01]  /*52f0*/  MUFU.EX2 R21, R21 ;  /* 0x0000001500157308 */ /* 0x000fe20000000800 */
[----:B------:R-:W-:-:S02]  /*5300*/  ISETP.GT.AND P4, PT, R83, 0x88, PT ;  /* 0x000000885300780c */ /* 0x000fc40003f84270 */
[----:B------:R-:W-:Y:S02]  /*5310*/  FSEL R27, R27, -INF , P3 ;  /* 0xff8000001b1b7808 */ /* 0x000fe40001800000 */
[----:B------:R-:W-:Y:S02]  /*5320*/  FMNMX.FTZ R38, R26, R35, !PT ;  /* 0x000000231a267209 */ /* 0x000fe40007810000 */
[----:B------:R-:W-:Y:S01]  /*5330*/  ISETP.GT.AND P3, PT, R83, 0x89, PT ;  /* 0x000000895300780c */ /* 0x000fe20003f64270 */
[----:B------:R-:W-:Y:S01]  /*5340*/  MUFU.EX2 R41, R41 ;  /* 0x0000002900297308 */ /* 0x000fe20000000800 */
[----:B---3--:R-:W-:Y:S02]  /*5350*/  FSEL R76, R76, -INF , P4 ;  /* 0xff8000004c4c7808 */ /* 0x008fe40002000000 */
[----:B------:R-:W-:Y:S01]  /*5360*/  FMNMX.FTZ R35, R27, R38, !PT ;  /* 0x000000261b237209 */ /* 0x000fe20007810000 */
[----:B------:R-:W-:Y:S01]  /*5370*/  FFMA.FTZ R38, R25, UR4, -R78 ;  /* 0x0000000419267c23 */ /* 0x000fe2000801084e */
[----:B------:R-:W-:-:S02]  /*5380*/  FSEL R83, R77, -INF , P3 ;  /* 0xff8000004d537808 */ /* 0x000fc40001800000 */
[----:B------:R-:W-:Y:S01]  /*5390*/  FMNMX.FTZ R36, R76, R35, !PT ;  /* 0x000000234c247209 */ /* 0x000fe20007810000 */
[----:B------:R1:W-:Y:S03]  /*53a0*/  MUFU.EX2 R77, R39 ;  /* 0x00000027004d7308 */ /* 0x0003e60000000800 */
[----:B------:R-:W-:-:S05]  /*53b0*/  FMNMX.FTZ R35, R83, R36, !PT ;  /* 0x0000002453237209 */ /* 0x000fca0007810000 */
[----:B------:R-:W3:Y:S01]  /*53c0*/  SHFL.BFLY PT, R46, R35, 0x2, 0x1f ;  /* 0x0c401f00232e7f89 */ /* 0x000ee200000e0000 */
[----:B------:R4:W-:Y:S01]  /*53d0*/  MUFU.EX2 R36, R47 ;  /* 0x0000002f00247308 */ /* 0x0009e20000000800 */
[----:B-1----:R-:W-:-:S07]  /*53e0*/  FFMA.FTZ R39, R69, UR4, -R78 ;  /* 0x0000000445277c23 */ /* 0x002fce000801084e */
[----:B------:R-:W-:Y:S01]  /*53f0*/  MUFU.EX2 R42, R42 ;  /* 0x0000002a002a7308 */ /* 0x000fe20000000800 */
[--C-:B----4-:R-:W-:Y:S01]  /*5400*/  FFMA.FTZ R47, R54, UR4, -R78.reuse ;  /* 0x00000004362f7c23 */ /* 0x110fe2000801084e */
[----:B------:R-:W-:-:S06]  /*5410*/  FFMA.FTZ R54, R75, UR4, -R78 ;  /* 0x000000044b367c23 */ /* 0x000fcc000801084e */
[----:B------:R-:W-:Y:S01]  /*5420*/  MUFU.EX2 R43, R43 ;  /* 0x0000002b002b7308 */ /* 0x000fe20000000800 */
[----:B---3--:R-:W-:Y:S01]  /*5430*/  FMNMX.FTZ R24, R35, R46, !PT ;  /* 0x0000002e23187209 */ /* 0x008fe20007810000 */
[--C-:B------:R-:W-:Y:S01]  /*5440*/  FFMA.FTZ R46, R29, UR4, -R78.reuse ;  /* 0x000000041d2e7c23 */ /* 0x100fe2000801084e */
[----:B------:R-:W-:-:S05]  /*5450*/  FFMA.FTZ R35, R55, UR4, -R78 ;  /* 0x0000000437237c23 */ /* 0x000fca000801084e */
[----:B------:R-:W-:Y:S01]  /*5460*/  MUFU.EX2 R32, R32 ;  /* 0x0000002000207308 */ /* 0x000fe20000000800 */
[----:B------:R-:W1:Y:S07]  /*5470*/  SHFL.BFLY PT, R25, R24, 0x1, 0x1f ;  /* 0x0c201f0018197f89 */ /* 0x000e6e00000e0000 */
[----:B------:R-:W-:Y:S08]  /*5480*/  MUFU.EX2 R33, R33 ;  /* 0x0000002100217308 */ /* 0x000ff00000000800 */
[----:B------:R-:W-:Y:S08]  /*5490*/  MUFU.EX2 R34, R34 ;  /* 0x0000002200227308 */ /* 0x000ff00000000800 */
[----:B------:R-:W-:Y:S01]  /*54a0*/  MUFU.EX2 R63, R63 ;  /* 0x0000003f003f7308 */ /* 0x000fe20000000800 */
[----:B-1----:R-:W-:-:S04]  /*54b0*/  FMNMX.FTZ R74, R24, R25, !PT ;  /* 0x00000019184a7209 */ /* 0x002fc80007810000 */
        /* <DEDUP_REMOVED lines=12> */
[----:B------:R-:W-:Y:S01]  /*5580*/  FFMA.FTZ R55, R10, UR4, -R25 ;  /* 0x000000040a377c23 */ /* 0x000fe20008010819 */
[----:B------:R-:W-:Y:S01]  /*5590*/  MUFU.EX2 R75, R75 ;  /* 0x0000004b004b7308 */ /* 0x000fe20000000800 */
[----:B0-----:R-:W-:Y:S01]  /*55a0*/  FADD.FTZ R5, R80, R31 ;  /* 0x0000001f50057221 */ /* 0x001fe20000010000 */
[--C-:B------:R-:W-:Y:S01]  /*55b0*/  FFMA.FTZ R68, R50, UR4, -R25.reuse ;  /* 0x0000000432447c23 */ /* 0x100fe20008010819 */
[----:B------:R-:W-:Y:S01]  /*55c0*/  FFMA.FTZ R10, R58, UR4, -R25 ;  /* 0x000000043a0a7c23 */ /* 0x000fe20008010819 */
[----:B------:R-:W-:Y:S01]  /*55d0*/  @!P1 PRMT R4, RZ, 0x654, R0 ;  /* 0x00000654ff049816 */ /* 0x000fe20000000000 */
[----:B--2---:R-:W-:Y:S01]  /*55e0*/  FADD.FTZ R58, R30, R5 ;  /* 0x000000051e3a7221 */ /* 0x004fe20000010000 */
[--C-:B------:R-:W-:Y:S01]  /*55f0*/  FFMA.FTZ R50, R84, UR4, -R25.reuse ;  /* 0x0000000454327c23 */ /* 0x100fe20008010819 */
[--C-:B------:R-:W-:Y:S01]  /*5600*/  FFMA.FTZ R71, R51, UR4, -R25.reuse ;  /* 0x0000000433477c23 */ /* 0x100fe20008010819 */
[----:B------:R-:W0:Y:S01]  /*5610*/  MUFU.EX2 R78, R78 ;  /* 0x0000004e004e7308 */ /* 0x000e220000000800 */
[----:B------:R1:W-:Y:S01]  /*5620*/  @!P1 SYNCS.ARRIVE.TRANS64.RED.A1T0 RZ, [R4+URZ], RZ ;  /* 0x000000ff04ff99a7 */ /* 0x0003e2000810043f */
[----:B------:R-:W-:Y:S01]  /*5630*/  FADD.FTZ R58, R79, R58 ;  /* 0x0000003a4f3a7221 */ /* 0x000fe20000010000 */
[--C-:B------:R-:W-:Y:S01]  /*5640*/  FFMA.FTZ R24, R85, UR4, -R25.reuse ;  /* 0x0000000455187c23 */ /* 0x100fe20008010819 */
[--C-:B------:R-:W-:Y:S01]  /*5650*/  FFMA.FTZ R67, R40, UR4, -R25.reuse ;  /* 0x0000000428437c23 */ /* 0x100fe20008010819 */
[--C-:B------:R-:W-:Y:S01]  /*5660*/  FFMA.FTZ R40, R86, UR4, -R25.reuse ;  /* 0x0000000456287c23 */ /* 0x100fe20008010819 */
[--C-:B------:R-:W-:Y:S01]  /*5670*/  FFMA.FTZ R48, R48, UR4, -R25.reuse ;  /* 0x0000000430307c23 */ /* 0x100fe20008010819 */
[--C-:B------:R-:W-:Y:S01]  /*5680*/  FFMA.FTZ R72, R72, UR4, -R25.reuse ;  /* 0x0000000448487c23 */ /* 0x100fe20008010819 */
[----:B------:R-:W2:Y:S01]  /*5690*/  MUFU.EX2 R81, R81 ;  /* 0x0000005100517308 */ /* 0x000ea20000000800 */
[----:B-1----:R-:W-:Y:S01]  /*56a0*/  F2FP.BF16.F32.PACK_AB R4, R31, R80 ;  /* 0x000000501f04723e */ /* 0x002fe200000010ff */
[--C-:B------:R-:W-:Y:S01]  /*56b0*/  FFMA.FTZ R69, R87, UR4, -R25.reuse ;  /* 0x0000000457457c23 */ /* 0x100fe20008010819 */
[--C-:B------:R-:W-:Y:S01]  /*56c0*/  FFMA.FTZ R28, R64, UR4, -R25.reuse ;  /* 0x00000004401c7c23 */ /* 0x100fe20008010819 */
[--C-:B------:R-:W-:Y:S01]  /*56d0*/  FFMA.FTZ R51, R65, UR4, -R25.reuse ;  /* 0x0000000441337c23 */ /* 0x100fe20008010819 */
[--C-:B------:R-:W-:Y:S01]  /*56e0*/  FFMA.FTZ R64, R26, UR4, -R25.reuse ;  /* 0x000000041a407c23 */ /* 0x100fe20008010819 */
[--C-:B------:R-:W-:Y:S01]  /*56f0*/  FFMA.FTZ R29, R56, UR4, -R25.reuse ;  /* 0x00000004381d7c23 */ /* 0x100fe20008010819 */
[--C-:B------:R-:W-:Y:S01]  /*5700*/  FFMA.FTZ R56, R57, UR4, -R25.reuse ;  /* 0x0000000439387c23 */ /* 0x100fe20008010819 */
[----:B------:R-:W1:Y:S01]  /*5710*/  MUFU.EX2 R96, R96 ;  /* 0x0000006000607308 */ /* 0x000e620000000800 */
[----:B0-----:R-:W-:Y:S01]  /*5720*/  FADD.FTZ R6, R75, R78 ;  /* 0x0000004e4b067221 */ /* 0x001fe20000010000 */
[----:B------:R-:W-:Y:S01]  /*5730*/  F2FP.BF16.F32.PACK_AB R5, R78, R75 ;  /* 0x0000004b4e05723e */ /* 0x000fe200000010ff */
[----:B------:R-:W-:Y:S01]  /*5740*/  FADD.FTZ R75, R3, R58 ;  /* 0x0000003a034b7221 */ /* 0x000fe20000010000 */
[--C-:B------:R-:W-:Y:S01]  /*5750*/  FFMA.FTZ R57, R59, UR4, -R25.reuse ;  /* 0x000000043b397c23 */ /* 0x100fe20008010819 */
[--C-:B------:R-:W-:Y:S01]  /*5760*/  FFMA.FTZ R49, R49, UR4, -R25.reuse ;  /* 0x0000000431317c23 */ /* 0x100fe20008010819 */
[----:B------:R-:W-:Y:S01]  /*5770*/  FFMA.FTZ R52, R52, UR4, -R25 ;  /* 0x0000000434347c23 */ /* 0x000fe20008010819 */
[----:B------:R-:W-:Y:S01]  /*5780*/  FADD.FTZ R75, R82, R75 ;  /* 0x0000004b524b7221 */ /* 0x000fe20000010000 */
[----:B------:R-:W0:Y:S01]  /*5790*/  MUFU.EX2 R70, R70 ;  /* 0x0000004600467308 */ /* 0x000e220000000800 */
[----:B--2---:R-:W-:Y:S01]  /*57a0*/  FADD.FTZ R7, R81, R6 ;  /* 0x0000000651077221 */ /* 0x004fe20000010000 */
[----:B------:R-:W-:Y:S01]  /*57b0*/  F2FP.BF16.F32.PACK_AB R6, R79, R30 ;  /* 0x0000001e4f06723e */ /* 0x000fe200000010ff */
[----:B------:R-:W-:Y:S01]  /*57c0*/  FADD.FTZ R58, R8, R75 ;  /* 0x0000004b083a7221 */ /* 0x000fe20000010000 */
[--C-:B------:R-:W-:Y:S01]  /*57d0*/  FFMA.FTZ R59, R88, UR4, -R25.reuse ;  /* 0x00000004583b7c23 */ /* 0x100fe20008010819 */
[--C-:B------:R-:W-:Y:S01]  /*57e0*/  FFMA.FTZ R65, R89, UR4, -R25.reuse ;  /* 0x0000000459417c23 */ /* 0x100fe20008010819 */
[----:B------:R-:W-:Y:S01]  /*57f0*/  FFMA.FTZ R90, R90, UR4, -R25 ;  /* 0x000000045a5a7c23 */ /* 0x000fe20008010819 */
[----:B------:R-:W-:Y:S01]  /*5800*/  FADD.FTZ R75, R11, R58 ;  /* 0x0000003a0b4b7221 */ /* 0x000fe20000010000 */
[----:B------:R-:W2:Y:S01]  /*5810*/  MUFU.EX2 R73, R73 ;  /* 0x0000004900497308 */ /* 0x000ea20000000800 */
[----:B-1----:R-:W-:Y:S01]  /*5820*/  FADD.FTZ R31, R96, R7 ;  /* 0x00000007601f7221 */ /* 0x002fe20000010000 */
[--C-:B------:R-:W-:Y:S01]  /*5830*/  FFMA.FTZ R58, R27, UR4, -R25.reuse ;  /* 0x000000041b3a7c23 */ /* 0x100fe20008010819 */
[--C-:B------:R-:W-:Y:S01]  /*5840*/  FFMA.FTZ R91, R91, UR4, -R25.reuse ;  /* 0x000000045b5b7c23 */ /* 0x100fe20008010819 */
[--C-:B------:R-:W-:Y:S01]  /*5850*/  FFMA.FTZ R92, R92, UR4, -R25.reuse ;  /* 0x000000045c5c7c23 */ /* 0x100fe20008010819 */
[--C-:B------:R-:W-:Y:S01]  /*5860*/  FFMA.FTZ R93, R93, UR4, -R25.reuse ;  /* 0x000000045d5d7c23 */ /* 0x100fe20008010819 */
[--C-:B------:R-:W-:Y:S01]  /*5870*/  FFMA.FTZ R94, R94, UR4, -R25.reuse ;  /* 0x000000045e5e7c23 */ /* 0x100fe20008010819 */
[----:B------:R-:W-:Y:S01]  /*5880*/  FFMA.FTZ R76, R76, UR4, -R25 ;  /* 0x000000044c4c7c23 */ /* 0x000fe20008010819 */
[----:B------:R-:W1:Y:S01]  /*5890*/  MUFU.EX2 R55, R55 ;  /* 0x0000003700377308 */ /* 0x000e620000000800 */
[----:B0-----:R-:W-:Y:S01]  /*58a0*/  FADD.FTZ R30, R70, R31 ;  /* 0x0000001f461e7221 */ /* 0x001fe20000010000 */
[----:B------:R-:W-:Y:S01]  /*58b0*/  FFMA.FTZ R83, R83, UR4, -R25 ;  /* 0x0000000453537c23 */ /* 0x000fe20008010819 */
[----:B------:R-:W-:-:S05]  /*58c0*/  F2FP.BF16.F32.PACK_AB R7, R96, R81 ;  /* 0x000000516007723e */ /* 0x000fca00000010ff */
[----:B------:R-:W0:Y:S01]  /*58d0*/  MUFU.EX2 R68, R68 ;  /* 0x0000004400447308 */ /* 0x000e220000000800 */
[----:B--2---:R-:W-:Y:S01]  /*58e0*/  FADD.FTZ R30, R73, R30 ;  /* 0x0000001e491e7221 */ /* 0x004fe20000010000 */
[----:B------:R2:W-:Y:S06]  /*58f0*/  STSM.16.M88.4 [R2+0x24300], R4 ;  /* 0x0243000402007844 */ /* 0x0005ec0000000200 */
[----:B------:R-:W3:Y:S01]  /*5900*/  MUFU.EX2 R50, R50 ;  /* 0x0000003200327308 */ /* 0x000ee20000000800 */
[----:B-1----:R-:W-:Y:S01]  /*5910*/  FADD.FTZ R31, R55, R30 ;  /* 0x0000001e371f7221 */ /* 0x002fe20000010000 */
[----:B------:R-:W-:Y:S01]  /*5920*/  FADD.FTZ R30, R12, R75 ;  /* 0x0000004b0c1e7221 */ /* 0x000fe20000010000 */
[----:B------:R-:W-:-:S05]  /*5930*/  F2FP.BF16.F32.PACK_AB R12, R13, R12 ;  /* 0x0000000c0d0c723e */ /* 0x000fca00000010ff */
[----:B------:R-:W1:Y:S01]  /*5940*/  MUFU.EX2 R71, R71 ;  /* 0x0000004700477308 */ /* 0x000e620000000800 */
[----:B0-----:R-:W-:Y:S01]  /*5950*/  FADD.FTZ R31, R68, R31 ;  /* 0x0000001f441f7221 */ /* 0x001fe20000010000 */
[----:B--2---:R-:W-:Y:S02]  /*5960*/  F2FP.BF16.F32.PACK_AB R4, R82, R3 ;  /* 0x000000035204723e */ /* 0x004fe400000010ff */
[----:B------:R-:W-:Y:S02]  /*5970*/  F2FP.BF16.F32.PACK_AB R6, R11, R8 ;  /* 0x000000080b06723e */ /* 0x000fe400000010ff */
[----:B------:R-:W-:Y:S02]  /*5980*/  F2FP.BF16.F32.PACK_AB R5, R73, R70 ;  /* 0x000000464905723e */ /* 0x000fe400000010ff */
[----:B------:R-:W0:Y:S01]  /*5990*/  MUFU.EX2 R24, R24 ;  /* 0x0000001800187308 */ /* 0x000e220000000800 */
[----:B------:R-:W-:-:S05]  /*59a0*/  F2FP.BF16.F32.PACK_AB R7, R68, R55 ;  /* 0x000000374407723e */ /* 0x000fca00000010ff */
[----:B------:R-:W-:Y:S02]  /*59b0*/  STSM.16.M88.4 [R2+0x25b00], R4 ;  /* 0x025b000402007844 */ /* 0x000fe40000000200 */
[----:B------:R-:W2:Y:S08]  /*59c0*/  MUFU.EX2 R67, R67 ;  /* 0x0000004300437308 */ /* 0x000eb00000000800 */
[----:B------:R4:W-:Y:S08]  /*59d0*/  MUFU.EX2 R0, R48 ;  /* 0x0000003000007308 */ /* 0x0009f00000000800 */
[----:B------:R-:W5:Y:S01]  /*59e0*/  MUFU.EX2 R40, R40 ;  /* 0x0000002800287308 */ /* 0x000f620000000800 */
[----:B----4-:R-:W-:-:S07]  /*59f0*/  FFMA.FTZ R48, R45, UR4, -R25 ;  /* 0x000000042d307c23 */ /* 0x010fce0008010819 */
[----:B------:R3:W-:Y:S08]  /*5a00*/  MUFU.EX2 R45, R72 ;  /* 0x00000048002d7308 */ /* 0x0007f00000000800 */
[----:B------:R-:W4:Y:S01]  /*5a10*/  MUFU.EX2 R69, R69 ;  /* 0x0000004500457308 */ /* 0x000f220000000800 */
[----:B---3--:R-:W-:Y:S01]  /*5a20*/  FADD.FTZ R72, R50, R31 ;  /* 0x0000001f32487221 */ /* 0x008fe20000010000 */
[----:B------:R-:W-:Y:S01]  /*5a30*/  FADD.FTZ R31, R13, R30 ;  /* 0x0000001e0d1f7221 */ /* 0x000fe20000010000 */
[----:B-1----:R-:W-:-:S02]  /*5a40*/  F2FP.BF16.F32.PACK_AB R13, R71, R50 ;  /* 0x00000032470d723e */ /* 0x002fc400000010ff */
[----:B------:R-:W-:Y:S01]  /*5a50*/  FADD.FTZ R27, R71, R72 ;  /* 0x00000048471b7221 */ /* 0x000fe20000010000 */
[----:B------:R-:W-:Y:S01]  /*5a60*/  FADD.FTZ R26, R14, R31 ;  /* 0x0000001f0e1a7221 */ /* 0x000fe20000010000 */
[C---:B------:R-:W-:Y:S01]  /*5a70*/  F2FP.BF16.F32.PACK_AB R14, R15.reuse, R14 ;  /* 0x0000000e0f0e723e */ /* 0x040fe200000010ff */
[----:B------:R-:W1:Y:S01]  /*5a80*/  MUFU.EX2 R28, R28 ;  /* 0x0000001c001c7308 */ /* 0x000e620000000800 */
[----:B0-----:R-:W-:Y:S01]  /*5a90*/  FADD.FTZ R30, R24, R27 ;  /* 0x0000001b181e7221 */ /* 0x001fe20000010000 */
[----:B------:R-:W-:Y:S01]  /*5aa0*/  FADD.FTZ R25, R15, R26 ;  /* 0x0000001a0f197221 */ /* 0x000fe20000010000 */
[C---:B--2---:R-:W-:Y:S02]  /*5ab0*/  F2FP.BF16.F32.PACK_AB R15, R67.reuse, R24 ;  /* 0x00000018430f723e */ /* 0x044fe400000010ff */
[----:B------:R-:W-:Y:S01]  /*5ac0*/  CS2R R70, SRZ ;  /* 0x0000000000467805 */ /* 0x000fe2000001ff00 */
[----:B------:R-:W-:Y:S01]  /*5ad0*/  FADD.FTZ R27, R67, R30 ;  /* 0x0000001e431b7221 */ /* 0x000fe20000010000 */
[----:B------:R-:W-:Y:S01]  /*5ae0*/  FADD.FTZ R26, R20, R25 ;  /* 0x00000019141a7221 */ /* 0x000fe20000010000 */
[C---:B------:R-:W-:Y:S01]  /*5af0*/  F2FP.BF16.F32.PACK_AB R24, R21.reuse, R20 ;  /* 0x000000141518723e */ /* 0x040fe200000010ff */
[----:B------:R-:W0:Y:S01]  /*5b00*/  MUFU.EX2 R51, R51 ;  /* 0x0000003300337308 */ /* 0x000e220000000800 */
[----:B-----5:R-:W-:Y:S01]  /*5b10*/  FADD.FTZ R30, R40, R27 ;  /* 0x0000001b281e7221 */ /* 0x020fe20000010000 */
[----:B------:R-:W-:Y:S01]  /*5b20*/  FADD.FTZ R26, R21, R26 ;  /* 0x0000001a151a7221 */ /* 0x000fe20000010000 */
[----:B------:R2:W-:Y:S02]  /*5b30*/  STSM.16.M88.4 [R2+0x27300], R12 ;  /* 0x0273000c02007844 */ /* 0x0005e40000000200 */
[----:B----4-:R-:W-:Y:S01]  /*5b40*/  FADD.FTZ R3, R69, R30 ;  /* 0x0000001e45037221 */ /* 0x010fe20000010000 */
[----:B------:R-:W-:-:S02]  /*5b50*/  FADD.FTZ R11, R41, R26 ;  /* 0x0000001a290b7221 */ /* 0x000fc40000010000 */
[----:B------:R-:W3:Y:S01]  /*5b60*/  MUFU.EX2 R29, R29 ;  /* 0x0000001d001d7308 */ /* 0x000ee20000000800 */
[----:B-1----:R-:W-:Y:S01]  /*5b70*/  FADD.FTZ R26, R28, R3 ;  /* 0x000000031c1a7221 */ /* 0x002fe20000010000 */
[----:B------:R-:W-:-:S04]  /*5b80*/  FADD.FTZ R11, R44, R11 ;  /* 0x0000000b2c0b7221 */ /* 0x000fc80000010000 */
[----:B------:R-:W-:Y:S02]  /*5b90*/  FADD.FTZ R30, R42, R11 ;  /* 0x0000000b2a1e7221 */ /* 0x000fe40000010000 */
[----:B------:R-:W1:Y:S01]  /*5ba0*/  MUFU.EX2 R56, R56 ;  /* 0x0000003800387308 */ /* 0x000e620000000800 */
[----:B0-----:R-:W-:Y:S01]  /*5bb0*/  FADD.FTZ R26, R51, R26 ;  /* 0x0000001a331a7221 */ /* 0x001fe20000010000 */
[----:B------:R-:W-:Y:S01]  /*5bc0*/  FADD.FTZ R25, R43, R30 ;  /* 0x0000001e2b197221 */ /* 0x000fe20000010000 */
[----:B------:R-:W-:Y:S02]  /*5bd0*/  F2FP.BF16.F32.PACK_AB R27, R51, R28 ;  /* 0x0000001c331b723e */ /* 0x000fe400000010ff */
[----:B------:R-:W-:Y:S02]  /*5be0*/  CS2R R50, SRZ ;  /* 0x0000000000327805 */ /* 0x000fe4000001ff00 */
[----:B--2---:R-:W-:Y:S01]  /*5bf0*/  F2FP.BF16.F32.PACK_AB R12, R77, R34 ;  /* 0x000000224d0c723e */ /* 0x004fe200000010ff */
[----:B------:R-:W-:Y:S01]  /*5c00*/  FADD.FTZ R20, R32, R25 ;  /* 0x0000001920147221 */ /* 0x000fe20000010000 */
[----:B------:R-:W-:Y:S01]  /*5c10*/  F2FP.BF16.F32.PACK_AB R25, R69, R40 ;  /* 0x000000284519723e */ /* 0x000fe200000010ff */
[----:B------:R-:W0:Y:S01]  /*5c20*/  MUFU.EX2 R10, R10 ;  /* 0x0000000a000a7308 */ /* 0x000e220000000800 */
[----:B---3--:R-:W-:Y:S01]  /*5c30*/  FADD.FTZ R11, R29, R26 ;  /* 0x0000001a1d0b7221 */ /* 0x008fe20000010000 */
[----:B------:R-:W-:-:S02]  /*5c40*/  F2FP.BF16.F32.PACK_AB R26, R44, R41 ;  /* 0x000000292c1a723e */ /* 0x000fc400000010ff */
[----:B------:R-:W-:Y:S02]  /*5c50*/  CS2R R68, SRZ ;  /* 0x0000000000447805 */ /* 0x000fe4000001ff00 */
[----:B------:R-:W-:Y:S02]  /*5c60*/  F2FP.BF16.F32.PACK_AB R14, R63, R36 ;  /* 0x000000243f0e723e */ /* 0x000fe400000010ff */
[----:B------:R-:W-:Y:S01]  /*5c70*/  CS2R R40, SRZ ;  /* 0x0000000000287805 */ /* 0x000fe2000001ff00 */
[----:B------:R-:W-:Y:S01]  /*5c80*/  STSM.16.M88.4 [R2+0x28b00], R24 ;  /* 0x028b001802007844 */ /* 0x000fe20000000200 */
[----:B------:R-:W2:Y:S01]  /*5c90*/  MUFU.EX2 R57, R57 ;  /* 0x0000003900397308 */ /* 0x000ea20000000800 */
[C---:B-1----:R-:W-:Y:S01]  /*5ca0*/  FADD.FTZ R11, R56.reuse, R11 ;  /* 0x0000000b380b7221 */ /* 0x042fe20000010000 */
[----:B------:R-:W-:-:S06]  /*5cb0*/  F2FP.BF16.F32.PACK_AB R29, R56, R29 ;  /* 0x0000001d381d723e */ /* 0x000fcc00000010ff */
[----:B------:R-:W1:Y:S01]  /*5cc0*/  MUFU.EX2 R49, R49 ;  /* 0x0000003100317308 */ /* 0x000e620000000800 */
[----:B0-----:R-:W-:Y:S01]  /*5cd0*/  FADD.FTZ R30, R10, R11 ;  /* 0x0000000b0a1e7221 */ /* 0x001fe20000010000 */
[----:B------:R-:W-:-:S04]  /*5ce0*/  FADD.FTZ R11, R33, R20 ;  /* 0x00000014210b7221 */ /* 0x000fc80000010000 */
[----:B------:R-:W-:Y:S02]  /*5cf0*/  FADD.FTZ R20, R34, R11 ;  /* 0x0000000b22147221 */ /* 0x000fe40000010000 */
[----:B------:R-:W0:Y:S01]  /*5d00*/  MUFU.EX2 R48, R48 ;  /* 0x0000003000307308 */ /* 0x000e220000000800 */
[----:B--2---:R-:W-:Y:S01]  /*5d10*/  FADD.FTZ R21, R57, R30 ;  /* 0x0000001e39157221 */ /* 0x004fe20000010000 */
[----:B------:R-:W-:Y:S01]  /*5d20*/  FADD.FTZ R11, R77, R20 ;  /* 0x000000144d0b7221 */ /* 0x000fe20000010000 */
[----:B------:R-:W-:Y:S02]  /*5d30*/  F2FP.BF16.F32.PACK_AB R31, R57, R10 ;  /* 0x0000000a391f723e */ /* 0x000fe400000010ff */
[----:B------:R-:W-:Y:S01]  /*5d40*/  CS2R R56, SRZ ;  /* 0x0000000000387805 */ /* 0x000fe2000001ff00 */
[----:B------:R-:W-:Y:S01]  /*5d50*/  FADD.FTZ R28, R0, R21 ;  /* 0x00000015001c7221 */ /* 0x000fe20000010000 */
[----:B------:R-:W-:Y:S01]  /*5d60*/  FADD.FTZ R30, R36, R11 ;  /* 0x0000000b241e7221 */ /* 0x000fe20000010000 */
[----:B------:R-:W2:Y:S02]  /*5d70*/  MUFU.EX2 R52, R52 ;  /* 0x0000003400347308 */ /* 0x000ea40000000800 */
[----:B-1----:R-:W-:Y:S01]  /*5d80*/  FADD.FTZ R20, R49, R28 ;  /* 0x0000001c31147221 */ /* 0x002fe20000010000 */
[----:B------:R-:W-:Y:S01]  /*5d90*/  FADD.FTZ R4, R63, R30 ;  /* 0x0000001e3f047221 */ /* 0x000fe20000010000 */
[----:B------:R-:W-:-:S02]  /*5da0*/  F2FP.BF16.F32.PACK_AB R13, R49, R0 ;  /* 0x00000000310d723e */ /* 0x000fc400000010ff */
[----:B------:R-:W-:Y:S01]  /*5db0*/  FADD.FTZ R11, R45, R20 ;  /* 0x000000142d0b7221 */ /* 0x000fe20000010000 */
[----:B------:R-:W-:Y:S01]  /*5dc0*/  FADD.FTZ R5, R37, R4 ;  /* 0x0000000425057221 */ /* 0x000fe20000010000 */
[----:B------:R-:W-:Y:S01]  /*5dd0*/  F2FP.BF16.F32.PACK_AB R28, R43, R42 ;  /* 0x0000002a2b1c723e */ /* 0x000fe200000010ff */
[----:B------:R-:W1:Y:S01]  /*5de0*/  MUFU.EX2 R59, R59 ;  /* 0x0000003b003b7308 */ /* 0x000e620000000800 */
[----:B0-----:R-:W-:Y:S01]  /*5df0*/  FADD.FTZ R11, R48, R11 ;  /* 0x0000000b300b7221 */ /* 0x001fe20000010000 */
[----:B------:R-:W-:Y:S01]  /*5e00*/  FADD.FTZ R5, R60, R5 ;  /* 0x000000053c057221 */ /* 0x000fe20000010000 */
[----:B------:R-:W-:Y:S02]  /*5e10*/  F2FP.BF16.F32.PACK_AB R30, R33, R32 ;  /* 0x00000020211e723e */ /* 0x000fe400000010ff */
[----:B------:R-:W-:Y:S02]  /*5e20*/  CS2R R42, SRZ ;  /* 0x00000000002a7805 */ /* 0x000fe4000001ff00 */
[----:B------:R-:W-:-:S02]  /*5e30*/  F2FP.BF16.F32.PACK_AB R15, R48, R45 ;  /* 0x0000002d300f723e */ /* 0x000fc400000010ff */
[----:B------:R-:W-:Y:S02]  /*5e40*/  CS2R R48, SRZ ;  /* 0x0000000000307805 */ /* 0x000fe4000001ff00 */
[----:B------:R-:W-:Y:S01]  /*5e50*/  CS2R R44, SRZ ;  /* 0x00000000002c7805 */ /* 0x000fe2000001ff00 */
[----:B------:R-:W0:Y:S01]  /*5e60*/  MUFU.EX2 R38, R38 ;  /* 0x0000002600267308 */ /* 0x000e220000000800 */
[----:B--2---:R-:W-:Y:S01]  /*5e70*/  FADD.FTZ R4, R52, R11 ;  /* 0x0000000b34047221 */ /* 0x004fe20000010000 */
[----:B------:R2:W-:Y:S01]  /*5e80*/  STSM.16.M88.4 [R2+0x2a300], R28 ;  /* 0x02a3001c02007844 */ /* 0x0005e20000000200 */
[----:B------:R-:W-:-:S03]  /*5e90*/  CS2R R32, SRZ ;  /* 0x0000000000207805 */ /* 0x000fc6000001ff00 */
[----:B------:R3:W-:Y:S02]  /*5ea0*/  STSM.16.M88.4 [R2+0x2bb00], R12 ;  /* 0x02bb000c02007844 */ /* 0x0007e40000000200 */
[----:B------:R-:W4:Y:S01]  /*5eb0*/  MUFU.EX2 R65, R65 ;  /* 0x0000004100417308 */ /* 0x000f220000000800 */
[----:B-1----:R-:W-:-:S07]  /*5ec0*/  FADD.FTZ R4, R59, R4 ;  /* 0x000000043b047221 */ /* 0x002fce0000010000 */
[----:B------:R-:W1:Y:S01]  /*5ed0*/  MUFU.EX2 R61, R61 ;  /* 0x0000003d003d7308 */ /* 0x000e620000000800 */
[----:B0-----:R-:W-:Y:S01]  /*5ee0*/  FADD.FTZ R0, R38, R5 ;  /* 0x0000000526007221 */ /* 0x001fe20000010000 */
[----:B--2---:R-:W-:Y:S02]  /*5ef0*/  CS2R R30, SRZ ;  /* 0x00000000001e7805 */ /* 0x004fe4000001ff00 */
[----:B------:R-:W-:-:S04]  /*5f00*/  CS2R R28, SRZ ;  /* 0x00000000001c7805 */ /* 0x000fc8000001ff00 */
[----:B------:R-:W0:Y:S01]  /*5f10*/  MUFU.EX2 R8, R90 ;  /* 0x0000005a00087308 */ /* 0x000e220000000800 */
[----:B----4-:R-:W-:-:S07]  /*5f20*/  FADD.FTZ R5, R65, R4 ;  /* 0x0000000441057221 */ /* 0x010fce0000010000 */
[----:B------:R-:W2:Y:S01]  /*5f30*/  MUFU.EX2 R39, R39 ;  /* 0x0000002700277308 */ /* 0x000ea20000000800 */
[C---:B-1----:R-:W-:Y:S01]  /*5f40*/  FADD.FTZ R0, R61.reuse, R0 ;  /* 0x000000003d007221 */ /* 0x042fe20000010000 */
[----:B------:R-:W-:-:S06]  /*5f50*/  F2FP.BF16.F32.PACK_AB R6, R61, R38 ;  /* 0x000000263d06723e */ /* 0x000fcc00000010ff */
[----:B------:R-:W1:Y:S01]  /*5f60*/  MUFU.EX2 R3, R91 ;  /* 0x0000005b00037308 */ /* 0x000e620000000800 */
[----:B0-----:R-:W-:-:S07]  /*5f70*/  FADD.FTZ R4, R8, R5 ;  /* 0x0000000508047221 */ /* 0x001fce0000010000 */
[----:B------:R-:W0:Y:S01]  /*5f80*/  MUFU.EX2 R62, R62 ;  /* 0x0000003e003e7308 */ /* 0x000e220000000800 */
[----:B--2---:R-:W-:-:S07]  /*5f90*/  FADD.FTZ R5, R39, R0 ;  /* 0x0000000027057221 */ /* 0x004fce0000010000 */
[----:B------:R-:W2:Y:S01]  /*5fa0*/  MUFU.EX2 R92, R92 ;  /* 0x0000005c005c7308 */ /* 0x000ea20000000800 */
[----:B-1----:R-:W-:Y:S01]  /*5fb0*/  FADD.FTZ R7, R3, R4 ;  /* 0x0000000403077221 */ /* 0x002fe20000010000 */
[----:B------:R-:W-:Y:S02]  /*5fc0*/  F2FP.BF16.F32.PACK_AB R4, R60, R37 ;  /* 0x000000253c04723e */ /* 0x000fe400000010ff */
[----:B------:R-:W-:Y:S02]  /*5fd0*/  CS2R R60, SRZ ;  /* 0x00000000003c7805 */ /* 0x000fe4000001ff00 */
[----:B------:R-:W-:Y:S02]  /*5fe0*/  CS2R R36, SRZ ;  /* 0x0000000000247805 */ /* 0x000fe4000001ff00 */
[----:B------:R-:W1:Y:S01]  /*5ff0*/  MUFU.EX2 R46, R46 ;  /* 0x0000002e002e7308 */ /* 0x000e620000000800 */
[----:B0-----:R-:W-:Y:S01]  /*6000*/  FADD.FTZ R11, R62, R5 ;  /* 0x000000053e0b7221 */ /* 0x001fe20000010000 */
[----:B------:R-:W-:-:S02]  /*6010*/  F2FP.BF16.F32.PACK_AB R5, R59, R52 ;  /* 0x000000343b05723e */ /* 0x000fc400000010ff */
[----:B---3--:R-:W-:Y:S02]  /*6020*/  F2FP.BF16.F32.PACK_AB R12, R62, R39 ;  /* 0x000000273e0c723e */ /* 0x008fe400000010ff */
[----:B------:R-:W-:Y:S02]  /*6030*/  CS2R R62, SRZ ;  /* 0x00000000003e7805 */ /* 0x000fe4000001ff00 */
[----:B------:R-:W-:Y:S01]  /*6040*/  CS2R R38, SRZ ;  /* 0x0000000000267805 */ /* 0x000fe2000001ff00 */
[----:B------:R-:W0:Y:S01]  /*6050*/  MUFU.EX2 R93, R93 ;  /* 0x0000005d005d7308 */ /* 0x000e220000000800 */
[C---:B--2---:R-:W-:Y:S01]  /*6060*/  FADD.FTZ R0, R92.reuse, R7 ;  /* 0x000000075c007221 */ /* 0x044fe20000010000 */
[----:B------:R-:W-:Y:S02]  /*6070*/  F2FP.BF16.F32.PACK_AB R13, R92, R3 ;  /* 0x000000035c0d723e */ /* 0x000fe400000010ff */
[----:B------:R-:W-:-:S04]  /*6080*/  F2FP.BF16.F32.PACK_AB R7, R8, R65 ;  /* 0x000000410807723e */ /* 0x000fc800000010ff */
[----:B------:R-:W2:Y:S01]  /*6090*/  MUFU.EX2 R53, R53 ;  /* 0x0000003500357308 */ /* 0x000ea20000000800 */
[----:B-1----:R-:W-:Y:S01]  /*60a0*/  FADD.FTZ R10, R46, R11 ;  /* 0x0000000b2e0a7221 */ /* 0x002fe20000010000 */
[----:B------:R1:W-:Y:S06]  /*60b0*/  STSM.16.M88.4 [R2+0x2d300], R4 ;  /* 0x02d3000402007844 */ /* 0x0003ec0000000200 */
[----:B------:R-:W3:Y:S01]  /*60c0*/  MUFU.EX2 R94, R94 ;  /* 0x0000005e005e7308 */ /* 0x000ee20000000800 */
[----:B0-----:R-:W-:-:S07]  /*60d0*/  FADD.FTZ R11, R93, R0 ;  /* 0x000000005d0b7221 */ /* 0x001fce0000010000 */
[----:B------:R-:W0:Y:S01]  /*60e0*/  MUFU.EX2 R47, R47 ;  /* 0x0000002f002f7308 */ /* 0x000e220000000800 */
[C---:B--2---:R-:W-:Y:S01]  /*60f0*/  FADD.FTZ R10, R53.reuse, R10 ;  /* 0x0000000a350a7221 */ /* 0x044fe20000010000 */
[----:B------:R-:W-:Y:S01]  /*6100*/  F2FP.BF16.F32.PACK_AB R14, R53, R46 ;  /* 0x0000002e350e723e */ /* 0x000fe200000010ff */
[----:B-1----:R-:W-:Y:S01]  /*6110*/  IMAD.U32 R6, RZ, RZ, UR7 ;  /* 0x00000007ff067e24 */ /* 0x002fe2000f8e00ff */
[----:B------:R-:W-:-:S04]  /*6120*/  CS2R R52, SRZ ;  /* 0x0000000000347805 */ /* 0x000fc8000001ff00 */
[----:B------:R-:W1:Y:S01]  /*6130*/  MUFU.EX2 R64, R64 ;  /* 0x0000004000407308 */ /* 0x000e620000000800 */
[C---:B---3--:R-:W-:Y:S01]  /*6140*/  FADD.FTZ R11, R94.reuse, R11 ;  /* 0x0000000b5e0b7221 */ /* 0x048fe20000010000 */
[----:B------:R-:W-:-:S05]  /*6150*/  F2FP.BF16.F32.PACK_AB R15, R94, R93 ;  /* 0x0000005d5e0f723e */ /* 0x000fca00000010ff */
[----:B------:R-:W-:Y:S01]  /*6160*/  STSM.16.M88.4 [R2+0x2eb00], R12 ;  /* 0x02eb000c02007844 */ /* 0x000fe20000000200 */
[----:B------:R-:W2:Y:S01]  /*6170*/  MUFU.EX2 R66, R66 ;  /* 0x0000004200427308 */ /* 0x000ea20000000800 */
[----:B0-----:R-:W-:-:S07]  /*6180*/  FADD.FTZ R3, R47, R10 ;  /* 0x0000000a2f037221 */ /* 0x001fce0000010000 */
[----:B------:R0:W3:Y:S01]  /*6190*/  MUFU.EX2 R25, R58 ;  /* 0x0000003a00197308 */ /* 0x0000e20000000800 */
[----:B-1----:R-:W-:-:S07]  /*61a0*/  FADD.FTZ R0, R64, R11 ;  /* 0x0000000b40007221 */ /* 0x002fce0000010000 */
[----:B------:R-:W-:Y:S01]  /*61b0*/  MUFU.EX2 R35, R35 ;  /* 0x0000002300237308 */ /* 0x000fe20000000800 */
[C---:B--2---:R-:W-:Y:S01]  /*61c0*/  FADD.FTZ R8, R66.reuse, R3 ;  /* 0x0000000342087221 */ /* 0x044fe20000010000 */
[----:B------:R-:W-:Y:S02]  /*61d0*/  F2FP.BF16.F32.PACK_AB R24, R66, R47 ;  /* 0x0000002f4218723e */ /* 0x000fe400000010ff */
[----:B------:R-:W-:Y:S02]  /*61e0*/  CS2R R66, SRZ ;  /* 0x0000000000427805 */ /* 0x000fe4000001ff00 */
[----:B0-----:R-:W-:Y:S02]  /*61f0*/  CS2R R58, SRZ ;  /* 0x00000000003a7805 */ /* 0x001fe4000001ff00 */
[----:B------:R-:W-:Y:S01]  /*6200*/  CS2R R46, SRZ ;  /* 0x00000000002e7805 */ /* 0x000fe2000001ff00 */
[----:B------:R-:W0:Y:S01]  /*6210*/  MUFU.EX2 R54, R54 ;  /* 0x0000003600367308 */ /* 0x000e220000000800 */
[C---:B---3--:R-:W-:Y:S01]  /*6220*/  FADD.FTZ R3, R25.reuse, R0 ;  /* 0x0000000019037221 */ /* 0x048fe20000010000 */
[----:B------:R-:W-:-:S02]  /*6230*/  F2FP.BF16.F32.PACK_AB R25, R25, R64 ;  /* 0x000000401919723e */ /* 0x000fc400000010ff */
[----:B------:R-:W-:-:S04]  /*6240*/  CS2R R64, SRZ ;  /* 0x0000000000407805 */ /* 0x000fc8000001ff00 */
[----:B------:R-:W1:Y:S08]  /*6250*/  MUFU.EX2 R76, R76 ;  /* 0x0000004c004c7308 */ /* 0x000e700000000800 */
[----:B------:R-:W2:Y:S01]  /*6260*/  MUFU.EX2 R83, R83 ;  /* 0x0000005300537308 */ /* 0x000ea20000000800 */
[----:B0-----:R-:W-:Y:S01]  /*6270*/  F2FP.BF16.F32.PACK_AB R26, R54, R35 ;  /* 0x00000023361a723e */ /* 0x001fe200000010ff */
[----:B------:R-:W-:Y:S01]  /*6280*/  FADD.FTZ R35, R35, R8 ;  /* 0x0000000823237221 */ /* 0x000fe20000010000 */
[----:B-1----:R-:W-:-:S03]  /*6290*/  FADD.FTZ R0, R76, R3 ;  /* 0x000000034c007221 */ /* 0x002fc60000010000 */
[----:B------:R-:W-:Y:S01]  /*62a0*/  FADD.FTZ R3, R54, R35 ;  /* 0x0000002336037221 */ /* 0x000fe20000010000 */
[----:B------:R-:W-:Y:S02]  /*62b0*/  CS2R R54, SRZ ;  /* 0x0000000000367805 */ /* 0x000fe4000001ff00 */
[----:B------:R-:W-:Y:S02]  /*62c0*/  CS2R R34, SRZ ;  /* 0x0000000000227805 */ /* 0x000fe4000001ff00 */
[C---:B--2---:R-:W-:Y:S01]  /*62d0*/  F2FP.BF16.F32.PACK_AB R27, R83.reuse, R76 ;  /* 0x0000004c531b723e */ /* 0x044fe200000010ff */
[----:B------:R-:W-:-:S04]  /*62e0*/  FADD.FTZ R0, R83, R0 ;  /* 0x0000000053007221 */ /* 0x000fc80000010000 */
[----:B------:R0:W-:Y:S01]  /*62f0*/  STSM.16.M88.4 [R2+0x30300], R24 ;  /* 0x0303001802007844 */ /* 0x0001e20000000200 */
[----:B------:R1:W-:Y:S06]  /*6300*/  MEMBAR.ALL.CTA ;  /* 0x0000000000007992 */ /* 0x0003ec0000008000 */
[----:B-1----:R-:W1:Y:S01]  /*6310*/  FENCE.VIEW.ASYNC.S ;  /* 0x00000000000073c6 */ /* 0x002e620000000000 */
[----:B0-----:R-:W-:Y:S02]  /*6320*/  CS2R R26, SRZ ;  /* 0x00000000001a7805 */ /* 0x001fe4000001ff00 */
[----:B------:R-:W-:Y:S01]  /*6330*/  CS2R R24, SRZ ;  /* 0x0000000000187805 */ /* 0x000fe2000001ff00 */
[----:B-1----:R-:W-:Y:S01]  /*6340*/  NOP ;  /* 0x0000000000007918 */ /* 0x002fe20000000000 */
[----:B------:R-:W-:Y:S05]  /*6350*/  @!P3 BRA `(.L_x_2090) ;  /* 0x0000004800e4b947 */ /* 0x000fea0003800000 */
[----:B------:R-:W-:Y:S01]  /*6360*/  IMAD.MOV.U32 R5, RZ, RZ, R74 ;  /* 0x000000ffff057224 */ /* 0x000fe200078e004a */
[----:B------:R-:W-:Y:S01]  /*6370*/  UMOV UR39, UR60 ;  /* 0x0000003c00277c82 */ /* 0x000fe20008000000 */
[----:B------:R-:W-:Y:S01]  /*6380*/  IMAD.MOV.U32 R4, RZ, RZ, R9 ;  /* 0x000000ffff047224 */ /* 0x000fe200078e0009 */
[----:B------:R-:W-:Y:S01]  /*6390*/  UMOV UR7, UR36 ;  /* 0x0000002400077c82 */ /* 0x000fe20008000000 */
[----:B------:R-:W-:Y:S01]  /*63a0*/  IMAD.MOV.U32 R71, RZ, RZ, RZ ;  /* 0x000000ffff477224 */ /* 0x000fe200078e00ff */
[----:B------:R-:W-:-:S06]  /*63b0*/  ULDC UR5, c[0x0][0x9d8] ;  /* 0x0002760000057ab9 */ /* 0x000fcc0000000800 */
.L_x_2099:
        /* <DEDUP_REMOVED lines=10> */
.L_x_2092:
[----:B------:R-:W-:Y:S01]  /*6460*/  ULEA UR4, UR36, UR37, 0x3 ;  /* 0x0000002524047291 */ /* 0x000fe2000f8e183f */
[----:B------:R-:W-:-:S05]  /*6470*/  IMAD.U32 R7, RZ, RZ, UR60 ;  /* 0x0000003cff077e24 */ /* 0x000fca000f8e00ff */
[----:B------:R-:W-:-:S04]  /*6480*/  SHF.L.U32 R7, R7, 0x1f, RZ ;  /* 0x0000001f07077819 */ /* 0x000fc800000006ff */
[----:B------:R0:W1:Y:S01]  /*6490*/  SYNCS.PHASECHK.TRANS64.TRYWAIT P3, [UR4+0x31c30], R7 ;  /* 0x031c3007ff0075a7 */ /* 0x0000620008060144 */
[----:B------:R-:W-:Y:S05]  /*64a0*/  @!P0 BRA `(.L_x_2093) ;  /* 0x0000000000048947 */ /* 0x000fea0003800000 */
[----:B------:R-:W-:Y:S01]  /*64b0*/  BPT.TRAP 0x1 ;  /* 0x000000040000795c */ /* 0x000fe20000300000 */
.L_x_2093:
[----:B-1----:R-:W-:Y:S05]  /*64c0*/  @P3 BRA `(.L_x_2091) ;  /* 0x0000000000083947 */ /* 0x002fea0003800000 */
[----:B------:R-:W1:Y:S02]  /*64d0*/  SYNCS.PHASECHK.TRANS64.TRYWAIT P3, [UR4+0x31c30], R7 ;  /* 0x031c3007ff0075a7 */ /* 0x000e640008060144 */
[----:B-1----:R-:W-:Y:S05]  /*64e0*/  @!P3 BRA `(.L_x_2094) ;  /* 0x0000013000fcb947 */ /* 0x002fea0003800000 */
.L_x_2091:
[----:B-1----:R-:W1:Y:S01]  /*64f0*/  S2R R8, SR_TID.X ;  /* 0x0000000000087919 */ /* 0x002e620000002100 */
        /* <DEDUP_REMOVED lines=24> */
[----:B-1----:R-:W-:Y:S01]  /*6680*/  SHF.R.U32.HI R8, RZ, 0x7, R8 ;  /* 0x00000007ff087819 */ /* 0x002fe20000011608 */
        /* <DEDUP_REMOVED lines=331> */
.L_x_2096:
[----:B------:R-:W-:Y:S01]  /*7b40*/  ULEA UR4, UR7, UR37, 0x3 ;  /* 0x0000002507047291 */ /* 0x000fe2000f8e183f */
[----:B------:R-:W-:-:S05]  /*7b50*/  IMAD.U32 R7, RZ, RZ, UR39 ;  /* 0x00000027ff077e24 */ /* 0x000fca000f8e00ff */
[----:B------:R-:W-:-:S04]  /*7b60*/  SHF.L.U32 R7, R7, 0x1f, RZ ;  /* 0x0000001f07077819 */ /* 0x000fc800000006ff */
[----:B------:R0:W1:Y:S01]  /*7b70*/  SYNCS.PHASECHK.TRANS64.TRYWAIT P3, [UR4+0x31c50], R7 ;  /* 0x031c5007ff0075a7 */ /* 0x0000620008060144 */
[----:B------:R-:W-:Y:S05]  /*7b80*/  @!P0 BRA `(.L_x_2097) ;  /* 0x0000000000048947 */ /* 0x000fea0003800000 */
[----:B------:R-:W-:Y:S01]  /*7b90*/  BPT.TRAP 0x1 ;  /* 0x000000040000795c */ /* 0x000fe20000300000 */
.L_x_2097:
[----:B-1----:R-:W-:Y:S05]  /*7ba0*/  @P3 BRA `(.L_x_2095) ;  /* 0x0000000000083947 */ /* 0x002fea0003800000 */
[----:B------:R-:W1:Y:S02]  /*7bb0*/  SYNCS.PHASECHK.TRANS64.TRYWAIT P3, [UR4+0x31c50], R7 ;  /* 0x031c5007ff0075a7 */ /* 0x000e640008060144 */
[----:B-1----:R-:W-:Y:S05]  /*7bc0*/  @!P3 BRA `(.L_x_2098) ;  /* 0x0000011c005cb947 */ /* 0x002fea0003800000 */
.L_x_2095:
[----:B------:R-:W-:Y:S01]  /*7bd0*/  R2UR UR4, R23 ;  /* 0x00000000170472ca */ /* 0x000fe200000e0000 */
[----:B------:R-:W-:Y:S01]  /*7be0*/  FMUL.FTZ R12, R128, UR5 ;  /* 0x00000005800c7c20 */ /* 0x000fe20008410000 */
[----:B------:R-:W-:Y:S01]  /*7bf0*/  FMUL.FTZ R20, R120, UR5 ;  /* 0x0000000578147c20 */ /* 0x000fe20008410000 */
[----:B------:R-:W-:Y:S01]  /*7c00*/  @UP0 ULDC UR10, c[0x0][0x44c] ;  /* 0x00011300000a0ab9 */ /* 0x000fe20000000800 */
[----:B------:R-:W-:Y:S01]  /*7c10*/  R2UR UR14, R17 ;  /* 0x00000000110e72ca */ /* 0x000fe200000e0000 */
[----:B------:R-:W-:Y:S01]  /*7c20*/  FMUL.FTZ R120, R124, UR5 ;  /* 0x000000057c787c20 */ /* 0x000fe20008410000 */
[----:B------:R-:W-:Y:S01]  /*7c30*/  R2UR UR11, R19 ;  /* 0x00000000130b72ca */ /* 0x000fe200000e0000 */
[----:B------:R-:W-:Y:S01]  /*7c40*/  FMUL.FTZ R21, R121, UR5 ;  /* 0x0000000579157c20 */ /* 0x000fe20008410000 */
[----:B------:R-:W-:Y:S01]  /*7c50*/  FMUL.FTZ R121, R125, UR5 ;  /* 0x000000057d797c20 */ /* 0x000fe20008410000 */
[----:B------:R-:W-:Y:S01]  /*7c60*/  WARPGROUP.ARRIVE ;  /* 0x00000000000079c5 */ /* 0x000fe20000000000 */
[----:B------:R-:W-:Y:S01]  /*7c70*/  UMOV UR33, 0xc0000010 ;  /* 0xc000001000217882 */ /* 0x000fe20000000000 */
[----:B------:R-:W-:Y:S01]  /*7c80*/  UMOV UR35, 0x80000020 ;  /* 0x8000002000237882 */ /* 0x000fe20000000000 */
[----:B------:R-:W-:Y:S01]  /*7c90*/  FMUL.FTZ R11, R141, UR5 ;  /* 0x000000058d0b7c20 */ /* 0x000fe20008410000 */
[----:B------:R-:W-:Y:S01]  /*7ca0*/  VIADD R128, R145, UR4 ;  /* 0x0000000491807c36 */ /* 0x000fe20008000000 */
[----:B------:R-:W-:Y:S01]  /*7cb0*/  UIMAD UR4, UR38, -0x90, URZ ;  /* 0xffffff70260478a4 */ /* 0x000fe2000f8e023f */
[----:B-1----:R-:W-:Y:S01]  /*7cc0*/  FMUL.FTZ R8, R137, UR5 ;  /* 0x0000000589087c20 */ /* 0x002fe20008410000 */
[----:B0-----:R-:W-:Y:S01]  /*7cd0*/  FMUL.FTZ R7, R136, UR5 ;  /* 0x0000000588077c20 */ /* 0x001fe20008410000 */
[----:B------:R-:W-:Y:S01]  /*7ce0*/  @P2 IMAD.HI.U32 R124, R128, UR10, RZ ;  /* 0x0000000a807c2c27 */ /* 0x000fe2000f8e00ff */
[----:B------:R-:W-:-:S03]  /*7cf0*/  @UP0 ULDC UR10, c[0x0][0x450] ;  /* 0x00011400000a0ab9 */ /* 0x000fc60000000800 */
[----:B------:R-:W-:Y:S01]  /*7d00*/  FMUL.FTZ R10, R140, UR5 ;  /* 0x000000058c0a7c20 */ /* 0x000fe20008410000 */
[----:B------:R-:W-:Y:S01]  /*7d10*/  FMUL.FTZ R15, R133, UR5 ;  /* 0x00000005850f7c20 */ /* 0x000fe20008410000 */
[----:B------:R-:W-:Y:S01]  /*7d20*/  IMAD.U32 R125, RZ, RZ, UR14 ;  /* 0x0000000eff7d7e24 */ /* 0x000fe2000f8e00ff */
[----:B------:R-:W-:Y:S01]  /*7d30*/  @P2 SHF.R.U32.HI R128, RZ, UR10, R124 ;  /* 0x0000000aff802c19 */ /* 0x000fe2000801167c */
[----:B------:R-:W-:Y:S01]  /*7d40*/  UIADD3 UR10, UR37, 0x200, URZ ;  /* 0x00000200250a7890 */ /* 0x000fe2000fffe03f */
[----:B------:R-:W-:Y:S01]  /*7d50*/  IMAD.U32 R124, RZ, RZ, UR4 ;  /* 0x00000004ff7c7e24 */ /* 0x000fe2000f8e00ff */
[----:B------:R-:W0:Y:S01]  /*7d60*/  MUFU.TANH R11, R11 ;  /* 0x0000000b000b7308 */ /* 0x000e220000002400 */
[----:B------:R-:W-:Y:S01]  /*7d70*/  FMUL.FTZ R13, R129, UR5 ;  /* 0x00000005810d7c20 */ /* 0x000fe20008410000 */
[----:B------:R-:W-:Y:S01]  /*7d80*/  USHF.R.U32.HI UR10, URZ, 0x4, UR10 ;  /* 0x000000043f0a7899 */ /* 0x000fe2000801160a */
[----:B------:R-:W-:Y:S01]  /*7d90*/  FMUL.FTZ R14, R132, UR5 ;  /* 0x00000005840e7c20 */ /* 0x000fe20008410000 */
[----:B------:R-:W-:Y:S01]  /*7da0*/  IADD3 R124, -R18, 0x1, R124 ;  /* 0x00000001127c7810 */ /* 0x000fe20007ffe17c */
[----:B------:R-:W-:Y:S01]  /*7db0*/  FMUL.FTZ R117, R117, UR5 ;  /* 0x0000000575757c20 */ /* 0x000fe20008410000 */
[----:B------:R-:W-:Y:S01]  /*7dc0*/  ULOP3.LUT UR10, UR10, 0x3fff, URZ, 0xc0, !UPT ;  /* 0x00003fff0a0a7892 */ /* 0x000fe2000f8ec03f */
[----:B------:R-:W-:Y:S01]  /*7dd0*/  FMUL.FTZ R113, R113, UR5 ;  /* 0x0000000571717c20 */ /* 0x000fe20008410000 */
[----:B------:R-:W-:Y:S01]  /*7de0*/  IADD3 R125, -R125, UR11, R124 ;  /* 0x0000000b7d7d7c10 */ /* 0x000fe2000fffe17c */
[----:B------:R-:W1:Y:S01]  /*7df0*/  MUFU.TANH R8, R8 ;  /* 0x0000000800087308 */ /* 0x000e620000002400 */
[----:B------:R-:W-:Y:S01]  /*7e00*/  ULOP3.LUT UR11, UR10, 0x2400000, URZ, 0xfc, !UPT ;  /* 0x024000000a0b7892 */ /* 0x000fe2000f8efc3f */
[----:B------:R-:W2:Y:S01]  /*7e10*/  SHFL.IDX PT, R124, R128, RZ, 0x1c1f ;  /* 0x001c1fff807c7589 */ /* 0x000ea200000e0000 */
[----:B------:R-:W-:Y:S01]  /*7e20*/  ULOP3.LUT UR10, UR61, 0x10000, URZ, 0xfc, !UPT ;  /* 0x000100003d0a7892 */ /* 0x000fe2000f8efc3f */
[----:B------:R-:W-:Y:S01]  /*7e30*/  FMUL.FTZ R112, R112, UR5 ;  /* 0x0000000570707c20 */ /* 0x000fe20008410000 */
[----:B------:R-:W-:Y:S01]  /*7e40*/  UIMAD UR11, UR7, 0x6c0, UR11 ;  /* 0x000006c0070b78a4 */ /* 0x000fe2000f8e020b */
[----:B------:R-:W-:Y:S01]  /*7e50*/  FMUL.FTZ R116, R116, UR5 ;  /* 0x0000000574747c20 */ /* 0x000fe20008410000 */
[----:B------:R-:W-:Y:S01]  /*7e60*/  FMUL.FTZ R109, R109, UR5 ;  /* 0x000000056d6d7c20 */ /* 0x000fe20008410000 */
[----:B------:R-:W3:Y:S01]  /*7e70*/  MUFU.TANH R7, R7 ;  /* 0x0000000700077308 */ /* 0x000ee20000002400 */
[----:B------:R-:W-:Y:S01]  /*7e80*/  FMUL.FTZ R105, R105, UR5 ;  /* 0x0000000569697c20 */ /* 0x000fe20008410000 */
[----:B------:R-:W-:Y:S01]  /*7e90*/  UMOV UR32, UR10 ;  /* 0x0000000a00207c82 */ /* 0x000fe20008000000 */
[----:B------:R-:W-:Y:S01]  /*7ea0*/  FMUL.FTZ R104, R104, UR5 ;  /* 0x0000000568687c20 */ /* 0x000fe20008410000 */
[----:B------:R-:W-:Y:S01]  /*7eb0*/  UMOV UR34, UR11 ;  /* 0x0000000b00227c82 */ /* 0x000fe20008000000 */
[----:B------:R-:W-:Y:S01]  /*7ec0*/  FMUL.FTZ R108, R108, UR5 ;  /* 0x000000056c6c7c20 */ /* 0x000fe20008410000 */
[----:B------:R-:W-:Y:S01]  /*7ed0*/  HGMMA.64x96x16.F32.BF16 R24, gdesc[UR32].tnspB, R24, gsb0 ;  /* 0x41600000201879f0 */ /* 0x000fe20008001818 */
[----:B------:R-:W-:Y:S01]  /*7ee0*/  UIADD3 UR32, UR10, 0x180, URZ ;  /* 0x000001800a207890 */ /* 0x000fe2000fffe03f */
[----:B------:R-:W4:Y:S01]  /*7ef0*/  MUFU.TANH R10, R10 ;  /* 0x0000000a000a7308 */ /* 0x000f220000002400 */
[----:B------:R-:W-:Y:S01]  /*7f00*/  UIADD3 UR34, UR11, 0x40, URZ ;  /* 0x000000400b227890 */ /* 0x000fe2000fffe03f */
[----:B------:R-:W-:Y:S01]  /*7f10*/  FMUL.FTZ R101, R101, UR5 ;  /* 0x0000000565657c20 */ /* 0x000fe20008410000 */
[----:B------:R-:W-:Y:S01]  /*7f20*/  UMOV UR33, 0xc0000010 ;  /* 0xc000001000217882 */ /* 0x000fe20000000000 */
[----:B------:R-:W-:Y:S01]  /*7f30*/  UMOV UR35, 0x80000020 ;  /* 0x8000002000237882 */ /* 0x000fe20000000000 */
[----:B------:R-:W-:Y:S01]  /*7f40*/  FMUL.FTZ R97, R97, UR5 ;  /* 0x0000000561617c20 */ /* 0x000fe20008410000 */
[----:B------:R-:W-:Y:S01]  /*7f50*/  FMUL.FTZ R96, R96, UR5 ;  /* 0x0000000560607c20 */ /* 0x000fe20008410000 */
[----:B------:R-:W-:Y:S01]  /*7f60*/  FMUL.FTZ R100, R100, UR5 ;  /* 0x0000000564647c20 */ /* 0x000fe20008410000 */
[----:B------:R-:W5:Y:S01]  /*7f70*/  MUFU.TANH R15, R15 ;  /* 0x0000000f000f7308 */ /* 0x000f620000002400 */
[----:B------:R-:W-:Y:S01]  /*7f80*/  FMUL.FTZ R93, R93, UR5 ;  /* 0x000000055d5d7c20 */ /* 0x000fe20008410000 */
[----:B--2---:R-:W-:-:S02]  /*7f90*/  IMAD.IADD R124, R125, 0x1, R124 ;  /* 0x000000017d7c7824 */ /* 0x004fc400078e027c */
[----:B------:R-:W-:Y:S01]  /*7fa0*/  FMUL.FTZ R89, R89, UR5 ;  /* 0x0000000559597c20 */ /* 0x000fe20008410000 */
[----:B------:R-:W2:Y:S01]  /*7fb0*/  SHFL.IDX PT, R128, R128, 0x1, 0x1c1f ;  /* 0x003c1f0080807f89 */ /* 0x000ea200000e0000 */
[----:B------:R-:W-:Y:S01]  /*7fc0*/  FMUL.FTZ R88, R88, UR5 ;  /* 0x0000000558587c20 */ /* 0x000fe20008410000 */
[----:B------:R-:W-:Y:S01]  /*7fd0*/  FMUL.FTZ R92, R92, UR5 ;  /* 0x000000055c5c7c20 */ /* 0x000fe20008410000 */
[C---:B------:R-:W-:Y:S01]  /*7fe0*/  ISETP.GT.AND P6, PT, R124.reuse, 0x9, PT ;  /* 0x000000097c00780c */ /* 0x040fe20003fc4270 */
[----:B------:R-:W2:Y:S01]  /*7ff0*/  MUFU.TANH R13, R13 ;  /* 0x0000000d000d7308 */ /* 0x000ea20000002400 */
[----:B------:R-:W-:Y:S01]  /*8000*/  ISETP.GT.AND P4, PT, R124, 0x1, PT ;  /* 0x000000017c00780c */ /* 0x000fe20003f84270 */
[----:B------:R-:W-:Y:S01]  /*8010*/  FMUL.FTZ R81, R81, UR5 ;  /* 0x0000000551517c20 */ /* 0x000fe20008410000 */
[----:B0-----:R-:W-:Y:S01]  /*8020*/  FSEL R11, R11, -INF , P6 ;  /* 0xff8000000b0b7808 */ /* 0x001fe20003000000 */
[----:B------:R-:W-:Y:S01]  /*8030*/  FMUL.FTZ R80, R80, UR5 ;  /* 0x0000000550507c20 */ /* 0x000fe20008410000 */
[----:B------:R-:W-:Y:S01]  /*8040*/  ISETP.GT.AND P5, PT, R124, RZ, PT ;  /* 0x000000ff7c00720c */ /* 0x000fe20003fa4270 */
[----:B------:R-:W-:Y:S01]  /*8050*/  FMUL.FTZ R84, R84, UR5 ;  /* 0x0000000554547c20 */ /* 0x000fe20008410000 */
[----:B------:R-:W-:Y:S01]  /*8060*/  ISETP.GT.AND P3, PT, R124, 0x8, PT ;  /* 0x000000087c00780c */ /* 0x000fe20003f64270 */
[----:B------:R-:W0:Y:S01]  /*8070*/  MUFU.TANH R12, R12 ;  /* 0x0000000c000c7308 */ /* 0x000e220000002400 */
[----:B-1----:R-:W-:Y:S01]  /*8080*/  FSEL R8, R8, -INF , P4 ;  /* 0xff80000008087808 */ /* 0x002fe20002000000 */
[----:B------:R-:W-:Y:S01]  /*8090*/  FMUL.FTZ R9, R138, UR5 ;  /* 0x000000058a097c20 */ /* 0x000fe20008410000 */
[C---:B------:R-:W-:Y:S01]  /*80a0*/  ISETP.GT.AND P6, PT, R124.reuse, 0x19, PT ;  /* 0x000000197c00780c */ /* 0x040fe20003fc4270 */
[----:B------:R-:W-:Y:S01]  /*80b0*/  FMUL.FTZ R139, R139, UR5 ;  /* 0x000000058b8b7c20 */ /* 0x000fe20008410000 */
[----:B------:R-:W-:Y:S01]  /*80c0*/  ISETP.GT.AND P4, PT, R124, 0x11, PT ;  /* 0x000000117c00780c */ /* 0x000fe20003f84270 */
[----:B------:R-:W-:Y:S01]  /*80d0*/  FMUL.FTZ R142, R142, UR5 ;  /* 0x000000058e8e7c20 */ /* 0x000fe20008410000 */
[----:B---3--:R-:W-:Y:S01]  /*80e0*/  FSEL R7, R7, -INF , P5 ;  /* 0xff80000007077808 */ /* 0x008fe20002800000 */
[----:B------:R-:W1:Y:S01]  /*80f0*/  MUFU.TANH R14, R14 ;  /* 0x0000000e000e7308 */ /* 0x000e620000002400 */
[----:B----4-:R-:W-:Y:S01]  /*8100*/  FSEL R10, R10, -INF , P3 ;  /* 0xff8000000a0a7808 */ /* 0x010fe20001800000 */
[----:B------:R-:W-:Y:S01]  /*8110*/  FMUL.FTZ R143, R143, UR5 ;  /* 0x000000058f8f7c20 */ /* 0x000fe20008410000 */
[----:B-----5:R-:W-:Y:S01]  /*8120*/  FSEL R15, R15, -INF , P6 ;  /* 0xff8000000f0f7808 */ /* 0x020fe20003000000 */
[----:B--2---:R-:W-:Y:S01]  /*8130*/  IMAD.IADD R125, R125, 0x1, R128 ;  /* 0x000000017d7d7824 */ /* 0x004fe200078e0280 */
[----:B------:R-:W-:Y:S01]  /*8140*/  ISETP.GT.AND P5, PT, R124, 0x10, PT ;  /* 0x000000107c00780c */ /* 0x000fe20003fa4270 */
[----:B------:R-:W-:Y:S01]  /*8150*/  FMUL.FTZ R130, R130, UR5 ;  /* 0x0000000582827c20 */ /* 0x000fe20008410000 */
[C---:B------:R-:W-:Y:S01]  /*8160*/  ISETP.GT.AND P3, PT, R124.reuse, 0x18, PT ;  /* 0x000000187c00780c */ /* 0x040fe20003f64270 */
[----:B------:R-:W2:Y:S01]  /*8170*/  MUFU.TANH R121, R121 ;  /* 0x0000007900797308 */ /* 0x000ea20000002400 */
[----:B------:R-:W-:Y:S01]  /*8180*/  FSEL R13, R13, -INF , P4 ;  /* 0xff8000000d0d7808 */ /* 0x000fe20002000000 */
[----:B------:R-:W-:Y:S01]  /*8190*/  FMUL.FTZ R131, R131, UR5 ;  /* 0x0000000583837c20 */ /* 0x000fe20008410000 */
[----:B------:R-:W-:Y:S01]  /*81a0*/  ISETP.GT.AND P6, PT, R124, 0x29, PT ;  /* 0x000000297c00780c */ /* 0x000fe20003fc4270 */
[----:B------:R-:W-:Y:S01]  /*81b0*/  FMUL.FTZ R134, R134, UR5 ;  /* 0x0000000586867c20 */ /* 0x000fe20008410000 */
[----:B------:R-:W-:Y:S01]  /*81c0*/  ISETP.GT.AND P4, PT, R124, 0x21, PT ;  /* 0x000000217c00780c */ /* 0x000fe20003f84270 */
[----:B------:R-:W-:Y:S01]  /*81d0*/  FMUL.FTZ R135, R135, UR5 ;  /* 0x0000000587877c20 */ /* 0x000fe20008410000 */
[----:B0-----:R-:W-:Y:S01]  /*81e0*/  FSEL R12, R12, -INF , P5 ;  /* 0xff8000000c0c7808 */ /* 0x001fe20002800000 */
[----:B------:R-:W0:Y:S01]  /*81f0*/  MUFU.TANH R21, R21 ;  /* 0x0000001500157308 */ /* 0x000e220000002400 */
[----:B-1----:R-:W-:Y:S01]  /*8200*/  FSEL R14, R14, -INF , P3 ;  /* 0xff8000000e0e7808 */ /* 0x002fe20001800000 */
[----:B------:R-:W-:Y:S01]  /*8210*/  FMUL.FTZ R122, R122, UR5 ;  /* 0x000000057a7a7c20 */ /* 0x000fe20008410000 */
[C---:B------:R-:W-:Y:S01]  /*8220*/  ISETP.GT.AND P5, PT, R124.reuse, 0x20, PT ;  /* 0x000000207c00780c */ /* 0x040fe20003fa4270 */
[----:B------:R-:W-:Y:S01]  /*8230*/  FMUL.FTZ R123, R123, UR5 ;  /* 0x000000057b7b7c20 */ /* 0x000fe20008410000 */
[----:B------:R-:W-:Y:S01]  /*8240*/  ISETP.GT.AND P3, PT, R124, 0x28, PT ;  /* 0x000000287c00780c */ /* 0x000fe20003f64270 */
[----:B------:R-:W-:Y:S01]  /*8250*/  FMUL.FTZ R126, R126, UR5 ;  /* 0x000000057e7e7c20 */ /* 0x000fe20008410000 */
[----:B------:R-:W-:Y:S01]  /*8260*/  LOP3.LUT R22, R22, 0xfffffffb, RZ, 0xc0, !PT ;  /* 0xfffffffb16167812 */ /* 0x000fe200078ec0ff */
[----:B------:R-:W1:Y:S01]  /*8270*/  MUFU.TANH R20, R20 ;  /* 0x0000001400147308 */ /* 0x000e620000002400 */
[----:B--2---:R-:W-:Y:S01]  /*8280*/  FSEL R121, R121, -INF , P6 ;  /* 0xff80000079797808 */ /* 0x004fe20003000000 */
[----:B------:R-:W-:Y:S01]  /*8290*/  FMUL.FTZ R127, R127, UR5 ;  /* 0x000000057f7f7c20 */ /* 0x000fe20008410000 */
[----:B------:R-:W-:Y:S01]  /*82a0*/  ISETP.GT.AND P6, PT, R124, 0x39, PT ;  /* 0x000000397c00780c */ /* 0x000fe20003fc4270 */
[----:B------:R-:W-:Y:S01]  /*82b0*/  FMUL.FTZ R114, R114, UR5 ;  /* 0x0000000572727c20 */ /* 0x000fe20008410000 */
[----:B------:R-:W-:Y:S01]  /*82c0*/  @P0 LOP3.LUT R22, R22, 0x4, RZ, 0xfc, !PT ;  /* 0x0000000416160812 */ /* 0x000fe200078efcff */
[----:B------:R-:W-:Y:S01]  /*82d0*/  FMUL.FTZ R115, R115, UR5 ;  /* 0x0000000573737c20 */ /* 0x000fe20008410000 */
[----:B------:R-:W-:Y:S01]  /*82e0*/  ISETP.GT.AND P0, PT, R124, 0x80, PT ;  /* 0x000000807c00780c */ /* 0x000fe20003f04270 */
[----:B------:R-:W2:Y:S01]  /*82f0*/  MUFU.TANH R120, R120 ;  /* 0x0000007800787308 */ /* 0x000ea20000002400 */
[----:B0-----:R-:W-:Y:S01]  /*8300*/  FSEL R21, R21, -INF , P4 ;  /* 0xff80000015157808 */ /* 0x001fe20002000000 */
[----:B------:R-:W-:Y:S01]  /*8310*/  FMUL.FTZ R118, R118, UR5 ;  /* 0x0000000576767c20 */ /* 0x000fe20008410000 */
[----:B------:R-:W-:Y:S01]  /*8320*/  ISETP.GT.AND P4, PT, R124, 0x31, PT ;  /* 0x000000317c00780c */ /* 0x000fe20003f84270 */
[----:B------:R-:W-:Y:S01]  /*8330*/  FMUL.FTZ R119, R119, UR5 ;  /* 0x0000000577777c20 */ /* 0x000fe20008410000 */
[----:B------:R-:W-:Y:S01]  /*8340*/  LOP3.LUT R22, R22, 0xfffffffd, RZ, 0xc0, !PT ;  /* 0xfffffffd16167812 */ /* 0x000fe200078ec0ff */
[----:B------:R-:W-:Y:S01]  /*8350*/  FMUL.FTZ R106, R106, UR5 ;  /* 0x000000056a6a7c20 */ /* 0x000fe20008410000 */
[----:B------:R-:W-:Y:S01]  /*8360*/  FMUL.FTZ R107, R107, UR5 ;  /* 0x000000056b6b7c20 */ /* 0x000fe20008410000 */
[----:B------:R-:W0:Y:S01]  /*8370*/  MUFU.TANH R117, R117 ;  /* 0x0000007500757308 */ /* 0x000e220000002400 */
[----:B-1----:R-:W-:Y:S01]  /*8380*/  FSEL R20, R20, -INF , P5 ;  /* 0xff80000014147808 */ /* 0x002fe20002800000 */
[----:B------:R-:W-:Y:S01]  /*8390*/  FMUL.FTZ R110, R110, UR5 ;  /* 0x000000056e6e7c20 */ /* 0x000fe20008410000 */
[----:B------:R-:W-:Y:S01]  /*83a0*/  ISETP.GT.AND P5, PT, R124, 0x30, PT ;  /* 0x000000307c00780c */ /* 0x000fe20003fa4270 */
[----:B------:R-:W-:Y:S01]  /*83b0*/  FMUL.FTZ R111, R111, UR5 ;  /* 0x000000056f6f7c20 */ /* 0x000fe20008410000 */
[----:B------:R-:W-:Y:S01]  /*83c0*/  FMUL.FTZ R98, R98, UR5 ;  /* 0x0000000562627c20 */ /* 0x000fe20008410000 */
[----:B------:R-:W-:Y:S01]  /*83d0*/  FMUL.FTZ R99, R99, UR5 ;  /* 0x0000000563637c20 */ /* 0x000fe20008410000 */
[----:B------:R-:W-:Y:S01]  /*83e0*/  FMUL.FTZ R102, R102, UR5 ;  /* 0x0000000566667c20 */ /* 0x000fe20008410000 */
[----:B------:R-:W1:Y:S01]  /*83f0*/  MUFU.TANH R113, R113 ;  /* 0x0000007100717308 */ /* 0x000e620000002400 */
[----:B--2---:R-:W-:Y:S01]  /*8400*/  FSEL R120, R120, -INF , P3 ;  /* 0xff80000078787808 */ /* 0x004fe20001800000 */
[----:B------:R-:W-:Y:S01]  /*8410*/  FMUL.FTZ R103, R103, UR5 ;  /* 0x0000000567677c20 */ /* 0x000fe20008410000 */
[----:B------:R-:W-:Y:S01]  /*8420*/  ISETP.GT.AND P3, PT, R124, 0x38, PT ;  /* 0x000000387c00780c */ /* 0x000fe20003f64270 */
[----:B------:R-:W-:Y:S01]  /*8430*/  FMUL.FTZ R90, R90, UR5 ;  /* 0x000000055a5a7c20 */ /* 0x000fe20008410000 */
[----:B------:R-:W-:Y:S01]  /*8440*/  FMUL.FTZ R91, R91, UR5 ;  /* 0x000000055b5b7c20 */ /* 0x000fe20008410000 */
[----:B------:R-:W-:Y:S01]  /*8450*/  FMUL.FTZ R94, R94, UR5 ;  /* 0x000000055e5e7c20 */ /* 0x000fe20008410000 */
[----:B------:R-:W-:Y:S01]  /*8460*/  FMUL.FTZ R95, R95, UR5 ;  /* 0x000000055f5f7c20 */ /* 0x000fe20008410000 */
[----:B------:R-:W2:Y:S01]  /*8470*/  MUFU.TANH R112, R112 ;  /* 0x0000007000707308 */ /* 0x000ea20000002400 */
[----:B0-----:R-:W-:Y:S01]  /*8480*/  FSEL R117, R117, -INF , P6 ;  /* 0xff80000075757808 */ /* 0x001fe20003000000 */
[----:B------:R-:W-:Y:S01]  /*8490*/  FMUL.FTZ R82, R82, UR5 ;  /* 0x0000000552527c20 */ /* 0x000fe20008410000 */
[----:B------:R-:W-:Y:S01]  /*84a0*/  ISETP.GT.AND P6, PT, R124, 0x49, PT ;  /* 0x000000497c00780c */ /* 0x000fe20003fc4270 */
[----:B------:R-:W-:Y:S01]  /*84b0*/  FMUL.FTZ R83, R83, UR5 ;  /* 0x0000000553537c20 */ /* 0x000fe20008410000 */
[----:B------:R-:W-:Y:S01]  /*84c0*/  FMUL.FTZ R86, R86, UR5 ;  /* 0x0000000556567c20 */ /* 0x000fe20008410000 */
[----:B------:R-:W-:Y:S01]  /*84d0*/  FMUL.FTZ R87, R87, UR5 ;  /* 0x0000000557577c20 */ /* 0x000fe20008410000 */
[----:B------:R-:W-:Y:S01]  /*84e0*/  FMUL.FTZ R74, R74, UR5 ;  /* 0x000000054a4a7c20 */ /* 0x000fe20008410000 */
[----:B------:R-:W0:Y:S01]  /*84f0*/  MUFU.TANH R116, R116 ;  /* 0x0000007400747308 */ /* 0x000e220000002400 */
[----:B-1----:R-:W-:Y:S01]  /*8500*/  FSEL R113, R113, -INF , P4 ;  /* 0xff80000071717808 */ /* 0x002fe20002000000 */
[----:B------:R-:W-:Y:S01]  /*8510*/  FMUL.FTZ R75, R75, UR5 ;  /* 0x000000054b4b7c20 */ /* 0x000fe20008410000 */
[----:B------:R-:W-:Y:S01]  /*8520*/  ISETP.GT.AND P4, PT, R124, 0x41, PT ;  /* 0x000000417c00780c */ /* 0x000fe20003f84270 */
[----:B------:R-:W-:-:S02]  /*8530*/  WARPGROUP.DEPBAR.LE gsb0, 0x0 ;  /* 0x00008000000079c5 */ /* 0x000fc40000010000 */
[----:B------:R-:W-:Y:S01]  /*8540*/  WARPGROUP.ARRIVE ;  /* 0x00000000000079c5 */ /* 0x000fe20000000000 */
[----:B------:R-:W-:Y:S01]  /*8550*/  FMUL.FTZ R78, R78, UR5 ;  /* 0x000000054e4e7c20 */ /* 0x000fe20008410000 */
[----:B------:R-:W1:Y:S01]  /*8560*/  MUFU.TANH R109, R109 ;  /* 0x0000006d006d7308 */ /* 0x000e620000002400 */
[----:B--2---:R-:W-:Y:S01]  /*8570*/  FSEL R112, R112, -INF , P5 ;  /* 0xff80000070707808 */ /* 0x004fe20002800000 */
[----:B------:R-:W-:Y:S01]  /*8580*/  FMUL.FTZ R79, R79, UR5 ;  /* 0x000000054f4f7c20 */ /* 0x000fe20008410000 */
[----:B------:R-:W-:Y:S01]  /*8590*/  ISETP.GT.AND P5, PT, R124, 0x40, PT ;  /* 0x000000407c00780c */ /* 0x000fe20003fa4270 */
[----:B------:R-:W-:Y:S01]  /*85a0*/  HGMMA.64x96x16.F32.BF16 R24, gdesc[UR32].tnspB, R24, gsb0 ;  /* 0x41600000201879f0 */ /* 0x000fe20008001818 */
[----:B------:R-:W-:Y:S01]  /*85b0*/  UIADD3 UR32, UR10, 0x300, URZ ;  /* 0x000003000a207890 */ /* 0x000fe2000fffe03f */
[----:B------:R-:W-:Y:S01]  /*85c0*/  FMUL.FTZ R85, R85, UR5 ;  /* 0x0000000555557c20 */ /* 0x000fe20008410000 */
[----:B------:R-:W-:Y:S01]  /*85d0*/  UIADD3 UR34, UR11, 0x80, URZ ;  /* 0x000000800b227890 */ /* 0x000fe2000fffe03f */
[----:B------:R-:W2:Y:S01]  /*85e0*/  MUFU.TANH R105, R105 ;  /* 0x0000006900697308 */ /* 0x000ea20000002400 */
[----:B------:R-:W-:Y:S01]  /*85f0*/  UMOV UR33, 0xc0000010 ;  /* 0xc000001000217882 */ /* 0x000fe20000000000 */
[----:B------:R-:W-:Y:S01]  /*8600*/  UMOV UR35, 0x80000020 ;  /* 0x8000002000237882 */ /* 0x000fe20000000000 */
[----:B0-----:R-:W-:Y:S01]  /*8610*/  FSEL R116, R116, -INF , P3 ;  /* 0xff80000074747808 */ /* 0x001fe20001800000 */
[----:B------:R-:W-:Y:S01]  /*8620*/  ULDC UR4, c[0x0][0x988] ;  /* 0x0002620000047ab9 */ /* 0x000fe20000000800 */
[----:B------:R-:W-:Y:S01]  /*8630*/  ISETP.GT.AND P3, PT, R124, 0x48, PT ;  /* 0x000000487c00780c */ /* 0x000fe20003f64270 */
[----:B------:R-:W-:Y:S01]  /*8640*/  FMUL.FTZ R72, R72, UR5 ;  /* 0x0000000548487c20 */ /* 0x000fe20008410000 */
[----:B------:R-:W-:Y:S01]  /*8650*/  FMUL.FTZ R76, R76, UR5 ;  /* 0x000000054c4c7c20 */ /* 0x000fe20008410000 */
[----:B------:R-:W0:Y:S01]  /*8660*/  MUFU.TANH R104, R104 ;  /* 0x0000006800687308 */ /* 0x000e220000002400 */
[----:B-1----:R-:W-:Y:S01]  /*8670*/  FSEL R109, R109, -INF , P6 ;  /* 0xff8000006d6d7808 */ /* 0x002fe20003000000 */
[----:B------:R-:W-:Y:S01]  /*8680*/  FMUL.FTZ R77, R77, UR5 ;  /* 0x000000054d4d7c20 */ /* 0x000fe20008410000 */
[----:B------:R-:W-:Y:S01]  /*8690*/  ISETP.GT.AND P6, PT, R124, 0x59, PT ;  /* 0x000000597c00780c */ /* 0x000fe20003fc4270 */
[----:B------:R-:W1:Y:S01]  /*86a0*/  S2R R138, SR_TID.X ;  /* 0x00000000008a7919 */ /* 0x000e620000002100 */
[----:B------:R-:W-:Y:S01]  /*86b0*/  R2UR UR14, R6 ;  /* 0x00000000060e72ca */ /* 0x000fe200000e0000 */
[----:B------:R-:W-:-:S02]  /*86c0*/  UMOV UR39, UR60 ;  /* 0x0000003c00277c82 */ /* 0x000fc40008000000 */
[----:B------:R-:W3:Y:S01]  /*86d0*/  MUFU.TANH R108, R108 ;  /* 0x0000006c006c7308 */ /* 0x000ee20000002400 */
[----:B--2---:R-:W-:Y:S02]  /*86e0*/  FSEL R105, R105, -INF , P4 ;  /* 0xff80000069697808 */ /* 0x004fe40002000000 */
[----:B------:R-:W-:-:S05]  /*86f0*/  ISETP.GT.AND P4, PT, R124, 0x51, PT ;  /* 0x000000517c00780c */ /* 0x000fca0003f84270 */
[----:B------:R-:W2:Y:S01]  /*8700*/  MUFU.TANH R101, R101 ;  /* 0x0000006500657308 */ /* 0x000ea20000002400 */
[----:B0-----:R-:W-:Y:S01]  /*8710*/  FSEL R104, R104, -INF , P5 ;  /* 0xff80000068687808 */ /* 0x001fe20002800000 */
[----:B------:R-:W-:Y:S01]  /*8720*/  UISETP.GT.AND UP1, UPT, UR38, UR14, UPT ;  /* 0x0000000e2600728c */ /* 0x000fe2000bf24270 */
[----:B------:R-:W-:-:S05]  /*8730*/  ISETP.GT.AND P5, PT, R124, 0x50, PT ;  /* 0x000000507c00780c */ /* 0x000fca0003fa4270 */
[----:B------:R-:W0:Y:S01]  /*8740*/  MUFU.TANH R97, R97 ;  /* 0x0000006100617308 */ /* 0x000e220000002400 */
[----:B---3--:R-:W-:Y:S02]  /*8750*/  FSEL R108, R108, -INF , P3 ;  /* 0xff8000006c6c7808 */ /* 0x008fe40001800000 */
[----:B------:R-:W-:-:S05]  /*8760*/  ISETP.GT.AND P3, PT, R124, 0x58, PT ;  /* 0x000000587c00780c */ /* 0x000fca0003f64270 */
[----:B------:R-:W3:Y:S01]  /*8770*/  MUFU.TANH R96, R96 ;  /* 0x0000006000607308 */ /* 0x000ee20000002400 */
[----:B--2---:R-:W-:Y:S02]  /*8780*/  FSEL R101, R101, -INF , P6 ;  /* 0xff80000065657808 */ /* 0x004fe40003000000 */
[----:B------:R-:W-:Y:S02]  /*8790*/  ISETP.GT.AND P6, PT, R124, 0x69, PT ;  /* 0x000000697c00780c */ /* 0x000fe40003fc4270 */
[----:B-1----:R-:W-:-:S03]  /*87a0*/  SHF.R.U32.HI R137, RZ, 0x7, R138 ;  /* 0x00000007ff897819 */ /* 0x002fc6000001168a */
[----:B------:R-:W1:Y:S01]  /*87b0*/  MUFU.TANH R100, R100 ;  /* 0x0000006400647308 */ /* 0x000e620000002400 */
[----:B0-----:R-:W-:Y:S02]  /*87c0*/  FSEL R97, R97, -INF , P4 ;  /* 0xff80000061617808 */ /* 0x001fe40002000000 */
[----:B------:R-:W-:-:S05]  /*87d0*/  ISETP.GT.AND P4, PT, R124, 0x61, PT ;  /* 0x000000617c00780c */ /* 0x000fca0003f84270 */
[----:B------:R-:W0:Y:S01]  /*87e0*/  MUFU.TANH R93, R93 ;  /* 0x0000005d005d7308 */ /* 0x000e220000002400 */
[----:B---3--:R-:W-:Y:S02]  /*87f0*/  FSEL R96, R96, -INF , P5 ;  /* 0xff80000060607808 */ /* 0x008fe40002800000 */
[----:B------:R-:W-:-:S05]  /*8800*/  ISETP.GT.AND P5, PT, R124, 0x60, PT ;  /* 0x000000607c00780c */ /* 0x000fca0003fa4270 */
[----:B------:R-:W2:Y:S01]  /*8810*/  MUFU.TANH R89, R89 ;  /* 0x0000005900597308 */ /* 0x000ea20000002400 */
[----:B-1----:R-:W-:Y:S02]  /*8820*/  FSEL R100, R100, -INF , P3 ;  /* 0xff80000064647808 */ /* 0x002fe40001800000 */
[----:B------:R-:W-:-:S05]  /*8830*/  ISETP.GT.AND P3, PT, R124, 0x68, PT ;  /* 0x000000687c00780c */ /* 0x000fca0003f64270 */
[----:B------:R-:W1:Y:S01]  /*8840*/  MUFU.TANH R88, R88 ;  /* 0x0000005800587308 */ /* 0x000e620000002400 */
[----:B0-----:R-:W-:Y:S02]  /*8850*/  FSEL R93, R93, -INF , P6 ;  /* 0xff8000005d5d7808 */ /* 0x001fe40003000000 */
[----:B------:R-:W-:-:S05]  /*8860*/  ISETP.GT.AND P6, PT, R124, 0x79, PT ;  /* 0x000000797c00780c */ /* 0x000fca0003fc4270 */
[----:B------:R-:W0:Y:S01]  /*8870*/  MUFU.TANH R92, R92 ;  /* 0x0000005c005c7308 */ /* 0x000e220000002400 */
[----:B--2---:R-:W-:Y:S02]  /*8880*/  FSEL R89, R89, -INF , P4 ;  /* 0xff80000059597808 */ /* 0x004fe40002000000 */
[----:B------:R-:W-:-:S05]  /*8890*/  ISETP.GT.AND P4, PT, R124, 0x71, PT ;  /* 0x000000717c00780c */ /* 0x000fca0003f84270 */
[----:B------:R-:W2:Y:S01]  /*88a0*/  MUFU.TANH R81, R81 ;  /* 0x0000005100517308 */ /* 0x000ea20000002400 */
[----:B-1----:R-:W-:Y:S02]  /*88b0*/  FSEL R88, R88, -INF , P5 ;  /* 0xff80000058587808 */ /* 0x002fe40002800000 */
[----:B------:R-:W-:Y:S02]  /*88c0*/  ISETP.GT.AND P5, PT, R124, 0x70, PT ;  /* 0x000000707c00780c */ /* 0x000fe40003fa4270 */
[----:B------:R-:W-:Y:S02]  /*88d0*/  @P6 LOP3.LUT R22, R22, 0x2, RZ, 0xfc, !PT ;  /* 0x0000000216166812 */ /* 0x000fe400078efcff */
[----:B------:R-:W-:Y:S01]  /*88e0*/  ISETP.GT.AND P6, PT, R125, RZ, PT ;  /* 0x000000ff7d00720c */ /* 0x000fe20003fc4270 */
[----:B------:R-:W1:Y:S01]  /*88f0*/  MUFU.TANH R80, R80 ;  /* 0x0000005000507308 */ /* 0x000e620000002400 */
[----:B0-----:R-:W-:Y:S01]  /*8900*/  FSEL R92, R92, -INF , P3 ;  /* 0xff8000005c5c7808 */ /* 0x001fe20001800000 */
[----:B------:R-:W-:-:S02]  /*8910*/  WARPGROUP.DEPBAR.LE gsb0, 0x0 ;  /* 0x00008000000079c5 */ /* 0x000fc40000010000 */
[----:B------:R-:W-:Y:S01]  /*8920*/  WARPGROUP.ARRIVE ;  /* 0x00000000000079c5 */ /* 0x000fe20000000000 */
[----:B------:R-:W-:-:S03]  /*8930*/  ISETP.GT.AND P3, PT, R124, 0x78, PT ;  /* 0x000000787c00780c */ /* 0x000fc60003f64270 */
[----:B------:R-:W0:Y:S01]  /*8940*/  MUFU.TANH R84, R84 ;  /* 0x0000005400547308 */ /* 0x000e220000002400 */
[----:B--2---:R-:W-:Y:S01]  /*8950*/  FSEL R128, R81, -INF , P4 ;  /* 0xff80000051807808 */ /* 0x004fe20002000000 */
[----:B------:R-:W-:Y:S01]  /*8960*/  HGMMA.64x96x16.F32.BF16 R24, gdesc[UR32].tnspB, R24, gsb0 ;  /* 0x41600000201879f0 */ /* 0x000fe20008001818 */
[----:B------:R-:W-:Y:S01]  /*8970*/  ISETP.GT.AND P4, PT, R124, 0x88, PT ;  /* 0x000000887c00780c */ /* 0x000fe20003f84270 */
[----:B------:R-:W-:Y:S02]  /*8980*/  UIADD3 UR32, UR10, 0x480, URZ ;  /* 0x000004800a207890 */ /* 0x000fe4000fffe03f */
[----:B------:R-:W-:Y:S02]  /*8990*/  UIADD3 UR34, UR11, 0xc0, URZ ;  /* 0x000000c00b227890 */ /* 0x000fe4000fffe03f */
[----:B------:R-:W2:Y:S01]  /*89a0*/  MUFU.TANH R9, R9 ;  /* 0x0000000900097308 */ /* 0x000ea20000002400 */
[----:B-1----:R-:W-:Y:S01]  /*89b0*/  FSEL R80, R80, -INF , P5 ;  /* 0xff80000050507808 */ /* 0x002fe20002800000 */
[----:B------:R-:W-:Y:S01]  /*89c0*/  UMOV UR33, 0xc0000010 ;  /* 0xc000001000217882 */ /* 0x000fe20000000000 */
[----:B------:R-:W-:Y:S01]  /*89d0*/  ISETP.GT.AND P5, PT, R124, 0x81, PT ;  /* 0x000000817c00780c */ /* 0x000fe20003fa4270 */
[----:B------:R-:W-:-:S04]  /*89e0*/  UMOV UR35, 0x80000020 ;  /* 0x8000002000237882 */ /* 0x000fc80000000000 */
        /* <DEDUP_REMOVED lines=32> */
[C---:B------:R-:W-:Y:S01]  /*8bf0*/  ISETP.GT.AND P6, PT, R125.reuse, 0x28, PT ;  /* 0x000000287d00780c */ /* 0x040fe20003fc4270 */
[----:B------:R-:W-:Y:S02]  /*8c00*/  WARPGROUP.DEPBAR.LE gsb0, 0x0 ;  /* 0x00008000000079c5 */ /* 0x000fe40000010000 */
[----:B------:R-:W-:Y:S02]  /*8c10*/  WARPGROUP.ARRIVE ;  /* 0x00000000000079c5 */ /* 0x000fe40000000000 */
[----:B------:R-:W2:Y:S01]  /*8c20*/  MUFU.TANH R114, R114 ;  /* 0x0000007200727308 */ /* 0x000ea20000002400 */
[----:B-1----:R-:W-:Y:S02]  /*8c30*/  FSEL R126, R126, -INF , P6 ;  /* 0xff8000007e7e7808 */ /* 0x002fe40003000000 */
[----:B------:R-:W-:Y:S01]  /*8c40*/  ISETP.GT.AND P6, PT, R125, 0x29, PT ;  /* 0x000000297d00780c */ /* 0x000fe20003fc4270 */
[----:B------:R-:W-:Y:S01]  /*8c50*/  HGMMA.64x96x16.F32.BF16 R24, gdesc[UR32].tnspB, R24, gsb0 ;  /* 0x41600000201879f0 */ /* 0x000fe20008001818 */
[----:B------:R-:W-:-:S02]  /*8c60*/  UIADD3 UR32, UR10, 0x600, URZ ;  /* 0x000006000a207890 */ /* 0x000fc4000fffe03f */
[----:B0-----:R-:W-:Y:S01]  /*8c70*/  FSEL R127, R127, -INF , P6 ;  /* 0xff8000007f7f7808 */ /* 0x001fe20003000000 */
[----:B------:R-:W0:Y:S01]  /*8c80*/  MUFU.TANH R115, R115 ;  /* 0x0000007300737308 */ /* 0x000e220000002400 */
[----:B------:R-:W-:Y:S01]  /*8c90*/  ISETP.GT.AND P6, PT, R125, 0x30, PT ;  /* 0x000000307d00780c */ /* 0x000fe20003fc4270 */
[----:B------:R-:W-:Y:S01]  /*8ca0*/  UIADD3 UR34, UR11, 0x100, URZ ;  /* 0x000001000b227890 */ /* 0x000fe2000fffe03f */
[----:B------:R-:W-:Y:S01]  /*8cb0*/  UMOV UR33, 0xc0000010 ;  /* 0xc000001000217882 */ /* 0x000fe20000000000 */
[----:B------:R-:W-:-:S04]  /*8cc0*/  UMOV UR35, 0x80000020 ;  /* 0x8000002000237882 */ /* 0x000fc80000000000 */
[----:B------:R-:W1:Y:S01]  /*8cd0*/  MUFU.TANH R118, R118 ;  /* 0x0000007600767308 */ /* 0x000e620000002400 */
[----:B--2---:R-:W-:Y:S02]  /*8ce0*/  FSEL R114, R114, -INF , P6 ;  /* 0xff80000072727808 */ /* 0x004fe40003000000 */
[----:B------:R-:W-:-:S05]  /*8cf0*/  ISETP.GT.AND P6, PT, R125, 0x31, PT ;  /* 0x000000317d00780c */ /* 0x000fca0003fc4270 */
        /* <DEDUP_REMOVED lines=32> */
[C---:B------:R-:W-:Y:S01]  /*8f00*/  ISETP.GT.AND P6, PT, R125.reuse, 0x60, PT ;  /* 0x000000607d00780c */ /* 0x040fe20003fc4270 */
[----:B------:R-:W-:Y:S02]  /*8f10*/  WARPGROUP.DEPBAR.LE gsb0, 0x0 ;  /* 0x00008000000079c5 */ /* 0x000fe40000010000 */
[----:B------:R-:W-:Y:S02]  /*8f20*/  WARPGROUP.ARRIVE ;  /* 0x00000000000079c5 */ /* 0x000fe40000000000 */
[----:B------:R-:W1:Y:S01]  /*8f30*/  MUFU.TANH R94, R94 ;  /* 0x0000005e005e7308 */ /* 0x000e620000002400 */
[----:B--2---:R-:W-:Y:S02]  /*8f40*/  FSEL R90, R90, -INF , P6 ;  /* 0xff8000005a5a7808 */ /* 0x004fe40003000000 */
[----:B------:R-:W-:Y:S01]  /*8f50*/  ISETP.GT.AND P6, PT, R125, 0x61, PT ;  /* 0x000000617d00780c */ /* 0x000fe20003fc4270 */
[----:B------:R-:W-:Y:S01]  /*8f60*/  HGMMA.64x96x16.F32.BF16 R24, gdesc[UR32].tnspB, R24, gsb0 ;  /* 0x41600000201879f0 */ /* 0x000fe20008001818 */
[----:B------:R-:W-:-:S02]  /*8f70*/  UIADD3 UR32, UR10, 0x780, URZ ;  /* 0x000007800a207890 */ /* 0x000fc4000fffe03f */
[----:B------:R-:W-:Y:S01]  /*8f80*/  UIADD3 UR34, UR11, 0x140, URZ ;  /* 0x000001400b227890 */ /* 0x000fe2000fffe03f */
[----:B------:R-:W2:Y:S01]  /*8f90*/  MUFU.TANH R95, R95 ;  /* 0x0000005f005f7308 */ /* 0x000ea20000002400 */
[----:B0-----:R-:W-:Y:S01]  /*8fa0*/  FSEL R91, R91, -INF , P6 ;  /* 0xff8000005b5b7808 */ /* 0x001fe20003000000 */
[----:B------:R-:W-:Y:S01]  /*8fb0*/  UMOV UR33, 0xc0000010 ;  /* 0xc000001000217882 */ /* 0x000fe20000000000 */
[----:B------:R-:W-:Y:S01]  /*8fc0*/  ISETP.GT.AND P6, PT, R125, 0x68, PT ;  /* 0x000000687d00780c */ /* 0x000fe20003fc4270 */
[----:B------:R-:W-:-:S04]  /*8fd0*/  UMOV UR35, 0x80000020 ;  /* 0x8000002000237882 */ /* 0x000fc80000000000 */
        /* <DEDUP_REMOVED lines=20> */
[----:B------:R-:W-:Y:S02]  /*9120*/  FMNMX.FTZ R74, R9, R5, !PT ;  /* 0x00000005094a7209 */ /* 0x000fe40007810000 */
[----:B------:R-:W-:Y:S02]  /*9130*/  ISETP.GT.AND P6, PT, R125, 0x81, PT ;  /* 0x000000817d00780c */ /* 0x000fe40003fc4270 */
[----:B------:R-:W-:Y:S01]  /*9140*/  FMNMX.FTZ R74, R81, R74, !PT ;  /* 0x0000004a514a7209 */ /* 0x000fe20007810000 */
[----:B------:R-:W1:Y:S01]  /*9150*/  MUFU.TANH R79, R79 ;  /* 0x0000004f004f7308 */ /* 0x000e620000002400 */
[----:B--2---:R-:W-:Y:S02]  /*9160*/  FSEL R75, R75, -INF , P6 ;  /* 0xff8000004b4b7808 */ /* 0x004fe40003000000 */
[----:B------:R-:W-:-:S02]  /*9170*/  FMNMX.FTZ R74, R124, R74, !PT ;  /* 0x0000004a7c4a7209 */ /* 0x000fc40007810000 */
[----:B------:R-:W-:Y:S02]  /*9180*/  ISETP.GT.AND P6, PT, R125, 0x88, PT ;  /* 0x000000887d00780c */ /* 0x000fe40003fc4270 */
[----:B------:R-:W-:Y:S01]  /*9190*/  FMNMX.FTZ R74, R129, R74, !PT ;  /* 0x0000004a814a7209 */ /* 0x000fe20007810000 */
[----:B------:R-:W2:Y:S01]  /*91a0*/  MUFU.TANH R77, R77 ;  /* 0x0000004d004d7308 */ /* 0x000ea20000002400 */
[----:B0-----:R-:W-:Y:S02]  /*91b0*/  FSEL R78, R78, -INF , P6 ;  /* 0xff8000004e4e7808 */ /* 0x001fe40003000000 */
[----:B------:R-:W-:Y:S02]  /*91c0*/  FMNMX.FTZ R74, R130, R74, !PT ;  /* 0x0000004a824a7209 */ /* 0x000fe40007810000 */
[----:B------:R-:W-:Y:S02]  /*91d0*/  ISETP.GT.AND P6, PT, R125, 0x89, PT ;  /* 0x000000897d00780c */ /* 0x000fe40003fc4270 */
[----:B------:R-:W-:-:S02]  /*91e0*/  FMNMX.FTZ R74, R131, R74, !PT ;  /* 0x0000004a834a7209 */ /* 0x000fc40007810000 */
[----:B-1----:R-:W-:Y:S02]  /*91f0*/  FSEL R79, R79, -INF , P6 ;  /* 0xff8000004f4f7808 */ /* 0x002fe40003000000 */
[----:B------:R-:W-:-:S04]  /*9200*/  FMNMX.FTZ R74, R132, R74, !PT ;  /* 0x0000004a844a7209 */ /* 0x000fc80007810000 */
[----:B------:R-:W-:Y:S02]  /*9210*/  FMNMX.FTZ R74, R133, R74, !PT ;  /* 0x0000004a854a7209 */ /* 0x000fe40007810000 */
[----:B--2---:R-:W-:Y:S02]  /*9220*/  FSEL R77, R77, -INF , P3 ;  /* 0xff8000004d4d7808 */ /* 0x004fe40001800000 */
[----:B------:R-:W-:-:S04]  /*9230*/  FMNMX.FTZ R74, R122, R74, !PT ;  /* 0x0000004a7a4a7209 */ /* 0x000fc80007810000 */
[----:B------:R-:W-:Y:S01]  /*9240*/  FMNMX.FTZ R74, R123, R74, !PT ;  /* 0x0000004a7b4a7209 */ /* 0x000fe20007810000 */
[----:B------:R-:W-:-:S03]  /*9250*/  WARPGROUP.DEPBAR.LE gsb0, 0x0 ;  /* 0x00008000000079c5 */ /* 0x000fc60000010000 */
[----:B------:R-:W-:Y:S01]  /*9260*/  FMNMX.FTZ R74, R126, R74, !PT ;  /* 0x0000004a7e4a7209 */ /* 0x000fe20007810000 */
[----:B------:R-:W-:-:S03]  /*9270*/  WARPGROUP.ARRIVE ;  /* 0x00000000000079c5 */ /* 0x000fc60000000000 */
[----:B------:R-:W-:-:S03]  /*9280*/  FMNMX.FTZ R74, R127, R74, !PT ;  /* 0x0000004a7f4a7209 */ /* 0x000fc60007810000 */
[----:B------:R-:W-:Y:S01]  /*9290*/  HGMMA.64x96x16.F32.BF16 R24, gdesc[UR32].tnspB, R24, gsb0 ;  /* 0x41600000201879f0 */ /* 0x000fe20008001818 */
[----:B------:R-:W-:Y:S01]  /*92a0*/  FMNMX.FTZ R74, R114, R74, !PT ;  /* 0x0000004a724a7209 */ /* 0x000fe20007810000 */
[----:B------:R-:W-:Y:S02]  /*92b0*/  UIADD3 UR32, UR10, 0x900, URZ ;  /* 0x000009000a207890 */ /* 0x000fe4000fffe03f */
[----:B------:R-:W-:Y:S01]  /*92c0*/  UIADD3 UR34, UR11, 0x180, URZ ;  /* 0x000001800b227890 */ /* 0x000fe2000fffe03f */
[----:B------:R-:W-:Y:S01]  /*92d0*/  FMNMX.FTZ R74, R115, R74, !PT ;  /* 0x0000004a734a7209 */ /* 0x000fe20007810000 */
[----:B------:R-:W-:Y:S01]  /*92e0*/  UMOV UR33, 0xc0000010 ;  /* 0xc000001000217882 */ /* 0x000fe20000000000 */
[----:B------:R-:W-:Y:S02]  /*92f0*/  UMOV UR35, 0x80000020 ;  /* 0x8000002000237882 */ /* 0x000fe40000000000 */
        /* <DEDUP_REMOVED lines=22> */
[----:B------:R-:W0:Y:S01]  /*9460*/  SHFL.BFLY PT, R125, R74, 0x2, 0x1f ;  /* 0x0c401f004a7d7f89 */ /* 0x000e2200000e0000 */
[----:B------:R-:W-:Y:S02]  /*9470*/  WARPGROUP.DEPBAR.LE gsb0, 0x0 ;  /* 0x00008000000079c5 */ /* 0x000fe40000010000 */
[----:B------:R-:W-:-:S06]  /*9480*/  WARPGROUP.ARRIVE ;  /* 0x00000000000079c5 */ /* 0x000fcc0000000000 */
[----:B------:R-:W-:Y:S01]  /*9490*/  HGMMA.64x96x16.F32.BF16 R24, gdesc[UR32].tnspB, R24, gsb0 ;  /* 0x41600000201879f0 */ /* 0x000fe20008001818 */
[----:B------:R-:W-:Y:S02]  /*94a0*/  UIADD3 UR32, UR10, 0xa80, URZ ;  /* 0x00000a800a207890 */ /* 0x000fe4000fffe03f */
[----:B------:R-:W-:Y:S01]  /*94b0*/  UIADD3 UR34, UR11, 0x1c0, URZ ;  /* 0x000001c00b227890 */ /* 0x000fe2000fffe03f */
[----:B------:R-:W-:Y:S01]  /*94c0*/  UMOV UR33, 0xc0000010 ;  /* 0xc000001000217882 */ /* 0x000fe20000000000 */
[----:B------:R-:W-:Y:S01]  /*94d0*/  UMOV UR35, 0x80000020 ;  /* 0x8000002000237882 */ /* 0x000fe20000000000 */
[----:B0-----:R-:W-:-:S05]  /*94e0*/  FMNMX.FTZ R74, R74, R125, !PT ;  /* 0x0000007d4a4a7209 */ /* 0x001fca0007810000 */
[----:B------:R-:W0:Y:S02]  /*94f0*/  SHFL.BFLY PT, R125, R74, 0x1, 0x1f ;  /* 0x0c201f004a7d7f89 */ /* 0x000e2400000e0000 */
[----:B0-----:R-:W-:-:S04]  /*9500*/  FMNMX.FTZ R74, R74, R125, !PT ;  /* 0x0000007d4a4a7209 */ /* 0x001fc80007810000 */
[C---:B------:R-:W-:Y:S01]  /*9510*/  FSETP.NEU.FTZ.AND P6, PT, R74.reuse, -INF , PT ;  /* 0xff8000004a00780b */ /* 0x040fe20003fdd000 */
[----:B------:R-:W-:-:S03]  /*9520*/  FMUL.FTZ R136, R74, UR4 ;  /* 0x000000044a887c20 */ /* 0x000fc60008410000 */
[----:B------:R-:W-:Y:S02]  /*9530*/  FSEL R125, R74, RZ, P6 ;  /* 0x000000ff4a7d7208 */ /* 0x000fe40003000000 */
[----:B------:R-:W-:Y:S02]  /*9540*/  FSEL R136, R136, RZ, P6 ;  /* 0x000000ff88887208 */ /* 0x000fe40003000000 */
[----:B------:R-:W-:Y:S01]  /*9550*/  LOP3.LUT P6, RZ, R22, 0x2, RZ, 0xc0, !PT ;  /* 0x0000000216ff7812 */ /* 0x000fe200078cc0ff */
[----:B------:R-:W-:Y:S02]  /*9560*/  FADD.FTZ R125, -R125, R5 ;  /* 0x000000057d7d7221 */ /* 0x000fe40000010100 */
[--C-:B------:R-:W-:Y:S01]  /*9570*/  FFMA.FTZ R9, R9, UR4, -R136.reuse ;  /* 0x0000000409097c23 */ /* 0x100fe20008010888 */
[--C-:B------:R-:W-:Y:S01]  /*9580*/  FFMA.FTZ R81, R81, UR4, -R136.reuse ;  /* 0x0000000451517c23 */ /* 0x100fe20008010888 */
[----:B------:R-:W-:Y:S01]  /*9590*/  FMUL.FTZ R125, R125, UR4 ;  /* 0x000000047d7d7c20 */ /* 0x000fe20008410000 */
[----:B------:R0:W1:Y:S01]  /*95a0*/  MUFU.TANH R5, R85 ;  /* 0x0000005500057308 */ /* 0x0000620000002400 */
        /* <DEDUP_REMOVED lines=8> */
[--C-:B0-----:R-:W-:Y:S01]  /*9630*/  FFMA.FTZ R85, R82, UR4, -R136.reuse ;  /* 0x0000000452557c23 */ /* 0x101fe20008010888 */
[--C-:B------:R-:W-:Y:S01]  /*9640*/  FFMA.FTZ R122, R122, UR4, -R136.reuse ;  /* 0x000000047a7a7c23 */ /* 0x100fe20008010888 */
[--C-:B------:R-:W-:Y:S01]  /*9650*/  FFMA.FTZ R123, R123, UR4, -R136.reuse ;  /* 0x000000047b7b7c23 */ /* 0x100fe20008010888 */
[--C-:B------:R-:W-:Y:S01]  /*9660*/  FFMA.FTZ R126, R126, UR4, -R136.reuse ;  /* 0x000000047e7e7c23 */ /* 0x100fe20008010888 */
[--C-:B------:R-:W-:Y:S01]  /*9670*/  FFMA.FTZ R127, R127, UR4, -R136.reuse ;  /* 0x000000047f7f7c23 */ /* 0x100fe20008010888 */
[--C-:B------:R-:W-:Y:S01]  /*9680*/  FFMA.FTZ R114, R114, UR4, -R136.reuse ;  /* 0x0000000472727c23 */ /* 0x100fe20008010888 */
[--C-:B------:R-:W-:Y:S01]  /*9690*/  FFMA.FTZ R115, R115, UR4, -R136.reuse ;  /* 0x0000000473737c23 */ /* 0x100fe20008010888 */
[----:B------:R-:W0:Y:S01]  /*96a0*/  MUFU.EX2 R125, R125 ;  /* 0x0000007d007d7308 */ /* 0x000e220000000800 */
[----:B-1----:R-:W-:Y:S01]  /*96b0*/  FSEL R5, R5, -INF , P6 ;  /* 0xff80000005057808 */ /* 0x002fe20003000000 */
        /* <DEDUP_REMOVED lines=23> */
[C---:B-1----:R-:W-:Y:S01]  /*9830*/  FADD.FTZ R0, R81.reuse, R0 ;  /* 0x0000000051007221 */ /* 0x042fe20000010000 */
[----:B------:R-:W-:Y:S01]  /*9840*/  F2FP.BF16.F32.PACK_AB R81, R81, R9 ;  /* 0x000000095151723e */ /* 0x000fe200000010ff */
[----:B------:R-:W-:-:S02]  /*9850*/  WARPGROUP.DEPBAR.LE gsb0, 0x0 ;  /* 0x00008000000079c5 */ /* 0x000fc40000010000 */
[----:B------:R-:W-:Y:S01]  /*9860*/  FMNMX.FTZ R9, R7, R4, !PT ;  /* 0x0000000407097209 */ /* 0x000fe20007810000 */
[----:B------:R-:W-:Y:S01]  /*9870*/  WARPGROUP.ARRIVE ;  /* 0x00000000000079c5 */ /* 0x000fe20000000000 */
[----:B------:R-:W-:Y:S01]  /*9880*/  FFMA.FTZ R79, R79, UR4, -R136 ;  /* 0x000000044f4f7c23 */ /* 0x000fe20008010888 */
[----:B------:R-:W1:Y:S01]  /*9890*/  MUFU.EX2 R130, R130 ;  /* 0x0000008200827308 */ /* 0x000e620000000800 */
[----:B------:R-:W-:Y:S01]  /*98a0*/  FMNMX.FTZ R9, R8, R9, !PT ;  /* 0x0000000908097209 */ /* 0x000fe20007810000 */
[----:B--2---:R-:W-:Y:S02]  /*98b0*/  FADD.FTZ R0, R83, R0 ;  /* 0x0000000053007221 */ /* 0x004fe40000010000 */
[----:B------:R-:W-:Y:S01]  /*98c0*/  HGMMA.64x96x16.F32.BF16 R24, gdesc[UR32].tnspB, R24, gsb0 ;  /* 0x41600000201879f0 */ /* 0x000fe20008001818 */
[----:B------:R-:W-:Y:S01]  /*98d0*/  FMNMX.FTZ R9, R10, R9, !PT ;  /* 0x000000090a097209 */ /* 0x000fe20007810000 */
[----:B------:R-:W-:Y:S02]  /*98e0*/  UIADD3 UR32, UR10, 0xc00, URZ ;  /* 0x00000c000a207890 */ /* 0x000fe4000fffe03f */
[----:B------:R-:W-:Y:S01]  /*98f0*/  UIADD3 UR34, UR11, 0x200, URZ ;  /* 0x000002000b227890 */ /* 0x000fe2000fffe03f */
[----:B------:R-:W-:Y:S01]  /*9900*/  FMNMX.FTZ R9, R11, R9, !PT ;  /* 0x000000090b097209 */ /* 0x000fe20007810000 */
[----:B------:R-:W-:Y:S01]  /*9910*/  UMOV UR33, 0xc0000010 ;  /* 0xc000001000217882 */ /* 0x000fe20000000000 */
[----:B------:R-:W-:Y:S01]  /*9920*/  UMOV UR35, 0x80000020 ;  /* 0x8000002000237882 */ /* 0x000fe20000000000 */
[C---:B0-----:R-:W-:Y:S01]  /*9930*/  FADD.FTZ R0, R129.reuse, R0 ;  /* 0x0000000081007221 */ /* 0x041fe20000010000 */
[----:B------:R-:W-:Y:S01]  /*9940*/  FMNMX.FTZ R9, R12, R9, !PT ;  /* 0x000000090c097209 */ /* 0x000fe20007810000 */
[----:B------:R-:W0:Y:S01]  /*9950*/  MUFU.EX2 R131, R131 ;  /* 0x0000008300837308 */ /* 0x000e220000000800 */
[----:B------:R-:W-:Y:S01]  /*9960*/  F2FP.BF16.F32.PACK_AB R83, R129, R83 ;  /* 0x000000538153723e */ /* 0x000fe200000010ff */
[----:B------:R-:W-:Y:S01]  /*9970*/  UIADD3 UR10, UR38, -0x1, URZ ;  /* 0xffffffff260a7890 */ /* 0x000fe2000fffe03f */
[----:B------:R-:W-:Y:S01]  /*9980*/  FMNMX.FTZ R9, R13, R9, !PT ;  /* 0x000000090d097209 */ /* 0x000fe20007810000 */
[----:B-1----:R-:W-:-:S03]  /*9990*/  FADD.FTZ R0, R130, R0 ;  /* 0x0000000082007221 */ /* 0x002fc60000010000 */
[----:B------:R-:W-:Y:S01]  /*99a0*/  FMNMX.FTZ R9, R14, R9, !PT ;  /* 0x000000090e097209 */ /* 0x000fe20007810000 */
[----:B------:R-:W1:Y:S01]  /*99b0*/  MUFU.EX2 R132, R132 ;  /* 0x0000008400847308 */ /* 0x000e620000000800 */
[----:B------:R-:W-:Y:S02]  /*99c0*/  UMOV UR38, UR10 ;  /* 0x0000000a00267c82 */ /* 0x000fe40008000000 */
[----:B------:R-:W-:-:S04]  /*99d0*/  FMNMX.FTZ R9, R15, R9, !PT ;  /* 0x000000090f097209 */ /* 0x000fc80007810000 */
[----:B------:R-:W-:Y:S01]  /*99e0*/  FMNMX.FTZ R9, R20, R9, !PT ;  /* 0x0000000914097209 */ /* 0x000fe20007810000 */
[----:B------:R-:W2:Y:S01]  /*99f0*/  MUFU.EX2 R133, R133 ;  /* 0x0000008500857308 */ /* 0x000ea20000000800 */
[----:B0-----:R-:W-:Y:S02]  /*9a00*/  FADD.FTZ R0, R131, R0 ;  /* 0x0000000083007221 */ /* 0x001fe40000010000 */
[----:B------:R-:W-:-:S04]  /*9a10*/  FMNMX.FTZ R9, R21, R9, !PT ;  /* 0x0000000915097209 */ /* 0x000fc80007810000 */
[----:B------:R-:W-:Y:S01]  /*9a20*/  FMNMX.FTZ R9, R120, R9, !PT ;  /* 0x0000000978097209 */ /* 0x000fe20007810000 */
[----:B------:R-:W0:Y:S01]  /*9a30*/  MUFU.EX2 R122, R122 ;  /* 0x0000007a007a7308 */ /* 0x000e220000000800 */
[----:B-1----:R-:W-:Y:S02]  /*9a40*/  FADD.FTZ R0, R132, R0 ;  /* 0x0000000084007221 */ /* 0x002fe40000010000 */
[----:B------:R-:W-:-:S04]  /*9a50*/  FMNMX.FTZ R9, R121, R9, !PT ;  /* 0x0000000979097209 */ /* 0x000fc80007810000 */
[----:B------:R-:W-:Y:S01]  /*9a60*/  FMNMX.FTZ R9, R112, R9, !PT ;  /* 0x0000000970097209 */ /* 0x000fe20007810000 */
[----:B------:R-:W1:Y:S01]  /*9a70*/  MUFU.EX2 R123, R123 ;  /* 0x0000007b007b7308 */ /* 0x000e620000000800 */
[----:B--2---:R-:W-:Y:S02]  /*9a80*/  FADD.FTZ R0, R133, R0 ;  /* 0x0000000085007221 */ /* 0x004fe40000010000 */
        /* <DEDUP_REMOVED lines=14> */
[----:B------:R-:W-:Y:S01]  /*9b70*/  MUFU.EX2 R118, R118 ;  /* 0x0000007600767308 */ /* 0x000fe20000000800 */
[----:B0-----:R-:W-:Y:S02]  /*9b80*/  FADD.FTZ R0, R127, R0 ;  /* 0x000000007f007221 */ /* 0x001fe40000010000 */
[----:B------:R-:W-:-:S04]  /*9b90*/  FMNMX.FTZ R9, R97, R9, !PT ;  /* 0x0000000961097209 */ /* 0x000fc80007810000 */
[----:B------:R-:W-:Y:S01]  /*9ba0*/  FMNMX.FTZ R9, R100, R9, !PT ;  /* 0x0000000964097209 */ /* 0x000fe20007810000 */
[----:B------:R-:W-:Y:S01]  /*9bb0*/  MUFU.EX2 R106, R106 ;  /* 0x0000006a006a7308 */ /* 0x000fe20000000800 */
[----:B-1----:R-:W-:Y:S02]  /*9bc0*/  FADD.FTZ R0, R114, R0 ;  /* 0x0000000072007221 */ /* 0x002fe40000010000 */
[----:B------:R-:W-:-:S04]  /*9bd0*/  FMNMX.FTZ R82, R101, R9, !PT ;  /* 0x0000000965527209 */ /* 0x000fc80007810000 */
[----:B------:R-:W-:Y:S01]  /*9be0*/  FMNMX.FTZ R82, R88, R82, !PT ;  /* 0x0000005258527209 */ /* 0x000fe20007810000 */
[----:B------:R0:W1:Y:S03]  /*9bf0*/  MUFU.TANH R9, R72 ;  /* 0x0000004800097308 */ /* 0x0000660000002400 */
[----:B------:R-:W-:-:S04]  /*9c00*/  FMNMX.FTZ R82, R89, R82, !PT ;  /* 0x0000005259527209 */ /* 0x000fc80007810000 */
[----:B------:R-:W-:Y:S01]  /*9c10*/  FMNMX.FTZ R82, R92, R82, !PT ;  /* 0x000000525c527209 */ /* 0x000fe20007810000 */
[----:B------:R-:W-:Y:S01]  /*9c20*/  MUFU.EX2 R107, R107 ;  /* 0x0000006b006b7308 */ /* 0x000fe20000000800 */
[----:B0-----:R-:W-:Y:S02]  /*9c30*/  FMUL.FTZ R72, R73, UR5 ;  /* 0x0000000549487c20 */ /* 0x001fe40008410000 */
[----:B------:R-:W-:Y:S01]  /*9c40*/  FMNMX.FTZ R73, R93, R82, !PT ;  /* 0x000000525d497209 */ /* 0x000fe20007810000 */
[----:B------:R-:W-:Y:S02]  /*9c50*/  WARPGROUP.DEPBAR.LE gsb0, 0x0 ;  /* 0x00008000000079c5 */ /* 0x000fe40000010000 */
[----:B------:R-:W-:Y:S01]  /*9c60*/  WARPGROUP.ARRIVE ;  /* 0x00000000000079c5 */ /* 0x000fe20000000000 */
[----:B------:R-:W-:Y:S01]  /*9c70*/  FMNMX.FTZ R73, R80, R73, !PT ;  /* 0x0000004950497209 */ /* 0x000fe20007810000 */
[----:B------:R-:W0:Y:S03]  /*9c80*/  MUFU.TANH R72, R72 ;  /* 0x0000004800487308 */ /* 0x000e260000002400 */
[----:B------:R-:W-:Y:S01]  /*9c90*/  FMNMX.FTZ R73, R128, R73, !PT ;  /* 0x0000004980497209 */ /* 0x000fe20007810000 */
[----:B------:R-:W-:Y:S04]  /*9ca0*/  HGMMA.64x96x16.F32.BF16 R24, gdesc[UR32].tnspB, R24, gsb0 ;  /* 0x41600000201879f0 */ /* 0x000fe80008001818 */
[----:B------:R2:W3:Y:S08]  /*9cb0*/  MUFU.TANH R82, R76 ;  /* 0x0000004c00527308 */ /* 0x0004f00000002400 */
[----:B------:R-:W-:Y:S01]  /*9cc0*/  MUFU.EX2 R110, R110 ;  /* 0x0000006e006e7308 */ /* 0x000fe20000000800 */
[----:B--2---:R-:W-:-:S02]  /*9cd0*/  FMNMX.FTZ R76, R84, R73, !PT ;  /* 0x00000049544c7209 */ /* 0x004fc40007810000 */
[----:B-1----:R-:W-:Y:S02]  /*9ce0*/  FSEL R73, R9, -INF , P0 ;  /* 0xff80000009497808 */ /* 0x002fe40000000000 */
[----:B------:R-:W-:Y:S02]  /*9cf0*/  FMNMX.FTZ R9, R5, R76, !PT ;  /* 0x0000004c05097209 */ /* 0x000fe40007810000 */
[----:B0-----:R-:W-:Y:S01]  /*9d00*/  FSEL R76, R72, -INF , P5 ;  /* 0xff800000484c7808 */ /* 0x001fe20002800000 */
[----:B------:R-:W-:Y:S01]  /*9d10*/  MUFU.EX2 R111, R111 ;  /* 0x0000006f006f7308 */ /* 0x000fe20000000800 */
[----:B------:R-:W-:Y:S02]  /*9d20*/  FMNMX.FTZ R9, R73, R9, !PT ;  /* 0x0000000949097209 */ /* 0x000fe40007810000 */
[----:B---3--:R-:W-:Y:S02]  /*9d30*/  FSEL R72, R82, -INF , P4 ;  /* 0xff80000052487808 */ /* 0x008fe40002000000 */
[----:B------:R-:W-:-:S02]  /*9d40*/  FMNMX.FTZ R9, R76, R9, !PT ;  /* 0x000000094c097209 */ /* 0x000fc40007810000 */
[----:B------:R-:W-:Y:S01]  /*9d50*/  LOP3.LUT P0, RZ, R22, 0x4, RZ, 0xc0, !PT ;  /* 0x0000000416ff7812 */ /* 0x000fe2000780c0ff */
[----:B------:R-:W-:Y:S01]  /*9d60*/  MUFU.EX2 R98, R98 ;  /* 0x0000006200627308 */ /* 0x000fe20000000800 */
[----:B------:R-:W-:-:S04]  /*9d70*/  FMNMX.FTZ R9, R72, R9, !PT ;  /* 0x0000000948097209 */ /* 0x000fc80007810000 */
[----:B------:R-:W-:-:S03]  /*9d80*/  FMNMX.FTZ R9, R77, R9, !PT ;  /* 0x000000094d097209 */ /* 0x000fc60007810000 */
[----:B------:R-:W-:Y:S02]  /*9d90*/  MUFU.EX2 R99, R99 ;  /* 0x0000006300637308 */ /* 0x000fe40000000800 */
[----:B------:R-:W0:Y:S06]  /*9da0*/  SHFL.BFLY PT, R82, R9, 0x2, 0x1f ;  /* 0x0c401f0009527f89 */ /* 0x000e2c00000e0000 */
[----:B------:R-:W-:Y:S08]  /*9db0*/  MUFU.EX2 R102, R102 ;  /* 0x0000006600667308 */ /* 0x000ff00000000800 */
[----:B------:R-:W-:Y:S08]  /*9dc0*/  MUFU.EX2 R103, R103 ;  /* 0x0000006700677308 */ /* 0x000ff00000000800 */
[----:B------:R-:W-:Y:S01]  /*9dd0*/  MUFU.EX2 R90, R90 ;  /* 0x0000005a005a7308 */ /* 0x000fe20000000800 */
[----:B0-----:R-:W-:-:S05]  /*9de0*/  FMNMX.FTZ R9, R9, R82, !PT ;  /* 0x0000005209097209 */ /* 0x001fca0007810000 */
[----:B------:R-:W0:Y:S02]  /*9df0*/  SHFL.BFLY PT, R82, R9, 0x1, 0x1f ;  /* 0x0c201f0009527f89 */ /* 0x000e2400000e0000 */
[----:B------:R-:W-:Y:S08]  /*9e00*/  MUFU.EX2 R91, R91 ;  /* 0x0000005b005b7308 */ /* 0x000ff00000000800 */
[----:B------:R-:W-:Y:S08]  /*9e10*/  MUFU.EX2 R94, R94 ;  /* 0x0000005e005e7308 */ /* 0x000ff00000000800 */
[----:B------:R-:W-:Y:S01]  /*9e20*/  MUFU.EX2 R95, R95 ;  /* 0x0000005f005f7308 */ /* 0x000fe20000000800 */
[----:B0-----:R-:W-:-:S07]  /*9e30*/  FMNMX.FTZ R9, R9, R82, !PT ;  /* 0x0000005209097209 */ /* 0x001fce0007810000 */
[----:B------:R-:W-:Y:S01]  /*9e40*/  MUFU.EX2 R135, R135 ;  /* 0x0000008700877308 */ /* 0x000fe20000000800 */
[C---:B------:R-:W-:Y:S01]  /*9e50*/  FSETP.NEU.FTZ.AND P3, PT, R9.reuse, -INF , PT ;  /* 0xff8000000900780b */ /* 0x040fe20003f7d000 */
[----:B------:R-:W-:-:S03]  /*9e60*/  FMUL.FTZ R129, R9, UR4 ;  /* 0x0000000409817c20 */ /* 0x000fc60008410000 */
[----:B------:R-:W-:-:S03]  /*9e70*/  FSEL R82, R9, RZ, P3 ;  /* 0x000000ff09527208 */ /* 0x000fc60001800000 */
[----:B------:R-:W-:Y:S01]  /*9e80*/  MUFU.EX2 R134, R134 ;  /* 0x0000008600867308 */ /* 0x000fe20000000800 */
[----:B------:R-:W-:Y:S01]  /*9e90*/  FSEL R129, R129, RZ, P3 ;  /* 0x000000ff81817208 */ /* 0x000fe20001800000 */
[----:B------:R-:W-:Y:S02]  /*9ea0*/  WARPGROUP.DEPBAR.LE gsb0, 0x0 ;  /* 0x00008000000079c5 */ /* 0x000fe40000010000 */
[----:B------:R-:W-:Y:S01]  /*9eb0*/  ISETP.GE.U32.AND P3, PT, R138, 0x180, PT ;  /* 0x000001808a00780c */ /* 0x000fe20003f66070 */
[----:B------:R-:W-:Y:S01]  /*9ec0*/  FADD.FTZ R4, -R82, R4 ;  /* 0x0000000452047221 */ /* 0x000fe20000010100 */
[--C-:B------:R-:W-:Y:S01]  /*9ed0*/  FFMA.FTZ R124, R80, UR4, -R129.reuse ;  /* 0x00000004507c7c23 */ /* 0x100fe20008010881 */
[----:B------:R-:W-:Y:S02]  /*9ee0*/  VIADD R80, R137, 0x9 ;  /* 0x0000000989507836 */ /* 0x000fe40000000000 */
[--C-:B------:R-:W-:Y:S01]  /*9ef0*/  FFMA.FTZ R7, R7, UR4, -R129.reuse ;  /* 0x0000000407077c23 */ /* 0x100fe20008010881 */
[----:B------:R-:W-:Y:S01]  /*9f00*/  FMUL.FTZ R4, R4, UR4 ;  /* 0x0000000404047c20 */ /* 0x000fe20008410000 */
[--C-:B------:R-:W-:Y:S01]  /*9f10*/  FFMA.FTZ R8, R8, UR4, -R129.reuse ;  /* 0x0000000408087c23 */ /* 0x100fe20008010881 */
[--C-:B------:R-:W-:Y:S01]  /*9f20*/  FFMA.FTZ R10, R10, UR4, -R129.reuse ;  /* 0x000000040a0a7c23 */ /* 0x100fe20008010881 */
[----:B------:R-:W-:Y:S01]  /*9f30*/  SEL R80, R80, 0x9, !P3 ;  /* 0x0000000950507807 */ /* 0x000fe20005800000 */
[--C-:B------:R-:W-:Y:S01]  /*9f40*/  FFMA.FTZ R11, R11, UR4, -R129.reuse ;  /* 0x000000040b0b7c23 */ /* 0x100fe20008010881 */
[----:B------:R-:W-:Y:S01]  /*9f50*/  MUFU.EX2 R7, R7 ;  /* 0x0000000700077308 */ /* 0x000fe20000000800 */
[--C-:B------:R-:W-:Y:S01]  /*9f60*/  FFMA.FTZ R12, R12, UR4, -R129.reuse ;  /* 0x000000040c0c7c23 */ /* 0x100fe20008010881 */
[--C-:B------:R-:W-:Y:S01]  /*9f70*/  FFMA.FTZ R13, R13, UR4, -R129.reuse ;  /* 0x000000040d0d7c23 */ /* 0x100fe20008010881 */
[----:B------:R0:W-:Y:S06]  /*9f80*/  BAR.ARV R80, 0x100 ;  /* 0x000400500000751d */ /* 0x0001ec0000002000 */
[----:B------:R-:W1:Y:S01]  /*9f90*/  MUFU.EX2 R4, R4 ;  /* 0x0000000400047308 */ /* 0x000e620000000800 */
[----:B------:R-:W-:Y:S01]  /*9fa0*/  FFMA.FTZ R14, R14, UR4, -R129 ;  /* 0x000000040e0e7c23 */ /* 0x000fe20008010881 */
[----:B0-----:R-:W-:-:S02]  /*9fb0*/  IMAD.U32 R80, RZ, RZ, UR36 ;  /* 0x00000024ff507e24 */ /* 0x001fc4000f8e00ff */
[--C-:B------:R-:W-:Y:S01]  /*9fc0*/  FFMA.FTZ R15, R15, UR4, -R129.reuse ;  /* 0x000000040f0f7c23 */ /* 0x100fe20008010881 */
[--C-:B------:R-:W-:Y:S01]  /*9fd0*/  FFMA.FTZ R20, R20, UR4, -R129.reuse ;  /* 0x0000000414147c23 */ /* 0x100fe20008010881 */
[--C-:B------:R-:W-:Y:S01]  /*9fe0*/  FFMA.FTZ R21, R21, UR4, -R129.reuse ;  /* 0x0000000415157c23 */ /* 0x100fe20008010881 */
[--C-:B------:R-:W-:Y:S01]  /*9ff0*/  FFMA.FTZ R120, R120, UR4, -R129.reuse ;  /* 0x0000000478787c23 */ /* 0x100fe20008010881 */
[----:B------:R-:W-:Y:S01]  /*a000*/  @!P1 LEA R80, R80, UR37, 0x3 ;  /* 0x0000002550509c11 */ /* 0x000fe2000f8e18ff */
[----:B------:R-:W0:Y:S01]  /*a010*/  MUFU.EX2 R8, R8 ;  /* 0x0000000800087308 */ /* 0x000e220000000800 */
[--C-:B------:R-:W-:Y:S01]  /*a020*/  FFMA.FTZ R121, R121, UR4, -R129.reuse ;  /* 0x0000000479797c23 */ /* 0x100fe20008010881 */
[--C-:B------:R-:W-:Y:S01]  /*a030*/  FFMA.FTZ R112, R112, UR4, -R129.reuse ;  /* 0x0000000470707c23 */ /* 0x100fe20008010881 */
[--C-:B------:R-:W-:Y:S01]  /*a040*/  FFMA.FTZ R113, R113, UR4, -R129.reuse ;  /* 0x0000000471717c23 */ /* 0x100fe20008010881 */
[----:B------:R-:W-:Y:S02]  /*a050*/  @!P1 VIADD R80, R80, 0x31c40 ;  /* 0x00031c4050509836 */ /* 0x000fe40000000000 */
[--C-:B------:R-:W-:Y:S01]  /*a060*/  FFMA.FTZ R116, R116, UR4, -R129.reuse ;  /* 0x0000000474747c23 */ /* 0x100fe20008010881 */
[--C-:B------:R-:W-:Y:S01]  /*a070*/  FFMA.FTZ R117, R117, UR4, -R129.reuse ;  /* 0x0000000475757c23 */ /* 0x100fe20008010881 */
[----:B------:R-:W-:Y:S01]  /*a080*/  FFMA.FTZ R104, R104, UR4, -R129 ;  /* 0x0000000468687c23 */ /* 0x000fe20008010881 */
[----:B------:R-:W2:Y:S01]  /*a090*/  MUFU.EX2 R10, R10 ;  /* 0x0000000a000a7308 */ /* 0x000ea20000000800 */
[----:B------:R-:W-:Y:S01]  /*a0a0*/  @!P1 PRMT R80, RZ, 0x654, R80 ;  /* 0x00000654ff509816 */ /* 0x000fe20000000050 */
[----:B-1----:R-:W-:Y:S01]  /*a0b0*/  FFMA.FTZ R3, R4, R3, R7 ;  /* 0x0000000304037223 */ /* 0x002fe20000010007 */
[--C-:B------:R-:W-:Y:S01]  /*a0c0*/  FFMA.FTZ R105, R105, UR4, -R129.reuse ;  /* 0x0000000469697c23 */ /* 0x100fe20008010881 */
[--C-:B------:R-:W-:Y:S01]  /*a0d0*/  FFMA.FTZ R108, R108, UR4, -R129.reuse ;  /* 0x000000046c6c7c23 */ /* 0x100fe20008010881 */
[----:B------:R1:W-:Y:S01]  /*a0e0*/  @!P1 SYNCS.ARRIVE.TRANS64.RED.A1T0 RZ, [R80+URZ], RZ ;  /* 0x000000ff50ff99a7 */ /* 0x0003e2000810043f */
[--C-:B------:R-:W-:Y:S01]  /*a0f0*/  FFMA.FTZ R109, R109, UR4, -R129.reuse ;  /* 0x000000046d6d7c23 */ /* 0x100fe20008010881 */
[----:B------:R-:W-:Y:S01]  /*a100*/  FFMA.FTZ R96, R96, UR4, -R129 ;  /* 0x0000000460607c23 */ /* 0x000fe20008010881 */
[----:B------:R-:W3:Y:S01]  /*a110*/  MUFU.EX2 R11, R11 ;  /* 0x0000000b000b7308 */ /* 0x000ee20000000800 */
[----:B0-----:R-:W-:Y:S01]  /*a120*/  FADD.FTZ R3, R8, R3 ;  /* 0x0000000308037221 */ /* 0x001fe20000010000 */
[--C-:B------:R-:W-:Y:S01]  /*a130*/  FFMA.FTZ R97, R97, UR4, -R129.reuse ;  /* 0x0000000461617c23 */ /* 0x100fe20008010881 */
[--C-:B------:R-:W-:Y:S01]  /*a140*/  FFMA.FTZ R100, R100, UR4, -R129.reuse ;  /* 0x0000000464647c23 */ /* 0x100fe20008010881 */
[----:B------:R-:W-:Y:S01]  /*a150*/  FFMA.FTZ R101, R101, UR4, -R129 ;  /* 0x0000000465657c23 */ /* 0x000fe20008010881 */
[----:B-1----:R-:W-:-:S02]  /*a160*/  IMAD.U32 R80, RZ, RZ, UR7 ;  /* 0x00000007ff507e24 */ /* 0x002fc4000f8e00ff */
[--C-:B------:R-:W-:Y:S01]  /*a170*/  FFMA.FTZ R88, R88, UR4, -R129.reuse ;  /* 0x0000000458587c23 */ /* 0x100fe20008010881 */
[----:B------:R-:W-:Y:S01]  /*a180*/  FFMA.FTZ R89, R89, UR4, -R129 ;  /* 0x0000000459597c23 */ /* 0x000fe20008010881 */
[----:B------:R-:W0:Y:S01]  /*a190*/  MUFU.EX2 R12, R12 ;  /* 0x0000000c000c7308 */ /* 0x000e220000000800 */
[----:B--2---:R-:W-:Y:S01]  /*a1a0*/  FADD.FTZ R3, R10, R3 ;  /* 0x000000030a037221 */ /* 0x004fe20000010000 */
[----:B------:R-:W-:Y:S01]  /*a1b0*/  @!P1 LEA R80, R80, UR37, 0x3 ;  /* 0x0000002550509c11 */ /* 0x000fe2000f8e18ff */
[--C-:B------:R-:W-:Y:S01]  /*a1c0*/  FFMA.FTZ R92, R92, UR4, -R129.reuse ;  /* 0x000000045c5c7c23 */ /* 0x100fe20008010881 */
[--C-:B------:R-:W-:Y:S01]  /*a1d0*/  FFMA.FTZ R93, R93, UR4, -R129.reuse ;  /* 0x000000045d5d7c23 */ /* 0x100fe20008010881 */
[--C-:B------:R-:W-:Y:S01]  /*a1e0*/  FFMA.FTZ R128, R128, UR4, -R129.reuse ;  /* 0x0000000480807c23 */ /* 0x100fe20008010881 */
[----:B------:R-:W-:Y:S01]  /*a1f0*/  FFMA.FTZ R84, R84, UR4, -R129 ;  /* 0x0000000454547c23 */ /* 0x000fe20008010881 */
[----:B------:R-:W-:Y:S01]  /*a200*/  @!P1 VIADD R80, R80, 0x31c60 ;  /* 0x00031c6050509836 */ /* 0x000fe20000000000 */
[----:B------:R-:W1:Y:S01]  /*a210*/  MUFU.EX2 R13, R13 ;  /* 0x0000000d000d7308 */ /* 0x000e620000000800 */
[C---:B---3--:R-:W-:Y:S01]  /*a220*/  FADD.FTZ R3, R11.reuse, R3 ;  /* 0x000000030b037221 */ /* 0x048fe20000010000 */
[----:B------:R-:W-:Y:S01]  /*a230*/  F2FP.BF16.F32.PACK_AB R82, R11, R10 ;  /* 0x0000000a0b52723e */ /* 0x000fe200000010ff */
[--C-:B------:R-:W-:Y:S01]  /*a240*/  FFMA.FTZ R5, R5, UR4, -R129.reuse ;  /* 0x0000000405057c23 */ /* 0x100fe20008010881 */
[----:B------:R-:W-:Y:S01]  /*a250*/  @!P1 PRMT R80, RZ, 0x654, R80 ;  /* 0x00000654ff509816 */ /* 0x000fe20000000050 */
[--C-:B------:R-:W-:Y:S01]  /*a260*/  FFMA.FTZ R73, R73, UR4, -R129.reuse ;  /* 0x0000000449497c23 */ /* 0x100fe20008010881 */
[--C-:B------:R-:W-:Y:S01]  /*a270*/  FFMA.FTZ R76, R76, UR4, -R129.reuse ;  /* 0x000000044c4c7c23 */ /* 0x100fe20008010881 */
[----:B------:R-:W-:Y:S01]  /*a280*/  FFMA.FTZ R72, R72, UR4, -R129 ;  /* 0x0000000448487c23 */ /* 0x000fe20008010881 */
[----:B------:R-:W2:Y:S01]  /*a290*/  MUFU.EX2 R14, R14 ;  /* 0x0000000e000e7308 */ /* 0x000ea20000000800 */
[----:B0-----:R-:W-:Y:S01]  /*a2a0*/  FADD.FTZ R3, R12, R3 ;  /* 0x000000030c037221 */ /* 0x001fe20000010000 */
[----:B------:R0:W-:Y:S01]  /*a2b0*/  @!P1 SYNCS.ARRIVE.TRANS64.RED.A1T0 RZ, [R80+URZ], RZ ;  /* 0x000000ff50ff99a7 */ /* 0x0001e2000810043f */
[----:B------:R-:W-:Y:S01]  /*a2c0*/  FFMA.FTZ R77, R77, UR4, -R129 ;  /* 0x000000044d4d7c23 */ /* 0x000fe20008010881 */
[----:B------:R-:W-:Y:S01]  /*a2d0*/  PLOP3.LUT P3, PT, PT, PT, UP1, 0x80, 0x0 ;  /* 0x000000000000781c */ /* 0x000fe20003f6f018 */
[----:B------:R-:W-:Y:S01]  /*a2e0*/  UMOV UR7, UR36 ;  /* 0x0000002400077c82 */ /* 0x000fe20008000000 */
[-C--:B------:R-:W-:Y:S01]  /*a2f0*/  FMUL.FTZ R24, R24, R4.reuse ;  /* 0x0000000418187220 */ /* 0x080fe20000410000 */
[-C--:B------:R-:W-:Y:S01]  /*a300*/  FMUL.FTZ R25, R25, R4.reuse ;  /* 0x0000000419197220 */ /* 0x080fe20000410000 */
[----:B------:R-:W3:Y:S01]  /*a310*/  MUFU.EX2 R15, R15 ;  /* 0x0000000f000f7308 */ /* 0x000ee20000000800 */
[C---:B-1----:R-:W-:Y:S01]  /*a320*/  FADD.FTZ R3, R13.reuse, R3 ;  /* 0x000000030d037221 */ /* 0x042fe20000010000 */
[----:B0-----:R-:W-:Y:S01]  /*a330*/  F2FP.BF16.F32.PACK_AB R80, R8, R7 ;  /* 0x000000070850723e */ /* 0x001fe200000010ff */
[----:B------:R-:W-:Y:S01]  /*a340*/  FMUL.FTZ R28, R28, R4 ;  /* 0x000000041c1c7220 */ /* 0x000fe20000410000 */
[----:B------:R-:W-:Y:S01]  /*a350*/  F2FP.BF16.F32.PACK_AB R12, R13, R12 ;  /* 0x0000000c0d0c723e */ /* 0x000fe200000010ff */
[----:B------:R-:W-:Y:S01]  /*a360*/  FMUL.FTZ R29, R29, R4 ;  /* 0x000000041d1d7220 */ /* 0x000fe20000410000 */
[----:B------:R-:W-:Y:S01]  /*a370*/  F2FP.BF16.F32.PACK_AB R13, R131, R130 ;  /* 0x00000082830d723e */ /* 0x000fe200000010ff */
[----:B------:R0:W-:Y:S01]  /*a380*/  STSM.16.M88.4 [R2+0x24300], R80 ;  /* 0x0243005002007844 */ /* 0x0001e20000000200 */
        /* <DEDUP_REMOVED lines=11> */
[----:B------:R-:W-:Y:S01]  /*a440*/  FMUL.FTZ R44, R44, R4 ;  /* 0x000000042c2c7220 */ /* 0x000fe20000410000 */
[----:B------:R-:W-:Y:S01]  /*a450*/  F2FP.BF16.F32.PACK_AB R15, R133, R132 ;  /* 0x00000084850f723e */ /* 0x000fe200000010ff */
[-C--:B------:R-:W-:Y:S01]  /*a460*/  FMUL.FTZ R45, R45, R4.reuse ;  /* 0x000000042d2d7220 */ /* 0x080fe20000410000 */
[-C--:B------:R-:W-:Y:S01]  /*a470*/  FMUL.FTZ R48, R48, R4.reuse ;  /* 0x0000000430307220 */ /* 0x080fe20000410000 */
[-C--:B------:R-:W-:Y:S01]  /*a480*/  FMUL.FTZ R49, R49, R4.reuse ;  /* 0x0000000431317220 */ /* 0x080fe20000410000 */
[----:B------:R-:W3:Y:S01]  /*a490*/  MUFU.EX2 R120, R120 ;  /* 0x0000007800787308 */ /* 0x000ee20000000800 */
[----:B-1----:R-:W-:Y:S01]  /*a4a0*/  FADD.FTZ R3, R20, R3 ;  /* 0x0000000314037221 */ /* 0x002fe20000010000 */
[----:B------:R1:W-:Y:S01]  /*a4b0*/  STSM.16.M88.4 [R2+0x25b00], R12 ;  /* 0x025b000c02007844 */ /* 0x0003e20000000200 */
[-C--:B------:R-:W-:Y:S01]  /*a4c0*/  FMUL.FTZ R52, R52, R4.reuse ;  /* 0x0000000434347220 */ /* 0x080fe20000410000 */
[-C--:B------:R-:W-:Y:S01]  /*a4d0*/  FMUL.FTZ R53, R53, R4.reuse ;  /* 0x0000000435357220 */ /* 0x080fe20000410000 */
[-C--:B------:R-:W-:Y:S01]  /*a4e0*/  FMUL.FTZ R56, R56, R4.reuse ;  /* 0x0000000438387220 */ /* 0x080fe20000410000 */
[-C--:B------:R-:W-:Y:S01]  /*a4f0*/  FMUL.FTZ R57, R57, R4.reuse ;  /* 0x0000000439397220 */ /* 0x080fe20000410000 */
[-C--:B------:R-:W-:Y:S01]  /*a500*/  FMUL.FTZ R60, R60, R4.reuse ;  /* 0x000000043c3c7220 */ /* 0x080fe20000410000 */
[----:B------:R-:W4:Y:S01]  /*a510*/  MUFU.EX2 R121, R121 ;  /* 0x0000007900797308 */ /* 0x000f220000000800 */
[----:B--2---:R-:W-:Y:S01]  /*a520*/  FADD.FTZ R3, R21, R3 ;  /* 0x0000000315037221 */ /* 0x004fe20000010000 */
[-C--:B------:R-:W-:Y:S01]  /*a530*/  FMUL.FTZ R61, R61, R4.reuse ;  /* 0x000000043d3d7220 */ /* 0x080fe20000410000 */
[-C--:B------:R-:W-:Y:S01]  /*a540*/  FMUL.FTZ R64, R64, R4.reuse ;  /* 0x0000000440407220 */ /* 0x080fe20000410000 */
[-C--:B------:R-:W-:Y:S01]  /*a550*/  FMUL.FTZ R65, R65, R4.reuse ;  /* 0x0000000441417220 */ /* 0x080fe20000410000 */
[-C--:B------:R-:W-:Y:S01]  /*a560*/  FMUL.FTZ R68, R68, R4.reuse ;  /* 0x0000000444447220 */ /* 0x080fe20000410000 */
[----:B------:R-:W-:Y:S01]  /*a570*/  FMUL.FTZ R69, R69, R4 ;  /* 0x0000000445457220 */ /* 0x000fe20000410000 */
[-C--:B------:R-:W-:Y:S01]  /*a580*/  FMUL.FTZ R26, R26, R125.reuse ;  /* 0x0000007d1a1a7220 */ /* 0x080fe20000410000 */
[----:B0-----:R-:W0:Y:S01]  /*a590*/  MUFU.EX2 R81, R115 ;  /* 0x0000007300517308 */ /* 0x001e220000000800 */
[----:B---3--:R-:W-:Y:S01]  /*a5a0*/  FADD.FTZ R3, R120, R3 ;  /* 0x0000000378037221 */ /* 0x008fe20000010000 */
[----:B-1----:R-:W-:Y:S01]  /*a5b0*/  F2FP.BF16.F32.PACK_AB R12, R21, R20 ;  /* 0x00000014150c723e */ /* 0x002fe200000010ff */
[-C--:B------:R-:W-:Y:S01]  /*a5c0*/  FMUL.FTZ R27, R27, R125.reuse ;  /* 0x0000007d1b1b7220 */ /* 0x080fe20000410000 */
[----:B------:R-:W-:Y:S01]  /*a5d0*/  F2FP.BF16.F32.PACK_AB R13, R123, R122 ;  /* 0x0000007a7b0d723e */ /* 0x000fe200000010ff */
[-C--:B------:R-:W-:Y:S01]  /*a5e0*/  FMUL.FTZ R30, R30, R125.reuse ;  /* 0x0000007d1e1e7220 */ /* 0x080fe20000410000 */
[----:B------:R-:W-:Y:S01]  /*a5f0*/  F2FP.BF16.F32.PACK_AB R15, R127, R126 ;  /* 0x0000007e7f0f723e */ /* 0x000fe200000010ff */
[-C--:B------:R-:W-:Y:S01]  /*a600*/  FMUL.FTZ R31, R31, R125.reuse ;  /* 0x0000007d1f1f7220 */ /* 0x080fe20000410000 */
[----:B------:R-:W1:Y:S01]  /*a610*/  MUFU.EX2 R80, R112 ;  /* 0x0000007000507308 */ /* 0x000e620000000800 */
[C---:B----4-:R-:W-:Y:S01]  /*a620*/  FADD.FTZ R3, R121.reuse, R3 ;  /* 0x0000000379037221 */ /* 0x050fe20000010000 */
[----:B------:R-:W-:Y:S01]  /*a630*/  F2FP.BF16.F32.PACK_AB R14, R121, R120 ;  /* 0x00000078790e723e */ /* 0x000fe200000010ff */
[-C--:B------:R-:W-:Y:S01]  /*a640*/  FMUL.FTZ R34, R34, R125.reuse ;  /* 0x0000007d22227220 */ /* 0x080fe20000410000 */
[-C--:B------:R-:W-:Y:S01]  /*a650*/  FMUL.FTZ R35, R35, R125.reuse ;  /* 0x0000007d23237220 */ /* 0x080fe20000410000 */
[-C--:B------:R-:W-:Y:S01]  /*a660*/  FMUL.FTZ R38, R38, R125.reuse ;  /* 0x0000007d26267220 */ /* 0x080fe20000410000 */
[-C--:B------:R-:W-:Y:S01]  /*a670*/  FMUL.FTZ R39, R39, R125.reuse ;  /* 0x0000007d27277220 */ /* 0x080fe20000410000 */
[----:B------:R2:W-:Y:S01]  /*a680*/  STSM.16.M88.4 [R2+0x27300], R12 ;  /* 0x0273000c02007844 */ /* 0x0005e20000000200 */
[----:B------:R-:W3:Y:S01]  /*a690*/  MUFU.EX2 R113, R113 ;  /* 0x0000007100717308 */ /* 0x000ee20000000800 */
[C---:B0-----:R-:W-:Y:S01]  /*a6a0*/  FADD.FTZ R0, R81.reuse, R0 ;  /* 0x0000000051007221 */ /* 0x041fe20000010000 */
[----:B------:R-:W-:Y:S01]  /*a6b0*/  F2FP.BF16.F32.PACK_AB R81, R81, R114 ;  /* 0x000000725151723e */ /* 0x000fe200000010ff */
[-C--:B------:R-:W-:Y:S01]  /*a6c0*/  FMUL.FTZ R42, R42, R125.reuse ;  /* 0x0000007d2a2a7220 */ /* 0x080fe20000410000 */
[-C--:B------:R-:W-:Y:S01]  /*a6d0*/  FMUL.FTZ R43, R43, R125.reuse ;  /* 0x0000007d2b2b7220 */ /* 0x080fe20000410000 */
[----:B------:R-:W-:Y:S01]  /*a6e0*/  FADD.FTZ R0, R118, R0 ;  /* 0x0000000076007221 */ /* 0x000fe20000010000 */
[-C--:B------:R-:W-:Y:S01]  /*a6f0*/  FMUL.FTZ R46, R46, R125.reuse ;  /* 0x0000007d2e2e7220 */ /* 0x080fe20000410000 */
[-C--:B------:R-:W-:Y:S01]  /*a700*/  FMUL.FTZ R47, R47, R125.reuse ;  /* 0x0000007d2f2f7220 */ /* 0x080fe20000410000 */
[----:B------:R-:W0:Y:S01]  /*a710*/  MUFU.EX2 R83, R119 ;  /* 0x0000007700537308 */ /* 0x000e220000000800 */
[----:B-1----:R-:W-:Y:S01]  /*a720*/  FADD.FTZ R3, R80, R3 ;  /* 0x0000000350037221 */ /* 0x002fe20000010000 */
[-C--:B------:R-:W-:Y:S01]  /*a730*/  FMUL.FTZ R50, R50, R125.reuse ;  /* 0x0000007d32327220 */ /* 0x080fe20000410000 */
[-C--:B------:R-:W-:Y:S01]  /*a740*/  FMUL.FTZ R51, R51, R125.reuse ;  /* 0x0000007d33337220 */ /* 0x080fe20000410000 */
[-C--:B------:R-:W-:Y:S01]  /*a750*/  FMUL.FTZ R54, R54, R125.reuse ;  /* 0x0000007d36367220 */ /* 0x080fe20000410000 */
[-C--:B------:R-:W-:Y:S01]  /*a760*/  FMUL.FTZ R55, R55, R125.reuse ;  /* 0x0000007d37377220 */ /* 0x080fe20000410000 */
[-C--:B------:R-:W-:Y:S01]  /*a770*/  FMUL.FTZ R58, R58, R125.reuse ;  /* 0x0000007d3a3a7220 */ /* 0x080fe20000410000 */
[----:B--2---:R-:W-:Y:S01]  /*a780*/  F2FP.BF16.F32.PACK_AB R13, R99, R98 ;  /* 0x00000062630d723e */ /* 0x004fe200000010ff */
[----:B------:R-:W1:Y:S01]  /*a790*/  MUFU.EX2 R82, R116 ;  /* 0x0000007400527308 */ /* 0x000e620000000800 */
[C---:B---3--:R-:W-:Y:S01]  /*a7a0*/  FADD.FTZ R3, R113.reuse, R3 ;  /* 0x0000000371037221 */ /* 0x048fe20000010000 */
[----:B------:R-:W-:Y:S01]  /*a7b0*/  F2FP.BF16.F32.PACK_AB R80, R113, R80 ;  /* 0x000000507150723e */ /* 0x000fe200000010ff */
[-C--:B------:R-:W-:Y:S01]  /*a7c0*/  FMUL.FTZ R59, R59, R125.reuse ;  /* 0x0000007d3b3b7220 */ /* 0x080fe20000410000 */
[----:B------:R-:W-:Y:S01]  /*a7d0*/  F2FP.BF16.F32.PACK_AB R15, R103, R102 ;  /* 0x00000066670f723e */ /* 0x000fe200000010ff */
[-C--:B------:R-:W-:Y:S01]  /*a7e0*/  FMUL.FTZ R62, R62, R125.reuse ;  /* 0x0000007d3e3e7220 */ /* 0x080fe20000410000 */
[-C--:B------:R-:W-:Y:S01]  /*a7f0*/  FMUL.FTZ R63, R63, R125.reuse ;  /* 0x0000007d3f3f7220 */ /* 0x080fe20000410000 */
[-C--:B------:R-:W-:Y:S01]  /*a800*/  FMUL.FTZ R66, R66, R125.reuse ;  /* 0x0000007d42427220 */ /* 0x080fe20000410000 */
[----:B------:R-:W2:Y:S01]  /*a810*/  MUFU.EX2 R117, R117 ;  /* 0x0000007500757308 */ /* 0x000ea20000000800 */
[C---:B0-----:R-:W-:Y:S01]  /*a820*/  FADD.FTZ R0, R83.reuse, R0 ;  /* 0x0000000053007221 */ /* 0x041fe20000010000 */
[----:B------:R-:W-:Y:S01]  /*a830*/  F2FP.BF16.F32.PACK_AB R83, R83, R118 ;  /* 0x000000765353723e */ /* 0x000fe200000010ff */
[-C--:B------:R-:W-:Y:S01]  /*a840*/  FMUL.FTZ R67, R67, R125.reuse ;  /* 0x0000007d43437220 */ /* 0x080fe20000410000 */
[-C--:B------:R-:W-:Y:S01]  /*a850*/  FMUL.FTZ R70, R70, R125.reuse ;  /* 0x0000007d46467220 */ /* 0x080fe20000410000 */
[----:B------:R-:W-:Y:S01]  /*a860*/  FADD.FTZ R0, R106, R0 ;  /* 0x000000006a007221 */ /* 0x000fe20000010000 */
[----:B------:R-:W-:Y:S01]  /*a870*/  FMUL.FTZ R71, R71, R125 ;  /* 0x0000007d47477220 */ /* 0x000fe20000410000 */
[----:B------:R-:W-:Y:S01]  /*a880*/  IMAD.MOV.U32 R4, RZ, RZ, R9 ;  /* 0x000000ffff047224 */ /* 0x000fe200078e0009 */
[----:B------:R-:W0:Y:S01]  /*a890*/  MUFU.EX2 R104, R104 ;  /* 0x0000006800687308 */ /* 0x000e220000000800 */
[----:B-1----:R-:W-:Y:S01]  /*a8a0*/  FADD.FTZ R3, R82, R3 ;  /* 0x0000000352037221 */ /* 0x002fe20000010000 */
[----:B------:R-:W-:-:S04]  /*a8b0*/  FADD.FTZ R0, R107, R0 ;  /* 0x000000006b007221 */ /* 0x000fc80000010000 */
[----:B------:R-:W-:Y:S02]  /*a8c0*/  FADD.FTZ R0, R110, R0 ;  /* 0x000000006e007221 */ /* 0x000fe40000010000 */
[----:B------:R-:W1:Y:S01]  /*a8d0*/  MUFU.EX2 R105, R105 ;  /* 0x0000006900697308 */ /* 0x000e620000000800 */
[----:B--2---:R-:W-:Y:S01]  /*a8e0*/  FADD.FTZ R3, R117, R3 ;  /* 0x0000000375037221 */ /* 0x004fe20000010000 */
[----:B------:R-:W-:Y:S01]  /*a8f0*/  FADD.FTZ R11, R111, R0 ;  /* 0x000000006f0b7221 */ /* 0x000fe20000010000 */
[----:B------:R-:W-:-:S03]  /*a900*/  F2FP.BF16.F32.PACK_AB R82, R117, R82 ;  /* 0x000000527552723e */ /* 0x000fc600000010ff */
[----:B------:R-:W-:Y:S02]  /*a910*/  FADD.FTZ R10, R98, R11 ;  /* 0x0000000b620a7221 */ /* 0x000fe40000010000 */
[----:B------:R-:W-:Y:S01]  /*a920*/  MUFU.EX2 R8, R86 ;  /* 0x0000005600087308 */ /* 0x000fe20000000800 */
[----:B0-----:R-:W-:Y:S01]  /*a930*/  FADD.FTZ R3, R104, R3 ;  /* 0x0000000368037221 */ /* 0x001fe20000010000 */
[----:B------:R-:W-:Y:S01]  /*a940*/  FADD.FTZ R11, R99, R10 ;  /* 0x0000000a630b7221 */ /* 0x000fe20000010000 */
[----:B------:R0:W-:Y:S03]  /*a950*/  STSM.16.M88.4 [R2+0x28b00], R80 ;  /* 0x028b005002007844 */ /* 0x0001e60000000200 */
[----:B------:R-:W-:Y:S02]  /*a960*/  FADD.FTZ R10, R102, R11 ;  /* 0x0000000b660a7221 */ /* 0x000fe40000010000 */
[----:B------:R-:W2:Y:S01]  /*a970*/  MUFU.EX2 R86, R108 ;  /* 0x0000006c00567308 */ /* 0x000ea20000000800 */
[----:B-1----:R-:W-:Y:S01]  /*a980*/  FADD.FTZ R3, R105, R3 ;  /* 0x0000000369037221 */ /* 0x002fe20000010000 */
[----:B------:R-:W-:-:S04]  /*a990*/  FADD.FTZ R11, R103, R10 ;  /* 0x0000000a670b7221 */ /* 0x000fc80000010000 */
[----:B------:R-:W-:Y:S02]  /*a9a0*/  FADD.FTZ R10, R90, R11 ;  /* 0x0000000b5a0a7221 */ /* 0x000fe40000010000 */
[----:B------:R-:W1:Y:S02]  /*a9b0*/  MUFU.EX2 R109, R109 ;  /* 0x0000006d006d7308 */ /* 0x000e640000000800 */
[C---:B------:R-:W-:Y:S01]  /*a9c0*/  FADD.FTZ R11, R91.reuse, R10 ;  /* 0x0000000a5b0b7221 */ /* 0x040fe20000010000 */
[----:B0-----:R-:W-:Y:S02]  /*a9d0*/  F2FP.BF16.F32.PACK_AB R81, R91, R90 ;  /* 0x0000005a5b51723e */ /* 0x001fe400000010ff */
[C---:B------:R-:W-:Y:S01]  /*a9e0*/  F2FP.BF16.F32.PACK_AB R83, R95.reuse, R94 ;  /* 0x0000005e5f53723e */ /* 0x040fe200000010ff */
[----:B------:R-:W-:Y:S02]  /*a9f0*/  FADD.FTZ R10, R94, R11 ;  /* 0x0000000b5e0a7221 */ /* 0x000fe40000010000 */
[----:B------:R-:W0:Y:S01]  /*aa00*/  MUFU.EX2 R96, R96 ;  /* 0x0000006000607308 */ /* 0x000e220000000800 */
[----:B--2---:R-:W-:Y:S01]  /*aa10*/  FADD.FTZ R0, R86, R3 ;  /* 0x0000000356007221 */ /* 0x004fe20000010000 */
[----:B------:R-:W-:-:S06]  /*aa20*/  FADD.FTZ R10, R95, R10 ;  /* 0x0000000a5f0a7221 */ /* 0x000fcc0000010000 */
[----:B------:R-:W2:Y:S01]  /*aa30*/  MUFU.EX2 R97, R97 ;  /* 0x0000006100617308 */ /* 0x000ea20000000800 */
[C---:B-1----:R-:W-:Y:S01]  /*aa40*/  FADD.FTZ R3, R109.reuse, R0 ;  /* 0x000000006d037221 */ /* 0x042fe20000010000 */
[----:B------:R-:W-:-:S06]  /*aa50*/  F2FP.BF16.F32.PACK_AB R86, R109, R86 ;  /* 0x000000566d56723e */ /* 0x000fcc00000010ff */
[----:B------:R-:W1:Y:S01]  /*aa60*/  MUFU.EX2 R100, R100 ;  /* 0x0000006400647308 */ /* 0x000e620000000800 */
[----:B0-----:R-:W-:-:S07]  /*aa70*/  FADD.FTZ R0, R96, R3 ;  /* 0x0000000360007221 */ /* 0x001fce0000010000 */
[----:B------:R-:W0:Y:S01]  /*aa80*/  MUFU.EX2 R101, R101 ;  /* 0x0000006500657308 */ /* 0x000e220000000800 */
[C---:B--2---:R-:W-:Y:S01]  /*aa90*/  FADD.FTZ R3, R97.reuse, R0 ;  /* 0x0000000061037221 */ /* 0x044fe20000010000 */
[----:B------:R-:W-:-:S06]  /*aaa0*/  F2FP.BF16.F32.PACK_AB R12, R97, R96 ;  /* 0x00000060610c723e */ /* 0x000fcc00000010ff */
[----:B------:R-:W2:Y:S01]  /*aab0*/  MUFU.EX2 R88, R88 ;  /* 0x0000005800587308 */ /* 0x000ea20000000800 */
[----:B-1----:R-:W-:-:S07]  /*aac0*/  FADD.FTZ R0, R100, R3 ;  /* 0x0000000364007221 */ /* 0x002fce0000010000 */
[----:B------:R-:W1:Y:S01]  /*aad0*/  MUFU.EX2 R89, R89 ;  /* 0x0000005900597308 */ /* 0x000e620000000800 */
[C---:B0-----:R-:W-:Y:S01]  /*aae0*/  FADD.FTZ R3, R101.reuse, R0 ;  /* 0x0000000065037221 */ /* 0x041fe20000010000 */
[----:B------:R-:W-:-:S06]  /*aaf0*/  F2FP.BF16.F32.PACK_AB R14, R101, R100 ;  /* 0x00000064650e723e */ /* 0x000fcc00000010ff */
[----:B------:R-:W0:Y:S01]  /*ab00*/  MUFU.EX2 R92, R92 ;  /* 0x0000005c005c7308 */ /* 0x000e220000000800 */
[----:B--2---:R-:W-:-:S07]  /*ab10*/  FADD.FTZ R0, R88, R3 ;  /* 0x0000000358007221 */ /* 0x004fce0000010000 */
[----:B------:R2:W3:Y:S01]  /*ab20*/  MUFU.EX2 R7, R85 ;  /* 0x0000005500077308 */ /* 0x0004e20000000800 */
[C---:B-1----:R-:W-:Y:S01]  /*ab30*/  FADD.FTZ R3, R89.reuse, R0 ;  /* 0x0000000059037221 */ /* 0x042fe20000010000 */
[----:B------:R-:W-:-:S06]  /*ab40*/  F2FP.BF16.F32.PACK_AB R80, R89, R88 ;  /* 0x000000585950723e */ /* 0x000fcc00000010ff */
[----:B------:R-:W1:Y:S01]  /*ab50*/  MUFU.EX2 R93, R93 ;  /* 0x0000005d005d7308 */ /* 0x000e620000000800 */
[----:B0-----:R-:W-:Y:S01]  /*ab60*/  FADD.FTZ R0, R92, R3 ;  /* 0x000000035c007221 */ /* 0x001fe20000010000 */
[----:B--2---:R-:W-:-:S06]  /*ab70*/  F2FP.BF16.F32.PACK_AB R85, R107, R106 ;  /* 0x0000006a6b55723e */ /* 0x004fcc00000010ff */
[----:B------:R-:W0:Y:S01]  /*ab80*/  MUFU.EX2 R112, R124 ;  /* 0x0000007c00707308 */ /* 0x000e220000000800 */
[----:B---3--:R-:W-:Y:S01]  /*ab90*/  FADD.FTZ R10, R7, R10 ;  /* 0x0000000a070a7221 */ /* 0x008fe20000010000 */
[----:B------:R-:W-:-:S03]  /*aba0*/  F2FP.BF16.F32.PACK_AB R113, R135, R7 ;  /* 0x000000078771723e */ /* 0x000fc600000010ff */
[----:B------:R-:W-:-:S03]  /*abb0*/  FADD.FTZ R11, R135, R10 ;  /* 0x0000000a870b7221 */ /* 0x000fc60000010000 */
[----:B------:R-:W2:Y:S01]  /*abc0*/  MUFU.EX2 R128, R128 ;  /* 0x0000008000807308 */ /* 0x000ea20000000800 */
[C---:B-1----:R-:W-:Y:S01]  /*abd0*/  FADD.FTZ R3, R93.reuse, R0 ;  /* 0x000000005d037221 */ /* 0x042fe20000010000 */
[----:B------:R-:W-:Y:S01]  /*abe0*/  FADD.FTZ R0, R8, R11 ;  /* 0x0000000b08007221 */ /* 0x000fe20000010000 */
[----:B------:R-:W-:-:S05]  /*abf0*/  F2FP.BF16.F32.PACK_AB R82, R93, R92 ;  /* 0x0000005c5d52723e */ /* 0x000fca00000010ff */
[----:B------:R1:W3:Y:S01]  /*ac00*/  MUFU.EX2 R115, R87 ;  /* 0x0000005700737308 */ /* 0x0002e20000000800 */
[----:B0-----:R-:W-:-:S07]  /*ac10*/  FADD.FTZ R3, R112, R3 ;  /* 0x0000000370037221 */ /* 0x001fce0000010000 */
[----:B------:R0:W4:Y:S01]  /*ac20*/  MUFU.EX2 R114, R84 ;  /* 0x0000005400727308 */ /* 0x0001220000000800 */
[C---:B--2---:R-:W-:Y:S01]  /*ac30*/  FADD.FTZ R3, R128.reuse, R3 ;  /* 0x0000000380037221 */ /* 0x044fe20000010000 */
[----:B-1----:R-:W-:Y:S02]  /*ac40*/  F2FP.BF16.F32.PACK_AB R87, R111, R110 ;  /* 0x0000006e6f57723e */ /* 0x002fe400000010ff */
[----:B------:R-:W-:-:S04]  /*ac50*/  F2FP.BF16.F32.PACK_AB R112, R128, R112 ;  /* 0x000000708070723e */ /* 0x000fc800000010ff */
[----:B------:R-:W1:Y:S01]  /*ac60*/  MUFU.EX2 R5, R5 ;  /* 0x0000000500057308 */ /* 0x000e620000000800 */
[----:B---3--:R-:W-:Y:S01]  /*ac70*/  FADD.FTZ R11, R115, R0 ;  /* 0x00000000730b7221 */ /* 0x008fe20000010000 */
[----:B0-----:R-:W-:Y:S02]  /*ac80*/  F2FP.BF16.F32.PACK_AB R84, R105, R104 ;  /* 0x000000686954723e */ /* 0x001fe400000010ff */
[----:B------:R-:W-:Y:S01]  /*ac90*/  F2FP.BF16.F32.PACK_AB R115, R115, R8 ;  /* 0x000000087373723e */ /* 0x000fe200000010ff */
[----:B------:R-:W-:Y:S02]  /*aca0*/  FADD.FTZ R10, R134, R11 ;  /* 0x0000000b860a7221 */ /* 0x000fe40000010000 */
[----:B------:R0:W-:Y:S01]  /*acb0*/  STSM.16.M88.4 [R2+0x2a300], R84 ;  /* 0x02a3005402007844 */ /* 0x0001e20000000200 */
[----:B------:R-:W2:Y:S01]  /*acc0*/  MUFU.EX2 R75, R75 ;  /* 0x0000004b004b7308 */ /* 0x000ea20000000800 */
[----:B----4-:R-:W-:Y:S02]  /*acd0*/  FADD.FTZ R0, R114, R3 ;  /* 0x0000000372007221 */ /* 0x010fe40000010000 */
[----:B------:R0:W-:Y:S04]  /*ace0*/  STSM.16.M88.4 [R2+0x2bb00], R12 ;  /* 0x02bb000c02007844 */ /* 0x0001e80000000200 */
[----:B------:R0:W-:Y:S01]  /*acf0*/  STSM.16.M88.4 [R2+0x2d300], R80 ;  /* 0x02d3005002007844 */ /* 0x0001e20000000200 */
[----:B------:R-:W3:Y:S01]  /*ad00*/  MUFU.EX2 R73, R73 ;  /* 0x0000004900497308 */ /* 0x000ee20000000800 */
[C---:B-1----:R-:W-:Y:S01]  /*ad10*/  FADD.FTZ R0, R5.reuse, R0 ;  /* 0x0000000005007221 */ /* 0x042fe20000010000 */
[----:B------:R-:W-:Y:S01]  /*ad20*/  F2FP.BF16.F32.PACK_AB R114, R5, R114 ;  /* 0x000000720572723e */ /* 0x000fe200000010ff */
[----:B------:R-:W-:-:S04]  /*ad30*/  IMAD.MOV.U32 R5, RZ, RZ, R74 ;  /* 0x000000ffff057224 */ /* 0x000fc800078e004a */
[----:B------:R0:W-:Y:S01]  /*ad40*/  STSM.16.M88.4 [R2+0x2eb00], R112 ;  /* 0x02eb007002007844 */ /* 0x0001e20000000200 */
[----:B------:R-:W1:Y:S01]  /*ad50*/  MUFU.EX2 R78, R78 ;  /* 0x0000004e004e7308 */ /* 0x000e620000000800 */
[----:B--2---:R-:W-:-:S07]  /*ad60*/  FADD.FTZ R7, R75, R10 ;  /* 0x0000000a4b077221 */ /* 0x004fce0000010000 */
[----:B------:R-:W2:Y:S01]  /*ad70*/  MUFU.EX2 R79, R79 ;  /* 0x0000004f004f7308 */ /* 0x000ea20000000800 */
[----:B---3--:R-:W-:-:S07]  /*ad80*/  FADD.FTZ R3, R73, R0 ;  /* 0x0000000049037221 */ /* 0x008fce0000010000 */
[----:B------:R-:W3:Y:S01]  /*ad90*/  MUFU.EX2 R76, R76 ;  /* 0x0000004c004c7308 */ /* 0x000ee20000000800 */
[----:B-1----:R-:W-:-:S07]  /*ada0*/  FADD.FTZ R0, R78, R7 ;  /* 0x000000074e007221 */ /* 0x002fce0000010000 */
[----:B------:R-:W1:Y:S01]  /*adb0*/  MUFU.EX2 R72, R72 ;  /* 0x0000004800487308 */ /* 0x000e620000000800 */
[C---:B--2---:R-:W-:Y:S01]  /*adc0*/  FADD.FTZ R0, R79.reuse, R0 ;  /* 0x000000004f007221 */ /* 0x044fe20000010000 */
[----:B------:R-:W-:-:S06]  /*add0*/  F2FP.BF16.F32.PACK_AB R79, R79, R78 ;  /* 0x0000004e4f4f723e */ /* 0x000fcc00000010ff */
[----:B------:R2:W4:Y:S01]  /*ade0*/  MUFU.EX2 R20, R77 ;  /* 0x0000004d00147308 */ /* 0x0005220000000800 */
[C---:B---3--:R-:W-:Y:S01]  /*adf0*/  FADD.FTZ R3, R76.reuse, R3 ;  /* 0x000000034c037221 */ /* 0x048fe20000010000 */
[----:B------:R-:W-:Y:S02]  /*ae00*/  F2FP.BF16.F32.PACK_AB R76, R76, R73 ;  /* 0x000000494c4c723e */ /* 0x000fe400000010ff */
[----:B--2---:R-:W-:Y:S01]  /*ae10*/  F2FP.BF16.F32.PACK_AB R77, R75, R134 ;  /* 0x000000864b4d723e */ /* 0x004fe200000010ff */
[----:B-1----:R-:W-:Y:S01]  /*ae20*/  FADD.FTZ R3, R72, R3 ;  /* 0x0000000348037221 */ /* 0x002fe20000010000 */
[----:B----4-:R-:W-:-:S03]  /*ae30*/  F2FP.BF16.F32.PACK_AB R78, R20, R72 ;  /* 0x00000048144e723e */ /* 0x010fc600000010ff */
        /* <DEDUP_REMOVED lines=10> */
[----:B------:R-:W-:-:S05]  /*aee0*/  UMOV UR38, UR10 ;  /* 0x0000000a00267c82 */ /* 0x000fca0008000000 */
.L_x_2090:
[----:B------:R-:W-:-:S13]  /*aef0*/  R2UR UR5, R144 ;  /* 0x00000000900572ca */ /* 0x000fda00000e0000 */
[----:B------:R-:W-:-:S06]  /*af00*/  UISETP.GE.AND UP0, UPT, UR38, UR5, UPT ;  /* 0x000000052600728c */ /* 0x000fcc000bf06270 */
[----:B------:R-:W-:-:S13]  /*af10*/  PLOP3.LUT P2, PT, PT, PT, UP0, 0x80, 0x0 ;  /* 0x000000000000781c */ /* 0x000fda0003f4f008 */
[----:B------:R-:W-:Y:S05]  /*af20*/  @!P2 BRA `(.L_x_2100) ;  /* 0x00000040002ca947 */ /* 0x000fea0003800000 */
[----:B------:R-:W-:Y:S01]  /*af30*/  IMAD.MOV.U32 R4, RZ, RZ, R74 ;  /* 0x000000ffff047224 */ /* 0x000fe200078e004a */
[----:B------:R-:W-:Y:S01]  /*af40*/  UMOV UR39, UR60 ;  /* 0x0000003c00277c82 */ /* 0x000fe20008000000 */
[----:B------:R-:W-:Y:S01]  /*af50*/  IMAD.MOV.U32 R5, RZ, RZ, R9 ;  /* 0x000000ffff057224 */ /* 0x000fe200078e0009 */
[----:B------:R-:W-:Y:S01]  /*af60*/  UMOV UR7, UR36 ;  /* 0x0000002400077c82 */ /* 0x000fe20008000000 */
[----:B------:R-:W-:-:S05]  /*af70*/  ULDC UR5, c[0x0][0x9d8] ;  /* 0x0002760000057ab9 */ /* 0x000fca0000000800 */
.L_x_2109:
[----:B------:R-:W-:Y:S01]  /*af80*/  R2UR UR4, R16 ;  /* 0x00000000100472ca */ /* 0x000fe200000e0000 */
[----:B------:R-:W-:-:S04]  /*af90*/  UIADD3 UR36, UR7, 0x1, URZ ;  /* 0x0000000107247890 */ /* 0x000fc8000fffe03f */
[----:B------:R-:W-:-:S04]  /*afa0*/  UISETP.NE.AND UP0, UPT, UR36, 0x2, UPT ;  /* 0x000000022400788c */ /* 0x000fc8000bf05270 */
[----:B------:R-:W-:Y:S02]  /*afb0*/  USEL UR60, URZ, 0x1, UP0 ;  /* 0x000000013f3c7887 */ /* 0x000fe40008000000 */
[----:B------:R-:W-:Y:S02]  /*afc0*/  USEL UR36, UR36, URZ, UP0 ;  /* 0x0000003f24247287 */ /* 0x000fe40008000000 */
[----:B------:R-:W-:Y:S01]  /*afd0*/  ISETP.NE.AND P3, PT, RZ, UR4, PT ;  /* 0x00000004ff007c0c */ /* 0x000fe2000bf65270 */
[----:B------:R-:W-:-:S12]  /*afe0*/  ULOP3.LUT UR60, UR39, UR60, URZ, 0x3c, !UPT ;  /* 0x0000003c273c7292 */ /* 0x000fd8000f8e3c3f */
[----:B----4-:R-:W-:Y:S05]  /*aff0*/  @P3 BRA `(.L_x_2101) ;  /* 0x00000000002c3947 */ /* 0x010fea0003800000 */
[----:B------:R-:W-:Y:S05]  /*b000*/  @!P0 BRA `(.L_x_2102) ;  /* 0x0000000000048947 */ /* 0x000fea0003800000 */
[----:B------:R-:W-:Y:S01]  /*b010*/  BPT.TRAP 0x1 ;  /* 0x000000040000795c */ /* 0x000fe20000300000 */
.L_x_2102:
[----:B------:R-:W-:Y:S01]  /*b020*/  ULEA UR4, UR36, UR37, 0x3 ;  /* 0x0000002524047291 */ /* 0x000fe2000f8e183f */
[----:B------:R-:W-:-:S05]  /*b030*/  IMAD.U32 R6, RZ, RZ, UR60 ;  /* 0x0000003cff067e24 */ /* 0x000fca000f8e00ff */
[----:B------:R-:W-:-:S04]  /*b040*/  SHF.L.U32 R6, R6, 0x1f, RZ ;  /* 0x0000001f06067819 */ /* 0x000fc800000006ff */
[----:B------:R1:W2:Y:S01]  /*b050*/  SYNCS.PHASECHK.TRANS64.TRYWAIT P2, [UR4+0x31c30], R6 ;  /* 0x031c3006ff0075a7 */ /* 0x0002a20008040144 */
[----:B------:R-:W-:Y:S05]  /*b060*/  @!P0 BRA `(.L_x_2103) ;  /* 0x0000000000048947 */ /* 0x000fea0003800000 */
[----:B------:R-:W-:Y:S01]  /*b070*/  BPT.TRAP 0x1 ;  /* 0x000000040000795c */ /* 0x000fe20000300000 */
.L_x_2103:
[----:B--2---:R-:W-:Y:S05]  /*b080*/  @P2 BRA `(.L_x_2101) ;  /* 0x0000000000082947 */ /* 0x004fea0003800000 */
[----:B------:R-:W2:Y:S02]  /*b090*/  SYNCS.PHASECHK.TRANS64.TRYWAIT P2, [UR4+0x31c30], R6 ;  /* 0x031c3006ff0075a7 */ /* 0x000ea40008040144 */
[----:B--2---:R-:W-:Y:S05]  /*b0a0*/  @!P2 BRA `(.L_x_2104) ;  /* 0x000000e8003ca947 */ /* 0x004fea0003800000 */
.L_x_2101:
        /* <DEDUP_REMOVED lines=30> */
[----:B-1----:R-:W-:Y:S01]  /*b290*/  VIADD R6, R7, 0x8 ;  /* 0x0000000807067836 */ /* 0x002fe20000000000 */
        /* <DEDUP_REMOVED lines=29> */
[----:B0-----:R-:W-:-:S06]  /*b470*/  WARPGROUP.ARRIVE ;  /* 0x00000000000079c5 */ /* 0x001fcc0000000000 */
        /* <DEDUP_REMOVED lines=296> */
.L_x_2106:
[----:B------:R-:W-:Y:S01]  /*c700*/  ULEA UR4, UR7, UR37, 0x3 ;  /* 0x0000002507047291 */ /* 0x000fe2000f8e183f */
[----:B------:R-:W-:-:S05]  /*c710*/  IMAD.U32 R6, RZ, RZ, UR39 ;  /* 0x00000027ff067e24 */ /* 0x000fca000f8e00ff */
[----:B------:R-:W-:-:S04]  /*c720*/  SHF.L.U32 R6, R6, 0x1f, RZ ;  /* 0x0000001f06067819 */ /* 0x000fc800000006ff */
[----:B------:R0:W1:Y:S01]  /*c730*/  SYNCS.PHASECHK.TRANS64.TRYWAIT P2, [UR4+0x31c50], R6 ;  /* 0x031c5006ff0075a7 */ /* 0x0000620008040144 */
[----:B------:R-:W-:Y:S05]  /*c740*/  @!P0 BRA `(.L_x_2107) ;  /* 0x0000000000048947 */ /* 0x000fea0003800000 */
[----:B------:R-:W-:Y:S01]  /*c750*/  BPT.TRAP 0x1 ;  /* 0x000000040000795c */ /* 0x000fe20000300000 */
.L_x_2107:
[----:B-1----:R-:W-:Y:S05]  /*c760*/  @P2 BRA `(.L_x_2105) ;  /* 0x0000000000082947 */ /* 0x002fea0003800000 */
[----:B------:R-:W1:Y:S02]  /*c770*/  SYNCS.PHASECHK.TRANS64.TRYWAIT P2, [UR4+0x31c50], R6 ;  /* 0x031c5006ff0075a7 */ /* 0x000e640008040144 */
[----:B-1----:R-:W-:Y:S05]  /*c780*/  @!P2 BRA `(.L_x_2108) ;  /* 0x000000d0009ca947 */ /* 0x002fea0003800000 */
.L_x_2105:
        /* <DEDUP_REMOVED lines=65> */
[----:B------:R-:W-:Y:S01]  /*cba0*/  ULDC UR14, c[0x0][0x988] ;  /* 0x00026200000e7ab9 */ /* 0x000fe20000000800 */
[----:B------:R-:W-:Y:S01]  /*cbb0*/  FMUL.FTZ R77, R130, UR5 ;  /* 0x00000005824d7c20 */ /* 0x000fe20008410000 */
[----:B------:R-:W1:Y:S01]  /*cbc0*/  MUFU.TANH R17, R17 ;  /* 0x0000001100117308 */ /* 0x000e620000002400 */
[----:B--2---:R-:W-:Y:S01]  /*cbd0*/  FMNMX.FTZ R9, R14, R9, !PT ;  /* 0x000000090e097209 */ /* 0x004fe20007810000 */
[----:B------:R-:W-:Y:S01]  /*cbe0*/  UMOV UR4, UR14 ;  /* 0x0000000e00047c82 */ /* 0x000fe20008000000 */
        /* <DEDUP_REMOVED lines=36> */
[----:B------:R-:W0:Y:S01]  /*ce30*/  S2R R137, SR_TID.X ;  /* 0x0000000000897919 */ /* 0x000e220000002100 */
[----:B------:R-:W3:Y:S01]  /*ce40*/  MUFU.TANH R112, R112 ;  /* 0x0000007000707308 */ /* 0x000ee20000002400 */
[----:B-1----:R-:W-:Y:S01]  /*ce50*/  FMNMX.FTZ R9, R21, R9, !PT ;  /* 0x0000000915097209 */ /* 0x002fe20007810000 */
[----:B------:R-:W-:Y:S01]  /*ce60*/  UMOV UR39, UR60 ;  /* 0x0000003c00277c82 */ /* 0x000fe20008000000 */
[----:B------:R-:W-:-:S05]  /*ce70*/  R2UR UR14, R144 ;  /* 0x00000000900e72ca */ /* 0x000fca00000e0000 */
[----:B------:R-:W1:Y:S01]  /*ce80*/  MUFU.TANH R113, R113 ;  /* 0x0000007100717308 */ /* 0x000e620000002400 */
[----:B--2---:R-:W-:-:S07]  /*ce90*/  FMNMX.FTZ R9, R120, R9, !PT ;  /* 0x0000000978097209 */ /* 0x004fce0007810000 */
[----:B------:R-:W2:Y:S01]  /*cea0*/  MUFU.TANH R116, R116 ;  /* 0x0000007400747308 */ /* 0x000ea20000002400 */
[----:B---3--:R-:W-:Y:S01]  /*ceb0*/  FMNMX.FTZ R9, R112, R9, !PT ;  /* 0x0000000970097209 */ /* 0x008fe20007810000 */
[----:B------:R-:W-:Y:S01]  /*cec0*/  UISETP.GT.AND UP0, UPT, UR38, UR14, UPT ;  /* 0x0000000e2600728c */ /* 0x000fe2000bf04270 */
[----:B------:R-:W-:Y:S02]  /*ced0*/  WARPGROUP.DEPBAR.LE gsb0, 0x0 ;  /* 0x00008000000079c5 */ /* 0x000fe40000010000 */
[----:B------:R-:W-:-:S03]  /*cee0*/  WARPGROUP.ARRIVE ;  /* 0x00000000000079c5 */ /* 0x000fc60000000000 */
[----:B------:R-:W3:Y:S01]  /*cef0*/  MUFU.TANH R117, R117 ;  /* 0x0000007500757308 */ /* 0x000ee20000002400 */
[----:B-1----:R-:W-:Y:S02]  /*cf00*/  FMNMX.FTZ R9, R113, R9, !PT ;  /* 0x0000000971097209 */ /* 0x002fe40007810000 */
[----:B------:R-:W-:Y:S01]  /*cf10*/  HGMMA.64x96x16.F32.BF16 R24, gdesc[UR32].tnspB, R24, gsb0 ;  /* 0x41600000201879f0 */ /* 0x000fe20008001818 */
[----:B------:R-:W-:Y:S02]  /*cf20*/  UIADD3 UR32, UR10, 0x300, URZ ;  /* 0x000003000a207890 */ /* 0x000fe4000fffe03f */
[----:B------:R-:W-:Y:S02]  /*cf30*/  UIADD3 UR34, UR11, 0x80, URZ ;  /* 0x000000800b227890 */ /* 0x000fe4000fffe03f */
[----:B------:R-:W1:Y:S01]  /*cf40*/  MUFU.TANH R104, R104 ;  /* 0x0000006800687308 */ /* 0x000e620000002400 */
[----:B------:R-:W-:Y:S01]  /*cf50*/  UMOV UR33, 0xc0000010 ;  /* 0xc000001000217882 */ /* 0x000fe20000000000 */
[----:B------:R-:W-:Y:S01]  /*cf60*/  UMOV UR35, 0x80000020 ;  /* 0x8000002000237882 */ /* 0x000fe20000000000 */
[----:B--2---:R-:W-:-:S02]  /*cf70*/  FMNMX.FTZ R9, R116, R9, !PT ;  /* 0x0000000974097209 */ /* 0x004fc40007810000 */
[----:B0-----:R-:W-:Y:S02]  /*cf80*/  SHF.R.U32.HI R136, RZ, 0x7, R137 ;  /* 0x00000007ff887819 */ /* 0x001fe40000011689 */
[----:B------:R-:W-:Y:S01]  /*cf90*/  ISETP.GE.U32.AND P2, PT, R137, 0x180, PT ;  /* 0x000001808900780c */ /* 0x000fe20003f46070 */
        /* <DEDUP_REMOVED lines=23> */
[----:B0-----:R-:W-:Y:S01]  /*d110*/  FMNMX.FTZ R9, R92, R9, !PT ;  /* 0x000000095c097209 */ /* 0x001fe20007810000 */
[----:B------:R-:W-:Y:S02]  /*d120*/  WARPGROUP.DEPBAR.LE gsb0, 0x0 ;  /* 0x00008000000079c5 */ /* 0x000fe40000010000 */
[----:B------:R-:W-:-:S04]  /*d130*/  WARPGROUP.ARRIVE ;  /* 0x00000000000079c5 */ /* 0x000fc80000000000 */
[----:B------:R-:W0:Y:S01]  /*d140*/  MUFU.TANH R81, R81 ;  /* 0x0000005100517308 */ /* 0x000e220000002400 */
[----:B--2---:R-:W-:Y:S01]  /*d150*/  FMNMX.FTZ R9, R93, R9, !PT ;  /* 0x000000095d097209 */ /* 0x004fe20007810000 */
[----:B------:R-:W-:Y:S01]  /*d160*/  HGMMA.64x96x16.F32.BF16 R24, gdesc[UR32].tnspB, R24, gsb0 ;  /* 0x41600000201879f0 */ /* 0x000fe20008001818 */
[----:B------:R-:W-:Y:S02]  /*d170*/  UIADD3 UR32, UR10, 0x480, URZ ;  /* 0x000004800a207890 */ /* 0x000fe4000fffe03f */
[----:B------:R-:W-:Y:S01]  /*d180*/  UIADD3 UR34, UR11, 0xc0, URZ ;  /* 0x000000c00b227890 */ /* 0x000fe2000fffe03f */
[----:B------:R-:W-:Y:S01]  /*d190*/  UMOV UR33, 0xc0000010 ;  /* 0xc000001000217882 */ /* 0x000fe20000000000 */
[----:B------:R-:W-:Y:S01]  /*d1a0*/  UMOV UR35, 0x80000020 ;  /* 0x8000002000237882 */ /* 0x000fe20000000000 */
        /* <DEDUP_REMOVED lines=12> */
[----:B------:R-:W-:Y:S01]  /*d270*/  MUFU.TANH R7, R7 ;  /* 0x0000000700077308 */ /* 0x000fe20000002400 */
[----:B-1----:R-:W-:-:S07]  /*d280*/  FMNMX.FTZ R9, R124, R9, !PT ;  /* 0x000000097c097209 */ /* 0x002fce0007810000 */
[----:B------:R-:W-:Y:S01]  /*d290*/  MUFU.TANH R8, R8 ;  /* 0x0000000800087308 */ /* 0x000fe20000002400 */
[----:B0-----:R-:W-:-:S05]  /*d2a0*/  FMNMX.FTZ R9, R125, R9, !PT ;  /* 0x000000097d097209 */ /* 0x001fca0007810000 */
[----:B------:R-:W0:Y:S02]  /*d2b0*/  SHFL.BFLY PT, R132, R9, 0x2, 0x1f ;  /* 0x0c401f0009847f89 */ /* 0x000e2400000e0000 */
[----:B------:R-:W-:Y:S08]  /*d2c0*/  MUFU.TANH R73, R73 ;  /* 0x0000004900497308 */ /* 0x000ff00000002400 */
[----:B------:R-:W-:Y:S08]  /*d2d0*/  MUFU.TANH R76, R76 ;  /* 0x0000004c004c7308 */ /* 0x000ff00000002400 */
[----:B------:R-:W-:Y:S01]  /*d2e0*/  MUFU.TANH R77, R77 ;  /* 0x0000004d004d7308 */ /* 0x000fe20000002400 */
[----:B0-----:R-:W-:-:S07]  /*d2f0*/  FMNMX.FTZ R9, R9, R132, !PT ;  /* 0x0000008409097209 */ /* 0x001fce0007810000 */
        /* <DEDUP_REMOVED lines=19> */
[----:B------:R-:W-:Y:S01]  /*d430*/  MUFU.TANH R123, R123 ;  /* 0x0000007b007b7308 */ /* 0x000fe20000002400 */
[--C-:B------:R-:W-:Y:S01]  /*d440*/  FFMA.FTZ R5, R13, UR4, -R132.reuse ;  /* 0x000000040d057c23 */ /* 0x100fe20008010884 */
[----:B------:R-:W-:Y:S01]  /*d450*/  FMUL.FTZ R13, R118, UR5 ;  /* 0x00000005760d7c20 */ /* 0x000fe20008410000 */
[--C-:B------:R-:W-:Y:S01]  /*d460*/  FFMA.FTZ R134, R10, UR4, -R132.reuse ;  /* 0x000000040a867c23 */ /* 0x100fe20008010884 */
[--C-:B------:R-:W-:Y:S01]  /*d470*/  FFMA.FTZ R10, R15, UR4, -R132.reuse ;  /* 0x000000040f0a7c23 */ /* 0x100fe20008010884 */
[----:B------:R-:W-:Y:S01]  /*d480*/  FMUL.FTZ R15, R119, UR5 ;  /* 0x00000005770f7c20 */ /* 0x000fe20008410000 */
        /* <DEDUP_REMOVED lines=25> */
[----:B------:R-:W-:Y:S01]  /*d620*/  FFMA.FTZ R80, R80, UR4, -R132 ;  /* 0x0000000450507c23 */ /* 0x000fe20008010884 */
        /* <DEDUP_REMOVED lines=17> */
[----:B------:R-:W-:Y:S01]  /*d740*/  FFMA.FTZ R125, R125, UR4, -R132 ;  /* 0x000000047d7d7c23 */ /* 0x000fe20008010884 */
[----:B------:R-:W-:-:S04]  /*d750*/  FMNMX.FTZ R111, R76, R111, !PT ;  /* 0x0000006f4c6f7209 */ /* 0x000fc80007810000 */
[----:B------:R-:W-:Y:S02]  /*d760*/  FMNMX.FTZ R111, R77, R111, !PT ;  /* 0x0000006f4d6f7209 */ /* 0x000fe40007810000 */
[----:B------:R-:W4:Y:S02]  /*d770*/  MUFU.TANH R13, R13 ;  /* 0x0000000d000d7308 */ /* 0x000f240000002400 */
[----:B------:R-:W-:-:S04]  /*d780*/  FMNMX.FTZ R111, R128, R111, !PT ;  /* 0x0000006f806f7209 */ /* 0x000fc80007810000 */
[----:B------:R-:W-:Y:S02]  /*d790*/  FMNMX.FTZ R111, R129, R111, !PT ;  /* 0x0000006f816f7209 */ /* 0x000fe40007810000 */
[----:B------:R-:W5:Y:S02]  /*d7a0*/  MUFU.TANH R15, R15 ;  /* 0x0000000f000f7308 */ /* 0x000f640000002400 */
[----:B------:R-:W-:-:S04]  /*d7b0*/  FMNMX.FTZ R111, R130, R111, !PT ;  /* 0x0000006f826f7209 */ /* 0x000fc80007810000 */
[----:B------:R-:W-:Y:S02]  /*d7c0*/  FMNMX.FTZ R111, R122, R111, !PT ;  /* 0x0000006f7a6f7209 */ /* 0x000fe40007810000 */
[----:B------:R-:W5:Y:S02]  /*d7d0*/  MUFU.TANH R3, R3 ;  /* 0x0000000300037308 */ /* 0x000f640000002400 */
[----:B------:R-:W-:Y:S01]  /*d7e0*/  FMNMX.FTZ R111, R123, R111, !PT ;  /* 0x0000006f7b6f7209 */ /* 0x000fe20007810000 */
[----:B------:R-:W-:Y:S02]  /*d7f0*/  WARPGROUP.DEPBAR.LE gsb0, 0x0 ;  /* 0x00008000000079c5 */ /* 0x000fe40000010000 */
[----:B------:R-:W-:Y:S01]  /*d800*/  WARPGROUP.ARRIVE ;  /* 0x00000000000079c5 */ /* 0x000fe20000000000 */
[----:B-1----:R-:W-:Y:S02]  /*d810*/  FMNMX.FTZ R111, R126, R111, !PT ;  /* 0x0000006f7e6f7209 */ /* 0x002fe40007810000 */
[----:B------:R-:W1:Y:S02]  /*d820*/  MUFU.TANH R106, R106 ;  /* 0x0000006a006a7308 */ /* 0x000e640000002400 */
[----:B--2---:R-:W-:Y:S01]  /*d830*/  FMNMX.FTZ R111, R127, R111, !PT ;  /* 0x0000006f7f6f7209 */ /* 0x004fe20007810000 */
[----:B------:R-:W-:Y:S01]  /*d840*/  HGMMA.64x96x16.F32.BF16 R24, gdesc[UR32].tnspB, R24, gsb0 ;  /* 0x41600000201879f0 */ /* 0x000fe20008001818 */
[----:B------:R-:W-:-:S02]  /*d850*/  UIADD3 UR32, UR10, 0x780, URZ ;  /* 0x000007800a207890 */ /* 0x000fc4000fffe03f */
[----:B------:R-:W-:Y:S01]  /*d860*/  UIADD3 UR34, UR11, 0x140, URZ ;  /* 0x000001400b227890 */ /* 0x000fe2000fffe03f */
[----:B0-----:R-:W-:Y:S01]  /*d870*/  FMNMX.FTZ R111, R114, R111, !PT ;  /* 0x0000006f726f7209 */ /* 0x001fe20007810000 */
[----:B------:R-:W-:Y:S01]  /*d880*/  UMOV UR33, 0xc0000010 ;  /* 0xc000001000217882 */ /* 0x000fe20000000000 */
[----:B------:R-:W-:Y:S01]  /*d890*/  UMOV UR35, 0x80000020 ;  /* 0x8000002000237882 */ /* 0x000fe20000000000 */
[----:B------:R-:W0:Y:S01]  /*d8a0*/  MUFU.TANH R107, R107 ;  /* 0x0000006b006b7308 */ /* 0x000e220000002400 */
[----:B---3--:R-:W-:-:S04]  /*d8b0*/  FMNMX.FTZ R111, R115, R111, !PT ;  /* 0x0000006f736f7209 */ /* 0x008fc80007810000 */
[----:B----4-:R-:W-:-:S03]  /*d8c0*/  FMNMX.FTZ R111, R13, R111, !PT ;  /* 0x0000006f0d6f7209 */ /* 0x010fc60007810000 */
[----:B------:R-:W2:Y:S01]  /*d8d0*/  MUFU.TANH R110, R110 ;  /* 0x0000006e006e7308 */ /* 0x000ea20000002400 */
[----:B-----5:R-:W-:-:S04]  /*d8e0*/  FMNMX.FTZ R111, R15, R111, !PT ;  /* 0x0000006f0f6f7209 */ /* 0x020fc80007810000 */
[----:B------:R-:W-:-:S03]  /*d8f0*/  FMNMX.FTZ R111, R3, R111, !PT ;  /* 0x0000006f036f7209 */ /* 0x000fc60007810000 */
[----:B------:R-:W3:Y:S01]  /*d900*/  MUFU.TANH R98, R98 ;  /* 0x0000006200627308 */ /* 0x000ee20000002400 */
[----:B-1----:R-:W-:-:S04]  /*d910*/  FMNMX.FTZ R111, R106, R111, !PT ;  /* 0x0000006f6a6f7209 */ /* 0x002fc80007810000 */
[----:B0-----:R-:W-:-:S03]  /*d920*/  FMNMX.FTZ R111, R107, R111, !PT ;  /* 0x0000006f6b6f7209 */ /* 0x001fc60007810000 */
[----:B------:R-:W0:Y:S01]  /*d930*/  MUFU.TANH R99, R99 ;  /* 0x0000006300637308 */ /* 0x000e220000002400 */
[----:B--2---:R-:W-:-:S07]  /*d940*/  FMNMX.FTZ R111, R110, R111, !PT ;  /* 0x0000006f6e6f7209 */ /* 0x004fce0007810000 */
[----:B------:R-:W1:Y:S01]  /*d950*/  MUFU.TANH R102, R102 ;  /* 0x0000006600667308 */ /* 0x000e620000002400 */
[----:B---3--:R-:W-:-:S07]  /*d960*/  FMNMX.FTZ R111, R98, R111, !PT ;  /* 0x0000006f626f7209 */ /* 0x008fce0007810000 */
[----:B------:R-:W2:Y:S01]  /*d970*/  MUFU.EX2 R134, R134 ;  /* 0x0000008600867308 */ /* 0x000ea20000000800 */
[----:B0-----:R-:W-:-:S07]  /*d980*/  FMNMX.FTZ R111, R99, R111, !PT ;  /* 0x0000006f636f7209 */ /* 0x001fce0007810000 */
[----:B------:R-:W0:Y:S01]  /*d990*/  MUFU.TANH R103, R103 ;  /* 0x0000006700677308 */ /* 0x000e220000002400 */
[----:B-1----:R-:W-:-:S07]  /*d9a0*/  FMNMX.FTZ R111, R102, R111, !PT ;  /* 0x0000006f666f7209 */ /* 0x002fce0007810000 */
[----:B------:R-:W1:Y:S01]  /*d9b0*/  MUFU.EX2 R118, R11 ;  /* 0x0000000b00767308 */ /* 0x000e620000000800 */
[C---:B--2---:R-:W-:Y:S01]  /*d9c0*/  FADD.FTZ R14, R134.reuse, R14 ;  /* 0x0000000e860e7221 */ /* 0x044fe20000010000 */
[----:B------:R-:W-:-:S06]  /*d9d0*/  F2FP.BF16.F32.PACK_AB R12, R134, R12 ;  /* 0x0000000c860c723e */ /* 0x000fcc00000010ff */
[----:B------:R-:W2:Y:S01]  /*d9e0*/  MUFU.EX2 R135, R135 ;  /* 0x0000008700877308 */ /* 0x000ea20000000800 */
[----:B0-----:R-:W-:-:S07]  /*d9f0*/  FMNMX.FTZ R111, R103, R111, !PT ;  /* 0x0000006f676f7209 */ /* 0x001fce0007810000 */
[----:B------:R-:W0:Y:S01]  /*da00*/  MUFU.TANH R90, R90 ;  /* 0x0000005a005a7308 */ /* 0x000e220000002400 */
[----:B-1----:R-:W-:-:S07]  /*da10*/  FADD.FTZ R11, R118, R14 ;  /* 0x0000000e760b7221 */ /* 0x002fce0000010000 */
[----:B------:R-:W1:Y:S01]  /*da20*/  MUFU.TANH R91, R91 ;  /* 0x0000005b005b7308 */ /* 0x000e620000002400 */
[C---:B--2---:R-:W-:Y:S01]  /*da30*/  F2FP.BF16.F32.PACK_AB R14, R135.reuse, R118 ;  /* 0x00000076870e723e */ /* 0x044fe200000010ff */
[----:B------:R-:W-:-:S06]  /*da40*/  FADD.FTZ R11, R135, R11 ;  /* 0x0000000b870b7221 */ /* 0x000fcc0000010000 */
        /* <DEDUP_REMOVED lines=27> */
[----:B------:R-:W0:Y:S01]  /*dc00*/  MUFU.EX2 R5, R5 ;  /* 0x0000000500057308 */ /* 0x000e220000000800 */
[----:B-1----:R-:W-:-:S07]  /*dc10*/  FMNMX.FTZ R74, R78, R118, !PT ;  /* 0x000000764e4a7209 */ /* 0x002fce0007810000 */
[----:B------:R-:W1:Y:S01]  /*dc20*/  MUFU.EX2 R6, R6 ;  /* 0x0000000600067308 */ /* 0x000e620000000800 */
[----:B--2---:R-:W-:-:S05]  /*dc30*/  FMNMX.FTZ R74, R79, R74, !PT ;  /* 0x0000004a4f4a7209 */ /* 0x004fca0007810000 */
[----:B------:R-:W2:Y:S02]  /*dc40*/  SHFL.BFLY PT, R118, R74, 0x2, 0x1f ;  /* 0x0c401f004a767f89 */ /* 0x000ea400000e0000 */
[----:B------:R-:W3:Y:S01]  /*dc50*/  MUFU.EX2 R10, R10 ;  /* 0x0000000a000a7308 */ /* 0x000ee20000000800 */
[----:B0-----:R-:W-:-:S07]  /*dc60*/  FADD.FTZ R11, R5, R11 ;  /* 0x0000000b050b7221 */ /* 0x001fce0000010000 */
[----:B------:R-:W-:Y:S01]  /*dc70*/  MUFU.EX2 R19, R19 ;  /* 0x0000001300137308 */ /* 0x000fe20000000800 */
[----:B-1----:R-:W-:-:S07]  /*dc80*/  FADD.FTZ R11, R6, R11 ;  /* 0x0000000b060b7221 */ /* 0x002fce0000010000 */
[----:B------:R-:W-:Y:S01]  /*dc90*/  MUFU.EX2 R20, R20 ;  /* 0x0000001400147308 */ /* 0x000fe20000000800 */
[----:B---3--:R-:W-:Y:S01]  /*dca0*/  FADD.FTZ R11, R10, R11 ;  /* 0x0000000b0a0b7221 */ /* 0x008fe20000010000 */
[----:B------:R-:W-:Y:S02]  /*dcb0*/  WARPGROUP.DEPBAR.LE gsb0, 0x0 ;  /* 0x00008000000079c5 */ /* 0x000fe40000010000 */
[----:B------:R-:W-:Y:S01]  /*dcc0*/  WARPGROUP.ARRIVE ;  /* 0x00000000000079c5 */ /* 0x000fe20000000000 */
[----:B--2---:R-:W-:-:S03]  /*dcd0*/  FMNMX.FTZ R74, R74, R118, !PT ;  /* 0x000000764a4a7209 */ /* 0x004fc60007810000 */
[----:B------:R-:W-:Y:S02]  /*dce0*/  MUFU.EX2 R21, R21 ;  /* 0x0000001500157308 */ /* 0x000fe40000000800 */
[----:B------:R-:W-:Y:S01]  /*dcf0*/  HGMMA.64x96x16.F32.BF16 R24, gdesc[UR32].tnspB, R24, gsb0 ;  /* 0x41600000201879f0 */ /* 0x000fe20008001818 */
[----:B------:R-:W-:Y:S01]  /*dd00*/  UIADD3 UR32, UR10, 0xa80, URZ ;  /* 0x00000a800a207890 */ /* 0x000fe2000fffe03f */
[----:B------:R-:W0:Y:S01]  /*dd10*/  SHFL.BFLY PT, R118, R74, 0x1, 0x1f ;  /* 0x0c201f004a767f89 */ /* 0x000e2200000e0000 */
[----:B------:R-:W-:Y:S01]  /*dd20*/  UIADD3 UR34, UR11, 0x1c0, URZ ;  /* 0x000001c00b227890 */ /* 0x000fe2000fffe03f */
[----:B------:R-:W-:Y:S01]  /*dd30*/  UMOV UR33, 0xc0000010 ;  /* 0xc000001000217882 */ /* 0x000fe20000000000 */
[----:B------:R-:W-:Y:S01]  /*dd40*/  UMOV UR35, 0x80000020 ;  /* 0x8000002000237882 */ /* 0x000fe20000000000 */
[----:B------:R-:W-:Y:S08]  /*dd50*/  MUFU.EX2 R112, R112 ;  /* 0x0000007000707308 */ /* 0x000ff00000000800 */
[----:B------:R-:W-:Y:S08]  /*dd60*/  MUFU.EX2 R113, R113 ;  /* 0x0000007100717308 */ /* 0x000ff00000000800 */
[----:B------:R-:W-:Y:S01]  /*dd70*/  MUFU.EX2 R116, R116 ;  /* 0x0000007400747308 */ /* 0x000fe20000000800 */
[----:B0-----:R-:W-:-:S05]  /*dd80*/  FMNMX.FTZ R74, R74, R118, !PT ;  /* 0x000000764a4a7209 */ /* 0x001fca0007810000 */
[C---:B------:R-:W-:Y:S01]  /*dd90*/  FADD.FTZ R4, -R74.reuse, R4 ;  /* 0x000000044a047221 */ /* 0x040fe20000010100 */
[----:B------:R-:W-:Y:S01]  /*dda0*/  FMUL.FTZ R118, R74, UR4 ;  /* 0x000000044a767c20 */ /* 0x000fe20008410000 */
[----:B------:R-:W-:Y:S02]  /*ddb0*/  MUFU.EX2 R117, R117 ;  /* 0x0000007500757308 */ /* 0x000fe40000000800 */
        /* <DEDUP_REMOVED lines=46> */
[----:B------:R-:W-:Y:S01]  /*e0a0*/  MUFU.EX2 R128, R128 ;  /* 0x0000008000807308 */ /* 0x000fe20000000800 */
[----:B--2---:R-:W-:Y:S01]  /*e0b0*/  FADD.FTZ R0, R15, R0 ;  /* 0x000000000f007221 */ /* 0x004fe20000010000 */
[----:B------:R-:W-:Y:S01]  /*e0c0*/  FFMA.FTZ R118, R79, UR4, -R118 ;  /* 0x000000044f767c23 */ /* 0x000fe20008010876 */
[----:B------:R-:W-:-:S05]  /*e0d0*/  PLOP3.LUT P2, PT, PT, PT, UP0, 0x80, 0x0 ;  /* 0x000000000000781c */ /* 0x000fca0003f4f008 */
[----:B------:R-:W-:Y:S01]  /*e0e0*/  MUFU.EX2 R130, R130 ;  /* 0x0000008200827308 */ /* 0x000fe20000000800 */
[C---:B0-----:R-:W-:Y:S01]  /*e0f0*/  F2FP.BF16.F32.PACK_AB R15, R76.reuse, R15 ;  /* 0x0000000f4c0f723e */ /* 0x041fe200000010ff */
[----:B------:R-:W-:Y:S01]  /*e100*/  FADD.FTZ R0, R76, R0 ;  /* 0x000000004c007221 */ /* 0x000fe20000010000 */
[----:B------:R-:W-:-:S05]  /*e110*/  F2FP.BF16.F32.PACK_AB R76, R20, R19 ;  /* 0x00000013144c723e */ /* 0x000fca00000010ff */
[----:B------:R-:W-:Y:S01]  /*e120*/  MUFU.EX2 R123, R123 ;  /* 0x0000007b007b7308 */ /* 0x000fe20000000800 */
[----:B------:R-:W-:Y:S02]  /*e130*/  WARPGROUP.DEPBAR.LE gsb0, 0x0 ;  /* 0x00008000000079c5 */ /* 0x000fe40000010000 */
[----:B------:R-:W-:-:S05]  /*e140*/  WARPGROUP.ARRIVE ;  /* 0x00000000000079c5 */ /* 0x000fca0000000000 */
[----:B------:R-:W-:Y:S01]  /*e150*/  MUFU.EX2 R78, R120 ;  /* 0x00000078004e7308 */ /* 0x000fe20000000800 */
[----:B------:R-:W-:Y:S01]  /*e160*/  HGMMA.64x96x16.F32.BF16 R24, gdesc[UR32].tnspB, R24, gsb0 ;  /* 0x41600000201879f0 */ /* 0x000fe20008001818 */
[----:B------:R-:W-:Y:S02]  /*e170*/  UIADD3 UR32, UR10, 0xc00, URZ ;  /* 0x00000c000a207890 */ /* 0x000fe4000fffe03f */
[----:B------:R-:W-:-:S04]  /*e180*/  UIADD3 UR34, UR11, 0x200, URZ ;  /* 0x000002000b227890 */ /* 0x000fc8000fffe03f */
[----:B------:R-:W-:Y:S01]  /*e190*/  MUFU.EX2 R79, R126 ;  /* 0x0000007e004f7308 */ /* 0x000fe20000000800 */
[----:B------:R-:W-:Y:S01]  /*e1a0*/  UMOV UR33, 0xc0000010 ;  /* 0xc000001000217882 */ /* 0x000fe20000000000 */
[----:B------:R-:W-:-:S06]  /*e1b0*/  UMOV UR35, 0x80000020 ;  /* 0x8000002000237882 */ /* 0x000fcc0000000000 */
        /* <DEDUP_REMOVED lines=60> */
[----:B------:R-:W-:Y:S01]  /*e580*/  UIADD3 UR7, UR38, -0x1, URZ ;  /* 0xffffffff26077890 */ /* 0x000fe2000fffe03f */
[-C--:B------:R-:W-:Y:S01]  /*e590*/  FMUL.FTZ R66, R66, R4.reuse ;  /* 0x0000000442427220 */ /* 0x080fe20000410000 */
[----:B------:R-:W-:Y:S01]  /*e5a0*/  MUFU.EX2 R87, R87 ;  /* 0x0000005700577308 */ /* 0x000fe20000000800 */
[-C--:B------:R-:W-:Y:S01]  /*e5b0*/  FMUL.FTZ R67, R67, R4.reuse ;  /* 0x0000000443437220 */ /* 0x080fe20000410000 */
[----:B------:R-:W-:Y:S01]  /*e5c0*/  @!P1 LEA R7, R7, UR37, 0x3 ;  /* 0x0000002507079c11 */ /* 0x000fe2000f8e18ff */
[-C--:B------:R-:W-:Y:S01]  /*e5d0*/  FMUL.FTZ R70, R70, R4.reuse ;  /* 0x0000000446467220 */ /* 0x080fe20000410000 */
[----:B------:R-:W-:Y:S01]  /*e5e0*/  FMUL.FTZ R71, R71, R4 ;  /* 0x0000000447477220 */ /* 0x000fe20000410000 */
[----:B------:R-:W-:Y:S01]  /*e5f0*/  UMOV UR38, UR7 ;  /* 0x0000000700267c82 */ /* 0x000fe20008000000 */
[----:B------:R-:W-:Y:S01]  /*e600*/  UMOV UR7, UR36 ;  /* 0x0000002400077c82 */ /* 0x000fe20008000000 */
        /* <DEDUP_REMOVED lines=19> */
[----:B0-----:R-:W-:Y:S01]  /*e740*/  MUFU.EX2 R7, R115 ;  /* 0x0000007300077308 */ /* 0x001fe20000000800 */
[-C--:B------:R-:W-:Y:S01]  /*e750*/  FMUL.FTZ R49, R49, R131.reuse ;  /* 0x0000008331317220 */ /* 0x080fe20000410000 */
[-C--:B------:R-:W-:Y:S01]  /*e760*/  FMUL.FTZ R52, R52, R131.reuse ;  /* 0x0000008334347220 */ /* 0x080fe20000410000 */
[-C--:B------:R-:W-:Y:S01]  /*e770*/  FMUL.FTZ R53, R53, R131.reuse ;  /* 0x0000008335357220 */ /* 0x080fe20000410000 */
[-C--:B------:R-:W-:Y:S01]  /*e780*/  FMUL.FTZ R56, R56, R131.reuse ;  /* 0x0000008338387220 */ /* 0x080fe20000410000 */
[-C--:B------:R-:W-:Y:S01]  /*e790*/  FMUL.FTZ R57, R57, R131.reuse ;  /* 0x0000008339397220 */ /* 0x080fe20000410000 */
[----:B------:R-:W-:Y:S01]  /*e7a0*/  FMUL.FTZ R60, R60, R131 ;  /* 0x000000833c3c7220 */ /* 0x000fe20000410000 */
[----:B-1----:R-:W-:Y:S01]  /*e7b0*/  F2FP.BF16.F32.PACK_AB R12, R6, R5 ;  /* 0x00000005060c723e */ /* 0x002fe200000010ff */
[----:B------:R-:W0:Y:S01]  /*e7c0*/  MUFU.EX2 R13, R77 ;  /* 0x0000004d000d7308 */ /* 0x000e220000000800 */
[-C--:B------:R-:W-:Y:S01]  /*e7d0*/  FMUL.FTZ R61, R61, R131.reuse ;  /* 0x000000833d3d7220 */ /* 0x080fe20000410000 */
[-C--:B------:R-:W-:Y:S01]  /*e7e0*/  FMUL.FTZ R64, R64, R131.reuse ;  /* 0x0000008340407220 */ /* 0x080fe20000410000 */
[-C--:B------:R-:W-:Y:S01]  /*e7f0*/  FMUL.FTZ R65, R65, R131.reuse ;  /* 0x0000008341417220 */ /* 0x080fe20000410000 */
[-C--:B------:R-:W-:Y:S01]  /*e800*/  FMUL.FTZ R68, R68, R131.reuse ;  /* 0x0000008344447220 */ /* 0x080fe20000410000 */
[----:B------:R-:W-:Y:S01]  /*e810*/  FMUL.FTZ R69, R69, R131 ;  /* 0x0000008345457220 */ /* 0x000fe20000410000 */
[----:B------:R-:W-:-:S02]  /*e820*/  IMAD.MOV.U32 R4, RZ, RZ, R74 ;  /* 0x000000ffff047224 */ /* 0x000fc400078e004a */
[----:B------:R-:W1:Y:S08]  /*e830*/  MUFU.EX2 R14, R17 ;  /* 0x00000011000e7308 */ /* 0x000e700000000800 */
[----:B------:R-:W2:Y:S01]  /*e840*/  MUFU.EX2 R15, R129 ;  /* 0x00000081000f7308 */ /* 0x000ea20000000800 */
[----:B0-----:R-:W-:Y:S01]  /*e850*/  FADD.FTZ R0, R13, R0 ;  /* 0x000000000d007221 */ /* 0x001fe20000010000 */
[----:B------:R-:W-:-:S03]  /*e860*/  F2FP.BF16.F32.PACK_AB R13, R128, R13 ;  /* 0x0000000d800d723e */ /* 0x000fc600000010ff */
[----:B------:R-:W-:-:S03]  /*e870*/  FADD.FTZ R0, R128, R0 ;  /* 0x0000000080007221 */ /* 0x000fc60000010000 */
[----:B------:R-:W0:Y:S01]  /*e880*/  MUFU.EX2 R77, R122 ;  /* 0x0000007a004d7308 */ /* 0x000e220000000800 */
[C---:B-1----:R-:W-:Y:S01]  /*e890*/  FADD.FTZ R11, R14.reuse, R11 ;  /* 0x0000000b0e0b7221 */ /* 0x042fe20000010000 */
[----:B------:R-:W-:-:S03]  /*e8a0*/  F2FP.BF16.F32.PACK_AB R14, R14, R10 ;  /* 0x0000000a0e0e723e */ /* 0x000fc600000010ff */
[----:B------:R-:W-:-:S03]  /*e8b0*/  FADD.FTZ R11, R19, R11 ;  /* 0x0000000b130b7221 */ /* 0x000fc60000010000 */
[----:B------:R-:W1:Y:S01]  /*e8c0*/  MUFU.EX2 R115, R119 ;  /* 0x0000007700737308 */ /* 0x000e620000000800 */
[----:B--2---:R-:W-:Y:S01]  /*e8d0*/  FADD.FTZ R0, R15, R0 ;  /* 0x000000000f007221 */ /* 0x004fe20000010000 */
[----:B------:R-:W-:Y:S01]  /*e8e0*/  FADD.FTZ R11, R20, R11 ;  /* 0x0000000b140b7221 */ /* 0x000fe20000010000 */
[C---:B------:R-:W-:Y:S02]  /*e8f0*/  F2FP.BF16.F32.PACK_AB R15, R130.reuse, R15 ;  /* 0x0000000f820f723e */ /* 0x040fe400000010ff */
[----:B------:R-:W-:Y:S01]  /*e900*/  FADD.FTZ R0, R130, R0 ;  /* 0x0000000082007221 */ /* 0x000fe20000010000 */
[----:B------:R-:W-:Y:S02]  /*e910*/  FADD.FTZ R6, R21, R11 ;  /* 0x0000000b15067221 */ /* 0x000fe40000010000 */
[----:B------:R2:W-:Y:S01]  /*e920*/  STSM.16.M88.4 [R2+0x25b00], R12 ;  /* 0x025b000c02007844 */ /* 0x0005e20000000200 */
[----:B0-----:R-:W-:Y:S01]  /*e930*/  FADD.FTZ R0, R77, R0 ;  /* 0x000000004d007221 */ /* 0x001fe20000010000 */
[----:B------:R-:W-:Y:S01]  /*e940*/  FADD.FTZ R6, R78, R6 ;  /* 0x000000064e067221 */ /* 0x000fe20000010000 */
[----:B------:R-:W-:Y:S01]  /*e950*/  MUFU.EX2 R85, R85 ;  /* 0x0000005500557308 */ /* 0x000fe20000000800 */
[C---:B------:R-:W-:Y:S01]  /*e960*/  F2FP.BF16.F32.PACK_AB R77, R123.reuse, R77 ;  /* 0x0000004d7b4d723e */ /* 0x040fe200000010ff */
[----:B------:R-:W-:Y:S01]  /*e970*/  FADD.FTZ R5, R123, R0 ;  /* 0x000000007b057221 */ /* 0x000fe20000010000 */
[----:B------:R-:W-:Y:S01]  /*e980*/  FADD.FTZ R6, R112, R6 ;  /* 0x0000000670067221 */ /* 0x000fe20000010000 */
[----:B------:R-:W-:-:S02]  /*e990*/  F2FP.BF16.F32.PACK_AB R112, R113, R112 ;  /* 0x000000707170723e */ /* 0x000fc400000010ff */
[----:B------:R-:W-:Y:S01]  /*e9a0*/  FADD.FTZ R5, R79, R5 ;  /* 0x000000054f057221 */ /* 0x000fe20000010000 */
[----:B------:R-:W-:Y:S01]  /*e9b0*/  FADD.FTZ R6, R113, R6 ;  /* 0x0000000671067221 */ /* 0x000fe20000010000 */
[----:B------:R-:W-:Y:S01]  /*e9c0*/  F2FP.BF16.F32.PACK_AB R113, R7, R114 ;  /* 0x000000720771723e */ /* 0x000fe200000010ff */
[----:B------:R-:W0:Y:S01]  /*e9d0*/  MUFU.EX2 R0, R91 ;  /* 0x0000005b00007308 */ /* 0x000e220000000800 */
[----:B------:R-:W-:Y:S01]  /*e9e0*/  FADD.FTZ R5, R127, R5 ;  /* 0x000000057f057221 */ /* 0x000fe20000010000 */
[----:B------:R-:W-:Y:S01]  /*e9f0*/  FADD.FTZ R6, R116, R6 ;  /* 0x0000000674067221 */ /* 0x000fe20000010000 */
[----:B------:R-:W-:Y:S02]  /*ea00*/  F2FP.BF16.F32.PACK_AB R78, R78, R21 ;  /* 0x000000154e4e723e */ /* 0x000fe400000010ff */
[----:B------:R-:W-:Y:S01]  /*ea10*/  FADD.FTZ R5, R114, R5 ;  /* 0x0000000572057221 */ /* 0x000fe20000010000 */
[----:B------:R-:W-:Y:S01]  /*ea20*/  FADD.FTZ R6, R117, R6 ;  /* 0x0000000675067221 */ /* 0x000fe20000010000 */
[----:B------:R-:W-:Y:S01]  /*ea30*/  F2FP.BF16.F32.PACK_AB R79, R127, R79 ;  /* 0x0000004f7f4f723e */ /* 0x000fe200000010ff */
[----:B------:R-:W3:Y:S01]  /*ea40*/  MUFU.EX2 R91, R94 ;  /* 0x0000005e005b7308 */ /* 0x000ee20000000800 */
[----:B------:R-:W-:Y:S01]  /*ea50*/  FADD.FTZ R5, R7, R5 ;  /* 0x0000000507057221 */ /* 0x000fe20000010000 */
[----:B------:R-:W-:Y:S01]  /*ea60*/  FADD.FTZ R6, R104, R6 ;  /* 0x0000000668067221 */ /* 0x000fe20000010000 */
[----:B------:R-:W-:Y:S01]  /*ea70*/  F2FP.BF16.F32.PACK_AB R104, R105, R104 ;  /* 0x000000686968723e */ /* 0x000fe200000010ff */
[----:B------:R4:W-:Y:S01]  /*ea80*/  STSM.16.M88.4 [R2+0x27300], R76 ;  /* 0x0273004c02007844 */ /* 0x0009e20000000200 */
[----:B-1----:R-:W-:Y:S01]  /*ea90*/  FADD.FTZ R5, R115, R5 ;  /* 0x0000000573057221 */ /* 0x002fe20000010000 */
[----:B------:R-:W-:Y:S01]  /*eaa0*/  FADD.FTZ R6, R105, R6 ;  /* 0x0000000669067221 */ /* 0x000fe20000010000 */
[----:B------:R-:W-:Y:S01]  /*eab0*/  F2FP.BF16.F32.PACK_AB R105, R106, R3 ;  /* 0x000000036a69723e */ /* 0x000fe200000010ff */
[----:B--2---:R-:W-:Y:S01]  /*eac0*/  MUFU.EX2 R13, R111 ;  /* 0x0000006f000d7308 */ /* 0x004fe20000000800 */
        /* <DEDUP_REMOVED lines=9> */
[----:B------:R-:W-:Y:S01]  /*eb60*/  F2FP.BF16.F32.PACK_AB R96, R97, R96 ;  /* 0x000000606160723e */ /* 0x000fe200000010ff */
[----:B------:R4:W-:Y:S01]  /*eb70*/  STSM.16.M88.4 [R2+0x28b00], R112 ;  /* 0x028b007002007844 */ /* 0x0009e20000000200 */
[----:B------:R-:W-:Y:S01]  /*eb80*/  FADD.FTZ R5, R107, R8 ;  /* 0x000000086b057221 */ /* 0x000fe20000010000 */
[----:B------:R-:W-:Y:S01]  /*eb90*/  FADD.FTZ R7, R97, R6 ;  /* 0x0000000661077221 */ /* 0x000fe20000010000 */
[----:B------:R-:W-:Y:S01]  /*eba0*/  F2FP.BF16.F32.PACK_AB R106, R109, R108 ;  /* 0x0000006c6d6a723e */ /* 0x000fe200000010ff */
[----:B------:R-:W1:Y:S01]  /*ebb0*/  MUFU.EX2 R121, R121 ;  /* 0x0000007900797308 */ /* 0x000e620000000800 */
[----:B------:R-:W-:Y:S01]  /*ebc0*/  FADD.FTZ R5, R110, R5 ;  /* 0x000000056e057221 */ /* 0x000fe20000010000 */
[----:B------:R-:W-:Y:S01]  /*ebd0*/  FADD.FTZ R8, R100, R7 ;  /* 0x0000000764087221 */ /* 0x000fe20000010000 */
[----:B------:R-:W-:-:S02]  /*ebe0*/  F2FP.BF16.F32.PACK_AB R107, R110, R107 ;  /* 0x0000006b6e6b723e */ /* 0x000fc400000010ff */
[----:B------:R-:W-:Y:S01]  /*ebf0*/  FADD.FTZ R6, R98, R5 ;  /* 0x0000000562067221 */ /* 0x000fe20000010000 */
[----:B------:R-:W-:Y:S01]  /*ec00*/  FADD.FTZ R7, R101, R8 ;  /* 0x0000000865077221 */ /* 0x000fe20000010000 */
[C---:B------:R-:W-:Y:S01]  /*ec10*/  F2FP.BF16.F32.PACK_AB R97, R99.reuse, R98 ;  /* 0x000000626361723e */ /* 0x040fe200000010ff */
[----:B------:R-:W-:Y:S01]  /*ec20*/  MUFU.EX2 R124, R124 ;  /* 0x0000007c007c7308 */ /* 0x000fe20000000800 */
[----:B------:R-:W-:Y:S01]  /*ec30*/  FADD.FTZ R5, R99, R6 ;  /* 0x0000000663057221 */ /* 0x000fe20000010000 */
[----:B------:R-:W-:Y:S01]  /*ec40*/  FADD.FTZ R8, R88, R7 ;  /* 0x0000000758087221 */ /* 0x000fe20000010000 */
[C---:B------:R-:W-:Y:S01]  /*ec50*/  F2FP.BF16.F32.PACK_AB R88, R89.reuse, R88 ;  /* 0x000000585958723e */ /* 0x040fe200000010ff */
[----:B------:R4:W-:Y:S01]  /*ec60*/  STSM.16.M88.4 [R2+0x2a300], R104 ;  /* 0x02a3006802007844 */ /* 0x0009e20000000200 */
[----:B------:R-:W-:Y:S01]  /*ec70*/  FADD.FTZ R6, R102, R5 ;  /* 0x0000000566067221 */ /* 0x000fe20000010000 */
[----:B------:R-:W-:Y:S01]  /*ec80*/  FADD.FTZ R5, R89, R8 ;  /* 0x0000000859057221 */ /* 0x000fe20000010000 */
[----:B0-----:R-:W-:Y:S01]  /*ec90*/  F2FP.BF16.F32.PACK_AB R89, R0, R90 ;  /* 0x0000005a0059723e */ /* 0x001fe200000010ff */
[----:B------:R-:W0:Y:S01]  /*eca0*/  MUFU.EX2 R125, R125 ;  /* 0x0000007d007d7308 */ /* 0x000e220000000800 */
[----:B------:R-:W-:Y:S01]  /*ecb0*/  FADD.FTZ R3, R103, R6 ;  /* 0x0000000667037221 */ /* 0x000fe20000010000 */
[----:B------:R-:W-:Y:S01]  /*ecc0*/  FADD.FTZ R6, R92, R5 ;  /* 0x000000055c067221 */ /* 0x000fe20000010000 */
[----:B------:R-:W-:-:S02]  /*ecd0*/  F2FP.BF16.F32.PACK_AB R98, R101, R100 ;  /* 0x000000646562723e */ /* 0x000fc400000010ff */
[----:B------:R-:W-:Y:S01]  /*ece0*/  FADD.FTZ R3, R90, R3 ;  /* 0x000000035a037221 */ /* 0x000fe20000010000 */
[----:B------:R-:W-:Y:S02]  /*ecf0*/  F2FP.BF16.F32.PACK_AB R99, R103, R102 ;  /* 0x000000666763723e */ /* 0x000fe400000010ff */
[----:B------:R-:W-:Y:S01]  /*ed00*/  MUFU.EX2 R133, R133 ;  /* 0x0000008500857308 */ /* 0x000fe20000000800 */
[----:B------:R-:W-:Y:S01]  /*ed10*/  FADD.FTZ R8, R0, R3 ;  /* 0x0000000300087221 */ /* 0x000fe20000010000 */
[C---:B------:R-:W-:Y:S01]  /*ed20*/  FADD.FTZ R3, R93.reuse, R6 ;  /* 0x000000065d037221 */ /* 0x040fe20000010000 */
[----:B------:R-:W-:Y:S01]  /*ed30*/  F2FP.BF16.F32.PACK_AB R90, R93, R92 ;  /* 0x0000005c5d5a723e */ /* 0x000fe200000010ff */
[----:B------:R4:W-:Y:S01]  /*ed40*/  STSM.16.M88.4 [R2+0x2bb00], R96 ;  /* 0x02bb006002007844 */ /* 0x0009e20000000200 */
[----:B---3--:R-:W-:Y:S01]  /*ed50*/  FADD.FTZ R8, R91, R8 ;  /* 0x000000085b087221 */ /* 0x008fe20000010000 */
[----:B------:R-:W-:Y:S01]  /*ed60*/  FADD.FTZ R10, R80, R3 ;  /* 0x00000003500a7221 */ /* 0x000fe20000010000 */
[----:B------:R-:W-:Y:S01]  /*ed70*/  F2FP.BF16.F32.PACK_AB R80, R81, R80 ;  /* 0x000000505150723e */ /* 0x000fe200000010ff */
[----:B------:R-:W2:Y:S01]  /*ed80*/  MUFU.EX2 R6, R75 ;  /* 0x0000004b00067308 */ /* 0x000ea20000000800 */
[----:B------:R-:W-:Y:S01]  /*ed90*/  FADD.FTZ R3, R95, R8 ;  /* 0x000000085f037221 */ /* 0x000fe20000010000 */
[----:B------:R-:W-:Y:S01]  /*eda0*/  FADD.FTZ R5, R81, R10 ;  /* 0x0000000a51057221 */ /* 0x000fe20000010000 */
[----:B------:R-:W-:-:S02]  /*edb0*/  F2FP.BF16.F32.PACK_AB R91, R95, R91 ;  /* 0x0000005b5f5b723e */ /* 0x000fc400000010ff */
[----:B------:R-:W-:Y:S01]  /*edc0*/  FADD.FTZ R8, R82, R3 ;  /* 0x0000000352087221 */ /* 0x000fe20000010000 */
[C---:B------:R-:W-:Y:S01]  /*edd0*/  F2FP.BF16.F32.PACK_AB R81, R83.reuse, R82 ;  /* 0x000000525351723e */ /* 0x040fe200000010ff */
[----:B------:R-:W-:Y:S01]  /*ede0*/  FADD.FTZ R10, R84, R5 ;  /* 0x00000005540a7221 */ /* 0x000fe20000010000 */
[----:B------:R-:W3:Y:S01]  /*edf0*/  MUFU.EX2 R118, R118 ;  /* 0x0000007600767308 */ /* 0x000ee20000000800 */
[----:B------:R-:W-:Y:S01]  /*ee00*/  FADD.FTZ R3, R83, R8 ;  /* 0x0000000853037221 */ /* 0x000fe20000010000 */
[----:B------:R-:W-:Y:S01]  /*ee10*/  F2FP.BF16.F32.PACK_AB R82, R85, R84 ;  /* 0x000000545552723e */ /* 0x000fe200000010ff */
[----:B------:R4:W-:Y:S01]  /*ee20*/  STSM.16.M88.4 [R2+0x2d300], R88 ;  /* 0x02d3005802007844 */ /* 0x0009e20000000200 */
[----:B------:R-:W-:Y:S01]  /*ee30*/  F2FP.BF16.F32.PACK_AB R83, R87, R86 ;  /* 0x000000565753723e */ /* 0x000fe200000010ff */
[----:B------:R-:W-:Y:S01]  /*ee40*/  FADD.FTZ R0, R86, R3 ;  /* 0x0000000356007221 */ /* 0x000fe20000010000 */
[----:B-1----:R-:W-:Y:S01]  /*ee50*/  F2FP.BF16.F32.PACK_AB R12, R121, R72 ;  /* 0x00000048790c723e */ /* 0x002fe200000010ff */
[----:B------:R-:W-:Y:S01]  /*ee60*/  FADD.FTZ R5, R85, R10 ;  /* 0x0000000a55057221 */ /* 0x000fe20000010000 */
[----:B0-----:R-:W-:Y:S01]  /*ee70*/  F2FP.BF16.F32.PACK_AB R14, R125, R124 ;  /* 0x0000007c7d0e723e */ /* 0x001fe200000010ff */
[----:B------:R-:W-:Y:S01]  /*ee80*/  FADD.FTZ R0, R87, R0 ;  /* 0x0000000057007221 */ /* 0x000fe20000010000 */
[----:B------:R4:W-:Y:S01]  /*ee90*/  STSM.16.M88.4 [R2+0x2eb00], R80 ;  /* 0x02eb005002007844 */ /* 0x0009e20000000200 */
[----:B------:R-:W-:-:S02]  /*eea0*/  FADD.FTZ R8, R72, R5 ;  /* 0x0000000548087221 */ /* 0x000fc40000010000 */
[----:B------:R-:W-:Y:S01]  /*eeb0*/  FADD.FTZ R3, R13, R0 ;  /* 0x000000000d037221 */ /* 0x000fe20000010000 */
[----:B--2---:R-:W-:Y:S01]  /*eec0*/  F2FP.BF16.F32.PACK_AB R13, R6, R13 ;  /* 0x0000000d060d723e */ /* 0x004fe200000010ff */
[----:B------:R-:W-:Y:S01]  /*eed0*/  FADD.FTZ R5, R121, R8 ;  /* 0x0000000879057221 */ /* 0x000fe20000010000 */
[----:B---3--:R-:W-:Y:S01]  /*eee0*/  F2FP.BF16.F32.PACK_AB R15, R118, R133 ;  /* 0x00000085760f723e */ /* 0x008fe200000010ff */
[----:B------:R-:W-:Y:S02]  /*eef0*/  FADD.FTZ R0, R6, R3 ;  /* 0x0000000306007221 */ /* 0x000fe40000010000 */
[----:B------:R-:W-:Y:S01]  /*ef00*/  FADD.FTZ R8, R124, R5 ;  /* 0x000000057c087221 */ /* 0x000fe20000010000 */
[----:B------:R-:W-:Y:S01]  /*ef10*/  IMAD.MOV.U32 R5, RZ, RZ, R9 ;  /* 0x000000ffff057224 */ /* 0x000fe200078e0009 */
[----:B------:R4:W-:Y:S01]  /*ef20*/  STSM.16.M88.4 [R2+0x30300], R12 ;  /* 0x0303000c02007844 */ /* 0x0009e20000000200 */
[----:B------:R-:W-:Y:S01]  /*ef30*/  FADD.FTZ R0, R133, R0 ;  /* 0x0000000085007221 */ /* 0x000fe20000010000 */
[----:B------:R-:W-:Y:S01]  /*ef40*/  FADD.FTZ R3, R125, R8 ;  /* 0x000000087d037221 */ /* 0x000fe20000010000 */
[----:B------:R-:W-:Y:S01]  /*ef50*/  @!PT LDS RZ, [RZ] ;  /* 0x00000000fffff984 */ /* 0x000fe20000000800 */
[----:B------:R-:W-:Y:S01]  /*ef60*/  @!PT LDS RZ, [RZ] ;  /* 0x00000000fffff984 */ /* 0x000fe20000000800 */
[----:B------:R-:W-:Y:S01]  /*ef70*/  @!PT LDS RZ, [RZ] ;  /* 0x00000000fffff984 */ /* 0x000fe20000000800 */
[----:B------:R-:W-:Y:S01]  /*ef80*/  @!PT LDS RZ, [RZ] ;  /* 0x00000000fffff984 */ /* 0x000fe20000000800 */
[----:B------:R0:W-:Y:S06]  /*ef90*/  MEMBAR.ALL.CTA ;  /* 0x0000000000007992 */ /* 0x0001ec0000008000 */
[----:B0-----:R-:W0:Y:S01]  /*efa0*/  FENCE.VIEW.ASYNC.S ;  /* 0x00000000000073c6 */ /* 0x001e220000000000 */
[----:B------:R-:W-:Y:S01]  /*efb0*/  FADD.FTZ R0, R118, R0 ;  /* 0x0000000076007221 */ /* 0x000fe20000010000 */
[----:B0-----:R-:W-:Y:S01]  /*efc0*/  NOP ;  /* 0x0000000000007918 */ /* 0x001fe20000000000 */
[----:B------:R-:W-:Y:S05]  /*efd0*/  @P2 BRA `(.L_x_2109) ;  /* 0xffffffbc00e82947 */ /* 0x000fea000383ffff */
.L_x_2100:
[----:B------:R-:W-:Y:S06]  /*efe0*/  BAR.ARV 0x8, 0x200 ;  /* 0x0208000000007b1d */ /* 0x000fec0000002000 */
[----:B------:R-:W-:Y:S05]  /*eff0*/  @!P0 BRA `(.L_x_2110) ;  /* 0x0000000000048947 */ /* 0x000fea0003800000 */
[----:B------:R-:W-:Y:S01]  /*f000*/  BPT.TRAP 0x1 ;  /* 0x000000040000795c */ /* 0x000fe20000300000 */
.L_x_2110:
[----:B------:R-:W-:Y:S01]  /*f010*/  ULEA UR6, UR36, UR37, 0x3 ;  /* 0x0000002524067291 */ /* 0x000fe2000f8e183f */
[----:B------:R-:W-:-:S05]  /*f020*/  IMAD.U32 R4, RZ, RZ, UR60 ;  /* 0x0000003cff047e24 */ /* 0x000fca000f8e00ff */
[----:B------:R-:W-:-:S04]  /*f030*/  SHF.L.U32 R4, R4, 0x1f, RZ ;  /* 0x0000001f04047819 */ /* 0x000fc800000006ff */
[----:B------:R1:W2:Y:S01]  /*f040*/  SYNCS.PHASECHK.TRANS64.TRYWAIT P2, [UR6+0x31c50], R4 ;  /* 0x031c5004ff0075a7 */ /* 0x0002a20008040146 */
[----:B------:R-:W-:Y:S05]  /*f050*/  @!P0 BRA `(.L_x_2111) ;  /* 0x0000000000048947 */ /* 0x000fea0003800000 */
[----:B------:R-:W-:Y:S01]  /*f060*/  BPT.TRAP 0x1 ;  /* 0x000000040000795c */ /* 0x000fe20000300000 */
.L_x_2111:
[----:B--2---:R-:W-:Y:S05]  /*f070*/  @P2 BRA `(.L_x_2112) ;  /* 0x0000000000082947 */ /* 0x004fea0003800000 */
[----:B------:R-:W2:Y:S02]  /*f080*/  SYNCS.PHASECHK.TRANS64.TRYWAIT P0, [UR6+0x31c50], R4 ;  /* 0x031c5004ff0075a7 */ /* 0x000ea40008000146 */
[----:B--2---:R-:W-:Y:S05]  /*f090*/  @!P0 BRA `(.L_x_2113) ;  /* 0x000000a800708947 */ /* 0x004fea0003800000 */
.L_x_2112:
[----:B------:R-:W-:Y:S01]  /*f0a0*/  UIADD3 UR37, UR37, 0x200, URZ ;  /* 0x0000020025257890 */ /* 0x000fe2000fffe03f */
[----:B--2---:R-:W2:Y:S01]  /*f0b0*/  LDL.LU R5, [R1+0x1c] ;  /* 0x00001c0001057983 */ /* 0x004ea20000300800 */
[----:B------:R-:W-:Y:S01]  /*f0c0*/  ULOP3.LUT UR61, UR61, 0x10000, URZ, 0xfc, !UPT ;  /* 0x000100003d3d7892 */ /* 0x000fe2000f8efc3f */
[----:B------:R-:W-:Y:S01]  /*f0d0*/  WARPGROUP.ARRIVE ;  /* 0x00000000000079c5 */ /* 0x000fe20000000000 */
[----:B------:R-:W-:Y:S01]  /*f0e0*/  USHF.R.U32.HI UR37, URZ, 0x4, UR37 ;  /* 0x000000043f257899 */ /* 0x000fe20008011625 */
[----:B-1----:R-:W1:Y:S01]  /*f0f0*/  SHFL.BFLY PT, R4, R3, 0x2, 0x1f ;  /* 0x0c401f0003047f89 */ /* 0x002e6200000e0000 */
[----:B------:R-:W-:Y:S01]  /*f100*/  UMOV UR9, 0xc0000010 ;  /* 0xc000001000097882 */ /* 0x000fe20000000000 */
[----:B------:R-:W-:Y:S01]  /*f110*/  UMOV UR11, 0x80000020 ;  /* 0x80000020000b7882 */ /* 0x000fe20000000000 */
[----:B------:R-:W-:Y:S01]  /*f120*/  ULOP3.LUT UR37, UR37, 0x3fff, URZ, 0xc0, !UPT ;  /* 0x00003fff25257892 */ /* 0x000fe2000f8ec03f */
[----:B------:R-:W-:Y:S01]  /*f130*/  IMAD.MOV.U32 R8, RZ, RZ, RZ ;  /* 0x000000ffff087224 */ /* 0x000fe200078e00ff */
[----:B------:R-:W-:Y:S01]  /*f140*/  UMOV UR8, UR61 ;  /* 0x0000003d00087c82 */ /* 0x000fe20008000000 */
[----:B0---4-:R-:W-:Y:S01]  /*f150*/  IMAD.U32 R14, RZ, RZ, UR4 ;  /* 0x00000004ff0e7e24 */ /* 0x011fe2000f8e00ff */
        /* <DEDUP_REMOVED lines=8> */
[----:B-1----:R-:W-:Y:S01]  /*f1e0*/  FADD.FTZ R4, R4, R3 ;  /* 0x0000000304047221 */ /* 0x002fe20000010000 */
[----:B------:R-:W-:Y:S01]  /*f1f0*/  UMOV UR9, 0xc0000010 ;  /* 0xc000001000097882 */ /* 0x000fe20000000000 */
[----:B------:R-:W-:Y:S01]  /*f200*/  UMOV UR11, 0x80000020 ;  /* 0x80000020000b7882 */ /* 0x000fe20000000000 */
[----:B------:R-:W-:Y:S01]  /*f210*/  IMAD.MOV.U32 R3, RZ, RZ, -0x800000 ;  /* 0xff800000ff037424 */ /* 0x000fe200078e00ff */
        /* <DEDUP_REMOVED lines=15> */
[----:B--2---:R-:W-:Y:S02]  /*f310*/  R2UR UR7, R5 ;  /* 0x00000000050772ca */ /* 0x004fe400000e0000 */
[----:B------:R-:W0:Y:S11]  /*f320*/  SHFL.BFLY PT, R5, R0, 0x2, 0x1f ;  /* 0x0c401f0000057f89 */ /* 0x000e3600000e0000 */
[----:B------:R-:W-:Y:S01]  /*f330*/  UIADD3 UR7, UR7, 0x1, URZ ;  /* 0x0000000107077890 */ /* 0x000fe2000fffe03f */
[----:B0-----:R-:W-:Y:S01]  /*f340*/  FADD.FTZ R6, R5, R0 ;  /* 0x0000000005067221 */ /* 0x001fe20000010000 */
[----:B------:R-:W-:Y:S01]  /*f350*/  IMAD.MOV.U32 R0, RZ, RZ, -0x800000 ;  /* 0xff800000ff007424 */ /* 0x000fe200078e00ff */
[----:B------:R-:W0:Y:S04]  /*f360*/  SHFL.BFLY PT, R5, R4, 0x1, 0x1f ;  /* 0x0c201f0004057f89 */ /* 0x000e2800000e0000 */
[----:B------:R-:W1:Y:S01]  /*f370*/  SHFL.BFLY PT, R7, R6, 0x1, 0x1f ;  /* 0x0c201f0006077f89 */ /* 0x000e6200000e0000 */
[----:B------:R-:W-:-:S02]  /*f380*/  WARPGROUP.DEPBAR.LE gsb0, 0x0 ;  /* 0x00008000000079c5 */ /* 0x000fc40000010000 */
[----:B------:R-:W-:Y:S01]  /*f390*/  WARPGROUP.ARRIVE ;  /* 0x00000000000079c5 */ /* 0x000fe20000000000 */
[----:B0-----:R-:W-:Y:S01]  /*f3a0*/  FADD.FTZ R11, R4, R5 ;  /* 0x00000005040b7221 */ /* 0x001fe20000010000 */
[----:B------:R-:W-:Y:S01]  /*f3b0*/  IMAD.U32 R4, RZ, RZ, UR4 ;  /* 0x00000004ff047e24 */ /* 0x000fe2000f8e00ff */
[----:B------:R-:W-:-:S03]  /*f3c0*/  USEL UR4, URZ, 0x1, UP0 ;  /* 0x000000013f047887 */ /* 0x000fc60008000000 */
[----:B------:R-:W-:Y:S01]  /*f3d0*/  HGMMA.64x96x16.F32.BF16 R24, gdesc[UR8].tnspB, R24, gsb0 ;  /* 0x41600000081879f0 */ /* 0x000fe20008001818 */
[----:B------:R-:W-:Y:S01]  /*f3e0*/  UIADD3 UR8, UR61, 0x600, URZ ;  /* 0x000006003d087890 */ /* 0x000fe2000fffe03f */
[----:B------:R-:W-:Y:S01]  /*f3f0*/  FSETP.NE.FTZ.AND P0, PT, R11, RZ, PT ;  /* 0x000000ff0b00720b */ /* 0x000fe20003f15000 */
[----:B------:R-:W-:Y:S01]  /*f400*/  UIADD3 UR10, UR5, 0x100, URZ ;  /* 0x00000100050a7890 */ /* 0x000fe2000fffe03f */
[----:B-1----:R-:W-:Y:S01]  /*f410*/  FADD.FTZ R12, R6, R7 ;  /* 0x00000007060c7221 */ /* 0x002fe20000010000 */
[----:B------:R-:W-:Y:S01]  /*f420*/  UMOV UR9, 0xc0000010 ;  /* 0xc000001000097882 */ /* 0x000fe20000000000 */
[----:B------:R-:W-:Y:S01]  /*f430*/  UMOV UR11, 0x80000020 ;  /* 0x80000020000b7882 */ /* 0x000fe20000000000 */
[----:B------:R-:W-:Y:S01]  /*f440*/  IMAD.U32 R6, RZ, RZ, UR6 ;  /* 0x00000006ff067e24 */ /* 0x000fe2000f8e00ff */
[----:B------:R-:W-:Y:S01]  /*f450*/  ULOP3.LUT UR60, UR60, UR4, URZ, 0x3c, !UPT ;  /* 0x000000043c3c7292 */ /* 0x000fe2000f8e3c3f */
[----:B------:R-:W-:Y:S01]  /*f460*/  FSETP.NE.FTZ.AND P2, PT, R12, RZ, PT ;  /* 0x000000ff0c00720b */ /* 0x000fe20003f55000 */
[----:B------:R-:W-:-:S02]  /*f470*/  IMAD.MOV.U32 R5, RZ, RZ, RZ ;  /* 0x000000ffff057224 */ /* 0x000fc400078e00ff */
[----:B------:R-:W-:-:S03]  /*f480*/  @!P1 VIADD R6, R6, 0x31c60 ;  /* 0x00031c6006069836 */ /* 0x000fc60000000000 */
[----:B------:R-:W0:Y:S01]  /*f490*/  @P0 MUFU.LG2 R7, R11 ;  /* 0x0000000b00070308 */ /* 0x000e220000000c00 */
[----:B------:R-:W-:Y:S01]  /*f4a0*/  @P0 FMUL.FTZ R4, R4, 0.69314718246459960938 ;  /* 0x3f31721804040820 */ /* 0x000fe20000410000 */
[----:B------:R-:W-:-:S05]  /*f4b0*/  @!P1 PRMT R6, RZ, 0x654, R6 ;  /* 0x00000654ff069816 */ /* 0x000fca0000000006 */
[----:B------:R-:W-:Y:S01]  /*f4c0*/  @P2 FMUL.FTZ R14, R14, 0.69314718246459960938 ;  /* 0x3f3172180e0e2820 */ /* 0x000fe20000410000 */
[----:B------:R-:W1:Y:S08]  /*f4d0*/  @P2 MUFU.LG2 R10, R12 ;  /* 0x0000000c000a2308 */ /* 0x000e700000000c00 */
[----:B------:R1:W2:Y:S01]  /*f4e0*/  @P0 MUFU.RCP R5, R11 ;  /* 0x0000000b00050308 */ /* 0x0002a20000001000 */
[----:B0-----:R-:W-:-:S04]  /*f4f0*/  @P0 FMUL.FTZ R7, R7, 0.69314718246459960938 ;  /* 0x3f31721807070820 */ /* 0x001fc80000410000 */
[----:B------:R-:W-:Y:S01]  /*f500*/  @P0 FFMA.FTZ R0, R4, R9, R7 ;  /* 0x0000000904000223 */ /* 0x000fe20000010007 */
[----:B------:R-:W-:Y:S01]  /*f510*/  IMAD.U32 R4, RZ, RZ, UR7 ;  /* 0x00000007ff047e24 */ /* 0x000fe2000f8e00ff */
[----:B------:R-:W-:Y:S01]  /*f520*/  PLOP3.LUT P0, PT, PT, PT, PT, 0x8, 0x0 ;  /* 0x000000000000781c */ /* 0x000fe20003f0e170 */
[----:B------:R-:W0:Y:S01]  /*f530*/  @P2 MUFU.RCP R8, R12 ;  /* 0x0000000c00082308 */ /* 0x000e220000001000 */
[----:B-1----:R-:W-:Y:S02]  /*f540*/  @P2 FMUL.FTZ R11, R10, 0.69314718246459960938 ;  /* 0x3f3172180a0b2820 */ /* 0x002fe40000410000 */
[----:B------:R1:W-:Y:S02]  /*f550*/  STL [R1+0x1c], R4 ;  /* 0x00001c0401007387 */ /* 0x0003e40000100800 */
        /* <DEDUP_REMOVED lines=82> */
.L_x_2083:
[----:B------:R-:W0:Y:S08]  /*fa80*/  S2UR UR4, SR_CgaCtaId ;  /* 0x00000000000479c3 */ /* 0x000e300000008800 */
[----:B------:R-:W-:Y:S06]  /*fa90*/  BAR.SYNC.DEFER_BLOCKING 0x5, 0x200 ;  /* 0x0148000000007b1d */ /* 0x000fec0000010000 */
[----:B------:R-:W-:Y:S01]  /*faa0*/  UMOV UR37, 0x400 ;  /* 0x0000040000257882 */ /* 0x000fe20000000000 */
[----:B------:R-:W-:Y:S01]  /*fab0*/  BSSY B0, `(.L_x_2114) ;  /* 0x00002c9000007945 */ /* 0x000fe20003800000 */
[----:B0-----:R-:W-:-:S09]  /*fac0*/  ULEA UR37, UR4, UR37, 0x18 ;  /* 0x0000002504257291 */ /* 0x001fd2000f8ec03f */
[----:B------:R-:W0:Y:S02]  /*fad0*/  LDS.128 R4, [UR37+0x31cd0] ;  /* 0x031cd025ff047984 */ /* 0x000e240008000c00 */
[----:B0-----:R-:W-:Y:S02]  /*fae0*/  R2UR UR5, R5 ;  /* 0x00000000050572ca */ /* 0x001fe400000e0000 */
[----:B------:R-:W-:Y:S01]  /*faf0*/  R2UR UR6, R6 ;  /* 0x00000000060672ca */ /* 0x000fe200000e0000 */
[----:B------:R-:W-:Y:S06]  /*fb00*/  BAR.ARV 0x4, 0x200 ;  /* 0x0108000000007b1d */ /* 0x000fec0000002000 */
[----:B------:R-:W-:Y:S08]  /*fb10*/  @P0 BRA `(.L_x_2115) ;  /* 0x0000001c00e40947 */ /* 0x000ff00003800000 */
[----:B------:R-:W2:Y:S01]  /*fb20*/  LDL.LU R9, [R1+0x18] ;  /* 0x0000180001097983 */ /* 0x000ea20000300800 */
[----:B------:R-:W0:Y:S01]  /*fb30*/  S2UR UR4, SR_SWINHI ;  /* 0x00000000000479c3 */ /* 0x000e220000002f00 */
[----:B------:R-:W-:Y:S01]  /*fb40*/  R2UR UR15, R150 ;  /* 0x00000000960f72ca */ /* 0x000fe200000e0000 */
[----:B------:R-:W-:Y:S01]  /*fb50*/  ULDC.64 UR10, c[0x0][0xc00] ;  /* 0x00030000000a7ab9 */ /* 0x000fe20000000a00 */
[----:B------:R-:W3:Y:S01]  /*fb60*/  LDL R8, [R1+0x40] ;  /* 0x0000400001087983 */ /* 0x000ee20000100800 */
[----:B------:R-:W-:-:S03]  /*fb70*/  F2FP.BF16.F32.PACK_AB R30, R69, R68 ;  /* 0x00000044451e723e */ /* 0x000fc600000010ff */
[----:B------:R-:W4:Y:S01]  /*fb80*/  LDL R82, [R1+0x8] ;  /* 0x0000080001527983 */ /* 0x000f220000100800 */
[----:B------:R-:W-:Y:S01]  /*fb90*/  ULDC.64 UR20, c[0x0][0x208] ;  /* 0x0000820000147ab9 */ /* 0x000fe20000000a00 */
[----:B------:R-:W-:Y:S02]  /*fba0*/  R2UR UR17, R147 ;  /* 0x00000000931172ca */ /* 0x000fe400000e0000 */
[----:B------:R-:W-:Y:S02]  /*fbb0*/  R2UR UR14, R23 ;  /* 0x00000000170e72ca */ /* 0x000fe400000e0000 */
[----:B------:R-:W-:Y:S01]  /*fbc0*/  R2UR UR16, R149 ;  /* 0x00000000951072ca */ /* 0x000fe200000e0000 */
[----:B------:R-:W-:Y:S01]  /*fbd0*/  UMOV UR8, UR37 ;  /* 0x0000002500087c82 */ /* 0x000fe20008000000 */
[----:B0-----:R-:W-:Y:S01]  /*fbe0*/  UMOV UR9, UR4 ;  /* 0x0000000400097c82 */ /* 0x001fe20008000000 */
[----:B------:R-:W-:Y:S01]  /*fbf0*/  USHF.L.U32 UR4, UR15, 0x2, URZ ;  /* 0x000000020f047899 */ /* 0x000fe2000800063f */
[----:B------:R-:W-:-:S02]  /*fc00*/  IMAD.U32 R4, RZ, RZ, UR8 ;  /* 0x00000008ff047e24 */ /* 0x000fc4000f8e00ff */
[----:B------:R-:W-:Y:S01]  /*fc10*/  IMAD.U32 R5, RZ, RZ, UR9 ;  /* 0x00000009ff057e24 */ /* 0x000fe2000f8e00ff */
[----:B------:R-:W-:Y:S01]  /*fc20*/  UIADD3 UR7, UP0, UR4, UR10, URZ ;  /* 0x0000000a04077290 */ /* 0x000fe2000ff1e03f */
[----:B------:R-:W-:Y:S01]  /*fc30*/  BAR.SYNC.DEFER_BLOCKING 0x1, 0x180 ;  /* 0x0046000000007b1d */ /* 0x000fe20000010000 */
[----:B--2---:R-:W-:Y:S01]  /*fc40*/  R2UR UR13, R9 ;  /* 0x00000000090d72ca */ /* 0x004fe200000e0000 */
[----:B---3--:R-:W-:-:S04]  /*fc50*/  IMAD.WIDE R8, R8, 0x2, R4 ;  /* 0x0000000208087825 */ /* 0x008fc800078e0204 */
[----:B------:R-:W-:Y:S01]  /*fc60*/  UMOV UR18, 0x9b8 ;  /* 0x000009b800127882 */ /* 0x000fe20000000000 */
[----:B----4-:R-:W-:Y:S02]  /*fc70*/  R2UR UR19, R82 ;  /* 0x00000000521372ca */ /* 0x010fe400000e0000 */
[C---:B------:R-:W-:Y:S02]  /*fc80*/  IADD3 R19, P4, R8.reuse, 0x20, RZ ;  /* 0x0000002008137810 */ /* 0x040fe40007f9e0ff */
[----:B------:R-:W-:-:S03]  /*fc90*/  IADD3 R29, P3, R8, 0x3000, RZ ;  /* 0x00003000081d7810 */ /* 0x000fc60007f7e0ff */
[----:B------:R-:W-:Y:S01]  /*fca0*/  USHF.L.U64.HI UR12, UR15, 0x2, UR13 ;  /* 0x000000020f0c7899 */ /* 0x000fe2000801020d */
[----:B------:R-:W-:Y:S01]  /*fcb0*/  LOP3.LUT R6, R19, 0x180, RZ, 0xc0, !PT ;  /* 0x0000018013067812 */ /* 0x000fe200078ec0ff */
[--C-:B------:R-:W-:Y:S01]  /*fcc0*/  IMAD.X R27, RZ, RZ, R9.reuse, P4 ;  /* 0x000000ffff1b7224 */ /* 0x100fe200020e0609 */
[C---:B------:R-:W-:Y:S01]  /*fcd0*/  LOP3.LUT R11, R8.reuse, 0x180, RZ, 0xc0, !PT ;  /* 0x00000180080b7812 */ /* 0x040fe200078ec0ff */
[--C-:B------:R-:W-:Y:S01]  /*fce0*/  IMAD.X R25, RZ, RZ, R9.reuse, P3 ;  /* 0x000000ffff197224 */ /* 0x100fe200018e0609 */
[----:B------:R-:W-:Y:S01]  /*fcf0*/  LOP3.LUT R10, R29, 0x180, RZ, 0xc0, !PT ;  /* 0x000001801d0a7812 */ /* 0x000fe200078ec0ff */
[----:B------:R-:W-:Y:S01]  /*fd00*/  UIADD3.X UR8, UR12, UR11, URZ, UP0, !UPT ;  /* 0x0000000b0c087290 */ /* 0x000fe200087fe43f */
[C---:B------:R-:W-:Y:S02]  /*fd10*/  IADD3 R79, P1, R8.reuse, 0x6000, RZ ;  /* 0x00006000084f7810 */ /* 0x040fe40007f3e0ff */
[----:B------:R-:W-:Y:S02]  /*fd20*/  IADD3 R81, P0, R8, 0x6020, RZ ;  /* 0x0000602008517810 */ /* 0x000fe40007f1e0ff */
[----:B------:R-:W-:Y:S01]  /*fd30*/  SHF.R.U64 R6, R6, 0x3, RZ ;  /* 0x0000000306067819 */ /* 0x000fe200000012ff */
[--C-:B------:R-:W-:Y:S01]  /*fd40*/  IMAD.X R13, RZ, RZ, R9.reuse, P1 ;  /* 0x000000ffff0d7224 */ /* 0x100fe200008e0609 */
[----:B------:R-:W-:Y:S01]  /*fd50*/  IADD3 R31, P2, R8, 0x3020, RZ ;  /* 0x00003020081f7810 */ /* 0x000fe20007f5e0ff */
[----:B------:R-:W-:Y:S01]  /*fd60*/  IMAD.X R15, RZ, RZ, R9, P0 ;  /* 0x000000ffff0f7224 */ /* 0x000fe200000e0609 */
[----:B------:R-:W-:-:S02]  /*fd70*/  SHF.R.U64 R11, R11, 0x3, RZ ;  /* 0x000000030b0b7819 */ /* 0x000fc400000012ff */
[----:B------:R-:W-:Y:S01]  /*fd80*/  SHF.R.U64 R10, R10, 0x3, RZ ;  /* 0x000000030a0a7819 */ /* 0x000fe200000012ff */
[----:B------:R-:W-:Y:S01]  /*fd90*/  IMAD.X R17, RZ, RZ, R9, P2 ;  /* 0x000000ffff117224 */ /* 0x000fe200010e0609 */
[----:B------:R-:W-:Y:S02]  /*fda0*/  LOP3.LUT R26, R6, R19, RZ, 0x3c, !PT ;  /* 0x00000013061a7212 */ /* 0x000fe400078e3cff */
[----:B------:R-:W-:Y:S02]  /*fdb0*/  LOP3.LUT R12, R79, 0x180, RZ, 0xc0, !PT ;  /* 0x000001804f0c7812 */ /* 0x000fe400078ec0ff */
[----:B------:R-:W-:Y:S02]  /*fdc0*/  LOP3.LUT R14, R81, 0x180, RZ, 0xc0, !PT ;  /* 0x00000180510e7812 */ /* 0x000fe400078ec0ff */
[----:B------:R-:W-:Y:S02]  /*fdd0*/  LOP3.LUT R8, R11, R8, RZ, 0x3c, !PT ;  /* 0x000000080b087212 */ /* 0x000fe400078e3cff */
[----:B------:R-:W-:-:S02]  /*fde0*/  LOP3.LUT R6, R31, 0x180, RZ, 0xc0, !PT ;  /* 0x000001801f067812 */ /* 0x000fc400078ec0ff */
[----:B------:R-:W-:Y:S02]  /*fdf0*/  LOP3.LUT R24, R10, R29, RZ, 0x3c, !PT ;  /* 0x0000001d0a187212 */ /* 0x000fe400078e3cff */
[----:B------:R-:W-:Y:S02]  /*fe00*/  SHF.R.U64 R12, R12, 0x3, RZ ;  /* 0x000000030c0c7819 */ /* 0x000fe400000012ff */
[----:B------:R-:W-:Y:S02]  /*fe10*/  SHF.R.U64 R14, R14, 0x3, RZ ;  /* 0x000000030e0e7819 */ /* 0x000fe400000012ff */
[----:B------:R-:W-:Y:S02]  /*fe20*/  MOV R29, R8 ;  /* 0x00000008001d7202 */ /* 0x000fe40000000f00 */
[----:B------:R-:W-:Y:S02]  /*fe30*/  SHF.R.U64 R6, R6, 0x3, RZ ;  /* 0x0000000306067819 */ /* 0x000fe400000012ff */
[----:B------:R-:W-:-:S02]  /*fe40*/  F2FP.BF16.F32.PACK_AB R8, R21, R20 ;  /* 0x000000141508723e */ /* 0x000fc400000010ff */
[----:B------:R-:W-:Y:S02]  /*fe50*/  F2FP.BF16.F32.PACK_AB R9, R75, R74 ;  /* 0x0000004a4b09723e */ /* 0x000fe400000010ff */
[----:B------:R-:W-:Y:S02]  /*fe60*/  F2FP.BF16.F32.PACK_AB R10, R73, R72 ;  /* 0x00000048490a723e */ /* 0x000fe400000010ff */
[----:B------:R-:W-:Y:S02]  /*fe70*/  F2FP.BF16.F32.PACK_AB R11, R77, R76 ;  /* 0x0000004c4d0b723e */ /* 0x000fe400000010ff */
[----:B------:R-:W-:Y:S02]  /*fe80*/  MOV R28, R26 ;  /* 0x0000001a001c7202 */ /* 0x000fe40000000f00 */
[----:B------:R-:W-:Y:S01]  /*fe90*/  MOV R80, R24 ;  /* 0x0000001800507202 */ /* 0x000fe20000000f00 */
[----:B------:R0:W-:Y:S01]  /*fea0*/  STSM.16.M88.4 [R29], R8 ;  /* 0x000000081d007844 */ /* 0x0001e20000000200 */
[----:B------:R-:W-:-:S02]  /*feb0*/  LOP3.LUT R12, R12, R79, RZ, 0x3c, !PT ;  /* 0x0000004f0c0c7212 */ /* 0x000fc400078e3cff */
[----:B------:R-:W-:Y:S02]  /*fec0*/  LOP3.LUT R14, R14, R81, RZ, 0x3c, !PT ;  /* 0x000000510e0e7212 */ /* 0x000fe400078e3cff */
[----:B------:R-:W-:Y:S02]  /*fed0*/  F2FP.BF16.F32.PACK_AB R24, R33, R32 ;  /* 0x000000202118723e */ /* 0x000fe400000010ff */
[----:B------:R-:W-:Y:S02]  /*fee0*/  F2FP.BF16.F32.PACK_AB R25, R35, R34 ;  /* 0x000000222319723e */ /* 0x000fe400000010ff */
[----:B------:R-:W-:Y:S02]  /*fef0*/  F2FP.BF16.F32.PACK_AB R26, R37, R36 ;  /* 0x00000024251a723e */ /* 0x000fe400000010ff */
[----:B------:R-:W-:Y:S02]  /*ff00*/  F2FP.BF16.F32.PACK_AB R27, R39, R38 ;  /* 0x00000026271b723e */ /* 0x000fe400000010ff */
[----:B------:R-:W-:-:S02]  /*ff10*/  LOP3.LUT R16, R6, R31, RZ, 0x3c, !PT ;  /* 0x0000001f06107212 */ /* 0x000fc400078e3cff */
[----:B------:R-:W-:Y:S01]  /*ff20*/  MOV R6, R12 ;  /* 0x0000000c00067202 */ /* 0x000fe20000000f00 */
[----:B------:R1:W-:Y:S01]  /*ff30*/  STSM.16.M88.4 [R28], R24 ;  /* 0x000000181c007844 */ /* 0x0003e20000000200 */
[----:B------:R-:W-:Y:S02]  /*ff40*/  MOV R19, R14 ;  /* 0x0000000e00137202 */ /* 0x000fe40000000f00 */
[----:B0-----:R-:W-:Y:S02]  /*ff50*/  F2FP.BF16.F32.PACK_AB R8, R41, R40 ;  /* 0x000000282908723e */ /* 0x001fe400000010ff */
[----:B------:R-:W-:Y:S02]  /*ff60*/  F2FP.BF16.F32.PACK_AB R9, R43, R42 ;  /* 0x0000002a2b09723e */ /* 0x000fe400000010ff */
[----:B------:R-:W-:Y:S02]  /*ff70*/  F2FP.BF16.F32.PACK_AB R10, R45, R44 ;  /* 0x0000002c2d0a723e */ /* 0x000fe400000010ff */
[----:B------:R-:W-:-:S02]  /*ff80*/  F2FP.BF16.F32.PACK_AB R11, R47, R46 ;  /* 0x0000002e2f0b723e */ /* 0x000fc400000010ff */
[----:B------:R-:W-:Y:S01]  /*ff90*/  MOV R79, R16 ;  /* 0x00000010004f7202 */ /* 0x000fe20000000f00 */
[----:B------:R-:W-:Y:S01]  /*ffa0*/  IMAD.U32 R16, RZ, RZ, UR7 ;  /* 0x00000007ff107e24 */ /* 0x000fe2000f8e00ff */
[----:B------:R-:W-:Y:S01]  /*ffb0*/  F2FP.BF16.F32.PACK_AB R12, R49, R48 ;  /* 0x00000030310c723e */ /* 0x000fe200000010ff */
[----:B------:R-:W-:Y:S01]  /*ffc0*/  STSM.16.M88.4 [R80], R8 ;  /* 0x0000000850007844 */ /* 0x000fe20000000200 */
[----:B------:R-:W-:Y:S01]  /*ffd0*/  F2FP.BF16.F32.PACK_AB R13, R51, R50 ;  /* 0x00000032330d723e */ /* 0x000fe200000010ff */
[----:B------:R-:W-:Y:S01]  /*ffe0*/  IMAD.U32 R17, RZ, RZ, UR8 ;  /* 0x00000008ff117e24 */ /* 0x000fe2000f8e00ff */
[----:B------:R-:W-:Y:S01]  /*fff0*/  F2FP.BF16.F32.PACK_AB R14, R53, R52 ;  /* 0x00000034350e723e */ /* 0x000fe200000010ff */
[----:B------:R-:W-:Y:S01]  /*10000*/  ULDC.64 UR8, c[0x0][0xc08] ;  /* 0x0003020000087ab9 */ /* 0x000fe20000000a00 */
[----:B------:R-:W-:Y:S02]  /*10010*/  F2FP.BF16.F32.PACK_AB R15, R55, R54 ;  /* 0x00000036370f723e */ /* 0x000fe400000010ff */
[----:B-1----:R-:W-:-:S02]  /*10020*/  F2FP.BF16.F32.PACK_AB R24, R57, R56 ;  /* 0x000000383918723e */ /* 0x002fc400000010ff */
[----:B------:R-:W-:Y:S01]  /*10030*/  F2FP.BF16.F32.PACK_AB R25, R59, R58 ;  /* 0x0000003a3b19723e */ /* 0x000fe200000010ff */
[----:B------:R-:W-:Y:S01]  /*10040*/  STSM.16.M88.4 [R79], R12 ;  /* 0x0000000c4f007844 */ /* 0x000fe20000000200 */
[----:B------:R-:W-:Y:S02]  /*10050*/  F2FP.BF16.F32.PACK_AB R26, R61, R60 ;  /* 0x0000003c3d1a723e */ /* 0x000fe400000010ff */
[----:B------:R-:W-:Y:S02]  /*10060*/  F2FP.BF16.F32.PACK_AB R27, R63, R62 ;  /* 0x0000003e3f1b723e */ /* 0x000fe400000010ff */
[----:B------:R-:W-:Y:S02]  /*10070*/  F2FP.BF16.F32.PACK_AB R28, R65, R64 ;  /* 0x00000040411c723e */ /* 0x000fe400000010ff */
[----:B------:R-:W-:Y:S01]  /*10080*/  F2FP.BF16.F32.PACK_AB R29, R67, R66 ;  /* 0x00000042431d723e */ /* 0x000fe200000010ff */
[----:B------:R-:W-:Y:S01]  /*10090*/  STSM.16.M88.4 [R6], R24 ;  /* 0x0000001806007844 */ /* 0x000fe20000000200 */
[----:B------:R-:W-:-:S02]  /*100a0*/  F2FP.BF16.F32.PACK_AB R31, R71, R70 ;  /* 0x00000046471f723e */ /* 0x000fc400000010ff */
[----:B------:R-:W-:-:S03]  /*100b0*/  ISETP.NE.U32.AND P0, PT, RZ, UR10, PT ;  /* 0x0000000aff007c0c */ /* 0x000fc6000bf05070 */
[----:B------:R0:W-:Y:S01]  /*100c0*/  STSM.16.M88.4 [R19], R28 ;  /* 0x0000001c13007844 */ /* 0x0001e20000000200 */
[----:B------:R-:W-:Y:S01]  /*100d0*/  BAR.SYNC.DEFER_BLOCKING 0x1, 0x180 ;  /* 0x0046000000007b1d */ /* 0x000fe20000010000 */
[----:B------:R-:W-:-:S07]  /*100e0*/  ISETP.NE.AND.EX P0, PT, RZ, UR11, PT, P0 ;  /* 0x0000000bff007c0c */ /* 0x000fce000bf05300 */
[----:B0-----:R-:W0:Y:S06]  /*100f0*/  LDC R19, c[0x0][0xbe8] ;  /* 0x0002fa00ff137b82 */ /* 0x001e2c0000000800 */
[----:B------:R-:W2:Y:S01]  /*10100*/  @P0 LDG.E R78, desc[UR20][R16.64] ;  /* 0x00000014104e0981 */ /* 0x000ea2000c1e1900 */
[----:B------:R-:W-:-:S04]  /*10110*/  UISETP.NE.U32.AND UP0, UPT, UR8, URZ, UPT ;  /* 0x0000003f0800728c */ /* 0x000fc8000bf05070 */
[----:B------:R-:W-:-:S06]  /*10120*/  UISETP.NE.AND.EX UP0, UPT, UR9, URZ, UPT, UP0 ;  /* 0x0000003f0900728c */ /* 0x000fcc000bf05300 */
[----:B------:R-:W-:Y:S02]  /*10130*/  PLOP3.LUT P4, PT, PT, PT, UP0, 0x80, 0x0 ;  /* 0x000000000000781c */ /* 0x000fe40003f8f008 */
[----:B0-----:R-:W-:-:S03]  /*10140*/  ISETP.NE.AND P1, PT, R19, 0x1, PT ;  /* 0x000000011300780c */ /* 0x001fc60003f25270 */
[----:B------:R-:W-:-:S03]  /*10150*/  @UP0 UIADD3 UR8, UP1, UR4, UR8, URZ ;  /* 0x0000000804080290 */ /* 0x000fc6000ff3e03f */
[----:B------:R-:W-:Y:S01]  /*10160*/  ULDC UR4, c[0x0][0xa88] ;  /* 0x0002a20000047ab9 */ /* 0x000fe20000000800 */
[----:B------:R-:W-:Y:S01]  /*10170*/  @UP0 UIADD3.X UR9, UR12, UR9, URZ, UP1, !UPT ;  /* 0x000000090c090290 */ /* 0x000fe20008ffe43f */
[----:B------:R-:W-:Y:S01]  /*10180*/  IMAD.U32 R6, RZ, RZ, UR4 ;  /* 0x00000004ff067e24 */ /* 0x000fe2000f8e00ff */
[----:B------:R-:W-:Y:S01]  /*10190*/  UISETP.NE.AND UP0, UPT, UR17, URZ, UPT ;  /* 0x0000003f1100728c */ /* 0x000fe2000bf05270 */
[----:B------:R-:W-:Y:S01]  /*101a0*/  IMAD.U32 R8, RZ, RZ, UR8 ;  /* 0x00000008ff087e24 */ /* 0x000fe2000f8e00ff */
[----:B------:R-:W-:Y:S02]  /*101b0*/  ULDC UR4, c[0x0][0xad4] ;  /* 0x0002b50000047ab9 */ /* 0x000fe40000000800 */
[----:B------:R-:W0:Y:S01]  /*101c0*/  @P1 LDC R10, c[0x0][0xbec] ;  /* 0x0002fb00ff0a1b82 */ /* 0x000e220000000800 */
[----:B------:R-:W-:Y:S01]  /*101d0*/  USEL UR4, UR17, UR4, UP0 ;  /* 0x0000000411047287 */ /* 0x000fe20008000000 */
[----:B------:R-:W-:-:S03]  /*101e0*/  IMAD.U32 R9, RZ, RZ, UR9 ;  /* 0x00000009ff097e24 */ /* 0x000fc6000f8e00ff */
[----:B------:R-:W-:-:S03]  /*101f0*/  UISETP.GT.AND UP1, UPT, UR4, 0x1, UPT ;  /* 0x000000010400788c */ /* 0x000fc6000bf24270 */
[----:B------:R-:W1:Y:S01]  /*10200*/  @P1 LDC R13, c[0x0][0xbf0] ;  /* 0x0002fc00ff0d1b82 */ /* 0x000e620000000800 */
[----:B------:R-:W-:Y:S01]  /*10210*/  USEL UR18, UR18, 0x978, UP1 ;  /* 0x0000097812127887 */ /* 0x000fe20008800000 */
[----:B------:R-:W-:Y:S01]  /*10220*/  VIADD R25, R145, UR14 ;  /* 0x0000000e91197c36 */ /* 0x000fe20008000000 */
[----:B------:R-:W-:Y:S01]  /*10230*/  UISETP.NE.U32.AND UP0, UPT, UR10, URZ, UPT ;  /* 0x0000003f0a00728c */ /* 0x000fe2000bf05070 */
[----:B------:R0:W5:Y:S01]  /*10240*/  @P4 LDG.E R6, desc[UR20][R8.64] ;  /* 0x0000001408064981 */ /* 0x000162000c1e1900 */
[----:B------:R-:W-:Y:S01]  /*10250*/  UMOV UR4, URZ ;  /* 0x0000003f00047c82 */ /* 0x000fe20008000000 */
[----:B------:R-:W-:Y:S01]  /*10260*/  USEL UR16, UR16, URZ, UP1 ;  /* 0x0000003f10107287 */ /* 0x000fe20008800000 */
[----:B------:R-:W-:Y:S01]  /*10270*/  IMAD.MOV.U32 R11, RZ, RZ, R25 ;  /* 0x000000ffff0b7224 */ /* 0x000fe200078e0019 */
[----:B------:R-:W-:-:S04]  /*10280*/  UISETP.NE.AND.EX UP0, UPT, UR11, URZ, UPT, UP0 ;  /* 0x0000003f0b00728c */ /* 0x000fc8000bf05300 */
[----:B------:R-:W-:Y:S01]  /*10290*/  USEL UR7, UR15, URZ, !UP0 ;  /* 0x0000003f0f077287 */ /* 0x000fe2000c000000 */
[----:B------:R-:W-:Y:S01]  /*102a0*/  ULDC.64 UR10, c[0x0][UR18+0x220] ;  /* 0x00008800120a7abb */ /* 0x000fe20008000a00 */
[----:B------:R-:W-:Y:S01]  /*102b0*/  USEL UR17, UR13, URZ, !UP0 ;  /* 0x0000003f0d117287 */ /* 0x000fe2000c000000 */
[----:B0-----:R-:W-:Y:S01]  /*102c0*/  @P1 IMAD.HI.U32 R8, R25, R10, RZ ;  /* 0x0000000a19081227 */ /* 0x001fe200078e00ff */
[----:B------:R-:W-:Y:S01]  /*102d0*/  ULDC.64 UR8, c[0x0][UR18+0x218] ;  /* 0x0000860012087abb */ /* 0x000fe20008000a00 */
[----:B------:R-:W-:Y:S01]  /*102e0*/  UIMAD UR11, UR11, UR7, URZ ;  /* 0x000000070b0b72a4 */ /* 0x000fe2000f8e023f */
[----:B------:R-:W-:Y:S01]  /*102f0*/  ULDC.64 UR12, c[0x0][UR18+0x228] ;  /* 0x00008a00120c7abb */ /* 0x000fe20008000a00 */
[----:B------:R-:W-:Y:S02]  /*10300*/  UIMAD.WIDE.U32 UR14, UR8, UR19, URZ ;  /* 0x00000013080e72a5 */ /* 0x000fe4000f8e003f */
[----:B------:R-:W-:Y:S01]  /*10310*/  UIMAD UR19, UR9, UR19, URZ ;  /* 0x00000013091372a4 */ /* 0x000fe2000f8e023f */
[----:B-1----:R-:W-:Y:S01]  /*10320*/  @P1 SHF.R.U32.HI R11, RZ, R13, R8 ;  /* 0x0000000dff0b1219 */ /* 0x002fe20000011608 */
[----:B------:R-:W-:-:S02]  /*10330*/  UIMAD.WIDE.U32 UR20, UR12, UR16, URZ ;  /* 0x000000100c1472a5 */ /* 0x000fc4000f8e003f */
[----:B------:R-:W-:Y:S02]  /*10340*/  UIMAD.WIDE.U32 UR8, UR10, UR7, URZ ;  /* 0x000000070a0872a5 */ /* 0x000fe4000f8e003f */
[----:B------:R-:W-:Y:S01]  /*10350*/  UIMAD UR12, UR13, UR16, URZ ;  /* 0x000000100d0c72a4 */ /* 0x000fe2000f8e023f */
[----:B------:R-:W-:Y:S01]  /*10360*/  IMAD.MOV R10, RZ, RZ, -R11 ;  /* 0x000000ffff0a7224 */ /* 0x000fe200078e0a0b */
[----:B------:R-:W-:Y:S01]  /*10370*/  UIMAD UR11, UR10, UR17, UR11 ;  /* 0x000000110a0b72a4 */ /* 0x000fe2000f8e020b */
[----:B------:R-:W-:Y:S01]  /*10380*/  IMAD.U32 R8, RZ, RZ, UR20 ;  /* 0x00000014ff087e24 */ /* 0x000fe2000f8e00ff */
[----:B------:R-:W-:Y:S02]  /*10390*/  UIADD3 UR12, UR21, UR12, URZ ;  /* 0x0000000c150c7290 */ /* 0x000fe4000fffe03f */
[----:B------:R-:W-:Y:S01]  /*103a0*/  IMAD.U32 R9, RZ, RZ, UR21 ;  /* 0x00000015ff097e24 */ /* 0x000fe2000f8e00ff */
[----:B------:R-:W-:Y:S01]  /*103b0*/  UIADD3 UR10, UR9, UR11, URZ ;  /* 0x0000000b090a7290 */ /* 0x000fe2000fffe03f */
[----:B------:R-:W-:Y:S01]  /*103c0*/  IMAD R13, R19, R10, R25 ;  /* 0x0000000a130d7224 */ /* 0x000fe200078e0219 */
[----:B------:R-:W-:Y:S01]  /*103d0*/  UIADD3 UR19, UR15, UR19, URZ ;  /* 0x000000130f137290 */ /* 0x000fe2000fffe03f */
[----:B------:R-:W-:Y:S01]  /*103e0*/  SHF.R.S32.HI R9, RZ, 0x1f, R11 ;  /* 0x0000001fff097819 */ /* 0x000fe2000001140b */
[----:B------:R-:W-:Y:S01]  /*103f0*/  IMAD.U32 R12, RZ, RZ, UR12 ;  /* 0x0000000cff0c7e24 */ /* 0x000fe2000f8e00ff */
[----:B------:R-:W-:Y:S01]  /*10400*/  ULDC.64 UR12, c[0x0][0xba8] ;  /* 0x0002ea00000c7ab9 */ /* 0x000fe20000000a00 */
[----:B------:R-:W-:Y:S01]  /*10410*/  SHF.R.S32.HI R10, RZ, 0x1f, R13 ;  /* 0x0000001fff0a7819 */ /* 0x000fe2000001140d */
[----:B------:R-:W-:Y:S01]  /*10420*/  @!UP1 ULDC UR12, c[0x0][0xb50] ;  /* 0x0002d400000c9ab9 */ /* 0x000fe20000000800 */
[----:B------:R-:W-:Y:S01]  /*10430*/  @!UP1 ULDC UR13, c[0x0][0xb54] ;  /* 0x0002d500000d9ab9 */ /* 0x000fe20000000800 */
[----:B--2---:R-:W-:-:S13]  /*10440*/  @P0 R2UR UR4, R78 ;  /* 0x000000004e0402ca */ /* 0x004fda00000e0000 */
[----:B------:R-:W-:Y:S02]  /*10450*/  UIADD3 UR14, UP0, UP2, UR8, UR14, UR4 ;  /* 0x0000000e080e7290 */ /* 0x000fe4000fa1e004 */
[----:B------:R-:W-:Y:S01]  /*10460*/  USHF.R.S32.HI UR11, URZ, 0x1f, UR4 ;  /* 0x0000001f3f0b7899 */ /* 0x000fe20008011404 */
[----:B------:R-:W-:-:S03]  /*10470*/  ULDC.64 UR8, c[0x0][UR18+0x210] ;  /* 0x0000840012087abb */ /* 0x000fc60008000a00 */
[----:B------:R-:W-:Y:S01]  /*10480*/  UIADD3.X UR10, UR10, UR19, UR11, UP0, UP2 ;  /* 0x000000130a0a7290 */ /* 0x000fe200087e440b */
[----:B------:R-:W-:Y:S01]  /*10490*/  IADD3 R8, P2, P3, R11, UR14, R8 ;  /* 0x0000000e0b087c10 */ /* 0x000fe2000fb5e008 */
[----:B------:R-:W-:-:S04]  /*104a0*/  IMAD R11, R13, UR9, RZ ;  /* 0x000000090d0b7c24 */ /* 0x000fc8000f8e02ff */
        /* <DEDUP_REMOVED lines=12> */
.L_x_2116:
[----:B------:R-:W2:Y:S01]  /*10570*/  LDL R15, [R1+0x3c] ;  /* 0x00003c00010f7983 */ /* 0x000ea20000100800 */
[----:B------:R-:W0:Y:S01]  /*10580*/  S2R R9, SR_TID.X ;  /* 0x0000000000097919 */ /* 0x000e220000002100 */
[----:B------:R-:W-:Y:S02]  /*10590*/  R2UR UR8, R23 ;  /* 0x00000000170872ca */ /* 0x000fe400000e0000 */
[----:B------:R-:W-:Y:S04]  /*105a0*/  SHFL.IDX PT, R10, R14, RZ, 0x1c1f ;  /* 0x001c1fff0e0a7589 */ /* 0x000fe800000e0000 */
[----:B------:R-:W1:Y:S04]  /*105b0*/  SHFL.IDX PT, R11, R8, RZ, 0x1c1f ;  /* 0x001c1fff080b7589 */ /* 0x000e6800000e0000 */
[----:B------:R-:W-:Y:S01]  /*105c0*/  SHFL.IDX PT, R12, R14, 0x1, 0x1c1f ;  /* 0x003c1f000e0c7f89 */ /* 0x000fe200000e0000 */
[----:B0-----:R-:W-:-:S05]  /*105d0*/  VIADD R16, R9, 0xffffff80 ;  /* 0xffffff8009107836 */ /* 0x001fca0000000000 */
[----:B------:R-:W-:-:S04]  /*105e0*/  SHF.R.S32.HI R9, RZ, 0x1f, R16 ;  /* 0x0000001fff097819 */ /* 0x000fc80000011410 */
[----:B------:R-:W-:-:S04]  /*105f0*/  LEA.HI R9, R9, R16, RZ, 0x7 ;  /* 0x0000001009097211 */ /* 0x000fc800078f38ff */
[----:B------:R-:W-:Y:S01]  /*10600*/  LOP3.LUT R9, R9, 0xffffff80, RZ, 0xc0, !PT ;  /* 0xffffff8009097812 */ /* 0x000fe200078ec0ff */
[----:B------:R-:W0:Y:S04]  /*10610*/  SHFL.IDX PT, R13, R8, 0x1, 0x1c1f ;  /* 0x003c1f00080d7f89 */ /* 0x000e2800000e0000 */
[----:B------:R-:W-:Y:S02]  /*10620*/  IMAD.IADD R9, R16, 0x1, -R9 ;  /* 0x0000000110097824 */ /* 0x000fe400078e0a09 */
[----:B-----5:R-:W-:-:S03]  /*10630*/  IMAD R6, R6, R19, RZ ;  /* 0x0000001306067224 */ /* 0x020fc600078e02ff */
[----:B------:R-:W-:Y:S01]  /*10640*/  LOP3.LUT P0, RZ, R9, 0x3, RZ, 0xc0, !PT ;  /* 0x0000000309ff7812 */ /* 0x000fe2000780c0ff */
[----:B--2---:R-:W-:-:S04]  /*10650*/  VIADD R15, R15, UR8 ;  /* 0x000000080f0f7c36 */ /* 0x004fc80008000000 */
[C---:B------:R-:W-:Y:S01]  /*10660*/  VIADD R9, R15.reuse, 0x8 ;  /* 0x000000080f097836 */ /* 0x040fe20000000000 */
[----:B------:R-:W-:-:S04]  /*10670*/  ISETP.GE.OR P2, PT, R15, R6, P0 ;  /* 0x000000060f00720c */ /* 0x000fc80000746670 */
[----:B------:R-:W-:Y:S01]  /*10680*/  ISETP.GE.OR P0, PT, R9, R6, P0 ;  /* 0x000000060900720c */ /* 0x000fe20000706670 */
[----:B------:R-:W-:-:S08]  /*10690*/  ULDC.64 UR8, c[0x0][0x208] ;  /* 0x0000820000087ab9 */ /* 0x000fd00000000a00 */
[----:B-1----:R1:W-:Y:S04]  /*106a0*/  @!P2 ST.E desc[UR8][R10.64], R0 ;  /* 0x000000000a00a985 */ /* 0x0023e8000c101908 */
[----:B0-----:R1:W-:Y:S01]  /*106b0*/  @!P0 ST.E desc[UR8][R12.64], R3 ;  /* 0x000000030c008985 */ /* 0x0013e2000c101908 */
[----:B------:R-:W-:-:S13]  /*106c0*/  PLOP3.LUT P0, PT, PT, PT, UP1, 0x80, 0x0 ;  /* 0x000000000000781c */ /* 0x000fda0003f0f018 */
[----:B-1----:R-:W-:Y:S05]  /*106d0*/  @P0 BRA `(.L_x_2117) ;  /* 0x0000000800340947 */ /* 0x002fea0003800000 */
[----:B------:R-:W0:Y:S01]  /*106e0*/  S2R R16, SR_TID.X ;  /* 0x0000000000107919 */ /* 0x000e220000002100 */
[----:B------:R-:W-:Y:S01]  /*106f0*/  ULDC.64 UR8, c[0x0][0x208] ;  /* 0x0000820000087ab9 */ /* 0x000fe20000000a00 */
[----:B------:R-:W-:Y:S01]  /*10700*/  ULDC.64 UR12, c[0x0][0xaa0] ;  /* 0x0002a800000c7ab9 */ /* 0x000fe20000000a00 */
[----:B------:R-:W-:Y:S02]  /*10710*/  R2UR UR15, R82 ;  /* 0x00000000520f72ca */ /* 0x000fe400000e0000 */
[----:B------:R-:W-:Y:S01]  /*10720*/  R2UR UR14, R23 ;  /* 0x00000000170e72ca */ /* 0x000fe200000e0000 */
[----:B0-----:R-:W-:Y:S02]  /*10730*/  VIADD R79, R16, 0xffffff80 ;  /* 0xffffff80104f7836 */ /* 0x001fe40000000000 */
[----:B------:R-:W0:Y:S03]  /*10740*/  @P1 LDC R16, c[0x0][0xbec] ;  /* 0x0002fb00ff101b82 */ /* 0x000e260000000800 */
        /* <DEDUP_REMOVED lines=9> */
[C---:B------:R-:W-:Y:S02]  /*107e0*/  LOP3.LUT R9, R4.reuse, 0x180, RZ, 0xc0, !PT ;  /* 0x0000018004097812 */ /* 0x040fe400078ec0ff */
[----:B------:R-:W-:-:S02]  /*107f0*/  IADD3 R3, P5, R4, 0x7800, RZ ;  /* 0x0000780004037810 */ /* 0x000fc40007fbe0ff */
[----:B------:R-:W-:Y:S02]  /*10800*/  LOP3.LUT R12, R13, 0x180, RZ, 0xc0, !PT ;  /* 0x000001800d0c7812 */ /* 0x000fe400078ec0ff */
[----:B------:R-:W-:Y:S01]  /*10810*/  LOP3.LUT R24, R25, 0x180, RZ, 0xc0, !PT ;  /* 0x0000018019187812 */ /* 0x000fe200078ec0ff */
[----:B------:R-:W-:Y:S01]  /*10820*/  IMAD.X R37, RZ, RZ, R5, P5 ;  /* 0x000000ffff257224 */ /* 0x000fe200028e0605 */
[----:B------:R-:W-:Y:S02]  /*10830*/  LOP3.LUT R28, R29, 0x180, RZ, 0xc0, !PT ;  /* 0x000001801d1c7812 */ /* 0x000fe400078ec0ff */
[----:B------:R-:W-:Y:S02]  /*10840*/  LOP3.LUT R32, R33, 0x180, RZ, 0xc0, !PT ;  /* 0x0000018021207812 */ /* 0x000fe400078ec0ff */
[----:B------:R-:W-:Y:S02]  /*10850*/  SHF.R.U64 R9, R9, 0x3, RZ ;  /* 0x0000000309097819 */ /* 0x000fe400000012ff */
[----:B------:R-:W-:-:S02]  /*10860*/  LOP3.LUT R0, R3, 0x180, RZ, 0xc0, !PT ;  /* 0x0000018003007812 */ /* 0x000fc400078ec0ff */
[----:B------:R-:W-:Y:S02]  /*10870*/  SHF.R.U64 R12, R12, 0x3, RZ ;  /* 0x000000030c0c7819 */ /* 0x000fe400000012ff */
[----:B------:R-:W-:Y:S02]  /*10880*/  SHF.R.U64 R24, R24, 0x3, RZ ;  /* 0x0000000318187819 */ /* 0x000fe400000012ff */
[----:B------:R-:W-:Y:S02]  /*10890*/  SHF.R.U64 R28, R28, 0x3, RZ ;  /* 0x000000031c1c7819 */ /* 0x000fe400000012ff */
[----:B------:R-:W-:Y:S02]  /*108a0*/  SHF.R.U64 R32, R32, 0x3, RZ ;  /* 0x0000000320207819 */ /* 0x000fe400000012ff */
[----:B------:R-:W-:Y:S02]  /*108b0*/  LOP3.LUT R4, R9, R4, RZ, 0x3c, !PT ;  /* 0x0000000409047212 */ /* 0x000fe400078e3cff */
[----:B------:R-:W-:-:S02]  /*108c0*/  SHF.R.S32.HI R17, RZ, 0x1f, R79 ;  /* 0x0000001fff117819 */ /* 0x000fc4000001144f */
[----:B------:R-:W-:Y:S01]  /*108d0*/  SHF.R.U64 R0, R0, 0x3, RZ ;  /* 0x0000000300007819 */ /* 0x000fe200000012ff */
        /* <DEDUP_REMOVED lines=10> */
[----:B-1----:R-:W1:Y:S01]  /*10980*/  @P1 LDC R5, c[0x0][0xbf0] ;  /* 0x0002fc00ff051b82 */ /* 0x002e620000000800 */
[----:B------:R-:W-:Y:S01]  /*10990*/  LOP3.LUT R36, R0, R3, RZ, 0x3c, !PT ;  /* 0x0000000300247212 */ /* 0x000fe200078e3cff */
[----:B------:R-:W-:Y:S01]  /*109a0*/  UIMAD UR10, UR11, UR12, URZ ;  /* 0x0000000c0b0a72a4 */ /* 0x000fe2000f8e023f */
[----:B------:R-:W-:Y:S01]  /*109b0*/  LOP3.LUT R17, R17, 0xfffffffc, RZ, 0xc0, !PT ;  /* 0xfffffffc11117812 */ /* 0x000fe200078ec0ff */
[----:B------:R-:W5:Y:S02]  /*109c0*/  LD.E.128 R12, desc[UR8][R12.64] ;  /* 0x000000080c0c7980 */ /* 0x000f64000c101d00 */
[----:B------:R-:W-:-:S02]  /*109d0*/  UIMAD UR10, UR4, UR13, UR10 ;  /* 0x0000000d040a72a4 */ /* 0x000fc4000f8e020a */
[----:B------:R-:W5:Y:S01]  /*109e0*/  LD.E.128 R24, desc[UR8][R24.64] ;  /* 0x0000000818187980 */ /* 0x000f62000c101d00 */
[----:B------:R-:W-:-:S03]  /*109f0*/  IMAD.IADD R17, R79, 0x1, -R17 ;  /* 0x000000014f117824 */ /* 0x000fc600078e0a11 */
[----:B------:R-:W5:Y:S04]  /*10a00*/  LD.E.128 R28, desc[UR8][R28.64] ;  /* 0x000000081c1c7980 */ /* 0x000f68000c101d00 */
[----:B------:R-:W5:Y:S04]  /*10a10*/  LD.E.128 R32, desc[UR8][R32.64] ;  /* 0x0000000820207980 */ /* 0x000f68000c101d00 */
[----:B------:R-:W5:Y:S01]  /*10a20*/  LD.E.128 R36, desc[UR8][R36.64] ;  /* 0x0000000824247980 */ /* 0x000f62000c101d00 */
[----:B------:R-:W-:Y:S01]  /*10a30*/  UIMAD.WIDE.U32 UR8, UR4, UR12, URZ ;  /* 0x0000000c040872a5 */ /* 0x000fe2000f8e003f */
[----:B------:R-:W-:Y:S01]  /*10a40*/  IMAD R0, R17, 0x60, R78 ;  /* 0x0000006011007824 */ /* 0x000fe200078e024e */
[----:B------:R-:W-:Y:S01]  /*10a50*/  @!PT LDS RZ, [RZ] ;  /* 0x00000000fffff984 */ /* 0x000fe20000000800 */
[----:B------:R-:W-:Y:S01]  /*10a60*/  @!PT LDS RZ, [RZ] ;  /* 0x00000000fffff984 */ /* 0x000fe20000000800 */
[----:B------:R-:W-:Y:S01]  /*10a70*/  @!PT LDS RZ, [RZ] ;  /* 0x00000000fffff984 */ /* 0x000fe20000000800 */
[----:B------:R-:W-:Y:S01]  /*10a80*/  @!PT LDS RZ, [RZ] ;  /* 0x00000000fffff984 */ /* 0x000fe20000000800 */
[----:B------:R2:W-:Y:S06]  /*10a90*/  MEMBAR.ALL.CTA ;  /* 0x0000000000007992 */ /* 0x0005ec0000008000 */
[----:B--2---:R-:W2:Y:S01]  /*10aa0*/  FENCE.VIEW.ASYNC.S ;  /* 0x00000000000073c6 */ /* 0x004ea20000000000 */
[----:B------:R-:W-:-:S03]  /*10ab0*/  UIADD3 UR9, UR9, UR10, URZ ;  /* 0x0000000a09097290 */ /* 0x000fc6000fffe03f */
[----:B------:R-:W-:Y:S01]  /*10ac0*/  ULDC.64 UR10, c[0x0][0xae8] ;  /* 0x0002ba00000a7ab9 */ /* 0x000fe20000000a00 */
[----:B------:R-:W-:Y:S01]  /*10ad0*/  VIADD R17, R0, UR14 ;  /* 0x0000000e00117c36 */ /* 0x000fe20008000000 */
[----:B------:R-:W-:Y:S02]  /*10ae0*/  UIMAD.WIDE.U32 UR8, UR15, UR10, UR8 ;  /* 0x0000000a0f0872a5 */ /* 0x000fe4000f8e0008 */
[----:B------:R-:W-:Y:S01]  /*10af0*/  USHF.R.S32.HI UR4, URZ, 0x1f, UR7 ;  /* 0x0000001f3f047899 */ /* 0x000fe20008011407 */
[----:B0-----:R-:W-:Y:S01]  /*10b00*/  @P1 IMAD.HI.U32 R0, R17, R16, RZ ;  /* 0x0000001011001227 */ /* 0x001fe200078e00ff */
[----:B------:R-:W-:-:S03]  /*10b10*/  UIMAD UR9, UR15, UR11, UR9 ;  /* 0x0000000b0f0972a4 */ /* 0x000fc6000f8e0209 */
[----:B------:R-:W-:Y:S02]  /*10b20*/  ULDC.64 UR10, c[0x0][0xaf0] ;  /* 0x0002bc00000a7ab9 */ /* 0x000fe40000000a00 */
[----:B------:R-:W-:Y:S01]  /*10b30*/  UIMAD UR4, UR4, UR10, URZ ;  /* 0x0000000a040472a4 */ /* 0x000fe2000f8e023f */
[----:B------:R-:W-:Y:S01]  /*10b40*/  IMAD.MOV.U32 R3, RZ, RZ, R17 ;  /* 0x000000ffff037224 */ /* 0x000fe200078e0011 */
[----:B-1----:R-:W-:Y:S01]  /*10b50*/  @P1 SHF.R.U32.HI R3, RZ, R5, R0 ;  /* 0x00000005ff031219 */ /* 0x002fe20000011600 */
[----:B------:R-:W-:Y:S02]  /*10b60*/  UIMAD.WIDE.U32 UR8, UR7, UR10, UR8 ;  /* 0x0000000a070872a5 */ /* 0x000fe4000f8e0008 */
[----:B------:R-:W-:Y:S01]  /*10b70*/  UIMAD UR4, UR7, UR11, UR4 ;  /* 0x0000000b070472a4 */ /* 0x000fe2000f8e0204 */
[--C-:B------:R-:W-:Y:S01]  /*10b80*/  SHF.R.S32.HI R0, RZ, 0x1f, R3.reuse ;  /* 0x0000001fff007819 */ /* 0x100fe20000011403 */
[----:B------:R-:W-:Y:S01]  /*10b90*/  IMAD.MOV R16, RZ, RZ, -R3 ;  /* 0x000000ffff107224 */ /* 0x000fe200078e0a03 */
[----:B------:R-:W-:Y:S01]  /*10ba0*/  ULDC.64 UR10, c[0x0][0xae0] ;  /* 0x0002b800000a7ab9 */ /* 0x000fe20000000a00 */
[----:B------:R-:W-:-:S02]  /*10bb0*/  UIADD3 UR4, UR9, UR4, URZ ;  /* 0x0000000409047290 */ /* 0x000fc4000fffe03f */
[----:B------:R-:W-:Y:S02]  /*10bc0*/  IMAD.U32 R5, RZ, RZ, UR9 ;  /* 0x00000009ff057e24 */ /* 0x000fe4000f8e00ff */
[----:B------:R-:W-:Y:S02]  /*10bd0*/  IMAD R0, R0, UR10, RZ ;  /* 0x0000000a00007c24 */ /* 0x000fe4000f8e02ff */
[----:B------:R-:W-:Y:S02]  /*10be0*/  IMAD R19, R19, R16, R17 ;  /* 0x0000001013137224 */ /* 0x000fe400078e0211 */
[----:B------:R-:W-:Y:S01]  /*10bf0*/  IMAD.U32 R4, RZ, RZ, UR8 ;  /* 0x00000008ff047e24 */ /* 0x000fe2000f8e00ff */
[----:B------:R-:W-:Y:S01]  /*10c00*/  ULDC.64 UR8, c[0x0][0xad8] ;  /* 0x0002b60000087ab9 */ /* 0x000fe20000000a00 */
[----:B------:R-:W-:Y:S02]  /*10c10*/  IMAD.U32 R5, RZ, RZ, UR4 ;  /* 0x00000004ff057e24 */ /* 0x000fe4000f8e00ff */
[C---:B------:R-:W-:Y:S01]  /*10c20*/  IMAD R17, R3.reuse, UR11, R0 ;  /* 0x0000000b03117c24 */ /* 0x040fe2000f8e0200 */
[----:B------:R-:W-:Y:S01]  /*10c30*/  SHF.R.S32.HI R0, RZ, 0x1f, R19 ;  /* 0x0000001fff007819 */ /* 0x000fe20000011413 */
[----:B------:R-:W-:-:S04]  /*10c40*/  IMAD.WIDE.U32 R4, R3, UR10, R4 ;  /* 0x0000000a03047c25 */ /* 0x000fc8000f8e0004 */
[----:B------:R-:W-:Y:S02]  /*10c50*/  IMAD.IADD R5, R5, 0x1, R17 ;  /* 0x0000000105057824 */ /* 0x000fe400078e0211 */
[----:B------:R-:W-:Y:S02]  /*10c60*/  IMAD R0, R0, UR8, RZ ;  /* 0x0000000800007c24 */ /* 0x000fe4000f8e02ff */
[----:B------:R-:W-:Y:S01]  /*10c70*/  VIADD R23, R78, UR14 ;  /* 0x0000000e4e177c36 */ /* 0x000fe20008000000 */
[----:B------:R-:W-:Y:S01]  /*10c80*/  UIADD3 UR4, UR37, 0x31c20, URZ ;  /* 0x00031c2025047890 */ /* 0x000fe2000fffe03f */
[C---:B------:R-:W-:Y:S02]  /*10c90*/  IMAD R3, R19.reuse, UR9, R0 ;  /* 0x0000000913037c24 */ /* 0x040fe4000f8e0200 */
[----:B------:R-:W-:Y:S01]  /*10ca0*/  IMAD.WIDE.U32 R4, R19, UR8, R4 ;  /* 0x0000000813047c25 */ /* 0x000fe2000f8e0004 */
[----:B------:R-:W-:Y:S01]  /*10cb0*/  ISETP.GE.AND P0, PT, R23, R6, PT ;  /* 0x000000061700720c */ /* 0x000fe20003f06270 */
[----:B------:R-:W-:Y:S01]  /*10cc0*/  ULDC.64 UR8, c[0x0][0xa80] ;  /* 0x0002a00000087ab9 */ /* 0x000fe20000000a00 */
[----:B------:R-:W-:Y:S01]  /*10cd0*/  UPRMT UR4, URZ, 0x654, UR4 ;  /* 0x000006543f047896 */ /* 0x000fe20008000004 */
[----:B------:R-:W-:Y:S01]  /*10ce0*/  IMAD.IADD R3, R5, 0x1, R3 ;  /* 0x0000000105037824 */ /* 0x000fe200078e0203 */
[----:B------:R-:W-:-:S04]  /*10cf0*/  LEA R0, P1, R4, UR8, 0x1 ;  /* 0x0000000804007c11 */ /* 0x000fc8000f8208ff */
[----:B------:R-:W-:Y:S01]  /*10d00*/  LEA.HI.X R19, R4, UR9, R3, 0x1, P1 ;  /* 0x0000000904137c11 */ /* 0x000fe200088f0c03 */
[----:B--2---:R0:W1:Y:S01]  /*10d10*/  SHFL.IDX PT, R16, R0, RZ, 0x1c1f ;  /* 0x001c1fff00107589 */ /* 0x00406200000e0000 */
[----:B------:R-:W-:Y:S01]  /*10d20*/  BSSY B1, `(.L_x_2118) ;  /* 0x0000013000017945 */ /* 0x000fe20003800000 */
[----:B------:R-:W-:Y:S02]  /*10d30*/  SYNCS.ARRIVE.TRANS64.RED.A1T0 RZ, [UR4], RZ ;  /* 0x000000ffffff79a7 */ /* 0x000fe40008100404 */
        /* <DEDUP_REMOVED lines=10> */
[C---:B------:R-:W-:Y:S02]  /*10de0*/  @!P2 LEA R40, P4, R151.reuse, R16, 0x1 ;  /* 0x000000109728a211 */ /* 0x040fe400078808ff */
[----:B--2---:R-:W-:Y:S01]  /*10df0*/  @!P0 IMAD.WIDE R4, R146, 0x2, R16 ;  /* 0x0000000292048825 */ /* 0x004fe200078e0210 */
[-C--:B------:R-:W-:Y:S02]  /*10e00*/  @!P1 LEA.HI.X R21, R148, R17.reuse, R43, 0x1, P3 ;  /* 0x0000001194159211 */ /* 0x080fe400018f0c2b */
[----:B------:R-:W-:Y:S02]  /*10e10*/  @!P2 LEA.HI.X R41, R151, R17, R42, 0x1, P4 ;  /* 0x000000119729a211 */ /* 0x000fe400020f0c2a */
[----:B-----5:R3:W-:Y:S04]  /*10e20*/  @!P0 ST.E.128 desc[UR8][R4.64], R8 ;  /* 0x0000000804008985 */ /* 0x0207e8000c101d08 */
[----:B------:R3:W-:Y:S04]  /*10e30*/  @!P1 ST.E.128 desc[UR8][R20.64], R24 ;  /* 0x0000001814009985 */ /* 0x0007e8000c101d08 */
[----:B------:R3:W-:Y:S02]  /*10e40*/  @!P2 ST.E.128 desc[UR8][R40.64], R32 ;  /* 0x000000202800a985 */ /* 0x0007e4000c101d08 */
.L_x_2119:
[----:B------:R-:W-:Y:S05]  /*10e50*/  BSYNC B1 ;  /* 0x0000000000017941 */ /* 0x000fea0003800000 */
.L_x_2118:
        /* <DEDUP_REMOVED lines=21> */
.L_x_2117:
        /* <DEDUP_REMOVED lines=12> */
[C---:B------:R-:W-:Y:S01]  /*11070*/  VIADD R29, R18.reuse, 0x10 ;  /* 0x00000010121d7836 */ /* 0x040fe20000000000 */
[----:B------:R-:W-:Y:S01]  /*11080*/  ULDC.64 UR10, c[0x0][0xb38] ;  /* 0x0002ce00000a7ab9 */ /* 0x000fe20000000a00 */
[C---:B------:R-:W-:Y:S01]  /*11090*/  VIADD R31, R18.reuse, 0x18 ;  /* 0x00000018121f7836 */ /* 0x040fe20000000000 */
[----:B------:R-:W-:Y:S01]  /*110a0*/  UIMAD.WIDE.U32 UR8, UR15, UR10, UR8 ;  /* 0x0000000a0f0872a5 */ /* 0x000fe2000f8e0008 */
[C---:B------:R-:W-:Y:S01]  /*110b0*/  VIADD R85, R18.reuse, 0x28 ;  /* 0x0000002812557836 */ /* 0x040fe20000000000 */
[----:B------:R-:W-:Y:S01]  /*110c0*/  BSSY B1, `(.L_x_2121) ;  /* 0x0000066000017945 */ /* 0x000fe20003800000 */
[C---:B------:R-:W-:Y:S01]  /*110d0*/  VIADD R87, R18.reuse, 0x20 ;  /* 0x0000002012577836 */ /* 0x040fe20000000000 */
[----:B------:R-:W-:Y:S01]  /*110e0*/  UIMAD UR9, UR15, UR11, UR9 ;  /* 0x0000000b0f0972a4 */ /* 0x000fe2000f8e0209 */
[----:B------:R-:W-:Y:S01]  /*110f0*/  SHF.R.S32.HI R28, RZ, 0x1f, R29 ;  /* 0x0000001fff1c7819 */ /* 0x000fe2000001141d */
[----:B------:R-:W-:Y:S01]  /*11100*/  VIADD R84, R18, 0x28 ;  /* 0x0000002812547836 */ /* 0x000fe20000000000 */
[----:B------:R-:W-:Y:S01]  /*11110*/  ULDC.64 UR10, c[0x0][0xb40] ;  /* 0x0002d000000a7ab9 */ /* 0x000fe20000000a00 */
[----:B------:R-:W-:Y:S01]  /*11120*/  SHF.R.S32.HI R30, RZ, 0x1f, R31 ;  /* 0x0000001fff1e7819 */ /* 0x000fe2000001141f */
[----:B------:R-:W-:Y:S01]  /*11130*/  UIMAD UR4, UR4, UR10, URZ ;  /* 0x0000000a040472a4 */ /* 0x000fe2000f8e023f */
[----:B------:R-:W-:Y:S01]  /*11140*/  SHF.R.S32.HI R78, RZ, 0x1f, R152 ;  /* 0x0000001fff4e7819 */ /* 0x000fe20000011498 */
[----:B------:R-:W-:Y:S01]  /*11150*/  UIMAD.WIDE.U32 UR8, UR7, UR10, UR8 ;  /* 0x0000000a070872a5 */ /* 0x000fe2000f8e0008 */
[----:B0-----:R-:W-:Y:S01]  /*11160*/  @P1 IMAD.HI.U32 R0, R25, R0, RZ ;  /* 0x0000000019001227 */ /* 0x001fe200078e00ff */
[----:B------:R-:W-:Y:S01]  /*11170*/  UIMAD UR4, UR7, UR11, UR4 ;  /* 0x0000000b070472a4 */ /* 0x000fe2000f8e0204 */
[----:B------:R-:W-:-:S02]  /*11180*/  SHF.R.S32.HI R79, RZ, 0x1f, R153 ;  /* 0x0000001fff4f7819 */ /* 0x000fc40000011499 */
[----:B------:R-:W-:Y:S01]  /*11190*/  ULDC.64 UR10, c[0x0][0xb48] ;  /* 0x0002d200000a7ab9 */ /* 0x000fe20000000a00 */
[----:B------:R-:W-:Y:S01]  /*111a0*/  UIADD3 UR9, UR9, UR4, URZ ;  /* 0x0000000409097290 */ /* 0x000fe2000fffe03f */
[----:B------:R-:W-:Y:S01]  /*111b0*/  SHF.R.S32.HI R80, RZ, 0x1f, R154 ;  /* 0x0000001fff507819 */ /* 0x000fe2000001149a */
[----:B------:R-:W-:Y:S01]  /*111c0*/  VIADD R86, R18, 0x20 ;  /* 0x0000002012567836 */ /* 0x000fe20000000000 */
        /* <DEDUP_REMOVED lines=11> */
[----:B------:R-:W-:Y:S01]  /*11280*/  IMAD R0, R0, UR10, RZ ;  /* 0x0000000a00007c24 */ /* 0x000fe2000f8e02ff */
[----:B------:R-:W-:Y:S01]  /*11290*/  SHF.R.S32.HI R85, RZ, 0x1f, R85 ;  /* 0x0000001fff557819 */ /* 0x000fe20000011455 */
[----:B------:R-:W-:Y:S01]  /*112a0*/  IMAD.U32 R4, RZ, RZ, UR8 ;  /* 0x00000008ff047e24 */ /* 0x000fe2000f8e00ff */
[----:B------:R-:W-:Y:S01]  /*112b0*/  ULDC.64 UR8, c[0x0][0xb28] ;  /* 0x0002ca0000087ab9 */ /* 0x000fe20000000a00 */
[----:B------:R-:W-:Y:S01]  /*112c0*/  IMAD.U32 R5, RZ, RZ, UR4 ;  /* 0x00000004ff057e24 */ /* 0x000fe2000f8e00ff */
[----:B------:R-:W-:Y:S01]  /*112d0*/  UIADD3 UR4, UR37, 0x31c20, URZ ;  /* 0x00031c2025047890 */ /* 0x000fe2000fffe03f */
[C---:B------:R-:W-:Y:S01]  /*112e0*/  IMAD R11, R3.reuse, UR11, R0 ;  /* 0x0000000b030b7c24 */ /* 0x040fe2000f8e0200 */
[----:B------:R-:W-:Y:S01]  /*112f0*/  SHF.R.S32.HI R0, RZ, 0x1f, R19 ;  /* 0x0000001fff007819 */ /* 0x000fe20000011413 */
[----:B------:R-:W-:Y:S01]  /*11300*/  IMAD.WIDE.U32 R4, R3, UR10, R4 ;  /* 0x0000000a03047c25 */ /* 0x000fe2000f8e0004 */
[----:B------:R-:W-:Y:S01]  /*11310*/  UPRMT UR4, URZ, 0x654, UR4 ;  /* 0x000006543f047896 */ /* 0x000fe20008000004 */
[----:B------:R-:W-:-:S02]  /*11320*/  SHF.R.S32.HI R87, RZ, 0x1f, R87 ;  /* 0x0000001fff577819 */ /* 0x000fc40000011457 */
[----:B------:R-:W-:Y:S02]  /*11330*/  IMAD R0, R0, UR8, RZ ;  /* 0x0000000800007c24 */ /* 0x000fe4000f8e02ff */
[----:B------:R-:W-:Y:S02]  /*11340*/  IMAD.IADD R5, R5, 0x1, R11 ;  /* 0x0000000105057824 */ /* 0x000fe400078e020b */
[C---:B------:R-:W-:Y:S02]  /*11350*/  IMAD R3, R19.reuse, UR9, R0 ;  /* 0x0000000913037c24 */ /* 0x040fe4000f8e0200 */
[----:B------:R-:W-:Y:S01]  /*11360*/  IMAD.WIDE.U32 R4, R19, UR8, R4 ;  /* 0x0000000813047c25 */ /* 0x000fe2000f8e0004 */
[----:B------:R-:W-:Y:S01]  /*11370*/  ULDC.64 UR8, c[0x0][0xb00] ;  /* 0x0002c00000087ab9 */ /* 0x000fe20000000a00 */
[----:B------:R-:W-:Y:S02]  /*11380*/  SYNCS.ARRIVE.TRANS64.RED.A1T0 RZ, [UR4], RZ ;  /* 0x000000ffffff79a7 */ /* 0x000fe40008100404 */
[----:B------:R-:W-:Y:S01]  /*11390*/  IMAD.IADD R3, R5, 0x1, R3 ;  /* 0x0000000105037824 */ /* 0x000fe200078e0203 */
[----:B------:R-:W-:Y:S01]  /*113a0*/  LEA R0, P1, R4, UR8, 0x2 ;  /* 0x0000000804007c11 */ /* 0x000fe2000f8210ff */
[----:B------:R-:W-:-:S03]  /*113b0*/  VIADD R19, R18, 0x8 ;  /* 0x0000000812137836 */ /* 0x000fc60000000000 */
[----:B------:R-:W-:Y:S02]  /*113c0*/  LEA.HI.X R3, R4, UR9, R3, 0x2, P1 ;  /* 0x0000000904037c11 */ /* 0x000fe400088f1403 */
[----:B------:R0:W1:Y:S01]  /*113d0*/  SHFL.IDX PT, R4, R0, RZ, 0x1c1f ;  /* 0x001c1fff00047589 */ /* 0x00006200000e0000 */
[----:B------:R-:W-:-:S03]  /*113e0*/  SHF.R.S32.HI R23, RZ, 0x1f, R19 ;  /* 0x0000001fff177819 */ /* 0x000fc60000011413 */
        /* <DEDUP_REMOVED lines=16> */
[-C--:B------:R-:W-:Y:S02]  /*114f0*/  @!P3 LEA R24, P5, R86, R4.reuse, 0x2 ;  /* 0x000000045618b211 */ /* 0x080fe400078a10ff */
        /* <DEDUP_REMOVED lines=24> */
[-C--:B------:R-:W-:Y:S02]  /*11680*/  @!P2 LEA R20, P1, R153, R4.reuse, 0x2 ;  /* 0x000000049914a211 */ /* 0x080fe400078210ff */
        /* <DEDUP_REMOVED lines=9> */
.L_x_2122:
[----:B------:R-:W-:Y:S05]  /*11720*/  BSYNC B1 ;  /* 0x0000000000017941 */ /* 0x000fea0003800000 */
.L_x_2121:
[----:B------:R-:W-:Y:S01]  /*11730*/  ISETP.GE.AND P0, PT, R9, R6, PT ;  /* 0x000000060900720c */ /* 0x000fe20003f06270 */
[----:B----4-:R3:W4:Y:S04]  /*11740*/  SHFL.IDX PT, R11, R3, 0x1, 0x1c1f ;  /* 0x003c1f00030b7f89 */ /* 0x01072800000e0000 */
[----:B------:R3:W0:Y:S08]  /*11750*/  SHFL.IDX PT, R10, R0, 0x1, 0x1c1f ;  /* 0x003c1f00000a7f89 */ /* 0x00063000000e0000 */
[----:B---3--:R-:W-:Y:S05]  /*11760*/  @P0 BRA `(.L_x_2120) ;  /* 0x0000000c00f40947 */ /* 0x008fea0003800000 */
[----:B------:R-:W-:Y:S01]  /*11770*/  ULDC UR4, c[0x0][0xac8] ;  /* 0x0002b20000047ab9 */ /* 0x000fe20000000800 */
[----:B------:R-:W-:Y:S01]  /*11780*/  ULDC.64 UR8, c[0x0][0x208] ;  /* 0x0000820000087ab9 */ /* 0x000fe20000000a00 */
[----:B------:R-:W-:Y:S02]  /*11790*/  ISETP.GE.AND P0, PT, R19, UR4, PT ;  /* 0x0000000413007c0c */ /* 0x000fe4000bf06270 */
[----:B------:R-:W-:Y:S02]  /*117a0*/  ISETP.GE.AND P1, PT, R18, UR4, PT ;  /* 0x0000000412007c0c */ /* 0x000fe4000bf26270 */
[----:B------:R-:W-:Y:S02]  /*117b0*/  ISETP.GE.AND P2, PT, R29, UR4, PT ;  /* 0x000000041d007c0c */ /* 0x000fe4000bf46270 */
[----:B------:R-:W-:Y:S02]  /*117c0*/  ISETP.GE.AND P3, PT, R31, UR4, PT ;  /* 0x000000041f007c0c */ /* 0x000fe4000bf66270 */
[----:B------:R-:W-:-:S05]  /*117d0*/  ISETP.GE.AND P4, PT, R86, UR4, PT ;  /* 0x0000000456007c0c */ /* 0x000fca000bf86270 */
[CC--:B0-----:R-:W-:Y:S02]  /*117e0*/  @!P0 LEA R8, P5, R19.reuse, R10.reuse, 0x2 ;  /* 0x0000000a13088211 */ /* 0x0c1fe400078a10ff */
[----:B-12-4-:R-:W-:Y:S02]  /*117f0*/  @!P1 IMAD.WIDE R4, R18, 0x4, R10 ;  /* 0x0000000412049825 */ /* 0x016fe400078e020a */
[----:B------:R-:W-:Y:S02]  /*11800*/  @!P0 LEA.HI.X R9, R19, R11, R23, 0x2, P5 ;  /* 0x0000000b13098211 */ /* 0x000fe400028f1417 */
[-C--:B------:R-:W-:Y:S01]  /*11810*/  @!P2 LEA R12, P5, R29, R10.reuse, 0x2 ;  /* 0x0000000a1d0ca211 */ /* 0x080fe200078a10ff */
[----:B------:R0:W-:Y:S01]  /*11820*/  @!P1 ST.E.64 desc[UR8][R4.64], R74 ;  /* 0x0000004a04009985 */ /* 0x0001e2000c101b08 */
[----:B------:R-:W-:Y:S02]  /*11830*/  ISETP.GE.AND P1, PT, R84, UR4, PT ;  /* 0x0000000454007c0c */ /* 0x000fe4000bf26270 */
[----:B------:R-:W-:Y:S01]  /*11840*/  @!P3 LEA R14, P6, R31, R10, 0x2 ;  /* 0x0000000a1f0eb211 */ /* 0x000fe200078c10ff */
[----:B------:R-:W-:Y:S01]  /*11850*/  @!P0 ST.E.64 desc[UR8][R8.64], R76 ;  /* 0x0000004c08008985 */ /* 0x000fe2000c101b08 */
[----:B------:R-:W-:-:S02]  /*11860*/  ISETP.GE.AND P0, PT, R157, UR4, PT ;  /* 0x000000049d007c0c */ /* 0x000fc4000bf06270 */
[-C--:B------:R-:W-:Y:S02]  /*11870*/  @!P2 LEA.HI.X R13, R29, R11.reuse, R28, 0x2, P5 ;  /* 0x0000000b1d0da211 */ /* 0x080fe400028f141c */
[CC--:B------:R-:W-:Y:S02]  /*11880*/  @!P4 LEA R16, P5, R86.reuse, R10.reuse, 0x2 ;  /* 0x0000000a5610c211 */ /* 0x0c0fe400078a10ff */
[-C--:B------:R-:W-:Y:S01]  /*11890*/  @!P3 LEA.HI.X R15, R31, R11.reuse, R30, 0x2, P6 ;  /* 0x0000000b1f0fb211 */ /* 0x080fe200030f141e */
[----:B------:R-:W-:Y:S01]  /*118a0*/  @!P2 ST.E.64 desc[UR8][R12.64], R34 ;  /* 0x000000220c00a985 */ /* 0x000fe2000c101b08 */
[----:B------:R-:W-:Y:S02]  /*118b0*/  @!P4 LEA.HI.X R17, R86, R11, R87, 0x2, P5 ;  /* 0x0000000b5611c211 */ /* 0x000fe400028f1457 */
[----:B------:R-:W-:Y:S01]  /*118c0*/  ISETP.GE.AND P2, PT, R154, UR4, PT ;  /* 0x000000049a007c0c */ /* 0x000fe2000bf46270 */
[----:B------:R1:W-:Y:S01]  /*118d0*/  @!P3 ST.E.64 desc[UR8][R14.64], R38 ;  /* 0x000000260e00b985 */ /* 0x0003e2000c101b08 */
[----:B------:R-:W-:-:S02]  /*118e0*/  @!P1 LEA R20, P5, R84, R10, 0x2 ;  /* 0x0000000a54149211 */ /* 0x000fc400078a10ff */
[-C--:B0-----:R-:W-:Y:S01]  /*118f0*/  @!P0 LEA R4, P6, R157, R10.reuse, 0x2 ;  /* 0x0000000a9d048211 */ /* 0x081fe200078c10ff */
[----:B------:R0:W-:Y:S01]  /*11900*/  @!P4 ST.E.64 desc[UR8][R16.64], R42 ;  /* 0x0000002a1000c985 */ /* 0x0001e2000c101b08 */
[----:B------:R-:W-:Y:S02]  /*11910*/  ISETP.GE.AND P4, PT, R156, UR4, PT ;  /* 0x000000049c007c0c */ /* 0x000fe4000bf86270 */
[----:B------:R-:W-:Y:S02]  /*11920*/  ISETP.GE.AND P3, PT, R155, UR4, PT ;  /* 0x000000049b007c0c */ /* 0x000fe4000bf66270 */
[-C--:B------:R-:W-:Y:S02]  /*11930*/  @!P1 LEA.HI.X R21, R84, R11.reuse, R85, 0x2, P5 ;  /* 0x0000000b54159211 */ /* 0x080fe400028f1455 */
[----:B------:R-:W-:Y:S02]  /*11940*/  @!P0 LEA.HI.X R5, R157, R11, R83, 0x2, P6 ;  /* 0x0000000b9d058211 */ /* 0x000fe400030f1453 */
[----:B------:R-:W-:Y:S01]  /*11950*/  ISETP.GE.AND P5, PT, R153, UR4, PT ;  /* 0x0000000499007c0c */ /* 0x000fe2000bfa6270 */
[----:B------:R2:W-:Y:S04]  /*11960*/  @!P1 ST.E.64 desc[UR8][R20.64], R46 ;  /* 0x0000002e14009985 */ /* 0x0005e8000c101b08 */
[----:B------:R2:W-:Y:S01]  /*11970*/  @!P0 ST.E.64 desc[UR8][R4.64], R50 ;  /* 0x0000003204008985 */ /* 0x0005e2000c101b08 */
[----:B-1----:R-:W-:-:S02]  /*11980*/  @!P2 LEA R14, P0, R154, R10, 0x2 ;  /* 0x0000000a9a0ea211 */ /* 0x002fc400078010ff */
[-C--:B------:R-:W-:Y:S02]  /*11990*/  @!P4 LEA R8, P1, R156, R10.reuse, 0x2 ;  /* 0x0000000a9c08c211 */ /* 0x080fe400078210ff */
[-C--:B------:R-:W-:Y:S02]  /*119a0*/  @!P2 LEA.HI.X R15, R154, R11.reuse, R80, 0x2, P0 ;  /* 0x0000000b9a0fa211 */ /* 0x080fe400000f1450 */
[----:B------:R-:W-:Y:S02]  /*119b0*/  ISETP.GE.AND P0, PT, R152, UR4, PT ;  /* 0x0000000498007c0c */ /* 0x000fe4000bf06270 */
[-C--:B------:R-:W-:Y:S02]  /*119c0*/  @!P3 LEA R12, P6, R155, R10.reuse, 0x2 ;  /* 0x0000000a9b0cb211 */ /* 0x080fe400078c10ff */
[----:B------:R-:W-:Y:S02]  /*119d0*/  @!P4 LEA.HI.X R9, R156, R11, R82, 0x2, P1 ;  /* 0x0000000b9c09c211 */ /* 0x000fe400008f1452 */
[----:B0-----:R-:W-:-:S02]  /*119e0*/  @!P5 LEA R16, P1, R153, R10, 0x2 ;  /* 0x0000000a9910d211 */ /* 0x001fc400078210ff */
        /* <DEDUP_REMOVED lines=12> */
.L_x_2115:
[----:B------:R-:W-:Y:S01]  /*11ab0*/  ULDC.64 UR8, c[0x0][0xc00] ;  /* 0x0003000000087ab9 */ /* 0x000fe20000000a00 */
[----:B------:R-:W-:Y:S01]  /*11ac0*/  R2UR UR4, R150 ;  /* 0x00000000960472ca */ /* 0x000fe200000e0000 */
[----:B------:R-:W-:Y:S01]  /*11ad0*/  UISETP.NE.U32.AND UP0, UPT, UR8, URZ, UPT ;  /* 0x0000003f0800728c */ /* 0x000fe2000bf05070 */
[----:B------:R-:W-:Y:S01]  /*11ae0*/  R2UR UR7, R147 ;  /* 0x00000000930772ca */ /* 0x000fe200000e0000 */
[----:B------:R-:W-:Y:S02]  /*11af0*/  ULDC.64 UR10, c[0x0][0x208] ;  /* 0x00008200000a7ab9 */ /* 0x000fe40000000a00 */
[----:B------:R-:W-:-:S03]  /*11b00*/  UISETP.NE.AND.EX UP0, UPT, UR9, URZ, UPT, UP0 ;  /* 0x0000003f0900728c */ /* 0x000fc6000bf05300 */
[----:B------:R-:W-:-:S03]  /*11b10*/  ULDC.64 UR8, c[0x0][0xc00] ;  /* 0x0003000000087ab9 */ /* 0x000fc60000000a00 */
[----:B------:R-:W-:Y:S02]  /*11b20*/  PLOP3.LUT P1, PT, PT, PT, UP0, 0x80, 0x0 ;  /* 0x000000000000781c */ /* 0x000fe40003f2f008 */
        /* <DEDUP_REMOVED lines=30> */
.L_x_2123:
[----:B------:R-:W2:Y:S01]  /*11d10*/  LDL.LU R3, [R1+0x18] ;  /* 0x0000180001037983 */ /* 0x000ea20000300800 */
[----:B------:R-:W-:Y:S01]  /*11d20*/  R2UR UR7, R150 ;  /* 0x00000000960772ca */ /* 0x000fe200000e0000 */
[----:B------:R-:W-:-:S12]  /*11d30*/  BSSY B1, `(.L_x_2124) ;  /* 0x000003f000017945 */ /* 0x000fd80003800000 */
[----:B------:R-:W-:Y:S01]  /*11d40*/  USEL UR7, UR7, URZ, !UP0 ;  /* 0x0000003f07077287 */ /* 0x000fe2000c000000 */
[----:B--2---:R-:W-:-:S13]  /*11d50*/  R2UR UR8, R3 ;  /* 0x00000000030872ca */ /* 0x004fda00000e0000 */
[----:B------:R-:W-:Y:S01]  /*11d60*/  USEL UR12, UR8, URZ, !UP0 ;  /* 0x0000003f080c7287 */ /* 0x000fe2000c000000 */
[----:B------:R-:W-:Y:S11]  /*11d70*/  @P0 BRA `(.L_x_2125) ;  /* 0x0000000000e80947 */ /* 0x000ff60003800000 */
[----:B------:R-:W0:Y:S01]  /*11d80*/  LDC R11, c[0x0][0xbe8] ;  /* 0x0002fa00ff0b7b82 */ /* 0x000e220000000800 */
[----:B------:R-:W-:-:S13]  /*11d90*/  R2UR UR8, R23 ;  /* 0x00000000170872ca */ /* 0x000fda00000e0000 */
[----:B------:R-:W-:-:S05]  /*11da0*/  IMAD.U32 R6, RZ, RZ, UR8 ;  /* 0x00000008ff067e24 */ /* 0x000fca000f8e00ff */
[----:B------:R-:W-:Y:S01]  /*11db0*/  IADD3 R6, R6, -0x80, R12 ;  /* 0xffffff8006067810 */ /* 0x000fe20007ffe00c */
[----:B0----5:R-:W-:-:S05]  /*11dc0*/  IMAD R3, R0, R11, RZ ;  /* 0x0000000b00037224 */ /* 0x021fca00078e02ff */
[----:B------:R-:W-:-:S13]  /*11dd0*/  ISETP.GE.AND P0, PT, R6, R3, PT ;  /* 0x000000030600720c */ /* 0x000fda0003f06270 */
[----:B------:R-:W-:Y:S05]  /*11de0*/  @P0 BRA `(.L_x_2125) ;  /* 0x0000000000cc0947 */ /* 0x000fea0003800000 */
[----:B------:R-:W2:Y:S01]  /*11df0*/  LDL R4, [R1+0x8] ;  /* 0x0000080001047983 */ /* 0x000ea20000100800 */
[----:B------:R-:W-:Y:S01]  /*11e00*/  ISETP.NE.AND P0, PT, R11, 0x1, PT ;  /* 0x000000010b00780c */ /* 0x000fe20003f05270 */
[----:B------:R-:W-:Y:S01]  /*11e10*/  UMOV UR18, 0x9b8 ;  /* 0x000009b800127882 */ /* 0x000fe20000000000 */
[----:B------:R-:W-:Y:S01]  /*11e20*/  R2UR UR9, R147 ;  /* 0x00000000930972ca */ /* 0x000fe200000e0000 */
[----:B------:R-:W-:Y:S01]  /*11e30*/  ULDC.64 UR24, c[0x0][0x208] ;  /* 0x0000820000187ab9 */ /* 0x000fe20000000a00 */
[----:B------:R-:W-:-:S09]  /*11e40*/  R2UR UR8, R149 ;  /* 0x00000000950872ca */ /* 0x000fd200000e0000 */
        /* <DEDUP_REMOVED lines=9> */
[----:B------:R-:W-:Y:S02]  /*11ee0*/  UIMAD.WIDE.U32 UR22, UR16, UR13, URZ ;  /* 0x0000000d101672a5 */ /* 0x000fe4000f8e003f */
[----:B------:R-:W-:Y:S02]  /*11ef0*/  UIMAD UR13, UR17, UR13, URZ ;  /* 0x0000000d110d72a4 */ /* 0x000fe4000f8e023f */
[----:B------:R-:W-:Y:S02]  /*11f00*/  UIMAD UR15, UR14, UR12, UR15 ;  /* 0x0000000c0e0f72a4 */ /* 0x000fe4000f8e020f */
[----:B------:R-:W-:-:S06]  /*11f10*/  UIADD3 UR13, UR23, UR13, URZ ;  /* 0x0000000d170d7290 */ /* 0x000fcc000fffe03f */
[----:B------:R-:W-:Y:S01]  /*11f20*/  IMAD.U32 R8, RZ, RZ, UR13 ;  /* 0x0000000dff087e24 */ /* 0x000fe2000f8e00ff */
[----:B--2---:R-:W-:Y:S01]  /*11f30*/  R2UR UR19, R4 ;  /* 0x00000000041372ca */ /* 0x004fe200000e0000 */
[----:B0-----:R-:W-:-:S04]  /*11f40*/  @P0 IMAD.HI.U32 R4, R6, R3, RZ ;  /* 0x0000000306040227 */ /* 0x001fc800078e00ff */
[----:B------:R-:W-:Y:S01]  /*11f50*/  IMAD.MOV.U32 R3, RZ, RZ, R6 ;  /* 0x000000ffff037224 */ /* 0x000fe200078e0006 */
[----:B-1----:R-:W-:Y:S01]  /*11f60*/  @P0 SHF.R.U32.HI R3, RZ, R5, R4 ;  /* 0x00000005ff030219 */ /* 0x002fe20000011604 */
[----:B------:R-:W-:Y:S02]  /*11f70*/  IMAD.U32 R4, RZ, RZ, UR22 ;  /* 0x00000016ff047e24 */ /* 0x000fe4000f8e00ff */
[----:B------:R-:W-:Y:S01]  /*11f80*/  IMAD.U32 R5, RZ, RZ, UR23 ;  /* 0x00000017ff057e24 */ /* 0x000fe2000f8e00ff */
[--C-:B------:R-:W-:Y:S01]  /*11f90*/  SHF.R.S32.HI R5, RZ, 0x1f, R3.reuse ;  /* 0x0000001fff057819 */ /* 0x100fe20000011403 */
[----:B------:R-:W-:Y:S02]  /*11fa0*/  IMAD.MOV R9, RZ, RZ, -R3 ;  /* 0x000000ffff097224 */ /* 0x000fe400078e0a03 */
[----:B------:R-:W-:Y:S02]  /*11fb0*/  UIMAD.WIDE.U32 UR10, UR8, UR19, URZ ;  /* 0x00000013080a72a5 */ /* 0x000fe4000f8e003f */
[----:B------:R-:W-:Y:S01]  /*11fc0*/  UIMAD UR19, UR9, UR19, URZ ;  /* 0x00000013091372a4 */ /* 0x000fe2000f8e023f */
[----:B------:R-:W-:Y:S01]  /*11fd0*/  IMAD R9, R11, R9, R6 ;  /* 0x000000090b097224 */ /* 0x000fe200078e0206 */
[----:B------:R-:W-:-:S02]  /*11fe0*/  UIMAD.WIDE.U32 UR8, UR14, UR7, URZ ;  /* 0x000000070e0872a5 */ /* 0x000fc4000f8e003f */
[----:B------:R-:W-:Y:S02]  /*11ff0*/  UIADD3 UR19, UR11, UR19, URZ ;  /* 0x000000130b137290 */ /* 0x000fe4000fffe03f */
[----:B------:R-:W-:Y:S02]  /*12000*/  UIADD3 UR10, UP1, UP2, UR8, UR10, UR4 ;  /* 0x0000000a080a7290 */ /* 0x000fe4000fa3e004 */
[----:B------:R-:W-:-:S03]  /*12010*/  UIADD3 UR15, UR9, UR15, URZ ;  /* 0x0000000f090f7290 */ /* 0x000fc6000fffe03f */
[----:B------:R-:W-:Y:S01]  /*12020*/  ULDC.64 UR8, c[0x0][UR18+0x210] ;  /* 0x0000840012087abb */ /* 0x000fe20008000a00 */
[----:B------:R-:W-:Y:S01]  /*12030*/  IADD3 R4, P0, P1, R3, UR10, R4 ;  /* 0x0000000a03047c10 */ /* 0x000fe2000f91e004 */
[----:B------:R-:W-:Y:S01]  /*12040*/  UIADD3.X UR10, UR15, UR19, UR20, UP1, UP2 ;  /* 0x000000130f0a7290 */ /* 0x000fe20008fe4414 */
[----:B------:R-:W-:Y:S01]  /*12050*/  SHF.R.S32.HI R3, RZ, 0x1f, R9 ;  /* 0x0000001fff037819 */ /* 0x000fe20000011409 */
[----:B------:R-:W-:-:S04]  /*12060*/  IMAD R6, R9, UR9, RZ ;  /* 0x0000000909067c24 */ /* 0x000fc8000f8e02ff */
[----:B------:R-:W-:Y:S01]  /*12070*/  IADD3.X R5, R5, UR10, R8, P0, P1 ;  /* 0x0000000a05057c10 */ /* 0x000fe200087e2408 */
[----:B------:R-:W-:Y:S01]  /*12080*/  IMAD R3, R3, UR8, R6 ;  /* 0x0000000803037c24 */ /* 0x000fe2000f8e0206 */
[----:B------:R-:W-:Y:S01]  /*12090*/  ULDC.64 UR10, c[0x0][0xba8] ;  /* 0x0002ea00000a7ab9 */ /* 0x000fe20000000a00 */
        /* <DEDUP_REMOVED lines=8> */
.L_x_2125:
[----:B------:R-:W-:Y:S05]  /*12120*/  BSYNC B1 ;  /* 0x0000000000017941 */ /* 0x000fea0003800000 */
.L_x_2124:
        /* <DEDUP_REMOVED lines=18> */
[----:B------:R-:W-:Y:S01]  /*12250*/  ULDC.64 UR10, c[0x0][0xae8] ;  /* 0x0002ba00000a7ab9 */ /* 0x000fe20000000a00 */
[----:B0-----:R-:W-:-:S13]  /*12260*/  ISETP.NE.AND P0, PT, R13, 0x1, PT ;  /* 0x000000010d00780c */ /* 0x001fda0003f05270 */
[----:B------:R-:W0:Y:S08]  /*12270*/  @P0 LDC R5, c[0x0][0xbec] ;  /* 0x0002fb00ff050b82 */ /* 0x000e300000000800 */
[----:B------:R-:W1:Y:S01]  /*12280*/  @P0 LDC R9, c[0x0][0xbf0] ;  /* 0x0002fc00ff090b82 */ /* 0x000e620000000800 */
[----:B--2---:R-:W-:Y:S02]  /*12290*/  R2UR UR16, R3 ;  /* 0x00000000031072ca */ /* 0x004fe400000e0000 */
[----:B------:R-:W-:-:S04]  /*122a0*/  SHF.R.S32.HI R3, RZ, 0x1f, R10 ;  /* 0x0000001fff037819 */ /* 0x000fc8000001140a */
[----:B------:R-:W-:-:S04]  /*122b0*/  LEA.HI R3, R3, R10, RZ, 0x2 ;  /* 0x0000000a03037211 */ /* 0x000fc800078f10ff */
[----:B------:R-:W-:-:S03]  /*122c0*/  LOP3.LUT R3, R3, 0xfffffffc, RZ, 0xc0, !PT ;  /* 0xfffffffc03037812 */ /* 0x000fc600078ec0ff */
[----:B------:R-:W-:Y:S02]  /*122d0*/  UIMAD.WIDE.U32 UR8, UR16, UR10, UR8 ;  /* 0x0000000a100872a5 */ /* 0x000fe4000f8e0008 */
[----:B------:R-:W-:Y:S02]  /*122e0*/  IMAD.IADD R3, R10, 0x1, -R3 ;  /* 0x000000010a037824 */ /* 0x000fe400078e0a03 */
[----:B------:R-:W-:Y:S02]  /*122f0*/  UIMAD UR9, UR16, UR11, UR9 ;  /* 0x0000000b100972a4 */ /* 0x000fe4000f8e0209 */
[----:B------:R-:W-:Y:S01]  /*12300*/  IMAD R3, R3, 0x60, R8 ;  /* 0x0000006003037824 */ /* 0x000fe200078e0208 */
[----:B------:R-:W-:Y:S02]  /*12310*/  ULDC.64 UR10, c[0x0][0xaf0] ;  /* 0x0002bc00000a7ab9 */ /* 0x000fe40000000a00 */
[----:B------:R-:W-:Y:S01]  /*12320*/  UIMAD UR12, UR12, UR10, URZ ;  /* 0x0000000a0c0c72a4 */ /* 0x000fe2000f8e023f */
[----:B------:R-:W-:Y:S01]  /*12330*/  VIADD R6, R3, UR13 ;  /* 0x0000000d03067c36 */ /* 0x000fe20008000000 */
[----:B------:R-:W-:-:S02]  /*12340*/  UIMAD.WIDE.U32 UR8, UR7, UR10, UR8 ;  /* 0x0000000a070872a5 */ /* 0x000fc4000f8e0008 */
[----:B------:R-:W-:Y:S01]  /*12350*/  UIMAD UR4, UR7, UR11, UR12 ;  /* 0x0000000b070472a4 */ /* 0x000fe2000f8e020c */
[----:B0-----:R-:W-:Y:S02]  /*12360*/  @P0 IMAD.HI.U32 R4, R6, R5, RZ ;  /* 0x0000000506040227 */ /* 0x001fe400078e00ff */
[----:B------:R-:W-:Y:S01]  /*12370*/  ULDC.64 UR10, c[0x0][0xae0] ;  /* 0x0002b800000a7ab9 */ /* 0x000fe20000000a00 */
[----:B------:R-:W-:Y:S01]  /*12380*/  UIADD3 UR4, UR9, UR4, URZ ;  /* 0x0000000409047290 */ /* 0x000fe2000fffe03f */
[----:B------:R-:W-:Y:S01]  /*12390*/  IMAD.MOV.U32 R3, RZ, RZ, R6 ;  /* 0x000000ffff037224 */ /* 0x000fe200078e0006 */
[----:B-1----:R-:W-:Y:S01]  /*123a0*/  @P0 SHF.R.U32.HI R3, RZ, R9, R4 ;  /* 0x00000009ff030219 */ /* 0x002fe20000011604 */
[----:B------:R-:W-:-:S03]  /*123b0*/  IMAD.U32 R5, RZ, RZ, UR9 ;  /* 0x00000009ff057e24 */ /* 0x000fc6000f8e00ff */
[--C-:B------:R-:W-:Y:S01]  /*123c0*/  SHF.R.S32.HI R4, RZ, 0x1f, R3.reuse ;  /* 0x0000001fff047819 */ /* 0x100fe20000011403 */
[----:B------:R-:W-:Y:S02]  /*123d0*/  IMAD.MOV R9, RZ, RZ, -R3 ;  /* 0x000000ffff097224 */ /* 0x000fe400078e0a03 */
[----:B------:R-:W-:Y:S02]  /*123e0*/  IMAD.U32 R5, RZ, RZ, UR4 ;  /* 0x00000004ff057e24 */ /* 0x000fe4000f8e00ff */
[----:B------:R-:W-:Y:S02]  /*123f0*/  IMAD R9, R13, R9, R6 ;  /* 0x000000090d097224 */ /* 0x000fe400078e0206 */
[----:B------:R-:W-:Y:S02]  /*12400*/  IMAD R6, R4, UR10, RZ ;  /* 0x0000000a04067c24 */ /* 0x000fe4000f8e02ff */
[----:B------:R-:W-:Y:S01]  /*12410*/  IMAD.U32 R4, RZ, RZ, UR8 ;  /* 0x00000008ff047e24 */ /* 0x000fe2000f8e00ff */
[----:B------:R-:W-:Y:S01]  /*12420*/  ULDC.64 UR8, c[0x0][0xad8] ;  /* 0x0002b60000087ab9 */ /* 0x000fe20000000a00 */
[C---:B------:R-:W-:Y:S01]  /*12430*/  IMAD R11, R3.reuse, UR11, R6 ;  /* 0x0000000b030b7c24 */ /* 0x040fe2000f8e0206 */
[----:B------:R-:W-:Y:S01]  /*12440*/  SHF.R.S32.HI R6, RZ, 0x1f, R9 ;  /* 0x0000001fff067819 */ /* 0x000fe20000011409 */
[----:B------:R-:W-:-:S04]  /*12450*/  IMAD.WIDE.U32 R4, R3, UR10, R4 ;  /* 0x0000000a03047c25 */ /* 0x000fc8000f8e0004 */
        /* <DEDUP_REMOVED lines=24> */
[----:B------:R3:W-:Y:S04]  /*125e0*/  @!P2 ST.E.128 desc[UR8][R8.64], RZ ;  /* 0x000000ff0800a985 */ /* 0x0007e8000c101d08 */
[----:B------:R3:W-:Y:S04]  /*125f0*/  @!P3 ST.E.128 desc[UR8][R10.64], RZ ;  /* 0x000000ff0a00b985 */ /* 0x0007e8000c101d08 */
[----:B------:R3:W-:Y:S02]  /*12600*/  @!P4 ST.E.128 desc[UR8][R14.64], RZ ;  /* 0x000000ff0e00c985 */ /* 0x0007e4000c101d08 */
.L_x_2127:
[----:B------:R-:W-:Y:S05]  /*12610*/  BSYNC B1 ;  /* 0x0000000000017941 */ /* 0x000fea0003800000 */
.L_x_2126:
        /* <DEDUP_REMOVED lines=11> */
[C---:B------:R-:W-:Y:S02]  /*126d0*/  @!P4 LEA R12, P1, R151.reuse, R4, 0x1 ;  /* 0x00000004970cc211 */ /* 0x040fe400078208ff */
[----:B----4-:R-:W-:Y:S01]  /*126e0*/  @!P2 IMAD.WIDE R8, R146, 0x2, R4 ;  /* 0x000000029208a825 */ /* 0x010fe200078e0204 */
[-C--:B------:R-:W-:Y:S02]  /*126f0*/  @!P3 LEA.HI.X R11, R148, R5.reuse, R17, 0x1, P0 ;  /* 0x00000005940bb211 */ /* 0x080fe400000f0c11 */
[----:B------:R-:W-:Y:S02]  /*12700*/  @!P4 LEA.HI.X R13, R151, R5, R16, 0x1, P1 ;  /* 0x00000005970dc211 */ /* 0x000fe400008f0c10 */
[----:B------:R2:W-:Y:S04]  /*12710*/  @!P2 ST.E.128 desc[UR8][R8.64], RZ ;  /* 0x000000ff0800a985 */ /* 0x0005e8000c101d08 */
[----:B------:R2:W-:Y:S04]  /*12720*/  @!P3 ST.E.128 desc[UR8][R10.64], RZ ;  /* 0x000000ff0a00b985 */ /* 0x0005e8000c101d08 */
[----:B------:R2:W-:Y:S02]  /*12730*/  @!P4 ST.E.128 desc[UR8][R12.64], RZ ;  /* 0x000000ff0c00c985 */ /* 0x0005e4000c101d08 */
.L_x_2120:
[----:B------:R-:W-:Y:S05]  /*12740*/  BSYNC B0 ;  /* 0x0000000000007941 */ /* 0x000fea0003800000 */
.L_x_2114:
[----:B------:R-:W-:Y:S02]  /*12750*/  ULDC UR4, c[0x0][0xc3c] ;  /* 0x00030f0000047ab9 */ /* 0x000fe40000000800 */
[----:B------:R-:W-:-:S13]  /*12760*/  ISETP.GE.AND P0, PT, R7, UR4, PT ;  /* 0x0000000407007c0c */ /* 0x000fda000bf06270 */
[----:B------:R-:W-:Y:S05]  /*12770*/  @!P0 BRA `(.L_x_2128) ;  /* 0xfffffee800488947 */ /* 0x000fea000383ffff */
[----:B------:R-:W-:Y:S05]  /*12780*/  EXIT ;  /* 0x000000000000794d */ /* 0x000fea0003800000 */
.L_x_2077:
[----:B------:R-:W-:-:S08]  /*12790*/  NOP ;  /* 0x0000000000007918 */ /* 0x000fd00000000000 */
[----:B0-----:R-:W0:-:S00]  /*127a0*/  USETMAXREG.DEALLOC.CTAPOOL 0x20 ;  /* 0x00000020000079c8 */ /* 0x001e0000080e0500 */
        /* <DEDUP_REMOVED lines=14> */
.L_x_2129:
[----:B------:R-:W0:Y:S01]  /*12890*/  S2R R0, SR_TID.X ;  /* 0x0000000000007919 */ /* 0x000e220000002100 */
        /* <DEDUP_REMOVED lines=44> */
.L_x_2133:
[----:B------:R-:W0:Y:S01]  /*12b60*/  LDC R2, c[0x0][0xc3c] ;  /* 0x00030f00ff027b82 */ /* 0x000e220000000800 */
[----:B------:R-:W-:Y:S01]  /*12b70*/  UIADD3 UR4, UR4, 0x1f, URZ ;  /* 0x0000001f04047890 */ /* 0x000fe2000fffe03f */
[----:B------:R-:W-:Y:S02]  /*12b80*/  ULDC UR7, c[0x0][0xc3c] ;  /* 0x00030f0000077ab9 */ /* 0x000fe40000000800 */
[----:B------:R-:W-:-:S03]  /*12b90*/  IMAD.U32 R27, RZ, RZ, UR7 ;  /* 0x00000007ff1b7e24 */ /* 0x000fc6000f8e00ff */
[----:B0-----:R-:W-:-:S13]  /*12ba0*/  ISETP.LE.AND P6, PT, R2, UR4, PT ;  /* 0x0000000402007c0c */ /* 0x001fda000bfc3270 */
[----:B------:R-:W-:Y:S05]  /*12bb0*/  @P6 BRA `(.L_x_2132) ;  /* 0x0000000800b46947 */ /* 0x000fea0003800000 */
[----:B------:R-:W-:Y:S01]  /*12bc0*/  VIADD R9, R0, UR4 ;  /* 0x0000000400097c36 */ /* 0x000fe20008000000 */
[----:B------:R-:W-:Y:S01]  /*12bd0*/  ULDC.64 UR8, c[0x0][0x208] ;  /* 0x0000820000087ab9 */ /* 0x000fe20000000a00 */
        /* <DEDUP_REMOVED lines=30> */
.L_x_2131:
        /* <DEDUP_REMOVED lines=13> */
.L_x_2134:
        /* <DEDUP_REMOVED lines=47> */
[----:B------:R-:W-:Y:S01]  /*13180*/  ISETP.GE.AND P2, PT, R3, RZ, PT ;  /* 0x000000ff0300720c */ /* 0x000fe20003f46270 */
[----:B------:R-:W-:-:S10]  /*13190*/  IMAD.MOV R3, RZ, RZ, -R7 ;  /* 0x000000ffff037224 */ /* 0x000fd400078e0a07 */
        /* <DEDUP_REMOVED lines=13> */
.L_x_2135:
[----:B0-----:R-:W0:Y:S01]  /*13270*/  LDC.64 R2, c[0x0][0xc90] ;  /* 0x00032400ff027b82 */ /* 0x001e220000000a00 */
[----:B------:R-:W-:Y:S01]  /*13280*/  ULDC.64 UR6, c[0x0][0x208] ;  /* 0x0000820000067ab9 */ /* 0x000fe20000000a00 */
        /* <DEDUP_REMOVED lines=36> */
[----:B------:R-:W-:-:S03]  /*134d0*/  IMAD.MOV R26, RZ, RZ, -R7 ;  /* 0x000000ffff1a7224 */ /* 0x000fc600078e0a07 */
        /* <DEDUP_REMOVED lines=18> */
[----:B------:R-:W-:Y:S02]  /*13600*/  ISETP.GE.AND P2, PT, R3, RZ, PT ;  /* 0x000000ff0300720c */ /* 0x000fe40003f46270 */
[----:B------:R-:W-:-:S05]  /*13610*/  IADD3 R3, R6, 0x1000000, R4 ;  /* 0x0100000006037810 */ /* 0x000fca0007ffe004 */
[----:B------:R-:W-:-:S06]  /*13620*/  @P0 VIADD R2, R2, 0x1 ;  /* 0x0000000102020836 */ /* 0x000fcc0000000000 */
[----:B------:R-:W-:Y:S01]  /*13630*/  @!P2 IMAD.MOV R2, RZ, RZ, -R2 ;  /* 0x000000ffff02a224 */ /* 0x000fe200078e0a02 */
[----:B------:R-:W-:-:S05]  /*13640*/  @!P1 LOP3.LUT R2, RZ, R7, RZ, 0x33, !PT ;  /* 0x00000007ff029212 */ /* 0x000fca00078e33ff */
[----:B------:R-:W-:-:S07]  /*13650*/  IMAD R26, R2, R26, R3 ;  /* 0x0000001a021a7224 */ /* 0x000fce00078e0203 */
.L_x_2136:
[----:B------:R-:W-:-:S05]  /*13660*/  LOP3.LUT R2, RZ, R2, RZ, 0x33, !PT ;  /* 0x00000002ff027212 */ /* 0x000fca00078e33ff */
[----:B------:R-:W-:Y:S01]  /*13670*/  IMAD.IADD R25, R25, 0x1, R2 ;  /* 0x0000000119197824 */ /* 0x000fe200078e0202 */
[----:B------:R-:W-:Y:S06]  /*13680*/  BRA `(.L_x_2137) ;  /* 0x00000000000c7947 */ /* 0x000fec0003800000 */
.L_x_2132:
[----:B------:R-:W-:Y:S02]  /*13690*/  IMAD.MOV.U32 R25, RZ, RZ, RZ ;  /* 0x000000ffff197224 */ /* 0x000fe400078e00ff */
[----:B------:R-:W-:Y:S02]  /*136a0*/  IMAD.U32 R24, RZ, RZ, UR6 ;  /* 0x00000006ff187e24 */ /* 0x000fe4000f8e00ff */
[----:B------:R-:W-:-:S07]  /*136b0*/  IMAD.MOV.U32 R26, RZ, RZ, RZ ;  /* 0x000000ffff1a7224 */ /* 0x000fce00078e00ff */
.L_x_2137:
[----:B------:R-:W-:-:S13]  /*136c0*/  ISETP.NE.AND P0, PT, R0, RZ, PT ;  /* 0x000000ff0000720c */ /* 0x000fda0003f05270 */
[----:B------:R-:W0:Y:S01]  /*136d0*/  @!P0 S2R R3, SR_CgaCtaId ;  /* 0x0000000000038919 */ /* 0x000e220000008800 */
[----:B------:R-:W-:-:S04]  /*136e0*/  @!P0 MOV R0, 0x400 ;  /* 0x0000040000008802 */ /* 0x000fc80000000f00 */
[----:B0-----:R-:W-:-:S05]  /*136f0*/  @!P0 LEA R0, R3, R0, 0x18 ;  /* 0x0000000003008211 */ /* 0x001fca00078ec0ff */
[----:B------:R1:W-:Y:S01]  /*13700*/  @!P0 STS.128 [R0+0x31cd0], R24 ;  /* 0x031cd01800008388 */ /* 0x0003e20000000c00 */
[----:B------:R-:W-:Y:S06]  /*13710*/  BAR.ARV 0x5, 0x200 ;  /* 0x0148000000007b1d */ /* 0x000fec0000002000 */
.L_x_2130:
        /* <DEDUP_REMOVED lines=11> */
[----:B------:R-:W-:Y:S01]  /*137d0*/  IMAD.MOV.U32 R28, RZ, RZ, 0x1 ;  /* 0x00000001ff1c7424 */ /* 0x000fe200078e00ff */
[----:B------:R-:W-:Y:S01]  /*137e0*/  ULDC UR38, c[0x0][0xc] ;  /* 0x0000030000267ab9 */ /* 0x000fe20000000800 */
[----:B------:R-:W-:Y:S01]  /*137f0*/  IMAD.MOV.U32 R18, RZ, RZ, RZ ;  /* 0x000000ffff127224 */ /* 0x000fe200078e00ff */
[----:B------:R-:W-:Y:S01]  /*13800*/  ULDC.64 UR36, c[0x0][0x198] ;  /* 0x0000660000247ab9 */ /* 0x000fe20000000a00 */
        /* <DEDUP_REMOVED lines=18> */
.L_x_2244:
[----:B0--3--:R-:W0:Y:S01]  /*13930*/  LDC.64 R2, c[0x0][0xc88] ;  /* 0x00032200ff027b82 */ /* 0x009e220000000a00 */
        /* <DEDUP_REMOVED lines=22> */
[----:B-1----:R1:W5:Y:S01]  /*13aa0*/  @P0 LDG.E R0, desc[UR10][R2.64] ;  /* 0x0000000a02000981 */ /* 0x002362000c1e1900 */
        /* <DEDUP_REMOVED lines=26> */
[----:B------:R-:W-:Y:S05]  /*13c50*/  @P2 BRA `(.L_x_2139) ;  /* 0x0000000000182947 */ /* 0x000fea0003800000 */
[----:B------:R-:W-:Y:S05]  /*13c60*/  @!P1 BRA `(.L_x_2139) ;  /* 0x0000000000149947 */ /* 0x000fea0003800000 */
[----:B------:R-:W-:Y:S02]  /*13c70*/  ULDC.64 UR4, c[0x0][0x208] ;  /* 0x0000820000047ab9 */ /* 0x000fe40000000a00 */
[----:B------:R-:W0:Y:S04]  /*13c80*/  LDG.E R6, desc[UR4][R2.64] ;  /* 0x0000000402067981 */ /* 0x000e28000c1e1900 */
[----:B------:R-:W0:Y:S02]  /*13c90*/  LDG.E R2, desc[UR4][R2.64+0x4] ;  /* 0x0000040402027981 */ /* 0x000e24000c1e1900 */
[----:B0-----:R-:W-:-:S05]  /*13ca0*/  IMAD.IADD R8, R2, 0x1, -R6 ;  /* 0x0000000102087824 */ /* 0x001fca00078e0a06 */
[----:B------:R1:W-:Y:S02]  /*13cb0*/  STL [R1+0x14], R8 ;  /* 0x0000140801007387 */ /* 0x0003e40000100800 */
.L_x_2139:
[----:B------:R-:W-:Y:S01]  /*13cc0*/  ULDC.64 UR4, c[0x0][0xa20] ;  /* 0x0002880000047ab9 */ /* 0x000fe20000000a00 */
[C---:B------:R-:W-:Y:S01]  /*13cd0*/  LOP3.LUT R6, R26.reuse, 0xff000000, RZ, 0xc0, !PT ;  /* 0xff0000001a067812 */ /* 0x040fe200078ec0ff */
[----:B-----5:R-:W-:Y:S01]  /*13ce0*/  IMAD.IADD R29, R29, 0x1, R0 ;  /* 0x000000011d1d7824 */ /* 0x020fe200078e0200 */
[----:B------:R-:W-:Y:S02]  /*13cf0*/  ISETP.NE.U32.AND P1, PT, RZ, UR4, PT ;  /* 0x00000004ff007c0c */ /* 0x000fe4000bf25070 */
[----:B------:R-:W-:Y:S02]  /*13d00*/  SHF.R.U32.HI R6, RZ, 0x8, R6 ;  /* 0x00000008ff067819 */ /* 0x000fe40000011606 */
[----:B------:R-:W-:Y:S02]  /*13d10*/  ISETP.NE.AND.EX P1, PT, RZ, UR5, PT, P1 ;  /* 0x00000005ff007c0c */ /* 0x000fe4000bf25310 */
[C---:B------:R-:W-:Y:S02]  /*13d20*/  LOP3.LUT R2, R26.reuse, 0xff0000, RZ, 0xc0, !PT ;  /* 0x00ff00001a027812 */ /* 0x040fe400078ec0ff */
[----:B------:R-:W-:Y:S01]  /*13d30*/  LOP3.LUT R16, R26, 0xffff, RZ, 0xc0, !PT ;  /* 0x0000ffff1a107812 */ /* 0x000fe200078ec0ff */
[----:B------:R-:W-:Y:S01]  /*13d40*/  IMAD.MOV.U32 R26, RZ, RZ, R9 ;  /* 0x000000ffff1a7224 */ /* 0x000fe200078e0009 */
[----:B------:R-:W-:-:S07]  /*13d50*/  LEA.HI R6, R2, R6, RZ, 0x10 ;  /* 0x0000000602067211 */ /* 0x000fce00078f80ff */
[----:B------:R-:W-:Y:S05]  /*13d60*/  @!P1 BRA `(.L_x_2140) ;  /* 0x0000000000149947 */ /* 0x000fea0003800000 */
[----:B------:R-:W-:Y:S01]  /*13d70*/  IADD3 R2, P0, R19, UR4, RZ ;  /* 0x0000000413027c10 */ /* 0x000fe2000ff1e0ff */
[----:B------:R-:W-:-:S03]  /*13d80*/  ULDC.64 UR6, c[0x0][0x208] ;  /* 0x0000820000067ab9 */ /* 0x000fc60000000a00 */
[----:B------:R-:W-:-:S05]  /*13d90*/  IADD3.X R3, R23, UR5, RZ, P0, !PT ;  /* 0x0000000517037c10 */ /* 0x000fca00087fe4ff */
[----:B------:R2:W5:Y:S01]  /*13da0*/  LDG.E R7, desc[UR6][R2.64] ;  /* 0x0000000602077981 */ /* 0x000562000c1e1900 */
[----:B------:R-:W-:Y:S05]  /*13db0*/  BRA `(.L_x_2141) ;  /* 0x0000000000147947 */ /* 0x000fea0003800000 */
.L_x_2140:
[----:B------:R-:W-:Y:S05]  /*13dc0*/  @!P0 BRA `(.L_x_2141) ;  /* 0x0000000000108947 */ /* 0x000fea0003800000 */
[----:B------:R-:W-:Y:S02]  /*13dd0*/  ULDC.64 UR4, c[0x0][0x208] ;  /* 0x0000820000047ab9 */ /* 0x000fe40000000a00 */
[----:B------:R-:W2:Y:S04]  /*13de0*/  LDG.E R7, desc[UR4][R4.64] ;  /* 0x0000000404077981 */ /* 0x000ea8000c1e1900 */
[----:B------:R-:W2:Y:S02]  /*13df0*/  LDG.E R4, desc[UR4][R4.64+0x4] ;  /* 0x0000040404047981 */ /* 0x000ea4000c1e1900 */
[----:B--2---:R-:W-:-:S07]  /*13e00*/  IMAD.IADD R7, R4, 0x1, -R7 ;  /* 0x0000000104077824 */ /* 0x004fce00078e0a07 */
.L_x_2141:
[----:B-----5:R-:W-:Y:S01]  /*13e10*/  IMAD.IADD R7, R7, 0x1, -R0 ;  /* 0x0000000107077824 */ /* 0x020fe200078e0a00 */
[----:B------:R-:W-:Y:S01]  /*13e20*/  LOP3.LUT R9, R6, 0xff, RZ, 0xc0, !PT ;  /* 0x000000ff06097812 */ /* 0x000fe200078ec0ff */
[----:B------:R-:W3:Y:S01]  /*13e30*/  LDC R0, c[0x0][0x448] ;  /* 0x00011200ff007b82 */ /* 0x000ee20000000800 */
[----:B--2---:R-:W-:Y:S01]  /*13e40*/  IMAD R2, R25, 0xc0, RZ ;  /* 0x000000c019027824 */ /* 0x004fe200078e02ff */
[----:B------:R-:W-:Y:S01]  /*13e50*/  BSSY B0, `(.L_x_2142) ;  /* 0x0000036000007945 */ /* 0x000fe20003800000 */
[----:B------:R-:W-:Y:S02]  /*13e60*/  IMAD.MOV.U32 R4, RZ, RZ, RZ ;  /* 0x000000ffff047224 */ /* 0x000fe400078e00ff */
[----:B------:R-:W-:Y:S01]  /*13e70*/  VIADD R2, R2, 0xbf ;  /* 0x000000bf02027836 */ /* 0x000fe20000000000 */
[----:B---3--:R-:W-:-:S13]  /*13e80*/  ISETP.NE.AND P0, PT, R0, 0x1, PT ;  /* 0x000000010000780c */ /* 0x008fda0003f05270 */
[----:B------:R-:W2:Y:S08]  /*13e90*/  @P0 LDC R3, c[0x0][0x44c] ;  /* 0x00011300ff030b82 */ /* 0x000eb00000000800 */
[----:B------:R-:W3:Y:S01]  /*13ea0*/  @P0 LDC R0, c[0x0][0x450] ;  /* 0x00011400ff000b82 */ /* 0x000ee20000000800 */
[----:B--2---:R-:W-:-:S05]  /*13eb0*/  @P0 IMAD.HI.U32 R3, R2, R3, RZ ;  /* 0x0000000302030227 */ /* 0x004fca00078e00ff */
[----:B---3--:R-:W-:Y:S01]  /*13ec0*/  @P0 SHF.R.U32.HI R2, RZ, R0, R3 ;  /* 0x00000000ff020219 */ /* 0x008fe20000011603 */
[C---:B------:R-:W-:Y:S01]  /*13ed0*/  VIADD R0, R7.reuse, 0x8f ;  /* 0x0000008f07007836 */ /* 0x040fe20000000000 */
[----:B------:R-:W-:-:S03]  /*13ee0*/  IADD3 R7, R7, 0x90, -R8 ;  /* 0x0000009007077810 */ /* 0x000fc60007ffe808 */
[----:B------:R-:W-:-:S04]  /*13ef0*/  IMAD.HI R0, R0, 0x38e38e39, RZ ;  /* 0x38e38e3900007827 */ /* 0x000fc800078e02ff */
[----:B------:R-:W-:Y:S01]  /*13f00*/  IMAD.IADD R2, R7, 0x1, R2 ;  /* 0x0000000107027824 */ /* 0x000fe200078e0202 */
[----:B------:R-:W-:Y:S01]  /*13f10*/  SHF.R.U32.HI R3, RZ, 0x1f, R0 ;  /* 0x0000001fff037819 */ /* 0x000fe20000011600 */
[----:B------:R-:W-:Y:S02]  /*13f20*/  IMAD.MOV.U32 R7, RZ, RZ, R4 ;  /* 0x000000ffff077224 */ /* 0x000fe400078e0004 */
[----:B------:R-:W-:Y:S01]  /*13f30*/  IMAD.HI R2, R2, 0x38e38e39, RZ ;  /* 0x38e38e3902027827 */ /* 0x000fe200078e02ff */
[----:B------:R-:W-:-:S04]  /*13f40*/  LEA.HI.SX32 R3, R0, R3, 0x1b ;  /* 0x0000000300037211 */ /* 0x000fc800078fdaff */
[----:B------:R-:W-:-:S04]  /*13f50*/  SHF.R.U32.HI R0, RZ, 0x1f, R2 ;  /* 0x0000001fff007819 */ /* 0x000fc80000011602 */
[----:B------:R-:W-:-:S04]  /*13f60*/  LEA.HI.SX32 R0, R2, R0, 0x1b ;  /* 0x0000000002007211 */ /* 0x000fc800078fdaff */
[----:B01----:R-:W-:Y:S02]  /*13f70*/  VIMNMX R8, R3, R0, PT ;  /* 0x0000000003087248 */ /* 0x003fe40003fe0100 */
[----:B------:R-:W-:Y:S02]  /*13f80*/  SHF.R.U32.HI R0, RZ, 0x10, R6 ;  /* 0x00000010ff007819 */ /* 0x000fe40000011606 */
[----:B------:R-:W-:Y:S01]  /*13f90*/  ISETP.GE.AND P1, PT, R8, 0x1, PT ;  /* 0x000000010800780c */ /* 0x000fe20003f26270 */
[----:B------:R0:W-:Y:S01]  /*13fa0*/  STL [R1+0x1c], R8 ;  /* 0x00001c0801007387 */ /* 0x0001e20000100800 */
[----:B------:R-:W-:-:S03]  /*13fb0*/  ISETP.NE.AND P0, PT, R0, RZ, PT ;  /* 0x000000ff0000720c */ /* 0x000fc60003f05270 */
[----:B------:R0:W-:Y:S04]  /*13fc0*/  STL [R1+0x20], R4 ;  /* 0x0000200401007387 */ /* 0x0001e80000100800 */
[----:B------:R0:W-:Y:S06]  /*13fd0*/  STL [R1+0x38], R9 ;  /* 0x0000380901007387 */ /* 0x0001ec0000100800 */
[----:B------:R-:W1:Y:S01]  /*13fe0*/  @!P0 LDC R0, c[0x0][0x9f0] ;  /* 0x00027c00ff008b82 */ /* 0x000e620000000800 */
[----:B------:R-:W-:Y:S05]  /*13ff0*/  @!P1 BRA `(.L_x_2143) ;  /* 0x00000000006c9947 */ /* 0x000fea0003800000 */
[-C--:B01----:R-:W-:Y:S02]  /*14000*/  IABS R4, R0.reuse ;  /* 0x0000000000047213 */ /* 0x083fe40000000000 */
        /* <DEDUP_REMOVED lines=26> */
.L_x_2143:
[----:B------:R-:W-:Y:S05]  /*141b0*/  BSYNC B0 ;  /* 0x0000000000007941 */ /* 0x000fea0003800000 */
.L_x_2142:
[----:B-1----:R-:W-:Y:S01]  /*141c0*/  IMAD.MOV.U32 R0, RZ, RZ, R7 ;  /* 0x000000ffff007224 */ /* 0x002fe200078e0007 */
[----:B------:R-:W-:Y:S03]  /*141d0*/  BSSY B7, `(.L_x_2144) ;  /* 0x0000422000077945 */ /* 0x000fe60003800000 */
[----:B------:R-:W-:-:S05]  /*141e0*/  IMAD R2, R9, R0, RZ ;  /* 0x0000000009027224 */ /* 0x000fca00078e02ff */
[----:B------:R-:W-:Y:S01]  /*141f0*/  VIADDMNMX R0, R2, R0, R8, PT ;  /* 0x0000000002007246 */ /* 0x000fe20003800108 */
[----:B------:R1:W-:Y:S03]  /*14200*/  STL [R1+0x4], R2 ;  /* 0x0000040201007387 */ /* 0x0003e60000100800 */
[----:B------:R-:W-:Y:S01]  /*14210*/  ISETP.GT.AND P0, PT, R0, R2, PT ;  /* 0x000000020000720c */ /* 0x000fe20003f04270 */
[----:B------:R1:W-:-:S12]  /*14220*/  STL [R1+0x24], R0 ;  /* 0x0000240001007387 */ /* 0x0003d80000100800 */
[----:B------:R-:W-:Y:S05]  /*14230*/  @P0 BRA `(.L_x_2145) ;  /* 0x0000000000480947 */ /* 0x000fea0003800000 */
[----:B-1----:R-:W1:Y:S02]  /*14240*/  S2R R0, SR_TID.X ;  /* 0x0000000000007919 */ /* 0x002e640000002100 */
[----:B-1----:R-:W-:-:S04]  /*14250*/  LOP3.LUT R0, R0, 0x7f, RZ, 0xc0, !PT ;  /* 0x0000007f00007812 */ /* 0x002fc800078ec0ff */
[----:B------:R-:W-:-:S13]  /*14260*/  ISETP.NE.AND P0, PT, R0, RZ, PT ;  /* 0x000000ff0000720c */ /* 0x000fda0003f05270 */
[----:B------:R-:W-:Y:S05]  /*14270*/  @P0 BRA `(.L_x_2146) ;  /* 0x00000040005c0947 */ /* 0x000fea0003800000 */
[----:B------:R-:W1:Y:S01]  /*14280*/  S2R R5, SR_LANEID ;  /* 0x0000000000057919 */ /* 0x000e620000000000 */
[----:B------:R-:W-:Y:S01]  /*14290*/  VOTEU.ANY UR4, UPT, PT ;  /* 0x0000000000047886 */ /* 0x000fe200038e0100 */
[----:B------:R-:W3:Y:S01]  /*142a0*/  LDC.64 R2, c[0x0][0xc60] ;  /* 0x00031800ff027b82 */ /* 0x000ee20000000a00 */
[----:B------:R-:W1:Y:S01]  /*142b0*/  FLO.U32 R0, UR4 ;  /* 0x0000000400007d00 */ /* 0x000e6200080e0000 */
[----:B------:R-:W-:Y:S01]  /*142c0*/  ULDC.64 UR6, c[0x0][0x208] ;  /* 0x0000820000067ab9 */ /* 0x000fe20000000a00 */
[----:B-1----:R-:W-:-:S06]  /*142d0*/  ISETP.EQ.U32.AND P0, PT, R0, R5, PT ;  /* 0x000000050000720c */ /* 0x002fcc0003f02070 */
[----:B------:R-:W3:Y:S07]  /*142e0*/  POPC R5, UR4 ;  /* 0x0000000400057d09 */ /* 0x000eee0008000000 */
[----:B---3--:R-:W3:Y:S01]  /*142f0*/  @P0 ATOMG.E.ADD.STRONG.GPU PT, R3, desc[UR6][R2.64], R5 ;  /* 0x00000005020309a8 */ /* 0x008ee200081ee1c6 */
[----:B0-----:R-:W0:Y:S02]  /*14300*/  S2R R4, SR_LTMASK ;  /* 0x0000000000047919 */ /* 0x001e240000003900 */
[----:B0-----:R-:W-:-:S04]  /*14310*/  LOP3.LUT R4, R4, UR4, RZ, 0xc0, !PT ;  /* 0x0000000404047c12 */ /* 0x001fc8000f8ec0ff */
[----:B--2---:R-:W0:Y:S01]  /*14320*/  POPC R7, R4 ;  /* 0x0000000400077309 */ /* 0x004e220000000000 */
[----:B---3--:R-:W0:Y:S02]  /*14330*/  SHFL.IDX PT, R0, R3, R0, 0x1f ;  /* 0x00001f0003007589 */ /* 0x008e2400000e0000 */
[----:B0-----:R-:W-:Y:S01]  /*14340*/  IADD3 R24, R0, UR38, R7 ;  /* 0x0000002600187c10 */ /* 0x001fe2000fffe007 */
[----:B------:R-:W-:Y:S06]  /*14350*/  BRA `(.L_x_2146) ;  /* 0x0000004000247947 */ /* 0x000fec0003800000 */
.L_x_2145:
[----:B-1----:R-:W-:Y:S01]  /*14360*/  VIADD R0, R17, 0x16a00 ;  /* 0x00016a0011007836 */ /* 0x002fe20000000000 */
[----:B------:R-:W-:Y:S04]  /*14370*/  BSSY B6, `(.L_x_2147) ;  /* 0x0000013000067945 */ /* 0x000fe80003800000 */
[----:B------:R-:W-:-:S13]  /*14380*/  LOP3.LUT P0, RZ, R0, 0x1bf, RZ, 0xc0, !PT ;  /* 0x000001bf00ff7812 */ /* 0x000fda000780c0ff */
[----:B------:R-:W-:Y:S05]  /*14390*/  @!P0 BRA `(.L_x_2148) ;  /* 0x0000000000408947 */ /* 0x000fea0003800000 */
        /* <DEDUP_REMOVED lines=8> */
[----:B--2---:R-:W-:-:S02]  /*14420*/  IMAD.U32 R7, RZ, RZ, UR9 ;  /* 0x00000009ff077e24 */ /* 0x004fc4000f8e00ff */
[----:B------:R-:W-:Y:S02]  /*14430*/  IMAD.U32 R10, RZ, RZ, UR4 ;  /* 0x00000004ff0a7e24 */ /* 0x000fe4000f8e00ff */
[----:B------:R-:W-:Y:S02]  /*14440*/  IMAD.U32 R11, RZ, RZ, UR5 ;  /* 0x00000005ff0b7e24 */ /* 0x000fe4000f8e00ff */
[----:B------:R-:W-:Y:S02]  /*14450*/  IMAD.MOV.U32 R8, RZ, RZ, 0x70 ;  /* 0x00000070ff087424 */ /* 0x000fe400078e00ff */
[----:B------:R-:W-:Y:S02]  /*14460*/  IMAD.MOV.U32 R12, RZ, RZ, 0x1 ;  /* 0x00000001ff0c7424 */ /* 0x000fe400078e00ff */
[----:B------:R-:W-:-:S07]  /*14470*/  IMAD.MOV.U32 R13, RZ, RZ, RZ ;  /* 0x000000ffff0d7224 */ /* 0x000fce00078e00ff */
[----:B------:R-:W-:-:S07]  /*14480*/  LEPC R20, `(.L_x_2148) ;  /* 0x000000001014794e */ /* 0x000fce0000000000 */
[----:B0-----:R-:W-:Y:S05]  /*14490*/  CALL.ABS.NOINC R2 ;  /* 0x0000000002007343 */ /* 0x001fea0003c00000 */
.L_x_2148:
[----:B------:R-:W-:Y:S05]  /*144a0*/  BSYNC B6 ;  /* 0x0000000000067941 */ /* 0x000fea0003800000 */
.L_x_2147:
        /* <DEDUP_REMOVED lines=8> */
[----:B------:R1:W3:Y:S01]  /*14530*/  LDC.64 R2, c[0x4][R0] ;  /* 0x0100000000027b82 */ /* 0x0002e20000000a00 */
[----:B0-----:R-:W-:Y:S02]  /*14540*/  IMAD.U32 R4, RZ, RZ, UR6 ;  /* 0x00000006ff047e24 */ /* 0x001fe4000f8e00ff */
[----:B------:R-:W-:Y:S02]  /*14550*/  IMAD.U32 R5, RZ, RZ, UR7 ;  /* 0x00000007ff057e24 */ /* 0x000fe4000f8e00ff */
[----:B------:R-:W-:Y:S02]  /*14560*/  IMAD.U32 R6, RZ, RZ, UR8 ;  /* 0x00000008ff067e24 */ /* 0x000fe4000f8e00ff */
[----:B--2---:R-:W-:-:S02]  /*14570*/  IMAD.U32 R7, RZ, RZ, UR9 ;  /* 0x00000009ff077e24 */ /* 0x004fc4000f8e00ff */
[----:B------:R-:W-:Y:S02]  /*14580*/  IMAD.U32 R10, RZ, RZ, UR4 ;  /* 0x00000004ff0a7e24 */ /* 0x000fe4000f8e00ff */
[----:B------:R-:W-:Y:S02]  /*14590*/  IMAD.U32 R11, RZ, RZ, UR5 ;  /* 0x00000005ff0b7e24 */ /* 0x000fe4000f8e00ff */
[----:B------:R-:W-:Y:S02]  /*145a0*/  IMAD.MOV.U32 R8, RZ, RZ, 0x70 ;  /* 0x00000070ff087424 */ /* 0x000fe400078e00ff */
[----:B------:R-:W-:Y:S02]  /*145b0*/  IMAD.MOV.U32 R12, RZ, RZ, 0x1 ;  /* 0x00000001ff0c7424 */ /* 0x000fe400078e00ff */
[----:B-1----:R-:W-:-:S07]  /*145c0*/  IMAD.MOV.U32 R13, RZ, RZ, RZ ;  /* 0x000000ffff0d7224 */ /* 0x002fce00078e00ff */
[----:B------:R-:W-:-:S07]  /*145d0*/  LEPC R20, `(.L_x_2151) ;  /* 0x000000001014794e */ /* 0x000fce0000000000 */
[----:B---3--:R-:W-:Y:S05]  /*145e0*/  CALL.ABS.NOINC R2 ;  /* 0x0000000002007343 */ /* 0x008fea0003c00000 */
.L_x_2151:
        /* <DEDUP_REMOVED lines=16> */
.L_x_2150:
[----:B------:R-:W-:Y:S05]  /*146f0*/  BSYNC B6 ;  /* 0x0000000000067941 */ /* 0x000fea0003800000 */
.L_x_2149:
[----:B------:R-:W-:Y:S01]  /*14700*/  ULDC.64 UR4, c[0x0][0x9f8] ;  /* 0x00027e0000047ab9 */ /* 0x000fe20000000a00 */
[----:B------:R-:W3:Y:S01]  /*14710*/  LDL R20, [R1+0x24] ;  /* 0x0000240001147983 */ /* 0x000ee20000100800 */
[----:B------:R-:W-:Y:S01]  /*14720*/  ISETP.NE.U32.AND P0, PT, RZ, UR4, PT ;  /* 0x00000004ff007c0c */ /* 0x000fe2000bf05070 */
[----:B------:R-:W-:-:S03]  /*14730*/  ULDC.64 UR6, c[0x0][0x208] ;  /* 0x0000820000067ab9 */ /* 0x000fc60000000a00 */
[----:B------:R-:W-:-:S13]  /*14740*/  ISETP.NE.AND.EX P0, PT, RZ, UR5, PT, P0 ;  /* 0x00000005ff007c0c */ /* 0x000fda000bf05300 */
[----:B------:R-:W-:-:S04]  /*14750*/  @P0 IADD3 R2, P1, R19, UR4, RZ ;  /* 0x0000000413020c10 */ /* 0x000fc8000ff3e0ff */
[----:B------:R-:W-:Y:S01]  /*14760*/  @P0 IADD3.X R3, R23, UR5, RZ, P1, !PT ;  /* 0x0000000517030c10 */ /* 0x000fe20008ffe4ff */
[----:B------:R-:W-:-:S04]  /*14770*/  ULDC.64 UR4, c[0x0][0xa08] ;  /* 0x0002820000047ab9 */ /* 0x000fc80000000a00 */
[----:B------:R1:W2:Y:S02]  /*14780*/  @P0 LDG.E R26, desc[UR6][R2.64] ;  /* 0x00000006021a0981 */ /* 0x0002a4000c1e1900 */
[----:B-1----:R-:W1:Y:S02]  /*14790*/  LDC.64 R2, c[0x0][0x418] ;  /* 0x00010600ff027b82 */ /* 0x002e640000000a00 */
[----:B-1----:R-:W-:Y:S01]  /*147a0*/  LOP3.LUT P0, RZ, R2, UR4, RZ, 0xfc, !PT ;  /* 0x0000000402ff7c12 */ /* 0x002fe2000f80fcff */
[----:B------:R-:W-:-:S03]  /*147b0*/  UMOV UR4, 0xffffffff ;  /* 0xffffffff00047882 */ /* 0x000fc60000000000 */
[----:B------:R-:W-:Y:S01]  /*147c0*/  LOP3.LUT P0, RZ, R3, UR5, RZ, 0xfc, P0 ;  /* 0x0000000503ff7c12 */ /* 0x000fe2000800fcff */
[----:B---3--:R-:W-:Y:S01]  /*147d0*/  VIADD R23, R20, 0xffffffff ;  /* 0xffffffff14177836 */ /* 0x008fe20000000000 */
[----:B--2---:R-:W-:Y:S02]  /*147e0*/  SHF.R.S32.HI R7, RZ, 0x1f, R26 ;  /* 0x0000001fff077819 */ /* 0x004fe4000001141a */
[----:B------:R-:W-:-:S03]  /*147f0*/  SEL R19, R26, RZ, !P0 ;  /* 0x000000ff1a137207 */ /* 0x000fc60004000000 */
[----:B------:R1:W-:Y:S01]  /*14800*/  STL [R1], R7 ;  /* 0x0000000701007387 */ /* 0x0003e20000100800 */
[----:B------:R-:W-:Y:S05]  /*14810*/  BRA.DIV UR4, `(.L_x_2152) ;  /* 0x0000005204a87947 */ /* 0x000fea000b800000 */
[----:B------:R-:W2:Y:S02]  /*14820*/  S2R R0, SR_TID.X ;  /* 0x0000000000007919 */ /* 0x000ea40000002100 */
[----:B--2---:R-:W-:-:S04]  /*14830*/  SHF.R.U32.HI R0, RZ, 0x5, R0 ;  /* 0x00000005ff007819 */ /* 0x004fc80000011600 */
[----:B------:R-:W-:-:S05]  /*14840*/  LOP3.LUT R0, R0, 0x3, RZ, 0xc0, !PT ;  /* 0x0000000300007812 */ /* 0x000fca00078ec0ff */
[----:B------:R2:W3:Y:S02]  /*14850*/  SHFL.IDX PT, R14, R0, RZ, 0x1f ;  /* 0x00001fff000e7589 */ /* 0x0004e400000e0000 */
.L_x_2260:
        /* <DEDUP_REMOVED lines=8> */
.L_x_2263:
[----:B------:R-:W-:Y:S05]  /*148e0*/  @!P6 BRA `(.L_x_2153) ;  /* 0x000000040010e947 */ /* 0x000fea0003800000 */
[----:B------:R-:W-:-:S04]  /*148f0*/  ISETP.NE.U32.AND P0, PT, R2, RZ, PT ;  /* 0x000000ff0200720c */ /* 0x000fc80003f05070 */
[----:B------:R-:W-:-:S13]  /*14900*/  ISETP.NE.AND.EX P0, PT, R3, RZ, PT, P0 ;  /* 0x000000ff0300720c */ /* 0x000fda0003f05300 */
[----:B------:R-:W-:Y:S05]  /*14910*/  @!P0 BRA `(.L_x_2155) ;  /* 0x00000000004c8947 */ /* 0x000fea0003800000 */
[----:B------:R-:W3:Y:S01]  /*14920*/  LDC R6, c[0x0][0x43c] ;  /* 0x00010f00ff067b82 */ /* 0x000ee20000000800 */
[----:B--2---:R-:W-:Y:S01]  /*14930*/  IMAD.MOV.U32 R0, RZ, RZ, R23 ;  /* 0x000000ffff007224 */ /* 0x004fe200078e0017 */
[----:B------:R-:W-:Y:S01]  /*14940*/  ULDC.64 UR4, c[0x0][0x428] ;  /* 0x00010a0000047ab9 */ /* 0x000fe20000000a00 */
[----:B------:R-:W-:Y:S01]  /*14950*/  ULDC.64 UR6, c[0x0][0x208] ;  /* 0x0000820000067ab9 */ /* 0x000fe20000000a00 */
[----:B---3--:R-:W-:-:S13]  /*14960*/  ISETP.NE.AND P0, PT, R6, 0x1, PT ;  /* 0x000000010600780c */ /* 0x008fda0003f05270 */
[----:B0-----:R-:W0:Y:S02]  /*14970*/  @P0 LDC.64 R4, c[0x0][0x440] ;  /* 0x00011000ff040b82 */ /* 0x001e240000000a00 */
        /* <DEDUP_REMOVED lines=13> */
.L_x_2155:
[----:B--2---:R-:W-:Y:S01]  /*14a50*/  IMAD R0, R18, 0x8, R17 ;  /* 0x0000000812007824 */ /* 0x004fe200078e0211 */
[----:B---3--:R-:W-:-:S04]  /*14a60*/  SHF.L.U32 R2, R28, 0x1f, RZ ;  /* 0x0000001f1c027819 */ /* 0x008fc800000006ff */
[----:B------:R-:W2:Y:S02]  /*14a70*/  SYNCS.PHASECHK.TRANS64.TRYWAIT P0, [R0+URZ+0x31c40], R2 ;  /* 0x031c4002000075a7 */ /* 0x000ea4000800017f */
[----:B--2---:R-:W-:Y:S05]  /*14a80*/  @!P0 BRA `(.L_x_2156) ;  /* 0x0000005000608947 */ /* 0x004fea0003800000 */
.L_x_2264:
        /* <DEDUP_REMOVED lines=11> */
.L_x_2157:
        /* <DEDUP_REMOVED lines=15> */
[----:B------:R-:W-:Y:S02]  /*14c30*/  UIMAD UR11, UR11, 0x90, UR5 ;  /* 0x000000900b0b78a4 */ /* 0x000fe4000f8e0205 */
        /* <DEDUP_REMOVED lines=15> */
.L_x_2153:
[----:B0-----:R-:W3:Y:S04]  /*14d30*/  LDL.LU R4, [R1+0x10] ;  /* 0x0000100001047983 */ /* 0x001ee80000300800 */
[----:B------:R-:W4:Y:S04]  /*14d40*/  LDL.LU R6, [R1+0xc] ;  /* 0x00000c0001067983 */ /* 0x000f280000300800 */
[----:B------:R-:W5:Y:S01]  /*14d50*/  LDL.LU R3, [R1+0x28] ;  /* 0x0000280001037983 */ /* 0x000f620000300800 */
[----:B------:R-:W-:Y:S05]  /*14d60*/  WARPSYNC.ALL ;  /* 0x0000000000007948 */ /* 0x000fea0003800000 */
[----:B------:R-:W-:Y:S01]  /*14d70*/  ULDC.64 UR6, c[0x0][0xa00] ;  /* 0x0002800000067ab9 */ /* 0x000fe20000000a00 */
[----:B------:R-:W-:Y:S01]  /*14d80*/  ULDC.64 UR4, c[0x0][0x298] ;  /* 0x0000a60000047ab9 */ /* 0x000fe20000000a00 */
[----:B--2---:R-:W-:Y:S01]  /*14d90*/  VIADD R0, R17, 0xda00 ;  /* 0x0000da0011007836 */ /* 0x004fe20000000000 */
        /* <DEDUP_REMOVED lines=25> */
[----:B-1----:R-:W-:-:S02]  /*14f30*/  IMAD.U32 R7, RZ, RZ, UR9 ;  /* 0x00000009ff077e24 */ /* 0x002fc4000f8e00ff */
[----:B------:R-:W-:Y:S02]  /*14f40*/  IMAD.U32 R10, RZ, RZ, UR4 ;  /* 0x00000004ff0a7e24 */ /* 0x000fe4000f8e00ff */
[----:B------:R-:W-:Y:S02]  /*14f50*/  IMAD.U32 R11, RZ, RZ, UR5 ;  /* 0x00000005ff0b7e24 */ /* 0x000fe4000f8e00ff */
[----:B------:R-:W-:Y:S02]  /*14f60*/  IMAD.MOV.U32 R8, RZ, RZ, 0x70 ;  /* 0x00000070ff087424 */ /* 0x000fe400078e00ff */
[----:B------:R-:W-:Y:S02]  /*14f70*/  IMAD.MOV.U32 R12, RZ, RZ, 0x1 ;  /* 0x00000001ff0c7424 */ /* 0x000fe400078e00ff */
[----:B------:R-:W-:-:S07]  /*14f80*/  IMAD.MOV.U32 R13, RZ, RZ, RZ ;  /* 0x000000ffff0d7224 */ /* 0x000fce00078e00ff */
[----:B------:R-:W-:-:S07]  /*14f90*/  LEPC R20, `(.L_x_2159) ;  /* 0x000000001014794e */ /* 0x000fce0000000000 */
[----:B0-----:R-:W-:Y:S05]  /*14fa0*/  CALL.ABS.NOINC R2 ;  /* 0x0000000002007343 */ /* 0x001fea0003c00000 */
.L_x_2159:
[----:B------:R-:W-:Y:S05]  /*14fb0*/  BSYNC B6 ;  /* 0x0000000000067941 */ /* 0x000fea0003800000 */
.L_x_2158:
[----:B------:R-:W2:Y:S01]  /*14fc0*/  LDL.LU R20, [R1+0x10] ;  /* 0x0000100001147983 */ /* 0x000ea20000300800 */
[----:B------:R-:W3:Y:S01]  /*14fd0*/  LDC R9, c[0x0][0x448] ;  /* 0x00011200ff097b82 */ /* 0x000ee20000000800 */
[----:B------:R-:W-:Y:S01]  /*14fe0*/  ULDC.64 UR4, c[0x0][0x2d8] ;  /* 0x0000b60000047ab9 */ /* 0x000fe20000000a00 */
[----:B------:R-:W-:Y:S01]  /*14ff0*/  ULDC.64 UR6, c[0x0][0x2e0] ;  /* 0x0000b80000067ab9 */ /* 0x000fe20000000a00 */
[----:B0-----:R-:W2:Y:S01]  /*15000*/  LDL.LU.64 R2, [R1+0x30] ;  /* 0x0000300001027983 */ /* 0x001ea20000300a00 */
[----:B------:R-:W-:-:S03]  /*15010*/  ULDC.64 UR8, c[0x0][0x280] ;  /* 0x0000a00000087ab9 */ /* 0x000fc60000000a00 */
[----:B------:R-:W4:Y:S04]  /*15020*/  LDL.LU R21, [R1+0x28] ;  /* 0x0000280001157983 */ /* 0x000f280000300800 */
[----:B------:R-:W4:Y:S01]  /*15030*/  LDL.LU R4, [R1+0xc] ;  /* 0x00000c0001047983 */ /* 0x000f220000300800 */
[----:B------:R-:W0:Y:S01]  /*15040*/  S2R R10, SR_TID.X ;  /* 0x00000000000a7919 */ /* 0x000e220000002100 */
[----:B------:R-:W1:Y:S01]  /*15050*/  S2R R11, SR_TID.X ;  /* 0x00000000000b7919 */ /* 0x000e620000002100 */
[----:B---3--:R-:W-:-:S13]  /*15060*/  ISETP.NE.AND P1, PT, R9, 0x1, PT ;  /* 0x000000010900780c */ /* 0x008fda0003f25270 */
[----:B------:R-:W3:Y:S08]  /*15070*/  @P1 LDC R5, c[0x0][0x450] ;  /* 0x00011400ff051b82 */ /* 0x000ef00000000800 */
[----:B------:R-:W3:Y:S01]  /*15080*/  @P1 LDC R8, c[0x0][0x450] ;  /* 0x00011400ff081b82 */ /* 0x000ee20000000800 */
[----:B--2---:R-:W-:Y:S02]  /*15090*/  IMAD.MOV.U32 R3, RZ, RZ, R20 ;  /* 0x000000ffff037224 */ /* 0x004fe400078e0014 */
[----:B------:R-:W2:Y:S01]  /*150a0*/  S2R R20, SR_TID.X ;  /* 0x0000000000147919 */ /* 0x000ea20000002100 */
[----:B------:R-:W-:-:S04]  /*150b0*/  IMAD.WIDE.U32 R2, R16, UR4, R2 ;  /* 0x0000000410027c25 */ /* 0x000fc8000f8e0002 */
[----:B------:R-:W-:Y:S01]  /*150c0*/  IMAD R3, R16, UR5, R3 ;  /* 0x0000000510037c24 */ /* 0x000fe2000f8e0203 */
[----:B------:R-:W-:Y:S01]  /*150d0*/  ULDC.64 UR4, c[0x0][0x2d0] ;  /* 0x0000b40000047ab9 */ /* 0x000fe20000000a00 */
[----:B----4-:R-:W-:Y:S02]  /*150e0*/  IMAD R0, R21, UR6, RZ ;  /* 0x0000000615007c24 */ /* 0x010fe4000f8e02ff */
[----:B------:R-:W-:-:S04]  /*150f0*/  IMAD.WIDE.U32 R2, R4, UR6, R2 ;  /* 0x0000000604027c25 */ /* 0x000fc8000f8e0002 */
[----:B------:R-:W-:Y:S01]  /*15100*/  IMAD R0, R4, UR7, R0 ;  /* 0x0000000704007c24 */ /* 0x000fe2000f8e0200 */
[----:B------:R-:W-:Y:S01]  /*15110*/  ULDC.64 UR6, c[0x0][0x2c8] ;  /* 0x0000b20000067ab9 */ /* 0x000fe20000000a00 */
[----:B------:R-:W4:Y:S02]  /*15120*/  @P1 LDC R4, c[0x0][0x44c] ;  /* 0x00011300ff041b82 */ /* 0x000f240000000800 */
        /* <DEDUP_REMOVED lines=8> */
[----:B-1----:R-:W-:Y:S02]  /*151b0*/  IMAD.SHL.U32 R20, R11, 0x8, RZ ;  /* 0x000000080b147824 */ /* 0x002fe400078e00ff */
[----:B----4-:R-:W-:Y:S01]  /*151c0*/  @P1 IMAD.HI.U32 R0, R6, R4, RZ ;  /* 0x0000000406001227 */ /* 0x010fe200078e00ff */
[C---:B------:R-:W-:Y:S02]  /*151d0*/  LOP3.LUT R10, R21.reuse, 0x40, RZ, 0xfc, !PT ;  /* 0x00000040150a7812 */ /* 0x040fe400078efcff */
[----:B------:R-:W-:Y:S01]  /*151e0*/  LOP3.LUT R20, R20, 0x18, RZ, 0xc0, !PT ;  /* 0x0000001814147812 */ /* 0x000fe200078ec0ff */
[----:B------:R-:W-:Y:S01]  /*151f0*/  IMAD.MOV.U32 R4, RZ, RZ, R6 ;  /* 0x000000ffff047224 */ /* 0x000fe200078e0006 */
[----:B---3--:R-:W-:Y:S02]  /*15200*/  @P1 SHF.R.U32.HI R4, RZ, R5, R0 ;  /* 0x00000005ff041219 */ /* 0x008fe40000011600 */
        /* <DEDUP_REMOVED lines=105> */
.L_x_2277:
        /* <DEDUP_REMOVED lines=14> */
.L_x_2161:
        /* <DEDUP_REMOVED lines=18> */
.L_x_2278:
[----:B------:R-:W-:Y:S05]  /*15aa0*/  BSYNC B0 ;  /* 0x0000000000007941 */ /* 0x000fea0003800000 */
.L_x_2162:
        /* <DEDUP_REMOVED lines=33> */
[----:B------:R-:W2:Y:S01]  /*15cc0*/  LDL R11, [R1] ;  /* 0x00000000010b7983 */ /* 0x000ea20000100800 */
[----:B------:R-:W0:Y:S01]  /*15cd0*/  LDC R5, c[0x0][0x43c] ;  /* 0x00010f00ff057b82 */ /* 0x000e220000000800 */
[----:B------:R-:W-:Y:S01]  /*15ce0*/  ULDC.64 UR6, c[0x0][0x428] ;  /* 0x00010a0000067ab9 */ /* 0x000fe20000000a00 */
        /* <DEDUP_REMOVED lines=16> */
.L_x_2170:
[----:B------:R-:W-:Y:S01]  /*15df0*/  IMAD R3, R6, 0x8, R17 ;  /* 0x0000000806037824 */ /* 0x000fe200078e0211 */
[----:B------:R-:W-:Y:S01]  /*15e00*/  SHF.L.U32 R2, R10, 0x1f, RZ ;  /* 0x0000001f0a027819 */ /* 0x000fe200000006ff */
[----:B------:R-:W-:Y:S03]  /*15e10*/  BSSY B3, `(.L_x_2171) ;  /* 0x0000003000037945 */ /* 0x000fe60003800000 */
[----:B------:R-:W1:Y:S02]  /*15e20*/  SYNCS.PHASECHK.TRANS64.TRYWAIT P0, [R3+URZ+0x31c40], R2 ;  /* 0x031c4002030075a7 */ /* 0x000e64000800017f */
[----:B-1----:R-:W-:Y:S05]  /*15e30*/  @!P0 BRA `(.L_x_2172) ;  /* 0x0000004400c08947 */ /* 0x002fea0003800000 */
.L_x_2279:
[----:B------:R-:W-:Y:S05]  /*15e40*/  BSYNC B3 ;  /* 0x0000000000037941 */ /* 0x000fea0003800000 */
.L_x_2171:
        /* <DEDUP_REMOVED lines=12> */
.L_x_2174:
[----:B------:R-:W-:Y:S05]  /*15f10*/  BSYNC B3 ;  /* 0x0000000000037941 */ /* 0x000fea0003800000 */
.L_x_2173:
        /* <DEDUP_REMOVED lines=11> */
.L_x_2175:
        /* <DEDUP_REMOVED lines=16> */
.L_x_2176:
        /* <DEDUP_REMOVED lines=16> */
.L_x_2177:
        /* <DEDUP_REMOVED lines=15> */
.L_x_2280:
[----:B------:R-:W-:Y:S05]  /*162c0*/  BSYNC B3 ;  /* 0x0000000000037941 */ /* 0x000fea0003800000 */
.L_x_2178:
        /* <DEDUP_REMOVED lines=12> */
.L_x_2181:
[----:B------:R-:W-:Y:S05]  /*16390*/  BSYNC B3 ;  /* 0x0000000000037941 */ /* 0x000fea0003800000 */
.L_x_2180:
        /* <DEDUP_REMOVED lines=11> */
.L_x_2182:
        /* <DEDUP_REMOVED lines=15> */
.L_x_2183:
        /* <DEDUP_REMOVED lines=15> */
.L_x_2184:
        /* <DEDUP_REMOVED lines=12> */
.L_x_2169:
[----:B------:R-:W-:Y:S05]  /*166f0*/  BSYNC B1 ;  /* 0x0000000000017941 */ /* 0x000fea0003800000 */
.L_x_2168:
[----:B------:R-:W2:Y:S01]  /*16700*/  LDL.LU R0, [R1+0x24] ;  /* 0x0000240001007983 */ /* 0x000ea20000300800 */
[----:B------:R-:W-:Y:S02]  /*16710*/  IMAD.MOV.U32 R28, RZ, RZ, R10 ;  /* 0x000000ffff1c7224 */ /* 0x000fe400078e000a */
[----:B------:R-:W-:Y:S02]  /*16720*/  IMAD.MOV.U32 R18, RZ, RZ, R6 ;  /* 0x000000ffff127224 */ /* 0x000fe400078e0006 */
[----:B--2---:R-:W-:-:S07]  /*16730*/  VIADD R0, R0, 0xfffffffd ;  /* 0xfffffffd00007836 */ /* 0x004fce0000000000 */
.L_x_2167:
[----:B------:R-:W-:Y:S05]  /*16740*/  BSYNC B2 ;  /* 0x0000000000027941 */ /* 0x000fea0003800000 */
.L_x_2166:
[----:B------:R-:W-:Y:S01]  /*16750*/  VIADD R7, R7, 0xfffffffe ;  /* 0xfffffffe07077836 */ /* 0x000fe20000000000 */
[----:B------:R-:W-:-:S04]  /*16760*/  LOP3.LUT R2, RZ, R9, RZ, 0x33, !PT ;  /* 0x00000009ff027212 */ /* 0x000fc800078e33ff */
[----:B------:R-:W-:-:S13]  /*16770*/  ISETP.NE.AND P0, PT, R7, R2, PT ;  /* 0x000000020700720c */ /* 0x000fda0003f05270 */
[----:B------:R-:W-:Y:S05]  /*16780*/  @!P0 BRA `(.L_x_2165) ;  /* 0x0000001400988947 */ /* 0x000fea0003800000 */
[----:B------:R-:W-:-:S07]  /*16790*/  IMAD.MOV.U32 R4, RZ, RZ, R19 ;  /* 0x000000ffff047224 */ /* 0x000fce00078e0013 */
.L_x_2219:
        /* <DEDUP_REMOVED lines=33> */
.L_x_2187:
[----:B------:R-:W-:Y:S01]  /*169b0*/  IMAD R3, R6, 0x8, R17 ;  /* 0x0000000806037824 */ /* 0x000fe200078e0211 */
[----:B------:R-:W-:Y:S01]  /*169c0*/  SHF.L.U32 R2, R7, 0x1f, RZ ;  /* 0x0000001f07027819 */ /* 0x000fe200000006ff */
[----:B------:R-:W-:Y:S03]  /*169d0*/  BSSY B2, `(.L_x_2188) ;  /* 0x0000003000027945 */ /* 0x000fe60003800000 */
[----:B------:R-:W1:Y:S02]  /*169e0*/  SYNCS.PHASECHK.TRANS64.TRYWAIT P0, [R3+URZ+0x31c40], R2 ;  /* 0x031c4002030075a7 */ /* 0x000e64000800017f */
[----:B-1----:R-:W-:Y:S05]  /*169f0*/  @!P0 BRA `(.L_x_2189) ;  /* 0x0000003800f88947 */ /* 0x002fea0003800000 */
.L_x_2281:
[----:B------:R-:W-:Y:S05]  /*16a00*/  BSYNC B2 ;  /* 0x0000000000027941 */ /* 0x000fea0003800000 */
.L_x_2188:
        /* <DEDUP_REMOVED lines=12> */
.L_x_2191:
[----:B------:R-:W-:Y:S05]  /*16ad0*/  BSYNC B2 ;  /* 0x0000000000027941 */ /* 0x000fea0003800000 */
.L_x_2190:
        /* <DEDUP_REMOVED lines=11> */
.L_x_2192:
        /* <DEDUP_REMOVED lines=16> */
.L_x_2193:
        /* <DEDUP_REMOVED lines=16> */
.L_x_2194:
        /* <DEDUP_REMOVED lines=15> */
.L_x_2282:
[----:B------:R-:W-:Y:S05]  /*16e80*/  BSYNC B2 ;  /* 0x0000000000027941 */ /* 0x000fea0003800000 */
.L_x_2195:
        /* <DEDUP_REMOVED lines=11> */
.L_x_2198:
[----:B------:R-:W-:Y:S05]  /*16f40*/  BSYNC B2 ;  /* 0x0000000000027941 */ /* 0x000fea0003800000 */
.L_x_2197:
        /* <DEDUP_REMOVED lines=10> */
.L_x_2199:
        /* <DEDUP_REMOVED lines=15> */
.L_x_2200:
        /* <DEDUP_REMOVED lines=15> */
.L_x_2201:
        /* <DEDUP_REMOVED lines=12> */
.L_x_2186:
[----:B------:R-:W-:Y:S05]  /*17290*/  BSYNC B1 ;  /* 0x0000000000017941 */ /* 0x000fea0003800000 */
.L_x_2185:
        /* <DEDUP_REMOVED lines=33> */
.L_x_2204:
[----:B------:R-:W-:Y:S01]  /*174b0*/  IMAD R2, R18, 0x8, R17 ;  /* 0x0000000812027824 */ /* 0x000fe200078e0211 */
[----:B------:R-:W-:Y:S01]  /*174c0*/  SHF.L.U32 R3, R28, 0x1f, RZ ;  /* 0x0000001f1c037819 */ /* 0x000fe200000006ff */
[----:B------:R-:W-:Y:S03]  /*174d0*/  BSSY B2, `(.L_x_2205) ;  /* 0x0000003000027945 */ /* 0x000fe60003800000 */
[----:B------:R-:W1:Y:S02]  /*174e0*/  SYNCS.PHASECHK.TRANS64.TRYWAIT P0, [R2+URZ+0x31c40], R3 ;  /* 0x031c4003020075a7 */ /* 0x000e64000800017f */
[----:B-1----:R-:W-:Y:S05]  /*174f0*/  @!P0 BRA `(.L_x_2206) ;  /* 0x0000003000608947 */ /* 0x002fea0003800000 */
.L_x_2283:
[----:B------:R-:W-:Y:S05]  /*17500*/  BSYNC B2 ;  /* 0x0000000000027941 */ /* 0x000fea0003800000 */
.L_x_2205:
        /* <DEDUP_REMOVED lines=12> */
.L_x_2208:
[----:B------:R-:W-:Y:S05]  /*175d0*/  BSYNC B2 ;  /* 0x0000000000027941 */ /* 0x000fea0003800000 */
.L_x_2207:
        /* <DEDUP_REMOVED lines=12> */
.L_x_2209:
        /* <DEDUP_REMOVED lines=16> */
.L_x_2210:
        /* <DEDUP_REMOVED lines=16> */
.L_x_2211:
        /* <DEDUP_REMOVED lines=15> */
.L_x_2284:
[----:B------:R-:W-:Y:S05]  /*17990*/  BSYNC B2 ;  /* 0x0000000000027941 */ /* 0x000fea0003800000 */
.L_x_2212:
        /* <DEDUP_REMOVED lines=11> */
.L_x_2215:
[----:B------:R-:W-:Y:S05]  /*17a50*/  BSYNC B2 ;  /* 0x0000000000027941 */ /* 0x000fea0003800000 */
.L_x_2214:
        /* <DEDUP_REMOVED lines=10> */
.L_x_2216:
        /* <DEDUP_REMOVED lines=15> */
.L_x_2217:
        /* <DEDUP_REMOVED lines=15> */
.L_x_2218:
        /* <DEDUP_REMOVED lines=12> */
.L_x_2203:
[----:B------:R-:W-:Y:S05]  /*17da0*/  BSYNC B1 ;  /* 0x0000000000017941 */ /* 0x000fea0003800000 */
.L_x_2202:
[----:B------:R-:W2:Y:S01]  /*17db0*/  LDL R2, [R1+0x4] ;  /* 0x0000040001027983 */ /* 0x000ea20000100800 */
[----:B------:R-:W-:Y:S01]  /*17dc0*/  VIADD R0, R0, 0xfffffffe ;  /* 0xfffffffe00007836 */ /* 0x000fe20000000000 */
[----:B--2---:R-:W-:-:S13]  /*17dd0*/  ISETP.GT.AND P0, PT, R9, R2, PT ;  /* 0x000000020900720c */ /* 0x004fda0003f04270 */
[----:B------:R-:W-:Y:S05]  /*17de0*/  @P0 BRA `(.L_x_2219) ;  /* 0xffffffe8006c0947 */ /* 0x000fea000383ffff */
.L_x_2165:
[----:B------:R-:W-:Y:S05]  /*17df0*/  BSYNC B0 ;  /* 0x0000000000007941 */ /* 0x000fea0003800000 */
.L_x_2164:
        /* <DEDUP_REMOVED lines=18> */
.L_x_2221:
[----:B------:R-:W-:Y:S05]  /*17f20*/  BSYNC B0 ;  /* 0x0000000000007941 */ /* 0x000fea0003800000 */
.L_x_2220:
[----:B------:R-:W-:Y:S01]  /*17f30*/  LOP3.LUT P0, RZ, R22, 0x1, RZ, 0xc0, !PT ;  /* 0x0000000116ff7812 */ /* 0x000fe2000780c0ff */
[----:B------:R-:W-:-:S12]  /*17f40*/  BSSY B0, `(.L_x_2222) ;  /* 0x0000045000007945 */ /* 0x000fd80003800000 */
[----:B------:R-:W-:Y:S05]  /*17f50*/  @!P0 BRA `(.L_x_2223) ;  /* 0x00000004000c8947 */ /* 0x000fea0003800000 */
[----:B------:R-:W-:Y:S01]  /*17f60*/  IMAD R3, R18, 0x8, R17 ;  /* 0x0000000812037824 */ /* 0x000fe200078e0211 */
[----:B------:R-:W-:Y:S01]  /*17f70*/  SHF.L.U32 R0, R28, 0x1f, RZ ;  /* 0x0000001f1c007819 */ /* 0x000fe200000006ff */
[----:B------:R-:W-:Y:S01]  /*17f80*/  BSSY B1, `(.L_x_2224) ;  /* 0x0000004000017945 */ /* 0x000fe20003800000 */
[----:B------:R-:W-:Y:S02]  /*17f90*/  ISETP.NE.AND P1, PT, R6, RZ, PT ;  /* 0x000000ff0600720c */ /* 0x000fe40003f25270 */
[----:B------:R-:W1:Y:S02]  /*17fa0*/  SYNCS.PHASECHK.TRANS64.TRYWAIT P0, [R3+URZ+0x31c60], R0 ;  /* 0x031c6000030075a7 */ /* 0x000e64000800017f */
[----:B-1----:R-:W-:Y:S09]  /*17fb0*/  @!P0 BRA `(.L_x_2225) ;  /* 0x0000002400d88947 */ /* 0x002ff20003800000 */
.L_x_2285:
[----:B------:R-:W-:Y:S05]  /*17fc0*/  BSYNC B1 ;  /* 0x0000000000017941 */ /* 0x000fea0003800000 */
.L_x_2224:
        /* <DEDUP_REMOVED lines=9> */
.L_x_2227:
[----:B------:R-:W-:Y:S05]  /*18060*/  BSYNC B1 ;  /* 0x0000000000017941 */ /* 0x000fea0003800000 */
.L_x_2226:
        /* <DEDUP_REMOVED lines=10> */
.L_x_2228:
        /* <DEDUP_REMOVED lines=15> */
.L_x_2229:
        /* <DEDUP_REMOVED lines=15> */
.L_x_2230:
        /* <DEDUP_REMOVED lines=10> */
.L_x_2223:
[----:B------:R-:W-:Y:S05]  /*18390*/  BSYNC B0 ;  /* 0x0000000000007941 */ /* 0x000fea0003800000 */
.L_x_2222:
[----:B------:R-:W-:-:S05]  /*183a0*/  VIADD R18, R18, 0x1 ;  /* 0x0000000112127836 */ /* 0x000fca0000000000 */
[----:B------:R-:W-:-:S04]  /*183b0*/  ISETP.NE.AND P0, PT, R18, 0x2, PT ;  /* 0x000000021200780c */ /* 0x000fc80003f05270 */
[----:B------:R-:W-:Y:S02]  /*183c0*/  SEL R3, RZ, 0x1, P0 ;  /* 0x00000001ff037807 */ /* 0x000fe40000000000 */
[----:B------:R-:W-:Y:S02]  /*183d0*/  SEL R18, R18, RZ, P0 ;  /* 0x000000ff12127207 */ /* 0x000fe40000000000 */
[----:B------:R-:W-:-:S07]  /*183e0*/  LOP3.LUT R28, R28, R3, RZ, 0x3c, !PT ;  /* 0x000000031c1c7212 */ /* 0x000fce00078e3cff */
.L_x_2146:
[----:B------:R-:W-:Y:S05]  /*183f0*/  BSYNC B7 ;  /* 0x0000000000077941 */ /* 0x000fea0003800000 */
.L_x_2144:
[----:B------:R-:W-:-:S13]  /*18400*/  LOP3.LUT P0, RZ, R22, 0x2, RZ, 0xc0, !PT ;  /* 0x0000000216ff7812 */ /* 0x000fda000780c0ff */
[----:B------:R-:W-:Y:S05]  /*18410*/  @!P0 BRA `(.L_x_2231) ;  /* 0x0000000000248947 */ /* 0x000fea0003800000 */
[----:B------:R-:W-:Y:S05]  /*18420*/  WARPSYNC.ALL ;  /* 0x0000000000007948 */ /* 0x000fea0003800000 */
[----:B------:R-:W1:Y:S08]  /*18430*/  S2UR UR5, SR_CgaCtaId ;  /* 0x00000000000579c3 */ /* 0x000e700000008800 */
[----:B------:R-:W-:Y:S06]  /*18440*/  BAR.SYNC.DEFER_BLOCKING 0x5, 0x200 ;  /* 0x0148000000007b1d */ /* 0x000fec0000010000 */
[----:B------:R-:W-:-:S02]  /*18450*/  UMOV UR4, 0x400 ;  /* 0x0000040000047882 */ /* 0x000fc40000000000 */
[----:B-1----:R-:W-:-:S06]  /*18460*/  ULEA UR4, UR5, UR4, 0x18 ;  /* 0x0000000405047291 */ /* 0x002fcc000f8ec03f */
[----:B------:R-:W-:-:S05]  /*18470*/  IMAD.U32 R17, RZ, RZ, UR4 ;  /* 0x00000004ff117e24 */ /* 0x000fca000f8e00ff */
[----:B------:R1:W3:Y:S01]  /*18480*/  LDS.128 R24, [R17+0x31cd0] ;  /* 0x031cd00011187984 */ /* 0x0002e20000000c00 */
[----:B------:R-:W-:Y:S06]  /*18490*/  BAR.ARV 0x4, 0x200 ;  /* 0x0108000000007b1d */ /* 0x000fec0000002000 */
[----:B------:R-:W-:Y:S05]  /*184a0*/  BRA `(.L_x_2232) ;  /* 0x0000000c00e07947 */ /* 0x000fea0003800000 */
.L_x_2231:
[----:B------:R-:W0:Y:S01]  /*184b0*/  S2R R0, SR_TID.X ;  /* 0x0000000000007919 */ /* 0x000e220000002100 */
[----:B------:R-:W-:Y:S01]  /*184c0*/  UMOV UR4, 0xffffffff ;  /* 0xffffffff00047882 */ /* 0x000fe20000000000 */
[----:B0-----:R-:W-:-:S04]  /*184d0*/  LOP3.LUT R8, R0, 0x1f, RZ, 0xc0, !PT ;  /* 0x0000001f00087812 */ /* 0x001fc800078ec0ff */
[----:B------:R-:W-:Y:S01]  /*184e0*/  ISETP.NE.AND P0, PT, R8, 0x1f, PT ;  /* 0x0000001f0800780c */ /* 0x000fe20003f05270 */
[----:B------:R-:W-:-:S12]  /*184f0*/  BRA.DIV UR4, `(.L_x_2233) ;  /* 0x00000022049c7947 */ /* 0x000fd8000b800000 */
[----:B------:R-:W-:Y:S01]  /*18500*/  IMAD.IADD R9, R27, 0x1, R8 ;  /* 0x000000011b097824 */ /* 0x000fe200078e0208 */
[----:B------:R-:W-:Y:S01]  /*18510*/  ULDC UR4, c[0x0][0xc3c] ;  /* 0x00030f0000047ab9 */ /* 0x000fe20000000800 */
[----:B------:R-:W-:-:S03]  /*18520*/  ULDC.64 UR6, c[0x0][0x208] ;  /* 0x0000820000067ab9 */ /* 0x000fc60000000a00 */
[----:B------:R-:W-:-:S13]  /*18530*/  ISETP.GE.OR P1, PT, R9, UR4, !P0 ;  /* 0x0000000409007c0c */ /* 0x000fda000c726670 */
[----:B------:R-:W0:Y:S08]  /*18540*/  @!P1 LDC.64 R2, c[0x0][0xc80] ;  /* 0x00032000ff029b82 */ /* 0x000e300000000a00 */
[----:B------:R-:W1:Y:S01]  /*18550*/  @!P1 LDC.64 R4, c[0x0][0xc78] ;  /* 0x00031e00ff049b82 */ /* 0x000e620000000a00 */
[----:B0-----:R-:W-:-:S05]  /*18560*/  @!P1 IMAD.WIDE R2, R9, 0x4, R2 ;  /* 0x0000000409029825 */ /* 0x001fca00078e0202 */
[----:B--2---:R1:W2:Y:S02]  /*18570*/  @!P1 LDG.E R7, desc[UR6][R2.64] ;  /* 0x0000000602079981 */ /* 0x0042a4000c1e1900 */
        /* <DEDUP_REMOVED lines=31> */
.L_x_2295:
[----:B------:R-:W-:Y:S02]  /*18770*/  ULDC UR4, c[0x0][0xc38] ;  /* 0x00030e0000047ab9 */ /* 0x000fe40000000800 */
[----:B------:R-:W-:-:S04]  /*18780*/  IMAD.U32 R4, RZ, RZ, UR4 ;  /* 0x00000004ff047e24 */ /* 0x000fc8000f8e00ff */
[----:B-1----:R-:W-:-:S04]  /*18790*/  IMAD R3, R14, R4, RZ ;  /* 0x000000040e037224 */ /* 0x002fc800078e02ff */
[----:B------:R-:W-:-:S05]  /*187a0*/  IMAD.IADD R6, R6, 0x1, R3 ;  /* 0x0000000106067824 */ /* 0x000fca00078e0203 */
[----:B------:R-:W-:-:S13]  /*187b0*/  ISETP.GT.AND P6, PT, R6, R0, PT ;  /* 0x000000000600720c */ /* 0x000fda0003fc4270 */
[----:B------:R-:W-:Y:S05]  /*187c0*/  @P6 BRA `(.L_x_2234) ;  /* 0x0000000000a86947 */ /* 0x000fea0003800000 */
.L_x_2237:
[----:B0-----:R-:W0:Y:S01]  /*187d0*/  LDC R2, c[0x0][0xc3c] ;  /* 0x00030f00ff027b82 */ /* 0x001e220000000800 */
[----:B------:R-:W-:-:S05]  /*187e0*/  VIADD R27, R27, 0x1f ;  /* 0x0000001f1b1b7836 */ /* 0x000fca0000000000 */
[----:B0-----:R-:W-:-:S13]  /*187f0*/  ISETP.GE.AND P6, PT, R27, R2, PT ;  /* 0x000000021b00720c */ /* 0x001fda0003fc6270 */
[----:B------:R-:W-:Y:S05]  /*18800*/  @P6 BRA `(.L_x_2235) ;  /* 0x0000000800c46947 */ /* 0x000fea0003800000 */
[----:B------:R-:W0:Y:S01]  /*18810*/  S2R R3, SR_TID.X ;  /* 0x0000000000037919 */ /* 0x000e220000002100 */
        /* <DEDUP_REMOVED lines=31> */
.L_x_2303:
[----:B------:R-:W-:Y:S02]  /*18a10*/  ULDC UR4, c[0x0][0xc38] ;  /* 0x00030e0000047ab9 */ /* 0x000fe40000000800 */
[----:B------:R-:W-:-:S04]  /*18a20*/  IMAD.U32 R4, RZ, RZ, UR4 ;  /* 0x00000004ff047e24 */ /* 0x000fc8000f8e00ff */
[----:B-1----:R-:W-:-:S04]  /*18a30*/  IMAD R3, R14, R4, RZ ;  /* 0x000000040e037224 */ /* 0x002fc800078e02ff */
[----:B------:R-:W-:-:S05]  /*18a40*/  IMAD.IADD R6, R3, 0x1, R6 ;  /* 0x0000000103067824 */ /* 0x000fca00078e0206 */
[----:B------:R-:W-:-:S13]  /*18a50*/  ISETP.GT.AND P6, PT, R6, R0, PT ;  /* 0x000000000600720c */ /* 0x000fda0003fc4270 */
[----:B------:R-:W-:Y:S05]  /*18a60*/  @!P6 BRA `(.L_x_2237) ;  /* 0xfffffffc0058e947 */ /* 0x000fea000383ffff */
.L_x_2234:
        /* <DEDUP_REMOVED lines=10> */
.L_x_2308:
[----:B------:R-:W-:-:S13]  /*18b10*/  ISETP.NE.AND P0, PT, R3, RZ, PT ;  /* 0x000000ff0300720c */ /* 0x000fda0003f05270 */
[----:B------:R-:W-:Y:S05]  /*18b20*/  @!P0 BRA `(.L_x_2239) ;  /* 0x0000000000108947 */ /* 0x000fea0003800000 */
[----:B------:R-:W-:Y:S01]  /*18b30*/  UMOV UR4, 0xffffffff ;  /* 0xffffffff00047882 */ /* 0x000fe20000000000 */
[----:B------:R-:W-:Y:S02]  /*18b40*/  VIADD R12, R7, 0xffffffff ;  /* 0xffffffff070c7836 */ /* 0x000fe40000000000 */
[----:B------:R-:W-:Y:S05]  /*18b50*/  BRA.DIV UR4, `(.L_x_2240) ;  /* 0x0000002604587947 */ /* 0x000fea000b800000 */
[----:B------:R4:W0:Y:S02]  /*18b60*/  SHFL.IDX PT, R24, R2, R12, 0x1f ;  /* 0x00001f0c02187589 */ /* 0x00082400000e0000 */
.L_x_2239:
        /* <DEDUP_REMOVED lines=48> */
[----:B------:R-:W-:Y:S01]  /*18e70*/  ISETP.GE.AND P2, PT, R3, RZ, PT ;  /* 0x000000ff0300720c */ /* 0x000fe20003f46270 */
[----:B------:R-:W-:-:S04]  /*18e80*/  IMAD.MOV R3, RZ, RZ, -R7 ;  /* 0x000000ffff037224 */ /* 0x000fc800078e0a07 */
[----:B------:R-:W-:Y:S02]  /*18e90*/  IMAD R3, R25, R3, R0 ;  /* 0x0000000319037224 */ /* 0x000fe400078e0200 */
        /* <DEDUP_REMOVED lines=8> */
.L_x_2241:
[----:B----4-:R-:W0:Y:S01]  /*18f20*/  LDC.64 R2, c[0x0][0xc90] ;  /* 0x00032400ff027b82 */ /* 0x010e220000000a00 */
[----:B------:R-:W-:Y:S01]  /*18f30*/  ULDC.64 UR4, c[0x0][0x208] ;  /* 0x0000820000047ab9 */ /* 0x000fe20000000a00 */
[----:B0-----:R-:W-:-:S05]  /*18f40*/  IMAD.WIDE R2, R27, 0x4, R2 ;  /* 0x000000041b027825 */ /* 0x001fca00078e0202 */
[----:B------:R0:W2:Y:S02]  /*18f50*/  LDG.E R6, desc[UR4][R2.64] ;  /* 0x0000000402067981 */ /* 0x0000a4000c1e1900 */
[----:B0-----:R-:W-:Y:S02]  /*18f60*/  IMAD.MOV.U32 R2, RZ, RZ, RZ ;  /* 0x000000ffff027224 */ /* 0x001fe400078e00ff */
[----:B--2---:R-:W-:-:S05]  /*18f70*/  IMAD R5, R25, R6, RZ ;  /* 0x0000000619057224 */ /* 0x004fca00078e02ff */
        /* <DEDUP_REMOVED lines=55> */
.L_x_2242:
[----:B------:R-:W-:-:S05]  /*192f0*/  LOP3.LUT R0, RZ, R3, RZ, 0x33, !PT ;  /* 0x00000003ff007212 */ /* 0x000fca00078e33ff */
[----:B------:R-:W-:Y:S01]  /*19300*/  IMAD.IADD R25, R25, 0x1, R0 ;  /* 0x0000000119197824 */ /* 0x000fe200078e0200 */
[----:B------:R-:W-:Y:S06]  /*19310*/  BRA `(.L_x_2243) ;  /* 0x00000000001c7947 */ /* 0x000fec0003800000 */
.L_x_2235:
[----:B------:R-:W-:Y:S01]  /*19320*/  UMOV UR4, URZ ;  /* 0x0000003f00047c82 */ /* 0x000fe20008000000 */
[----:B------:R-:W-:Y:S01]  /*19330*/  UMOV UR5, URZ ;  /* 0x0000003f00057c82 */ /* 0x000fe20008000000 */
[----:B------:R-:W-:Y:S01]  /*19340*/  ULDC UR6, c[0x0][0xc3c] ;  /* 0x00030f0000067ab9 */ /* 0x000fe20000000800 */
[----:B------:R-:W-:Y:S02]  /*19350*/  IMAD.MOV.U32 R24, RZ, RZ, R0 ;  /* 0x000000ffff187224 */ /* 0x000fe400078e0000 */
[----:B------:R-:W-:Y:S02]  /*19360*/  IMAD.U32 R25, RZ, RZ, UR4 ;  /* 0x00000004ff197e24 */ /* 0x000fe4000f8e00ff */
[----:B------:R-:W-:Y:S02]  /*19370*/  IMAD.U32 R26, RZ, RZ, UR5 ;  /* 0x00000005ff1a7e24 */ /* 0x000fe4000f8e00ff */
[----:B------:R-:W-:-:S07]  /*19380*/  IMAD.U32 R27, RZ, RZ, UR6 ;  /* 0x00000006ff1b7e24 */ /* 0x000fce000f8e00ff */
.L_x_2243:
        /* <DEDUP_REMOVED lines=10> */
.L_x_2232:
[----:B------:R-:W-:Y:S02]  /*19430*/  ULDC UR4, c[0x0][0xc3c] ;  /* 0x00030f0000047ab9 */ /* 0x000fe40000000800 */
[----:B---3--:R-:W-:-:S13]  /*19440*/  ISETP.GE.AND P0, PT, R27, UR4, PT ;  /* 0x000000041b007c0c */ /* 0x008fda000bf06270 */
[----:B------:R-:W-:Y:S05]  /*19450*/  @!P0 BRA `(.L_x_2244) ;  /* 0xffffffa400348947 */ /* 0x000fea000383ffff */
[----:B------:R-:W-:Y:S05]  /*19460*/  BSYNC B8 ;  /* 0x0000000000087941 */ /* 0x000fea0003800000 */
.L_x_2138:
[----:B-1----:R-:W3:Y:S01]  /*19470*/  LDL.LU R0, [R1+0x2c] ;  /* 0x00002c0001007983 */ /* 0x002ee20000300800 */
[----:B------:R-:W-:Y:S01]  /*19480*/  BSSY B0, `(.L_x_2245) ;  /* 0x000000b000007945 */ /* 0x000fe20003800000 */
[----:B------:R-:W0:Y:S01]  /*19490*/  S2R R5, SR_CgaCtaId ;  /* 0x0000000000057919 */ /* 0x000e220000008800 */
[----:B---3--:R-:W-:-:S05]  /*194a0*/  VIADD R0, R0, 0x1 ;  /* 0x0000000100007836 */ /* 0x008fca0000000000 */
        /* <DEDUP_REMOVED lines=8> */
.L_x_2311:
[----:B------:R-:W-:Y:S05]  /*19530*/  BSYNC B0 ;  /* 0x0000000000007941 */ /* 0x000fea0003800000 */
.L_x_2245:
[----:B------:R-:W-:-:S03]  /*19540*/  UMOV UR4, 0xffffffff ;  /* 0xffffffff00047882 */ /* 0x000fc60000000000 */
[----:B------:R-:W-:Y:S05]  /*19550*/  BRA.DIV UR4, `(.L_x_2247) ;  /* 0x0000001e04147947 */ /* 0x000fea000b800000 */
[----:B0-----:R-:W0:Y:S02]  /*19560*/  S2R R0, SR_TID.X ;  /* 0x0000000000007919 */ /* 0x001e240000002100 */
[----:B0-----:R-:W-:-:S04]  /*19570*/  SHF.R.U32.HI R0, RZ, 0x5, R0 ;  /* 0x00000005ff007819 */ /* 0x001fc80000011600 */
[----:B------:R-:W-:-:S05]  /*19580*/  LOP3.LUT R0, R0, 0x3, RZ, 0xc0, !PT ;  /* 0x0000000300007812 */ /* 0x000fca00078ec0ff */
[----:B------:R0:W1:Y:S02]  /*19590*/  SHFL.IDX PT, R14, R0, RZ, 0x1f ;  /* 0x00001fff000e7589 */ /* 0x00006400000e0000 */
.L_x_2314:
[----:B-1----:R-:W-:Y:S01]  /*195a0*/  ISETP.NE.AND P0, PT, R14, RZ, PT ;  /* 0x000000ff0e00720c */ /* 0x002fe20003f05270 */
[----:B------:R-:W-:-:S12]  /*195b0*/  BSSY B0, `(.L_x_2248) ;  /* 0x0000026000007945 */ /* 0x000fd80003800000 */
[----:B------:R-:W-:Y:S05]  /*195c0*/  @P0 BRA `(.L_x_2249) ;  /* 0x0000000000900947 */ /* 0x000fea0003800000 */
[----:B------:R-:W-:-:S03]  /*195d0*/  UMOV UR4, 0xffffffff ;  /* 0xffffffff00047882 */ /* 0x000fc60000000000 */
[----:B------:R-:W-:Y:S05]  /*195e0*/  BRA.DIV UR4, `(.L_x_2250) ;  /* 0x0000001e04247947 */ /* 0x000fea000b800000 */
[----:B------:R-:W-:-:S13]  /*195f0*/  ELECT P6, URZ, PT ;  /* 0x00000000003f782f */ /* 0x000fda00038c0000 */
.L_x_2317:
[----:B------:R-:W-:Y:S05]  /*19600*/  @!P6 BRA `(.L_x_2249) ;  /* 0x000000000080e947 */ /* 0x000fea0003800000 */
[----:B0-----:R-:W3:Y:S02]  /*19610*/  LDL R0, [R1+0x48] ;  /* 0x0000480001007983 */ /* 0x001ee40000100800 */
[----:B---3--:R-:W-:-:S13]  /*19620*/  R2UR UR4, R0 ;  /* 0x00000000000472ca */ /* 0x008fda00000e0000 */
[----:B------:R-:W-:-:S06]  /*19630*/  ULOP3.LUT UR4, UR4, 0x2, URZ, 0xfc, !UPT ;  /* 0x0000000204047892 */ /* 0x000fcc000f8efc3f */
[----:B------:R-:W-:-:S05]  /*19640*/  IMAD.U32 R0, RZ, RZ, UR4 ;  /* 0x00000004ff007e24 */ /* 0x000fca000f8e00ff */
[----:B------:R-:W-:-:S13]  /*19650*/  ISETP.NE.AND P2, PT, R0, 0x3, PT ;  /* 0x000000030000780c */ /* 0x000fda0003f45270 */
[----:B------:R-:W-:Y:S05]  /*19660*/  @!P2 BRA `(.L_x_2251) ;  /* 0x000000000004a947 */ /* 0x000fea0003800000 */
[----:B------:R-:W-:Y:S01]  /*19670*/  BPT.TRAP 0x1 ;  /* 0x000000040000795c */ /* 0x000fe20000300000 */
.L_x_2251:
[----:B------:R-:W-:Y:S01]  /*19680*/  VIADD R3, R9, 0x31c40 ;  /* 0x00031c4009037836 */ /* 0x000fe20000000000 */
[----:B------:R-:W-:Y:S01]  /*19690*/  SHF.L.U32 R2, R28, 0x1f, RZ ;  /* 0x0000001f1c027819 */ /* 0x000fe200000006ff */
[C---:B------:R-:W-:Y:S02]  /*196a0*/  VIADD R0, R18.reuse, 0x1 ;  /* 0x0000000112007836 */ /* 0x040fe40000000000 */
[----:B--2---:R-:W-:-:S03]  /*196b0*/  IMAD R7, R18, 0x8, R3 ;  /* 0x0000000812077824 */ /* 0x004fc600078e0203 */
        /* <DEDUP_REMOVED lines=8> */
.L_x_2318:
[----:B------:R-:W1:Y:S02]  /*19740*/  SYNCS.PHASECHK.TRANS64.TRYWAIT P0, [R3+URZ], R0 ;  /* 0x00000000030075a7 */ /* 0x000e64000800017f */
[----:B-1----:R-:W-:Y:S05]  /*19750*/  @!P0 BRA `(.L_x_2253) ;  /* 0x0000001800fc8947 */ /* 0x002fea0003800000 */
.L_x_2319:
[----:B------:R-:W-:Y:S05]  /*19760*/  @!P2 BRA `(.L_x_2254) ;  /* 0x000000000004a947 */ /* 0x000fea0003800000 */
[----:B------:R-:W-:Y:S01]  /*19770*/  BPT.TRAP 0x1 ;  /* 0x000000040000795c */ /* 0x000fe20000300000 */
.L_x_2254:
[----:B-1----:R-:W-:-:S04]  /*19780*/  VIADD R3, R9, 0x31c60 ;  /* 0x00031c6009037836 */ /* 0x002fc80000000000 */
[----:B------:R-:W-:-:S04]  /*19790*/  IMAD R5, R18, 0x8, R3 ;  /* 0x0000000812057824 */ /* 0x000fc800078e0203 */
[----:B------:R-:W1:Y:S02]  /*197a0*/  SYNCS.PHASECHK.TRANS64.TRYWAIT P0, [R5+URZ], R2 ;  /* 0x00000002050075a7 */ /* 0x000e64000800017f */
[----:B-1----:R-:W-:Y:S05]  /*197b0*/  @!P0 BRA `(.L_x_2255) ;  /* 0x0000001800f88947 */ /* 0x002fea0003800000 */
.L_x_2320:
[----:B------:R-:W-:-:S07]  /*197c0*/  IMAD R3, R4, 0x8, R3 ;  /* 0x0000000804037824 */ /* 0x000fce00078e0203 */
.L_x_2256:
[----:B--2---:R2:W3:Y:S02]  /*197d0*/  SYNCS.PHASECHK.TRANS64.TRYWAIT P0, [R3+URZ], R0 ;  /* 0x00000000030075a7 */ /* 0x0044e4000800017f */
[----:B---3--:R-:W-:Y:S05]  /*197e0*/  @!P0 NANOSLEEP.SYNCS 0x989680 ;  /* 0x009896800000895d */ /* 0x008fea0003900000 */
[----:B------:R-:W3:Y:S02]  /*197f0*/  @!P0 SYNCS.PHASECHK.TRANS64 P0, [R3+URZ], R0 ;  /* 0x00000000030085a7 */ /* 0x000ee4000800007f */
[----:B---3--:R-:W-:Y:S05]  /*19800*/  @!P0 BRA `(.L_x_2256) ;  /* 0xfffffffc00f08947 */ /* 0x008fea000383ffff */
.L_x_2249:
[----:B------:R-:W-:Y:S05]  /*19810*/  BSYNC B0 ;  /* 0x0000000000007941 */ /* 0x000fea0003800000 */
.L_x_2248:
[----:B------:R-:W-:Y:S05]  /*19820*/  EXIT ;  /* 0x000000000000794d */ /* 0x000fea0003800000 */
.L_x_2085:
[----:B0-----:R-:W-:-:S04]  /*19830*/  IMAD.U32 R3, RZ, RZ, UR37 ;  /* 0x00000025ff037e24 */ /* 0x001fc8000f8e00ff */
[----:B------:R0:W1:Y:S03]  /*19840*/  SYNCS.PHASECHK.TRANS64.TRYWAIT P1, [R3+URZ+0x31c00], R0 ;  /* 0x031c0000030075a7 */ /* 0x000066000802017f */
[----:B-1----:R-:W-:Y:S05]  /*19850*/  @!P1 NANOSLEEP.SYNCS 0x989680 ;  /* 0x009896800000995d */ /* 0x002fea0003900000 */
[----:B------:R-:W1:Y:S02]  /*19860*/  @!P1 SYNCS.PHASECHK.TRANS64 P1, [R3+URZ+0x31c00], R0 ;  /* 0x031c0000030095a7 */ /* 0x000e64000802007f */
[----:B-1----:R-:W-:Y:S05]  /*19870*/  @!P1 BRA `(.L_x_2085) ;  /* 0xfffffffc00ec9947 */ /* 0x002fea000383ffff */
[----:B------:R-:W-:Y:S05]  /*19880*/  BRA `(.L_x_2257) ;  /* 0xfffffe8400e47947 */ /* 0x000fea000383ffff */
.L_x_2089:
[----:B-1----:R1:W2:Y:S02]  /*19890*/  SYNCS.PHASECHK.TRANS64.TRYWAIT P2, [R0+URZ+0x31c30], R3 ;  /* 0x031c3003000075a7 */ /* 0x0022a4000804017f */
[----:B--2---:R-:W-:Y:S05]  /*198a0*/  @!P2 NANOSLEEP.SYNCS 0x989680 ;  /* 0x009896800000a95d */ /* 0x004fea0003900000 */
[----:B------:R-:W2:Y:S02]  /*198b0*/  @!P2 SYNCS.PHASECHK.TRANS64 P2, [R0+URZ+0x31c30], R3 ;  /* 0x031c30030000a5a7 */ /* 0x000ea4000804007f */
[----:B--2---:R-:W-:Y:S05]  /*198c0*/  @!P2 BRA `(.L_x_2089) ;  /* 0xfffffffc00f0a947 */ /* 0x004fea000383ffff */
[----:B------:R-:W-:Y:S05]  /*198d0*/  BRA `(.L_x_2088) ;  /* 0xfffffe8800087947 */ /* 0x000fea000383ffff */
.L_x_2094:
[----:B-1----:R-:W-:-:S04]  /*198e0*/  IMAD.U32 R8, RZ, RZ, UR4 ;  /* 0x00000004ff087e24 */ /* 0x002fc8000f8e00ff */
[----:B------:R1:W2:Y:S03]  /*198f0*/  SYNCS.PHASECHK.TRANS64.TRYWAIT P3, [R8+URZ+0x31c30], R7 ;  /* 0x031c3007080075a7 */ /* 0x0002a6000806017f */
[----:B--2---:R-:W-:Y:S05]  /*19900*/  @!P3 NANOSLEEP.SYNCS 0x989680 ;  /* 0x009896800000b95d */ /* 0x004fea0003900000 */
[----:B------:R-:W2:Y:S02]  /*19910*/  @!P3 SYNCS.PHASECHK.TRANS64 P3, [R8+URZ+0x31c30], R7 ;  /* 0x031c30070800b5a7 */ /* 0x000ea4000806007f */
[----:B--2---:R-:W-:Y:S05]  /*19920*/  @!P3 BRA `(.L_x_2094) ;  /* 0xfffffffc00ecb947 */ /* 0x004fea000383ffff */
[----:B------:R-:W-:Y:S05]  /*19930*/  BRA `(.L_x_2091) ;  /* 0xfffffec800ec7947 */ /* 0x000fea000383ffff */
.L_x_2098:
[----:B-1----:R-:W-:-:S04]  /*19940*/  IMAD.U32 R8, RZ, RZ, UR4 ;  /* 0x00000004ff087e24 */ /* 0x002fc8000f8e00ff */
[----:B------:R1:W2:Y:S03]  /*19950*/  SYNCS.PHASECHK.TRANS64.TRYWAIT P3, [R8+URZ+0x31c50], R7 ;  /* 0x031c5007080075a7 */ /* 0x0002a6000806017f */
[----:B--2---:R-:W-:Y:S05]  /*19960*/  @!P3 NANOSLEEP.SYNCS 0x989680 ;  /* 0x009896800000b95d */ /* 0x004fea0003900000 */
[----:B------:R-:W2:Y:S02]  /*19970*/  @!P3 SYNCS.PHASECHK.TRANS64 P3, [R8+URZ+0x31c50], R7 ;  /* 0x031c50070800b5a7 */ /* 0x000ea4000806007f */
[----:B--2---:R-:W-:Y:S05]  /*19980*/  @!P3 BRA `(.L_x_2098) ;  /* 0xfffffffc00ecb947 */ /* 0x004fea000383ffff */
[----:B------:R-:W-:Y:S05]  /*19990*/  BRA `(.L_x_2095) ;  /* 0xfffffee0008c7947 */ /* 0x000fea000383ffff */
.L_x_2104:
[----:B--2---:R-:W-:-:S04]  /*199a0*/  IMAD.U32 R7, RZ, RZ, UR4 ;  /* 0x00000004ff077e24 */ /* 0x004fc8000f8e00ff */
[----:B------:R2:W3:Y:S03]  /*199b0*/  SYNCS.PHASECHK.TRANS64.TRYWAIT P2, [R7+URZ+0x31c30], R6 ;  /* 0x031c3006070075a7 */ /* 0x0004e6000804017f */
[----:B---3--:R-:W-:Y:S05]  /*199c0*/  @!P2 NANOSLEEP.SYNCS 0x989680 ;  /* 0x009896800000a95d */ /* 0x008fea0003900000 */
[----:B------:R-:W3:Y:S02]  /*199d0*/  @!P2 SYNCS.PHASECHK.TRANS64 P2, [R7+URZ+0x31c30], R6 ;  /* 0x031c30060700a5a7 */ /* 0x000ee4000804007f */
[----:B---3--:R-:W-:Y:S05]  /*199e0*/  @!P2 BRA `(.L_x_2104) ;  /* 0xfffffffc00eca947 */ /* 0x008fea000383ffff */
[----:B------:R-:W-:Y:S05]  /*199f0*/  BRA `(.L_x_2101) ;  /* 0xffffff1400ac7947 */ /* 0x000fea000383ffff */
.L_x_2108:
[----:B-1----:R-:W-:-:S04]  /*19a00*/  IMAD.U32 R7, RZ, RZ, UR4 ;  /* 0x00000004ff077e24 */ /* 0x002fc8000f8e00ff */
[----:B------:R1:W2:Y:S03]  /*19a10*/  SYNCS.PHASECHK.TRANS64.TRYWAIT P2, [R7+URZ+0x31c50], R6 ;  /* 0x031c5006070075a7 */ /* 0x0002a6000804017f */
[----:B--2---:R-:W-:Y:S05]  /*19a20*/  @!P2 NANOSLEEP.SYNCS 0x989680 ;  /* 0x009896800000a95d */ /* 0x004fea0003900000 */
[----:B------:R-:W2:Y:S02]  /*19a30*/  @!P2 SYNCS.PHASECHK.TRANS64 P2, [R7+URZ+0x31c50], R6 ;  /* 0x031c50060700a5a7 */ /* 0x000ea4000804007f */
[----:B--2---:R-:W-:Y:S05]  /*19a40*/  @!P2 BRA `(.L_x_2108) ;  /* 0xfffffffc00eca947 */ /* 0x004fea000383ffff */
[----:B------:R-:W-:Y:S05]  /*19a50*/  BRA `(.L_x_2105) ;  /* 0xffffff2c004c7947 */ /* 0x000fea000383ffff */
.L_x_2113:
[----:B--2---:R-:W-:-:S04]  /*19a60*/  IMAD.U32 R5, RZ, RZ, UR6 ;  /* 0x00000006ff057e24 */ /* 0x004fc8000f8e00ff */
[----:B------:R2:W3:Y:S03]  /*19a70*/  SYNCS.PHASECHK.TRANS64.TRYWAIT P0, [R5+URZ+0x31c50], R4 ;  /* 0x031c5004050075a7 */ /* 0x0004e6000800017f */
[----:B---3--:R-:W-:Y:S05]  /*19a80*/  @!P0 NANOSLEEP.SYNCS 0x989680 ;  /* 0x009896800000895d */ /* 0x008fea0003900000 */
[----:B------:R-:W3:Y:S02]  /*19a90*/  @!P0 SYNCS.PHASECHK.TRANS64 P0, [R5+URZ+0x31c50], R4 ;  /* 0x031c5004050085a7 */ /* 0x000ee4000800007f */
[----:B---3--:R-:W-:Y:S05]  /*19aa0*/  @!P0 BRA `(.L_x_2113) ;  /* 0xfffffffc00ec8947 */ /* 0x008fea000383ffff */
[----:B------:R-:W-:Y:S05]  /*19ab0*/  BRA `(.L_x_2112) ;  /* 0xffffff5400787947 */ /* 0x000fea000383ffff */
.L_x_2152:
        /* <DEDUP_REMOVED lines=11> */
.L_x_2259:
[----:B------:R-:W-:Y:S05]  /*19b70*/  BSYNC B0 ;  /* 0x0000000000007941 */ /* 0x000fea0003800000 */
.L_x_2258:
[----:B------:R-:W-:Y:S05]  /*19b80*/  BRA `(.L_x_2260) ;  /* 0xffffffac00347947 */ /* 0x000fea000383ffff */
.L_x_2154:
[----:B------:R-:W-:Y:S01]  /*19b90*/  BSSY B0, `(.L_x_2261) ;  /* 0x0000006000007945 */ /* 0x000fe20003800000 */
[----:B------:R-:W-:-:S07]  /*19ba0*/  IMAD.MOV.U32 R15, RZ, RZ, -0x1 ;  /* 0xffffffffff0f7424 */ /* 0x000fce00078e00ff */
[----:B012---:R-:W-:Y:S05]  /*19bb0*/  WARPSYNC.COLLECTIVE R15, `(.L_x_2262) ;  /* 0x000000000f0c7348 */ /* 0x007fea0003c00000 */
[----:B------:R-:W-:Y:S02]  /*19bc0*/  ELECT P6, UR62, PT ;  /* 0x00000000003e782f */ /* 0x000fe400038c0000 */
[----:B------:R-:W-:Y:S01]  /*19bd0*/  MOV R14, UR62 ;  /* 0x0000003e000e7c02 */ /* 0x000fe20008000f00 */
[----:B012---:R-:W-:Y:S10]  /*19be0*/  ENDCOLLECTIVE ;  /* 0x000000000000791b */ /* 0x007ff40003800000 */
.L_x_2262:
[----:B------:R-:W-:Y:S05]  /*19bf0*/  BSYNC B0 ;  /* 0x0000000000007941 */ /* 0x000fea0003800000 */
.L_x_2261:
[----:B------:R-:W-:Y:S05]  /*19c00*/  BRA `(.L_x_2263) ;  /* 0xffffffac00347947 */ /* 0x000fea000383ffff */
.L_x_2156:
[----:B--2---:R2:W3:Y:S02]  /*19c10*/  SYNCS.PHASECHK.TRANS64.TRYWAIT P0, [R0+URZ+0x31c40], R2 ;  /* 0x031c4002000075a7 */ /* 0x0044e4000800017f */
[----:B---3--:R-:W-:Y:S05]  /*19c20*/  @!P0 NANOSLEEP.SYNCS 0x989680 ;  /* 0x009896800000895d */ /* 0x008fea0003900000 */
[----:B------:R-:W3:Y:S02]  /*19c30*/  @!P0 SYNCS.PHASECHK.TRANS64 P0, [R0+URZ+0x31c40], R2 ;  /* 0x031c4002000085a7 */ /* 0x000ee4000800007f */
[----:B---3--:R-:W-:Y:S05]  /*19c40*/  @!P0 BRA `(.L_x_2156) ;  /* 0xfffffffc00f08947 */ /* 0x008fea000383ffff */
[----:B------:R-:W-:Y:S05]  /*19c50*/  BRA `(.L_x_2264) ;  /* 0xffffffac008c7947 */ /* 0x000fea000383ffff */
.L_x_2160:
        /* <DEDUP_REMOVED lines=12> */
.L_x_2265:
[----:B------:R-:W-:Y:S02]  /*19d20*/  IMAD.MOV.U32 R13, RZ, RZ, R0 ;  /* 0x000000ffff0d7224 */ /* 0x000fe400078e0000 */
[----:B------:R-:W-:-:S07]  /*19d30*/  IMAD.MOV.U32 R2, RZ, RZ, R14 ;  /* 0x000000ffff027224 */ /* 0x000fce00078e000e */
[----:B------:R-:W-:Y:S05]  /*19d40*/  WARPSYNC.COLLECTIVE R15, `(.L_x_2266) ;  /* 0x000000000f087348 */ /* 0x000fea0003c00000 */
[----:B------:R0:W1:Y:S02]  /*19d50*/  SHFL.IDX P6, R14, R13, R12, R11 ;  /* 0x0000000c0d0e7389 */ /* 0x00006400000c000b */
[----:B01----:R-:W-:Y:S01]  /*19d60*/  ENDCOLLECTIVE ;  /* 0x000000000000791b */ /* 0x003fe20003800000 */
.L_x_2266:
        /* <DEDUP_REMOVED lines=19> */
.L_x_2267:
[----:B------:R-:W-:Y:S02]  /*19ea0*/  IMAD.MOV.U32 R13, RZ, RZ, R0 ;  /* 0x000000ffff0d7224 */ /* 0x000fe400078e0000 */
[----:B------:R-:W-:-:S07]  /*19eb0*/  IMAD.MOV.U32 R2, RZ, RZ, R14 ;  /* 0x000000ffff027224 */ /* 0x000fce00078e000e */
[----:B------:R-:W-:Y:S05]  /*19ec0*/  WARPSYNC.COLLECTIVE R15, `(.L_x_2268) ;  /* 0x000000000f087348 */ /* 0x000fea0003c00000 */
[----:B------:R0:W1:Y:S02]  /*19ed0*/  SHFL.IDX P6, R14, R13, R12, R11 ;  /* 0x0000000c0d0e7389 */ /* 0x00006400000c000b */
[----:B01----:R-:W-:Y:S01]  /*19ee0*/  ENDCOLLECTIVE ;  /* 0x000000000000791b */ /* 0x003fe20003800000 */
.L_x_2268:
        /* <DEDUP_REMOVED lines=18> */
.L_x_2269:
[----:B------:R-:W-:-:S05]  /*1a010*/  VIADD R2, R25, 0x40 ;  /* 0x0000004019027836 */ /* 0x000fca0000000000 */
[----:B------:R-:W-:Y:S01]  /*1a020*/  ISETP.GE.AND P3, PT, R2, R5, PT ;  /* 0x000000050200720c */ /* 0x000fe20003f66270 */
[----:B------:R-:W-:Y:S02]  /*1a030*/  IMAD.MOV.U32 R13, RZ, RZ, R0 ;  /* 0x000000ffff0d7224 */ /* 0x000fe400078e0000 */
[----:B------:R-:W-:-:S10]  /*1a040*/  IMAD.MOV.U32 R2, RZ, RZ, R14 ;  /* 0x000000ffff027224 */ /* 0x000fd400078e000e */
[----:B------:R-:W-:Y:S05]  /*1a050*/  WARPSYNC.COLLECTIVE R15, `(.L_x_2270) ;  /* 0x000000000f087348 */ /* 0x000fea0003c00000 */
[----:B------:R0:W1:Y:S02]  /*1a060*/  SHFL.IDX P6, R14, R13, R12, R11 ;  /* 0x0000000c0d0e7389 */ /* 0x00006400000c000b */
[----:B01----:R-:W-:Y:S01]  /*1a070*/  ENDCOLLECTIVE ;  /* 0x000000000000791b */ /* 0x003fe20003800000 */
.L_x_2270:
        /* <DEDUP_REMOVED lines=18> */
.L_x_2271:
[----:B------:R-:W-:Y:S02]  /*1a1a0*/  IMAD.MOV.U32 R13, RZ, RZ, R0 ;  /* 0x000000ffff0d7224 */ /* 0x000fe400078e0000 */
[----:B------:R-:W-:-:S05]  /*1a1b0*/  VIADD R0, R25, 0x60 ;  /* 0x0000006019007836 */ /* 0x000fca0000000000 */
[----:B------:R-:W-:Y:S01]  /*1a1c0*/  ISETP.GE.AND P3, PT, R0, R5, PT ;  /* 0x000000050000720c */ /* 0x000fe20003f66270 */
[----:B------:R-:W-:-:S12]  /*1a1d0*/  IMAD.MOV.U32 R4, RZ, RZ, R14 ;  /* 0x000000ffff047224 */ /* 0x000fd800078e000e */
[----:B------:R-:W-:Y:S05]  /*1a1e0*/  WARPSYNC.COLLECTIVE R15, `(.L_x_2272) ;  /* 0x000000000f087348 */ /* 0x000fea0003c00000 */
[----:B------:R0:W1:Y:S02]  /*1a1f0*/  SHFL.IDX P6, R14, R13, R12, R11 ;  /* 0x0000000c0d0e7389 */ /* 0x00006400000c000b */
[----:B01----:R-:W-:Y:S01]  /*1a200*/  ENDCOLLECTIVE ;  /* 0x000000000000791b */ /* 0x003fe20003800000 */
.L_x_2272:
        /* <DEDUP_REMOVED lines=15> */
.L_x_2273:
[----:B------:R-:W-:-:S05]  /*1a300*/  VIADD R2, R25, 0x80 ;  /* 0x0000008019027836 */ /* 0x000fca0000000000 */
[----:B------:R-:W-:Y:S01]  /*1a310*/  ISETP.GE.AND P3, PT, R2, R5, PT ;  /* 0x000000050200720c */ /* 0x000fe20003f66270 */
[----:B------:R-:W-:Y:S02]  /*1a320*/  IMAD.MOV.U32 R13, RZ, RZ, R7 ;  /* 0x000000ffff0d7224 */ /* 0x000fe400078e0007 */
[----:B------:R-:W-:-:S10]  /*1a330*/  IMAD.MOV.U32 R0, RZ, RZ, R14 ;  /* 0x000000ffff007224 */ /* 0x000fd400078e000e */
[----:B------:R-:W-:Y:S05]  /*1a340*/  WARPSYNC.COLLECTIVE R15, `(.L_x_2274) ;  /* 0x000000000f087348 */ /* 0x000fea0003c00000 */
[----:B------:R0:W1:Y:S02]  /*1a350*/  SHFL.IDX P6, R14, R13, R12, R11 ;  /* 0x0000000c0d0e7389 */ /* 0x00006400000c000b */
[----:B01----:R-:W-:Y:S01]  /*1a360*/  ENDCOLLECTIVE ;  /* 0x000000000000791b */ /* 0x003fe20003800000 */
.L_x_2274:
        /* <DEDUP_REMOVED lines=17> */
.L_x_2275:
[----:B------:R-:W-:Y:S02]  /*1a480*/  IMAD.MOV.U32 R13, RZ, RZ, R7 ;  /* 0x000000ffff0d7224 */ /* 0x000fe400078e0007 */
[----:B------:R-:W-:-:S07]  /*1a490*/  IMAD.MOV.U32 R6, RZ, RZ, R14 ;  /* 0x000000ffff067224 */ /* 0x000fce00078e000e */
[----:B------:R-:W-:Y:S05]  /*1a4a0*/  WARPSYNC.COLLECTIVE R15, `(.L_x_2276) ;  /* 0x000000000f087348 */ /* 0x000fea0003c00000 */
[----:B------:R0:W1:Y:S02]  /*1a4b0*/  SHFL.IDX P6, R14, R13, R12, R11 ;  /* 0x0000000c0d0e7389 */ /* 0x00006400000c000b */
[----:B01----:R-:W-:Y:S01]  /*1a4c0*/  ENDCOLLECTIVE ;  /* 0x000000000000791b */ /* 0x003fe20003800000 */
.L_x_2276:
[----:B------:R-:W-:Y:S01]  /*1a4d0*/  IMAD.MOV.U32 R2, RZ, RZ, R14 ;  /* 0x000000ffff027224 */ /* 0x000fe200078e000e */
[----:B------:R-:W-:Y:S06]  /*1a4e0*/  BRA `(.L_x_2277) ;  /* 0xffffffb000ec7947 */ /* 0x000fec000383ffff */
.L_x_2163:
[----:B-1----:R1:W2:Y:S02]  /*1a4f0*/  SYNCS.PHASECHK.TRANS64.TRYWAIT P0, [R17+URZ+0x31c20], R0 ;  /* 0x031c2000110075a7 */ /* 0x0022a4000800017f */
[----:B--2---:R-:W-:Y:S05]  /*1a500*/  @!P0 NANOSLEEP.SYNCS 0x989680 ;  /* 0x009896800000895d */ /* 0x004fea0003900000 */
[----:B------:R-:W2:Y:S02]  /*1a510*/  @!P0 SYNCS.PHASECHK.TRANS64 P0, [R17+URZ+0x31c20], R0 ;  /* 0x031c2000110085a7 */ /* 0x000ea4000800007f */
[----:B--2---:R-:W-:Y:S05]  /*1a520*/  @!P0 BRA `(.L_x_2163) ;  /* 0xfffffffc00f08947 */ /* 0x004fea000383ffff */
[----:B------:R-:W-:Y:S05]  /*1a530*/  BRA `(.L_x_2278) ;  /* 0xffffffb400587947 */ /* 0x000fea000383ffff */
.L_x_2172:
[----:B-1----:R1:W2:Y:S02]  /*1a540*/  SYNCS.PHASECHK.TRANS64.TRYWAIT P0, [R3+URZ+0x31c40], R2 ;  /* 0x031c4002030075a7 */ /* 0x0022a4000800017f */
[----:B--2---:R-:W-:Y:S05]  /*1a550*/  @!P0 NANOSLEEP.SYNCS 0x989680 ;  /* 0x009896800000895d */ /* 0x004fea0003900000 */
[----:B------:R-:W2:Y:S02]  /*1a560*/  @!P0 SYNCS.PHASECHK.TRANS64 P0, [R3+URZ+0x31c40], R2 ;  /* 0x031c4002030085a7 */ /* 0x000ea4000800007f */
[----:B--2---:R-:W-:Y:S05]  /*1a570*/  @!P0 BRA `(.L_x_2172) ;  /* 0xfffffffc00f08947 */ /* 0x004fea000383ffff */
[----:B------:R-:W-:Y:S05]  /*1a580*/  BRA `(.L_x_2279) ;  /* 0xffffffb8002c7947 */ /* 0x000fea000383ffff */
.L_x_2179:
[----:B0-----:R0:W1:Y:S02]  /*1a590*/  SYNCS.PHASECHK.TRANS64.TRYWAIT P0, [R3+URZ+0x60], R2 ;  /* 0x00006002030075a7 */ /* 0x001064000800017f */
[----:B-1----:R-:W-:Y:S05]  /*1a5a0*/  @!P0 NANOSLEEP.SYNCS 0x989680 ;  /* 0x009896800000895d */ /* 0x002fea0003900000 */
[----:B------:R-:W1:Y:S02]  /*1a5b0*/  @!P0 SYNCS.PHASECHK.TRANS64 P0, [R3+URZ+0x60], R2 ;  /* 0x00006002030085a7 */ /* 0x000e64000800007f */
[----:B-1----:R-:W-:Y:S05]  /*1a5c0*/  @!P0 BRA `(.L_x_2179) ;  /* 0xfffffffc00f08947 */ /* 0x002fea000383ffff */
[----:B------:R-:W-:Y:S05]  /*1a5d0*/  BRA `(.L_x_2280) ;  /* 0xffffffbc00387947 */ /* 0x000fea000383ffff */
.L_x_2189:
[----:B-1----:R1:W2:Y:S02]  /*1a5e0*/  SYNCS.PHASECHK.TRANS64.TRYWAIT P0, [R3+URZ+0x31c40], R2 ;  /* 0x031c4002030075a7 */ /* 0x0022a4000800017f */
[----:B--2---:R-:W-:Y:S05]  /*1a5f0*/  @!P0 NANOSLEEP.SYNCS 0x989680 ;  /* 0x009896800000895d */ /* 0x004fea0003900000 */
[----:B------:R-:W2:Y:S02]  /*1a600*/  @!P0 SYNCS.PHASECHK.TRANS64 P0, [R3+URZ+0x31c40], R2 ;  /* 0x031c4002030085a7 */ /* 0x000ea4000800007f */
[----:B--2---:R-:W-:Y:S05]  /*1a610*/  @!P0 BRA `(.L_x_2189) ;  /* 0xfffffffc00f08947 */ /* 0x004fea000383ffff */
[----:B------:R-:W-:Y:S05]  /*1a620*/  BRA `(.L_x_2281) ;  /* 0xffffffc000f47947 */ /* 0x000fea000383ffff */
.L_x_2196:
[----:B0-----:R0:W1:Y:S02]  /*1a630*/  SYNCS.PHASECHK.TRANS64.TRYWAIT P0, [R12+URZ+0x60], R28 ;  /* 0x0000601c0c0075a7 */ /* 0x001064000800017f */
[----:B-1----:R-:W-:Y:S05]  /*1a640*/  @!P0 NANOSLEEP.SYNCS 0x989680 ;  /* 0x009896800000895d */ /* 0x002fea0003900000 */
[----:B------:R-:W1:Y:S02]  /*1a650*/  @!P0 SYNCS.PHASECHK.TRANS64 P0, [R12+URZ+0x60], R28 ;  /* 0x0000601c0c0085a7 */ /* 0x000e64000800007f */
[----:B-1----:R-:W-:Y:S05]  /*1a660*/  @!P0 BRA `(.L_x_2196) ;  /* 0xfffffffc00f08947 */ /* 0x002fea000383ffff */
[----:B------:R-:W-:Y:S05]  /*1a670*/  BRA `(.L_x_2282) ;  /* 0xffffffc800007947 */ /* 0x000fea000383ffff */
.L_x_2206:
[----:B-1----:R1:W2:Y:S02]  /*1a680*/  SYNCS.PHASECHK.TRANS64.TRYWAIT P0, [R2+URZ+0x31c40], R3 ;  /* 0x031c4003020075a7 */ /* 0x0022a4000800017f */
[----:B--2---:R-:W-:Y:S05]  /*1a690*/  @!P0 NANOSLEEP.SYNCS 0x989680 ;  /* 0x009896800000895d */ /* 0x004fea0003900000 */
[----:B------:R-:W2:Y:S02]  /*1a6a0*/  @!P0 SYNCS.PHASECHK.TRANS64 P0, [R2+URZ+0x31c40], R3 ;  /* 0x031c4003020085a7 */ /* 0x000ea4000800007f */
[----:B--2---:R-:W-:Y:S05]  /*1a6b0*/  @!P0 BRA `(.L_x_2206) ;  /* 0xfffffffc00f08947 */ /* 0x004fea000383ffff */
[----:B------:R-:W-:Y:S05]  /*1a6c0*/  BRA `(.L_x_2283) ;  /* 0xffffffcc008c7947 */ /* 0x000fea000383ffff */
.L_x_2213:
[----:B0-----:R0:W1:Y:S02]  /*1a6d0*/  SYNCS.PHASECHK.TRANS64.TRYWAIT P0, [R7+URZ+0x60], R2 ;  /* 0x00006002070075a7 */ /* 0x001064000800017f */
[----:B-1----:R-:W-:Y:S05]  /*1a6e0*/  @!P0 NANOSLEEP.SYNCS 0x989680 ;  /* 0x009896800000895d */ /* 0x002fea0003900000 */
[----:B------:R-:W1:Y:S02]  /*1a6f0*/  @!P0 SYNCS.PHASECHK.TRANS64 P0, [R7+URZ+0x60], R2 ;  /* 0x00006002070085a7 */ /* 0x000e64000800007f */
[----:B-1----:R-:W-:Y:S05]  /*1a700*/  @!P0 BRA `(.L_x_2213) ;  /* 0xfffffffc00f08947 */ /* 0x002fea000383ffff */
[----:B------:R-:W-:Y:S05]  /*1a710*/  BRA `(.L_x_2284) ;  /* 0xffffffd0009c7947 */ /* 0x000fea000383ffff */
.L_x_2225:
[----:B-1----:R1:W2:Y:S02]  /*1a720*/  SYNCS.PHASECHK.TRANS64.TRYWAIT P0, [R3+URZ+0x31c60], R0 ;  /* 0x031c6000030075a7 */ /* 0x0022a4000800017f */
[----:B--2---:R-:W-:Y:S05]  /*1a730*/  @!P0 NANOSLEEP.SYNCS 0x989680 ;  /* 0x009896800000895d */ /* 0x004fea0003900000 */
[----:B------:R-:W2:Y:S02]  /*1a740*/  @!P0 SYNCS.PHASECHK.TRANS64 P0, [R3+URZ+0x31c60], R0 ;  /* 0x031c6000030085a7 */ /* 0x000ea4000800007f */
[----:B--2---:R-:W-:Y:S05]  /*1a750*/  @!P0 BRA `(.L_x_2225) ;  /* 0xfffffffc00f08947 */ /* 0x004fea000383ffff */
[----:B------:R-:W-:Y:S05]  /*1a760*/  BRA `(.L_x_2285) ;  /* 0xffffffd800147947 */ /* 0x000fea000383ffff */
.L_x_2233:
[----:B------:R-:W-:Y:S01]  /*1a770*/  BSSY B0, `(.L_x_2286) ;  /* 0x0000008000007945 */ /* 0x000fe20003800000 */
[----:B------:R-:W-:Y:S02]  /*1a780*/  IMAD.MOV.U32 R13, RZ, RZ, R24 ;  /* 0x000000ffff0d7224 */ /* 0x000fe400078e0018 */
[----:B------:R-:W-:Y:S02]  /*1a790*/  IMAD.MOV.U32 R12, RZ, RZ, RZ ;  /* 0x000000ffff0c7224 */ /* 0x000fe400078e00ff */
[----:B------:R-:W-:Y:S02]  /*1a7a0*/  IMAD.MOV.U32 R11, RZ, RZ, 0x1f ;  /* 0x0000001fff0b7424 */ /* 0x000fe400078e00ff */
[----:B------:R-:W-:-:S07]  /*1a7b0*/  IMAD.MOV.U32 R15, RZ, RZ, -0x1 ;  /* 0xffffffffff0f7424 */ /* 0x000fce00078e00ff */
[----:B--2---:R-:W-:Y:S05]  /*1a7c0*/  WARPSYNC.COLLECTIVE R15, `(.L_x_2287) ;  /* 0x000000000f087348 */ /* 0x004fea0003c00000 */
[----:B------:R0:W1:Y:S02]  /*1a7d0*/  SHFL.IDX P6, R14, R13, R12, R11 ;  /* 0x0000000c0d0e7389 */ /* 0x00006400000c000b */
[----:B012---:R-:W-:Y:S01]  /*1a7e0*/  ENDCOLLECTIVE ;  /* 0x000000000000791b */ /* 0x007fe20003800000 */
.L_x_2287:
[----:B------:R-:W-:Y:S05]  /*1a7f0*/  BSYNC B0 ;  /* 0x0000000000007941 */ /* 0x000fea0003800000 */
.L_x_2286:
        /* <DEDUP_REMOVED lines=9> */
.L_x_2288:
[----:B------:R-:W-:Y:S01]  /*1a890*/  ULDC UR4, c[0x0][0xc3c] ;  /* 0x00030f0000047ab9 */ /* 0x000fe20000000800 */
[----:B------:R-:W-:Y:S01]  /*1a8a0*/  ULDC.64 UR6, c[0x0][0x208] ;  /* 0x0000820000067ab9 */ /* 0x000fe20000000a00 */
        /* <DEDUP_REMOVED lines=22> */
.L_x_2289:
[----:B------:R-:W-:Y:S01]  /*1aa10*/  IMAD.MOV.U32 R12, RZ, RZ, 0x2 ;  /* 0x00000002ff0c7424 */ /* 0x000fe200078e00ff */
[----:B------:R-:W-:-:S05]  /*1aa20*/  SEL R4, R14, RZ, P1 ;  /* 0x000000ff0e047207 */ /* 0x000fca0000800000 */
[----:B------:R-:W-:-:S04]  /*1aa30*/  IMAD.IADD R4, R13, 0x1, R4 ;  /* 0x000000010d047824 */ /* 0x000fc800078e0204 */
[----:B------:R-:W-:-:S07]  /*1aa40*/  IMAD.MOV.U32 R13, RZ, RZ, R4 ;  /* 0x000000ffff0d7224 */ /* 0x000fce00078e0004 */
[----:B------:R-:W-:Y:S05]  /*1aa50*/  WARPSYNC.COLLECTIVE R15, `(.L_x_2290) ;  /* 0x000000000f087348 */ /* 0x000fea0003c00000 */
[----:B------:R0:W1:Y:S02]  /*1aa60*/  SHFL.UP P6, R14, R13, R12, R11 ;  /* 0x0400000c0d0e7389 */ /* 0x00006400000c000b */
[----:B01----:R-:W-:Y:S01]  /*1aa70*/  ENDCOLLECTIVE ;  /* 0x000000000000791b */ /* 0x003fe20003800000 */
.L_x_2290:
[----:B------:R-:W-:Y:S01]  /*1aa80*/  IMAD.MOV.U32 R12, RZ, RZ, 0x4 ;  /* 0x00000004ff0c7424 */ /* 0x000fe200078e00ff */
[----:B------:R-:W-:-:S05]  /*1aa90*/  SEL R3, R14, RZ, P2 ;  /* 0x000000ff0e037207 */ /* 0x000fca0001000000 */
[----:B------:R-:W-:-:S04]  /*1aaa0*/  IMAD.IADD R2, R4, 0x1, R3 ;  /* 0x0000000104027824 */ /* 0x000fc800078e0203 */
[----:B------:R-:W-:-:S07]  /*1aab0*/  IMAD.MOV.U32 R13, RZ, RZ, R2 ;  /* 0x000000ffff0d7224 */ /* 0x000fce00078e0002 */
[----:B------:R-:W-:Y:S05]  /*1aac0*/  WARPSYNC.COLLECTIVE R15, `(.L_x_2291) ;  /* 0x000000000f087348 */ /* 0x000fea0003c00000 */
[----:B------:R0:W1:Y:S02]  /*1aad0*/  SHFL.UP P6, R14, R13, R12, R11 ;  /* 0x0400000c0d0e7389 */ /* 0x00006400000c000b */
[----:B01----:R-:W-:Y:S01]  /*1aae0*/  ENDCOLLECTIVE ;  /* 0x000000000000791b */ /* 0x003fe20003800000 */
.L_x_2291:
[----:B------:R-:W-:Y:S01]  /*1aaf0*/  IMAD.MOV.U32 R12, RZ, RZ, 0x8 ;  /* 0x00000008ff0c7424 */ /* 0x000fe200078e00ff */
[----:B------:R-:W-:-:S05]  /*1ab00*/  SEL R3, R14, RZ, P3 ;  /* 0x000000ff0e037207 */ /* 0x000fca0001800000 */
[----:B------:R-:W-:-:S04]  /*1ab10*/  IMAD.IADD R3, R2, 0x1, R3 ;  /* 0x0000000102037824 */ /* 0x000fc800078e0203 */
[----:B------:R-:W-:-:S07]  /*1ab20*/  IMAD.MOV.U32 R13, RZ, RZ, R3 ;  /* 0x000000ffff0d7224 */ /* 0x000fce00078e0003 */
[----:B------:R-:W-:Y:S05]  /*1ab30*/  WARPSYNC.COLLECTIVE R15, `(.L_x_2292) ;  /* 0x000000000f087348 */ /* 0x000fea0003c00000 */
[----:B------:R0:W1:Y:S02]  /*1ab40*/  SHFL.UP P6, R14, R13, R12, R11 ;  /* 0x0400000c0d0e7389 */ /* 0x00006400000c000b */
[----:B01----:R-:W-:Y:S01]  /*1ab50*/  ENDCOLLECTIVE ;  /* 0x000000000000791b */ /* 0x003fe20003800000 */
.L_x_2292:
[----:B------:R-:W-:Y:S01]  /*1ab60*/  IMAD.MOV.U32 R12, RZ, RZ, 0x10 ;  /* 0x00000010ff0c7424 */ /* 0x000fe200078e00ff */
[----:B------:R-:W-:-:S05]  /*1ab70*/  SEL R4, R14, RZ, P4 ;  /* 0x000000ff0e047207 */ /* 0x000fca0002000000 */
[----:B------:R-:W-:-:S04]  /*1ab80*/  IMAD.IADD R4, R3, 0x1, R4 ;  /* 0x0000000103047824 */ /* 0x000fc800078e0204 */
[----:B------:R-:W-:-:S07]  /*1ab90*/  IMAD.MOV.U32 R13, RZ, RZ, R4 ;  /* 0x000000ffff0d7224 */ /* 0x000fce00078e0004 */
[----:B------:R-:W-:Y:S05]  /*1aba0*/  WARPSYNC.COLLECTIVE R15, `(.L_x_2293) ;  /* 0x000000000f087348 */ /* 0x000fea0003c00000 */
[----:B------:R0:W1:Y:S02]  /*1abb0*/  SHFL.UP P6, R14, R13, R12, R11 ;  /* 0x0400000c0d0e7389 */ /* 0x00006400000c000b */
[----:B01----:R-:W-:Y:S01]  /*1abc0*/  ENDCOLLECTIVE ;  /* 0x000000000000791b */ /* 0x003fe20003800000 */
.L_x_2293:
        /* <DEDUP_REMOVED lines=8> */
.L_x_2294:
[----:B------:R-:W-:Y:S05]  /*1ac50*/  BRA `(.L_x_2295) ;  /* 0xffffffd800c47947 */ /* 0x000fea000383ffff */
.L_x_2236:
[----:B------:R-:W-:Y:S01]  /*1ac60*/  BSSY B0, `(.L_x_2296) ;  /* 0x0000007000007945 */ /* 0x000fe20003800000 */
[----:B------:R-:W-:Y:S02]  /*1ac70*/  IMAD.MOV.U32 R12, RZ, RZ, 0x1 ;  /* 0x00000001ff0c7424 */ /* 0x000fe400078e00ff */
[----:B------:R-:W-:Y:S02]  /*1ac80*/  IMAD.MOV.U32 R11, RZ, RZ, RZ ;  /* 0x000000ffff0b7224 */ /* 0x000fe400078e00ff */
[----:B------:R-:W-:-:S07]  /*1ac90*/  IMAD.MOV.U32 R15, RZ, RZ, -0x1 ;  /* 0xffffffffff0f7424 */ /* 0x000fce00078e00ff */
[----:B------:R-:W-:Y:S05]  /*1aca0*/  WARPSYNC.COLLECTIVE R15, `(.L_x_2297) ;  /* 0x000000000f087348 */ /* 0x000fea0003c00000 */
[----:B------:R0:W1:Y:S02]  /*1acb0*/  SHFL.UP P6, R14, R13, R12, R11 ;  /* 0x0400000c0d0e7389 */ /* 0x00006400000c000b */
[----:B01----:R-:W-:Y:S01]  /*1acc0*/  ENDCOLLECTIVE ;  /* 0x000000000000791b */ /* 0x003fe20003800000 */
.L_x_2297:
[----:B------:R-:W-:Y:S05]  /*1acd0*/  BSYNC B0 ;  /* 0x0000000000007941 */ /* 0x000fea0003800000 */
.L_x_2296:
        /* <DEDUP_REMOVED lines=8> */
.L_x_2298:
[----:B------:R-:W-:Y:S01]  /*1ad60*/  IMAD.MOV.U32 R12, RZ, RZ, 0x4 ;  /* 0x00000004ff0c7424 */ /* 0x000fe200078e00ff */
[----:B------:R-:W-:-:S05]  /*1ad70*/  SEL R2, R14, RZ, P2 ;  /* 0x000000ff0e027207 */ /* 0x000fca0001000000 */
[----:B------:R-:W-:-:S04]  /*1ad80*/  IMAD.IADD R2, R13, 0x1, R2 ;  /* 0x000000010d027824 */ /* 0x000fc800078e0202 */
[----:B------:R-:W-:-:S07]  /*1ad90*/  IMAD.MOV.U32 R13, RZ, RZ, R2 ;  /* 0x000000ffff0d7224 */ /* 0x000fce00078e0002 */
[----:B------:R-:W-:Y:S05]  /*1ada0*/  WARPSYNC.COLLECTIVE R15, `(.L_x_2299) ;  /* 0x000000000f087348 */ /* 0x000fea0003c00000 */
[----:B------:R0:W1:Y:S02]  /*1adb0*/  SHFL.UP P6, R14, R13, R12, R11 ;  /* 0x0400000c0d0e7389 */ /* 0x00006400000c000b */
[----:B01----:R-:W-:Y:S01]  /*1adc0*/  ENDCOLLECTIVE ;  /* 0x000000000000791b */ /* 0x003fe20003800000 */
.L_x_2299:
[----:B------:R-:W-:Y:S01]  /*1add0*/  IMAD.MOV.U32 R12, RZ, RZ, 0x8 ;  /* 0x00000008ff0c7424 */ /* 0x000fe200078e00ff */
[----:B------:R-:W-:-:S05]  /*1ade0*/  SEL R3, R14, RZ, P3 ;  /* 0x000000ff0e037207 */ /* 0x000fca0001800000 */
[----:B------:R-:W-:-:S04]  /*1adf0*/  IMAD.IADD R3, R2, 0x1, R3 ;  /* 0x0000000102037824 */ /* 0x000fc800078e0203 */
[----:B------:R-:W-:-:S07]  /*1ae00*/  IMAD.MOV.U32 R13, RZ, RZ, R3 ;  /* 0x000000ffff0d7224 */ /* 0x000fce00078e0003 */
[----:B------:R-:W-:Y:S05]  /*1ae10*/  WARPSYNC.COLLECTIVE R15, `(.L_x_2300) ;  /* 0x000000000f087348 */ /* 0x000fea0003c00000 */
[----:B------:R0:W1:Y:S02]  /*1ae20*/  SHFL.UP P6, R14, R13, R12, R11 ;  /* 0x0400000c0d0e7389 */ /* 0x00006400000c000b */
[----:B01----:R-:W-:Y:S01]  /*1ae30*/  ENDCOLLECTIVE ;  /* 0x000000000000791b */ /* 0x003fe20003800000 */
.L_x_2300:
[----:B------:R-:W-:Y:S01]  /*1ae40*/  IMAD.MOV.U32 R12, RZ, RZ, 0x10 ;  /* 0x00000010ff0c7424 */ /* 0x000fe200078e00ff */
[----:B------:R-:W-:-:S05]  /*1ae50*/  SEL R4, R14, RZ, P4 ;  /* 0x000000ff0e047207 */ /* 0x000fca0002000000 */
[----:B------:R-:W-:-:S04]  /*1ae60*/  IMAD.IADD R4, R3, 0x1, R4 ;  /* 0x0000000103047824 */ /* 0x000fc800078e0204 */
[----:B------:R-:W-:-:S07]  /*1ae70*/  IMAD.MOV.U32 R13, RZ, RZ, R4 ;  /* 0x000000ffff0d7224 */ /* 0x000fce00078e0004 */
[----:B------:R-:W-:Y:S05]  /*1ae80*/  WARPSYNC.COLLECTIVE R15, `(.L_x_2301) ;  /* 0x000000000f087348 */ /* 0x000fea0003c00000 */
[----:B------:R0:W1:Y:S02]  /*1ae90*/  SHFL.UP P6, R14, R13, R12, R11 ;  /* 0x0400000c0d0e7389 */ /* 0x00006400000c000b */
[----:B01----:R-:W-:Y:S01]  /*1aea0*/  ENDCOLLECTIVE ;  /* 0x000000000000791b */ /* 0x003fe20003800000 */
.L_x_2301:
        /* <DEDUP_REMOVED lines=8> */
.L_x_2302:
[----:B------:R-:W-:Y:S05]  /*1af30*/  BRA `(.L_x_2303) ;  /* 0xffffffd800b47947 */ /* 0x000fea000383ffff */
.L_x_2238:
[----:B------:R-:W-:Y:S01]  /*1af40*/  BSSY B0, `(.L_x_2304) ;  /* 0x0000006000007945 */ /* 0x000fe20003800000 */
[----:B------:R-:W-:Y:S01]  /*1af50*/  PLOP3.LUT P6, PT, P6, PT, PT, 0x8, 0x0 ;  /* 0x000000000000781c */ /* 0x000fe200037ce170 */
[----:B------:R-:W-:-:S12]  /*1af60*/  IMAD.MOV.U32 R15, RZ, RZ, -0x1 ;  /* 0xffffffffff0f7424 */ /* 0x000fd800078e00ff */
[----:B0-----:R-:W-:Y:S05]  /*1af70*/  WARPSYNC.COLLECTIVE R15, `(.L_x_2305) ;  /* 0x000000000f087348 */ /* 0x001fea0003c00000 */
[----:B------:R-:W-:Y:S01]  /*1af80*/  VOTE.ANY R14, PT, P6 ;  /* 0x00000000000e7806 */ /* 0x000fe200030e0100 */
[----:B0-----:R-:W-:Y:S06]  /*1af90*/  ENDCOLLECTIVE ;  /* 0x000000000000791b */ /* 0x001fec0003800000 */
.L_x_2305:
[----:B------:R-:W-:Y:S05]  /*1afa0*/  BSYNC B0 ;  /* 0x0000000000007941 */ /* 0x000fea0003800000 */
.L_x_2304:
        /* <DEDUP_REMOVED lines=10> */
.L_x_2306:
[----:B------:R-:W-:Y:S02]  /*1b050*/  IMAD.MOV.U32 R13, RZ, RZ, R5 ;  /* 0x000000ffff0d7224 */ /* 0x000fe400078e0005 */
[----:B------:R-:W-:-:S07]  /*1b060*/  IMAD.MOV.U32 R25, RZ, RZ, R14 ;  /* 0x000000ffff197224 */ /* 0x000fce00078e000e */
[----:B------:R-:W-:Y:S05]  /*1b070*/  WARPSYNC.COLLECTIVE R15, `(.L_x_2307) ;  /* 0x000000000f087348 */ /* 0x000fea0003c00000 */
[----:B------:R0:W1:Y:S02]  /*1b080*/  SHFL.IDX P6, R14, R13, R12, R11 ;  /* 0x0000000c0d0e7389 */ /* 0x00006400000c000b */
[----:B01----:R-:W-:Y:S01]  /*1b090*/  ENDCOLLECTIVE ;  /* 0x000000000000791b */ /* 0x003fe20003800000 */
.L_x_2307:
[----:B------:R-:W-:Y:S01]  /*1b0a0*/  IMAD.MOV.U32 R5, RZ, RZ, R14 ;  /* 0x000000ffff057224 */ /* 0x000fe200078e000e */
[----:B------:R-:W-:Y:S06]  /*1b0b0*/  BRA `(.L_x_2308) ;  /* 0xffffffd800947947 */ /* 0x000fec000383ffff */
.L_x_2240:
[----:B------:R-:W-:Y:S01]  /*1b0c0*/  BSSY B0, `(.L_x_2309) ;  /* 0x0000007000007945 */ /* 0x000fe20003800000 */
[----:B------:R-:W-:Y:S02]  /*1b0d0*/  IMAD.MOV.U32 R13, RZ, RZ, R2 ;  /* 0x000000ffff0d7224 */ /* 0x000fe400078e0002 */
[----:B------:R-:W-:Y:S02]  /*1b0e0*/  IMAD.MOV.U32 R11, RZ, RZ, 0x1f ;  /* 0x0000001fff0b7424 */ /* 0x000fe400078e00ff */
[----:B------:R-:W-:-:S07]  /*1b0f0*/  IMAD.MOV.U32 R15, RZ, RZ, -0x1 ;  /* 0xffffffffff0f7424 */ /* 0x000fce00078e00ff */
[----:B0123--:R-:W-:Y:S05]  /*1b100*/  WARPSYNC.COLLECTIVE R15, `(.L_x_2310) ;  /* 0x000000000f087348 */ /* 0x00ffea0003c00000 */
[----:B------:R4:W0:Y:S02]  /*1b110*/  SHFL.IDX P6, R14, R13, R12, R11 ;  /* 0x0000000c0d0e7389 */ /* 0x00082400000c000b */
[----:B01234-:R-:W-:Y:S01]  /*1b120*/  ENDCOLLECTIVE ;  /* 0x000000000000791b */ /* 0x01ffe20003800000 */
.L_x_2310:
[----:B------:R-:W-:Y:S05]  /*1b130*/  BSYNC B0 ;  /* 0x0000000000007941 */ /* 0x000fea0003800000 */
.L_x_2309:
[----:B------:R-:W-:Y:S01]  /*1b140*/  IMAD.MOV.U32 R24, RZ, RZ, R14 ;  /* 0x000000ffff187224 */ /* 0x000fe200078e000e */
[----:B------:R-:W-:Y:S06]  /*1b150*/  BRA `(.L_x_2239) ;  /* 0xffffffd800847947 */ /* 0x000fec000383ffff */
.L_x_2246:
[----:B0-----:R0:W1:Y:S02]  /*1b160*/  SYNCS.PHASECHK.TRANS64.TRYWAIT P0, [R9+URZ+0x31c20], R0 ;  /* 0x031c2000090075a7 */ /* 0x001064000800017f */
[----:B-1----:R-:W-:Y:S05]  /*1b170*/  @!P0 NANOSLEEP.SYNCS 0x989680 ;  /* 0x009896800000895d */ /* 0x002fea0003900000 */
[----:B------:R-:W1:Y:S02]  /*1b180*/  @!P0 SYNCS.PHASECHK.TRANS64 P0, [R9+URZ+0x31c20], R0 ;  /* 0x031c2000090085a7 */ /* 0x000e64000800007f */
[----:B-1----:R-:W-:Y:S05]  /*1b190*/  @!P0 BRA `(.L_x_2246) ;  /* 0xfffffffc00f08947 */ /* 0x002fea000383ffff */
[----:B------:R-:W-:Y:S05]  /*1b1a0*/  BRA `(.L_x_2311) ;  /* 0xffffffe000e07947 */ /* 0x000fea000383ffff */
.L_x_2247:
        /* <DEDUP_REMOVED lines=11> */
.L_x_2313:
[----:B------:R-:W-:Y:S05]  /*1b260*/  BSYNC B0 ;  /* 0x0000000000007941 */ /* 0x000fea0003800000 */
.L_x_2312:
[----:B------:R-:W-:Y:S05]  /*1b270*/  BRA `(.L_x_2314) ;  /* 0xffffffe000c87947 */ /* 0x000fea000383ffff */
.L_x_2250:
[----:B------:R-:W-:Y:S01]  /*1b280*/  BSSY B1, `(.L_x_2315) ;  /* 0x0000006000017945 */ /* 0x000fe20003800000 */
[----:B------:R-:W-:-:S07]  /*1b290*/  IMAD.MOV.U32 R15, RZ, RZ, -0x1 ;  /* 0xffffffffff0f7424 */ /* 0x000fce00078e00ff */
[----:B0-2---:R-:W-:Y:S05]  /*1b2a0*/  WARPSYNC.COLLECTIVE R15, `(.L_x_2316) ;  /* 0x000000000f0c7348 */ /* 0x005fea0003c00000 */
[----:B------:R-:W-:Y:S02]  /*1b2b0*/  ELECT P6, UR62, PT ;  /* 0x00000000003e782f */ /* 0x000fe400038c0000 */
[----:B------:R-:W-:Y:S01]  /*1b2c0*/  MOV R14, UR62 ;  /* 0x0000003e000e7c02 */ /* 0x000fe20008000f00 */
[----:B0-2---:R-:W-:Y:S10]  /*1b2d0*/  ENDCOLLECTIVE ;  /* 0x000000000000791b */ /* 0x005ff40003800000 */
.L_x_2316:
[----:B------:R-:W-:Y:S05]  /*1b2e0*/  BSYNC B1 ;  /* 0x0000000000017941 */ /* 0x000fea0003800000 */
.L_x_2315:
[----:B------:R-:W-:Y:S05]  /*1b2f0*/  BRA `(.L_x_2317) ;  /* 0xffffffe000c07947 */ /* 0x000fea000383ffff */
.L_x_2252:
[----:B0-----:R0:W1:Y:S02]  /*1b300*/  SYNCS.PHASECHK.TRANS64.TRYWAIT P0, [R7+URZ], R2 ;  /* 0x00000002070075a7 */ /* 0x001064000800017f */
[----:B-1----:R-:W-:Y:S05]  /*1b310*/  @!P0 NANOSLEEP.SYNCS 0x989680 ;  /* 0x009896800000895d */ /* 0x002fea0003900000 */
[----:B------:R-:W1:Y:S02]  /*1b320*/  @!P0 SYNCS.PHASECHK.TRANS64 P0, [R7+URZ], R2 ;  /* 0x00000002070085a7 */ /* 0x000e64000800007f */
[----:B-1----:R-:W-:Y:S05]  /*1b330*/  @!P0 BRA `(.L_x_2252) ;  /* 0xfffffffc00f08947 */ /* 0x002fea000383ffff */
[----:B------:R-:W-:Y:S05]  /*1b340*/  BRA `(.L_x_2318) ;  /* 0xffffffe000fc7947 */ /* 0x000fea000383ffff */
.L_x_2253:
[----:B-1----:R1:W2:Y:S02]  /*1b350*/  SYNCS.PHASECHK.TRANS64.TRYWAIT P0, [R3+URZ], R0 ;  /* 0x00000000030075a7 */ /* 0x0022a4000800017f */
[----:B--2---:R-:W-:Y:S05]  /*1b360*/  @!P0 NANOSLEEP.SYNCS 0x989680 ;  /* 0x009896800000895d */ /* 0x004fea0003900000 */
[----:B------:R-:W2:Y:S02]  /*1b370*/  @!P0 SYNCS.PHASECHK.TRANS64 P0, [R3+URZ], R0 ;  /* 0x00000000030085a7 */ /* 0x000ea4000800007f */
[----:B--2---:R-:W-:Y:S05]  /*1b380*/  @!P0 BRA `(.L_x_2253) ;  /* 0xfffffffc00f08947 */ /* 0x004fea000383ffff */
[----:B------:R-:W-:Y:S05]  /*1b390*/  BRA `(.L_x_2319) ;  /* 0xffffffe000f07947 */ /* 0x000fea000383ffff */
.L_x_2255:
[----:B-1----:R1:W2:Y:S02]  /*1b3a0*/  SYNCS.PHASECHK.TRANS64.TRYWAIT P0, [R5+URZ], R2 ;  /* 0x00000002050075a7 */ /* 0x0022a4000800017f */
[----:B--2---:R-:W-:Y:S05]  /*1b3b0*/  @!P0 NANOSLEEP.SYNCS 0x989680 ;  /* 0x009896800000895d */ /* 0x004fea0003900000 */
[----:B------:R-:W2:Y:S02]  /*1b3c0*/  @!P0 SYNCS.PHASECHK.TRANS64 P0, [R5+URZ], R2 ;  /* 0x00000002050085a7 */ /* 0x000ea4000800007f */
[----:B--2---:R-:W-:Y:S05]  /*1b3d0*/  @!P0 BRA `(.L_x_2255) ;  /* 0xfffffffc00f08947 */ /* 0x004fea000383ffff */
[----:B------:R-:W-:Y:S05]  /*1b3e0*/  BRA `(.L_x_2320) ;  /* 0xffffffe000f47947 */ /* 0x000fea000383ffff */
.L_x_2321:
        /* <DEDUP_REMOVED lines=9> */
.L_x_2783:


//--------------------- .text._ZN7cutlass13device_kernelIN5flash11enable_sm90INS1_16FlashAttnFwdSm90INS1_25CollectiveMainloopFwdSm90ILi2EN4cute5tupleIJNS5_1CILi1EEES8_S8_EEENS6_IJNS7_ILi192EEENS7_ILi144EEENS7_ILi96EEEEEELi96ENS_10bfloat16_tEfNS_4arch4Sm90ELb1ELb0ELb1ELb1ELb0ELb1ELb0ELb0ELb1ELb1ELb1ELb0EEENS1_21CollectiveEpilogueFwdINS6_IJSA_SC_SB_EEES9_SE_SG_Li384ELb1ELb1ELb1ELb0EEENS1_36VarlenDynamicPersistentTileSchedulerILi192ELi144ELi384ELi128ELb1ELb1ELb1ELb1ELb1ELb1EEEEEEEEEvNT_6ParamsE --------------------------
	.section	.text._ZN7cutlass13device_kernelIN5flash11enable_sm90INS1_16FlashAttnFwdSm90INS1_25CollectiveMainloopFwdSm90ILi2EN4cute5tupleIJNS5_1CILi1EEES8_S8_EEENS6_IJNS7_ILi192EEENS7_ILi144EEENS7_ILi96EEEEEELi96ENS_10bfloat16_tEfNS_4arch4Sm90ELb1ELb0ELb1ELb1ELb0ELb1ELb0ELb0ELb1ELb1ELb1ELb0EEENS1_21CollectiveEpilogueFwdINS6_IJSA_SC_SB_EEES9_SE_SG_Li384ELb1ELb1ELb1ELb0EEENS1_36VarlenDynamicPersistentTileSchedulerILi192ELi144ELi384ELi128ELb1ELb1ELb1ELb1ELb1ELb1EEEEEEEEEvNT_6ParamsE,"ax",@progbits
	.align	128
.text._ZN7cutlass13device_kernelIN5flash11enable_sm90INS1_16FlashAttnFwdSm90INS1_25CollectiveMainloopFwdSm90ILi2EN4cute5tupleIJNS5_1CILi1EEES8_S8_EEENS6_IJNS7_ILi192EEENS7_ILi144EEENS7_ILi96EEEEEELi96ENS_10bfloat16_tEfNS_4arch4Sm90ELb1ELb0ELb1ELb1ELb0ELb1ELb0ELb0ELb1ELb1ELb1ELb0EEENS1_21CollectiveEpilogueFwdINS6_IJSA_SC_SB_EEES9_SE_SG_Li384ELb1ELb1ELb1ELb0EEENS1_36VarlenDynamicPersistentTileSchedulerILi192ELi144ELi384ELi128ELb1ELb1ELb1ELb1ELb1ELb1EEEEEEEEEvNT_6ParamsE:
        .type           _ZN7cutlass13device_kernelIN5flash11enable_sm90INS1_16FlashAttnFwdSm90INS1_25CollectiveMainloopFwdSm90ILi2EN4cute5tupleIJNS5_1CILi1EEES8_S8_EEENS6_IJNS7_ILi192EEENS7_ILi144EEENS7_ILi96EEEEEELi96ENS_10bfloat16_tEfNS_4arch4Sm90ELb1ELb0ELb1ELb1ELb0ELb1ELb0ELb0ELb1ELb1ELb1ELb0EEENS1_21CollectiveEpilogueFwdINS6_IJSA_SC_SB_EEES9_SE_SG_Li384ELb1ELb1ELb1ELb0EEENS1_36VarlenDynamicPersistentTileSchedulerILi192ELi144ELi384ELi128ELb1ELb1ELb1ELb1ELb1ELb1EEEEEEEEEvNT_6ParamsE,@function
        .size           _ZN7cutlass13device_kernelIN5flash11enable_sm90INS1_16FlashAttnFwdSm90INS1_25CollectiveMainloopFwdSm90ILi2EN4cute5tupleIJNS5_1CILi1EEES8_S8_EEENS6_IJNS7_ILi192EEENS7_ILi144EEENS7_ILi96EEEEEELi96ENS_10bfloat16_tEfNS_4arch4Sm90ELb1ELb0ELb1ELb1ELb0ELb1ELb0ELb0ELb1ELb1ELb1ELb0EEENS1_21CollectiveEpilogueFwdINS6_IJSA_SC_SB_EEES9_SE_SG_Li384ELb1ELb1ELb1ELb0EEENS1_36VarlenDynamicPersistentTileSchedulerILi192ELi144ELi384ELi128ELb1ELb1ELb1ELb1ELb1ELb1EEEEEEEEEvNT_6ParamsE,(.L_x_2784 - _ZN7cutlass13device_kernelIN5flash11enable_sm90INS1_16FlashAttnFwdSm90INS1_25CollectiveMainloopFwdSm90ILi2EN4cute5tupleIJNS5_1CILi1EEES8_S8_EEENS6_IJNS7_ILi192EEENS7_ILi144EEENS7_ILi96EEEEEELi96ENS_10bfloat16_tEfNS_4arch4Sm90ELb1ELb0ELb1ELb1ELb0ELb1ELb0ELb0ELb1ELb1ELb1ELb0EEENS1_21CollectiveEpilogueFwdINS6_IJSA_SC_SB_EEES9_SE_SG_Li384ELb1ELb1ELb1ELb0EEENS1_36VarlenDynamicPersistentTileSchedulerILi192ELi144ELi384ELi128ELb1ELb1ELb1ELb1ELb1ELb1EEEEEEEEEvNT_6ParamsE)
        .other          _ZN7cutlass13device_kernelIN5flash11enable_sm90INS1_16FlashAttnFwdSm90INS1_25CollectiveMainloopFwdSm90ILi2EN4cute5tupleIJNS5_1CILi1EEES8_S8_EEENS6_IJNS7_ILi192EEENS7_ILi144EEENS7_ILi96EEEEEELi96ENS_10bfloat16_tEfNS_4arch4Sm90ELb1ELb0ELb1ELb1ELb0ELb1ELb0ELb0ELb1ELb1ELb1ELb0EEENS1_21CollectiveEpilogueFwdINS6_IJSA_SC_SB_EEES9_SE_SG_Li384ELb1ELb1ELb1ELb0EEENS1_36VarlenDynamicPersistentTileSchedulerILi192ELi144ELi384ELi128ELb1ELb1ELb1ELb1ELb1ELb1EEEEEEEEEvNT_6ParamsE,@"STO_CUDA_ENTRY STV_DEFAULT"
_ZN7cutlass13device_kernelIN5flash11enable_sm90INS1_16FlashAttnFwdSm90INS1_25CollectiveMainloopFwdSm90ILi2EN4cute5tupleIJNS5_1CILi1EEES8_S8_EEENS6_IJNS7_ILi192EEENS7_ILi144EEENS7_ILi96EEEEEELi96ENS_10bfloat16_tEfNS_4arch4Sm90ELb1ELb0ELb1ELb1ELb0ELb1ELb0ELb0ELb1ELb1ELb1ELb0EEENS1_21CollectiveEpilogueFwdINS6_IJSA_SC_SB_EEES9_SE_SG_Li384ELb1ELb1ELb1ELb0EEENS1_36VarlenDynamicPersistentTileSchedulerILi192ELi144ELi384ELi128ELb1ELb1ELb1ELb1ELb1ELb1EEEEEEEEEvNT_6ParamsE:
        /* <DEDUP_REMOVED lines=23> */
.L_x_2323:
[----:B------:R-:W-:Y:S05]  /*0170*/  BSYNC B0 ;  /* 0x0000000000007941 */ /* 0x000fea0003800000 */
.L_x_2322:
        /* <DEDUP_REMOVED lines=40> */
.L_x_2324:
        /* <DEDUP_REMOVED lines=22> */
.L_x_2325:
        /* <DEDUP_REMOVED lines=18> */
.L_x_2326:
        /* <DEDUP_REMOVED lines=22> */
.L_x_2327:
        /* <DEDUP_REMOVED lines=22> */
.L_x_2328:
[----:B--2---:R-:W-:Y:S01]  /*0940*/  ISETP.NE.AND P0, PT, R2, RZ, PT ;  /* 0x000000ff0200720c */ /* 0x004fe20003f05270 */
[----:B------:R-:W-:Y:S01]  /*0950*/  IMAD.MOV.U32 R2, RZ, RZ, 0x1 ;  /* 0x00000001ff027424 */ /* 0x000fe200078e00ff */
[----:B------:R-:W-:Y:S01]  /*0960*/  NOP ;  /* 0x0000000000007918 */ /* 0x000fe20000000000 */
[----:B------:R-:W-:Y:S03]  /*0970*/  BSSY B9, `(.L_x_2329) ;  /* 0x0002754000097945 */ /* 0x000fe60003800000 */
[----:B------:R-:W-:-:S05]  /*0980*/  SEL R2, R2, 0x2, !P0 ;  /* 0x0000000202027807 */ /* 0x000fca0004000000 */
[----:B------:R2:W-:Y:S01]  /*0990*/  STL [R1+0x58], R2 ;  /* 0x0000580201007387 */ /* 0x0005e20000100800 */
[----:B01-34-:R-:W-:Y:S06]  /*09a0*/  BAR.SYNC.DEFER_BLOCKING 0x0 ;  /* 0x0000000000007b1d */ /* 0x01bfec0000010000 */
[----:B------:R-:W-:Y:S05]  /*09b0*/  @!P0 BRA `(.L_x_2330) ;  /* 0x000001e800ac8947 */ /* 0x000fea0003800000 */
.L_x_2331:
        /* <DEDUP_REMOVED lines=36> */
[----:B------:R-:W-:Y:S02]  /*0c00*/  LOP3.LUT R7, R5, 0xfffffffe, RZ, 0xc0, !PT ;  /* 0xfffffffe05077812 */ /* 0x000fe400078ec0ff */
[----:B------:R-:W-:Y:S01]  /*0c10*/  SHF.R.S32.HI R144, RZ, 0x1, R5 ;  /* 0x00000001ff907819 */ /* 0x000fe20000011405 */
[----:B------:R-:W-:Y:S01]  /*0c20*/  IMAD.HI R10, R2, 0x55555556, RZ ;  /* 0x55555556020a7827 */ /* 0x000fe200078e02ff */
[----:B------:R-:W-:-:S02]  /*0c30*/  LOP3.LUT R13, R3, 0xffffff80, RZ, 0xc0, !PT ;  /* 0xffffff80030d7812 */ /* 0x000fc400078ec0ff */
[----:B------:R-:W-:Y:S01]  /*0c40*/  LOP3.LUT R3, R4, 0xfffffff0, RZ, 0xc0, !PT ;  /* 0xfffffff004037812 */ /* 0x000fe200078ec0ff */
[----:B------:R-:W-:Y:S01]  /*0c50*/  IMAD.IADD R22, R0, 0x1, -R7 ;  /* 0x0000000100167824 */ /* 0x000fe200078e0a07 */
[----:B------:R-:W-:Y:S02]  /*0c60*/  LEA.HI R7, R5, R144, RZ, 0x1 ;  /* 0x0000009005077211 */ /* 0x000fe400078f08ff */
[----:B------:R-:W-:Y:S01]  /*0c70*/  LEA.HI R15, R10, R10, RZ, 0x1 ;  /* 0x0000000a0a0f7211 */ /* 0x000fe200078f08ff */
[C---:B------:R-:W-:Y:S01]  /*0c80*/  IMAD.IADD R3, R0.reuse, 0x1, -R3 ;  /* 0x0000000100037824 */ /* 0x040fe200078e0a03 */
[----:B------:R-:W-:Y:S02]  /*0c90*/  LOP3.LUT R7, R7, 0x7fffffe, RZ, 0xc0, !PT ;  /* 0x07fffffe07077812 */ /* 0x000fe400078ec0ff */
[----:B------:R-:W-:Y:S02]  /*0ca0*/  LEA.HI R9, R9, R8, RZ, 0x2 ;  /* 0x0000000809097211 */ /* 0x000fe400078f10ff */
[----:B------:R-:W-:Y:S01]  /*0cb0*/  SHF.R.S32.HI R5, RZ, 0x4, R4 ;  /* 0x00000004ff057819 */ /* 0x000fe20000011404 */
[----:B------:R-:W-:Y:S01]  /*0cc0*/  IMAD R15, R15, -0x3, R2 ;  /* 0xfffffffd0f0f7824 */ /* 0x000fe200078e0202 */
[----:B------:R-:W-:Y:S01]  /*0cd0*/  LOP3.LUT R9, R9, 0xfffffffc, RZ, 0xc0, !PT ;  /* 0xfffffffc09097812 */ /* 0x000fe200078ec0ff */
[----:B------:R-:W-:Y:S01]  /*0ce0*/  IMAD.IADD R11, R0, 0x1, -R11 ;  /* 0x00000001000b7824 */ /* 0x000fe200078e0a0b */
[----:B------:R-:W-:Y:S01]  /*0cf0*/  LEA.HI R4, R4, R5, RZ, 0x1 ;  /* 0x0000000504047211 */ /* 0x000fe200078f08ff */
[----:B------:R-:W-:Y:S01]  /*0d00*/  IMAD.IADD R20, R0, 0x1, -R13 ;  /* 0x0000000100147824 */ /* 0x000fe200078e0a0d */
[----:B------:R-:W-:Y:S01]  /*0d10*/  SHF.R.S32.HI R0, RZ, 0x1f, R3 ;  /* 0x0000001fff007819 */ /* 0x000fe20000011403 */
[----:B------:R-:W-:Y:S01]  /*0d20*/  IMAD.IADD R2, R144, 0x1, -R7 ;  /* 0x0000000190027824 */ /* 0x000fe200078e0a07 */
[----:B------:R-:W-:Y:S01]  /*0d30*/  LOP3.LUT R4, R4, 0x1ffffffe, RZ, 0xc0, !PT ;  /* 0x1ffffffe04047812 */ /* 0x000fe200078ec0ff */
[----:B------:R-:W-:-:S02]  /*0d40*/  IMAD.IADD R9, R8, 0x1, -R9 ;  /* 0x0000000108097824 */ /* 0x000fc400078e0a09 */
[C---:B------:R-:W-:Y:S01]  /*0d50*/  IMAD R17, R5.reuse, 0x8, R2 ;  /* 0x0000000805117824 */ /* 0x040fe200078e0202 */
[CC--:B------:R-:W-:Y:S02]  /*0d60*/  LEA.HI R2, R0.reuse, R3.reuse, RZ, 0x3 ;  /* 0x0000000300027211 */ /* 0x0c0fe400078f18ff */
[----:B------:R-:W-:Y:S02]  /*0d70*/  SHF.R.S32.HI R8, RZ, 0x1f, R20 ;  /* 0x0000001fff087819 */ /* 0x000fe40000011414 */
[----:B------:R-:W-:Y:S01]  /*0d80*/  LEA.HI R0, R0, R3, RZ, 0x2 ;  /* 0x0000000300007211 */ /* 0x000fe200078f10ff */
[----:B------:R-:W-:Y:S01]  /*0d90*/  IMAD.IADD R4, R5, 0x1, -R4 ;  /* 0x0000000105047824 */ /* 0x000fe200078e0a04 */
[----:B------:R-:W-:Y:S01]  /*0da0*/  LEA.HI R10, R8, R20, RZ, 0x2 ;  /* 0x00000014080a7211 */ /* 0x000fe200078f10ff */
[----:B------:R-:W-:Y:S01]  /*0db0*/  IMAD.SHL.U32 R5, R2, 0x10, RZ ;  /* 0x0000001002057824 */ /* 0x000fe200078e00ff */
[----:B------:R-:W-:Y:S02]  /*0dc0*/  LOP3.LUT R2, R0, 0x7fffffc, RZ, 0xc0, !PT ;  /* 0x07fffffc00027812 */ /* 0x000fe400078ec0ff */
[----:B------:R-:W-:-:S02]  /*0dd0*/  SHF.R.S32.HI R0, RZ, 0x2, R0 ;  /* 0x00000002ff007819 */ /* 0x000fc40000011400 */
[--C-:B------:R-:W-:Y:S02]  /*0de0*/  SHF.R.S32.HI R12, RZ, 0x2, R10.reuse ;  /* 0x00000002ff0c7819 */ /* 0x100fe4000001140a */
[----:B------:R-:W-:Y:S02]  /*0df0*/  SHF.R.S32.HI R13, RZ, 0x1f, R10 ;  /* 0x0000001fff0d7819 */ /* 0x000fe4000001140a */
[----:B------:R-:W-:Y:S01]  /*0e00*/  SHF.R.S32.HI R7, RZ, 0x5, R6 ;  /* 0x00000005ff077819 */ /* 0x000fe20000011406 */
[----:B------:R-:W-:Y:S01]  /*0e10*/  IMAD.SHL.U32 R0, R0, 0x40, RZ ;  /* 0x0000004000007824 */ /* 0x000fe200078e00ff */
[----:B------:R-:W-:Y:S02]  /*0e20*/  LEA.HI R13, R13, R12, RZ, 0x3 ;  /* 0x0000000c0d0d7211 */ /* 0x000fe400078f18ff */
[----:B------:R-:W-:Y:S01]  /*0e30*/  LOP3.LUT R6, R5, 0x7fffff80, RZ, 0xc0, !PT ;  /* 0x7fffff8005067812 */ /* 0x000fe200078ec0ff */
[----:B------:R-:W-:Y:S02]  /*0e40*/  IMAD.IADD R5, R3, 0x1, -R2 ;  /* 0x0000000103057824 */ /* 0x000fe400078e0a02 */
[----:B------:R-:W-:Y:S01]  /*0e50*/  IMAD R14, R7, 0x10, R3 ;  /* 0x00000010070e7824 */ /* 0x000fe200078e0203 */
[----:B------:R-:W-:Y:S01]  /*0e60*/  LOP3.LUT R13, R13, 0xfffffff8, RZ, 0xc0, !PT ;  /* 0xfffffff80d0d7812 */ /* 0x000fe200078ec0ff */
[----:B------:R-:W-:Y:S01]  /*0e70*/  IMAD.SHL.U32 R3, R4, 0x8, RZ ;  /* 0x0000000804037824 */ /* 0x000fe200078e00ff */
[----:B------:R-:W-:-:S02]  /*0e80*/  LOP3.LUT R0, R0, 0x40, RZ, 0xc0, !PT ;  /* 0x0000004000007812 */ /* 0x000fc400078ec0ff */
[----:B------:R-:W-:Y:S01]  /*0e90*/  LEA.HI R8, R8, R20, RZ, 0x5 ;  /* 0x0000001408087211 */ /* 0x000fe200078f28ff */
[----:B------:R-:W-:Y:S01]  /*0ea0*/  IMAD R6, R7, 0x100, R6 ;  /* 0x0000010007067824 */ /* 0x000fe200078e0206 */
[----:B------:R-:W-:Y:S01]  /*0eb0*/  LOP3.LUT R2, R0, 0x8, R3, 0xf8, !PT ;  /* 0x0000000800027812 */ /* 0x000fe200078ef803 */
[----:B------:R-:W-:Y:S01]  /*0ec0*/  IMAD.IADD R13, R12, 0x1, -R13 ;  /* 0x000000010c0d7824 */ /* 0x000fe200078e0a0d */
[----:B------:R-:W-:Y:S02]  /*0ed0*/  SHF.R.U32.HI R7, RZ, 0x3, R0 ;  /* 0x00000003ff077819 */ /* 0x000fe40000011600 */
[----:B------:R-:W-:Y:S01]  /*0ee0*/  SHF.R.S32.HI R8, RZ, 0x5, R8 ;  /* 0x00000005ff087819 */ /* 0x000fe20000011408 */
[----:B------:R-:W-:Y:S01]  /*0ef0*/  IMAD R5, R5, 0x10, R6 ;  /* 0x0000001005057824 */ /* 0x000fe200078e0206 */
[----:B------:R-:W-:Y:S01]  /*0f00*/  LOP3.LUT R2, R2, R7, RZ, 0x3c, !PT ;  /* 0x0000000702027212 */ /* 0x000fe200078e3cff */
[----:B------:R-:W-:Y:S02]  /*0f10*/  IMAD.U32 R0, R14, 0x20, R3 ;  /* 0x000000200e007824 */ /* 0x000fe400078e0003 */
[----:B------:R-:W-:Y:S01]  /*0f20*/  IMAD R8, R8, 0x10, R13 ;  /* 0x0000001008087824 */ /* 0x000fe200078e020d */
[----:B------:R-:W-:Y:S01]  /*0f30*/  STL [R1+0xd0], R20 ;  /* 0x0000d01401007387 */ /* 0x000fe20000100800 */
[----:B------:R-:W-:-:S02]  /*0f40*/  IMAD.IADD R5, R2, 0x1, R5 ;  /* 0x0000000102057824 */ /* 0x000fc400078e0205 */
        /* <DEDUP_REMOVED lines=8> */
[----:B------:R-:W-:-:S04]  /*0fd0*/  IMAD.SHL.U32 R22, R22, 0x8, RZ ;  /* 0x0000000816167824 */ /* 0x000fc800078e00ff */
[----:B------:R-:W-:-:S04]  /*0fe0*/  IMAD.IADD R10, R20, 0x1, -R10 ;  /* 0x00000001140a7824 */ /* 0x000fc800078e0a0a */
[----:B------:R-:W-:-:S04]  /*0ff0*/  IMAD.SHL.U32 R10, R10, 0x2, RZ ;  /* 0x000000020a0a7824 */ /* 0x000fc800078e00ff */
[C---:B------:R-:W-:Y:S02]  /*1000*/  VIADD R8, R10.reuse, 0x8 ;  /* 0x000000080a087836 */ /* 0x040fe40000000000 */
[----:B------:R-:W-:Y:S01]  /*1010*/  VIADD R7, R10, 0x10 ;  /* 0x000000100a077836 */ /* 0x000fe20000000000 */
[----:B------:R-:W-:-:S04]  /*1020*/  LEA.HI R4, R11, R11, RZ, 0x1 ;  /* 0x0000000b0b047211 */ /* 0x000fc800078f08ff */
[----:B------:R-:W-:-:S05]  /*1030*/  LOP3.LUT R4, R4, 0x1ffffffe, RZ, 0xc0, !PT ;  /* 0x1ffffffe04047812 */ /* 0x000fca00078ec0ff */
[----:B------:R-:W-:Y:S01]  /*1040*/  IMAD.IADD R4, R11, 0x1, -R4 ;  /* 0x000000010b047824 */ /* 0x000fe200078e0a04 */
[----:B--2---:R-:W-:-:S05]  /*1050*/  LOP3.LUT R2, R18, 0x1, RZ, 0xfc, !PT ;  /* 0x0000000112027812 */ /* 0x004fca00078efcff */
[----:B------:R-:W-:Y:S04]  /*1060*/  STL [R1+0x48], R2 ;  /* 0x0000480201007387 */ /* 0x000fe80000100800 */
[----:B------:R-:W-:Y:S04]  /*1070*/  STL [R1+0xac], RZ ;  /* 0x0000acff01007387 */ /* 0x000fe80000100800 */
[----:B------:R0:W-:Y:S04]  /*1080*/  STL [R1+0xcc], R0 ;  /* 0x0000cc0001007387 */ /* 0x0001e80000100800 */
[----:B------:R-:W-:Y:S01]  /*1090*/  STL [R1+0x44], RZ ;  /* 0x000044ff01007387 */ /* 0x000fe20000100800 */
[----:B0-----:R-:W-:Y:S01]  /*10a0*/  SHF.R.S32.HI R0, RZ, 0x1f, R144 ;  /* 0x0000001fff007819 */ /* 0x001fe20000011490 */
[----:B------:R-:W-:-:S02]  /*10b0*/  VIADD R0, R12, 0x10 ;  /* 0x000000100c007836 */ /* 0x000fc40000000000 */
[----:B------:R-:W-:Y:S01]  /*10c0*/  STL [R1+0x3c], RZ ;  /* 0x00003cff01007387 */ /* 0x000fe20000100800 */
[----:B------:R-:W-:-:S03]  /*10d0*/  LOP3.LUT R2, R9, 0xc0, RZ, 0xc0, !PT ;  /* 0x000000c009027812 */ /* 0x000fc600078ec0ff */
[----:B------:R-:W-:Y:S04]  /*10e0*/  STL [R1+0x50], R12 ;  /* 0x0000500c01007387 */ /* 0x000fe80000100800 */
        /* <DEDUP_REMOVED lines=9> */
[----:B------:R-:W-:-:S02]  /*1180*/  IMAD.SHL.U32 R9, R17, 0x20, RZ ;  /* 0x0000002011097824 */ /* 0x000fc400078e00ff */
[----:B--2---:R-:W-:Y:S02]  /*1190*/  VIADD R3, R12, 0x28 ;  /* 0x000000280c037836 */ /* 0x004fe40000000000 */
        /* <DEDUP_REMOVED lines=25> */
[----:B------:R-:W-:Y:S01]  /*1330*/  CS2R R18, SRZ ;  /* 0x0000000000127805 */ /* 0x000fe2000001ff00 */
[----:B------:R-:W-:-:S07]  /*1340*/  IMAD R17, R5, 0x2, R16 ;  /* 0x0000000205117824 */ /* 0x000fce00078e0210 */
.L_x_2491:
[----:B01--4-:R-:W0:Y:S01]  /*1350*/  LDC.64 R2, c[0x0][0xc88] ;  /* 0x00032200ff027b82 */ /* 0x013e220000000a00 */
[----:B------:R-:W-:Y:S01]  /*1360*/  ULDC.64 UR4, c[0x0][0x208] ;  /* 0x0000820000047ab9 */ /* 0x000fe20000000a00 */
[----:B0-----:R-:W-:-:S05]  /*1370*/  IMAD.WIDE R2, R111, 0x4, R2 ;  /* 0x000000046f027825 */ /* 0x001fca00078e0202 */
[----:B--2---:R-:W2:Y:S01]  /*1380*/  LDG.E R28, desc[UR4][R2.64] ;  /* 0x00000004021c7981 */ /* 0x004ea2000c1e1900 */
[----:B------:R-:W-:Y:S05]  /*1390*/  YIELD ;  /* 0x0000000000007946 */ /* 0x000fea0003800000 */
[----:B------:R-:W-:Y:S01]  /*13a0*/  ULDC.64 UR4, c[0x0][0xa28] ;  /* 0x00028a0000047ab9 */ /* 0x000fe20000000a00 */
[----:B------:R-:W-:Y:S01]  /*13b0*/  ULDC.64 UR8, c[0x0][0xa18] ;  /* 0x0002860000087ab9 */ /* 0x000fe20000000a00 */
[----:B------:R-:W-:Y:S01]  /*13c0*/  ISETP.NE.U32.AND P1, PT, RZ, UR4, PT ;  /* 0x00000004ff007c0c */ /* 0x000fe2000bf25070 */
[----:B------:R-:W-:Y:S01]  /*13d0*/  IMAD.MOV.U32 R11, RZ, RZ, RZ ;  /* 0x000000ffff0b7224 */ /* 0x000fe200078e00ff */
[----:B------:R-:W-:Y:S01]  /*13e0*/  ULDC.64 UR10, c[0x0][0x208] ;  /* 0x00008200000a7ab9 */ /* 0x000fe20000000a00 */
[----:B------:R-:W-:Y:S01]  /*13f0*/  ULDC.64 UR6, c[0x0][0xa08] ;  /* 0x0002820000067ab9 */ /* 0x000fe20000000a00 */
[----:B------:R-:W-:Y:S01]  /*1400*/  ISETP.NE.AND.EX P1, PT, RZ, UR5, PT, P1 ;  /* 0x00000005ff007c0c */ /* 0x000fe2000bf25310 */
[----:B------:R-:W-:Y:S01]  /*1410*/  IMAD.MOV.U32 R79, RZ, RZ, RZ ;  /* 0x000000ffff4f7224 */ /* 0x000fe200078e00ff */
[----:B------:R-:W-:-:S04]  /*1420*/  ISETP.NE.U32.AND P0, PT, RZ, UR6, PT ;  /* 0x00000006ff007c0c */ /* 0x000fc8000bf05070 */
[----:B------:R-:W-:Y:S02]  /*1430*/  ISETP.NE.AND.EX P0, PT, RZ, UR7, PT, P0 ;  /* 0x00000007ff007c0c */ /* 0x000fe4000bf05300 */
[----:B--2---:R-:W-:Y:S01]  /*1440*/  SHF.R.S32.HI R0, RZ, 0x1f, R28 ;  /* 0x0000001fff007819 */ /* 0x004fe2000001141c */
[----:B------:R-:W-:-:S04]  /*1450*/  IMAD.SHL.U32 R30, R28, 0x4, RZ ;  /* 0x000000041c1e7824 */ /* 0x000fc800078e00ff */
[C---:B---3--:R-:W-:Y:S01]  /*1460*/  @P1 LEA R4, P2, R28.reuse, UR4, 0x2 ;  /* 0x000000041c041c11 */ /* 0x048fe2000f8410ff */
[----:B------:R-:W-:Y:S01]  /*1470*/  STL [R1+0xa0], R28 ;  /* 0x0000a01c01007387 */ /* 0x000fe20000100800 */
[C-C-:B------:R-:W-:Y:S02]  /*1480*/  SHF.L.U64.HI R29, R28.reuse, 0x2, R0.reuse ;  /* 0x000000021c1d7819 */ /* 0x140fe40000010200 */
[----:B------:R-:W-:Y:S01]  /*1490*/  @P1 LEA.HI.X R5, R28, UR5, R0, 0x2, P2 ;  /* 0x000000051c051c11 */ /* 0x000fe200090f1400 */
[----:B------:R-:W-:Y:S01]  /*14a0*/  ULDC UR4, c[0x0][0x288] ;  /* 0x0000a20000047ab9 */ /* 0x000fe20000000800 */
[----:B------:R-:W-:Y:S01]  /*14b0*/  ISETP.NE.U32.AND P2, PT, RZ, UR8, PT ;  /* 0x00000008ff007c0c */ /* 0x000fe2000bf45070 */
[----:B------:R0:W-:Y:S01]  /*14c0*/  STL [R1+0xc8], R0 ;  /* 0x0000c80001007387 */ /* 0x0001e20000100800 */
[----:B------:R-:W-:Y:S02]  /*14d0*/  IADD3 R8, P3, R30, UR6, RZ ;  /* 0x000000061e087c10 */ /* 0x000fe4000ff7e0ff */
[----:B------:R-:W-:Y:S01]  /*14e0*/  ISETP.NE.AND.EX P2, PT, RZ, UR9, PT, P2 ;  /* 0x00000009ff007c0c */ /* 0x000fe2000bf45320 */
[----:B------:R1:W5:Y:S01]  /*14f0*/  @P1 LDG.E R11, desc[UR10][R4.64] ;  /* 0x0000000a040b1981 */ /* 0x000362000c1e1900 */
[----:B------:R-:W-:-:S03]  /*1500*/  IADD3.X R9, R29, UR7, RZ, P3, !PT ;  /* 0x000000071d097c10 */ /* 0x000fc60009ffe4ff */
[----:B------:R1:W-:Y:S01]  /*1510*/  STL [R1+0xa4], R30 ;  /* 0x0000a41e01007387 */ /* 0x0003e20000100800 */
[----:B0-----:R-:W-:Y:S01]  /*1520*/  IMAD.U32 R0, RZ, RZ, UR4 ;  /* 0x00000004ff007e24 */ /* 0x001fe2000f8e00ff */
[----:B------:R-:W-:Y:S02]  /*1530*/  ULDC.64 UR4, c[0x0][0x418] ;  /* 0x0001060000047ab9 */ /* 0x000fe40000000a00 */
[----:B------:R1:W-:Y:S04]  /*1540*/  STL [R1+0xa8], R29 ;  /* 0x0000a81d01007387 */ /* 0x0003e80000100800 */
[----:B------:R-:W-:Y:S01]  /*1550*/  @P2 IADD3 R6, P1, R30, UR8, RZ ;  /* 0x000000081e062c10 */ /* 0x000fe2000ff3e0ff */
[----:B------:R1:W5:Y:S03]  /*1560*/  @P0 LDG.E R79, desc[UR10][R8.64] ;  /* 0x0000000a084f0981 */ /* 0x000366000c1e1900 */
[----:B------:R-:W-:-:S05]  /*1570*/  @P2 IADD3.X R7, R29, UR9, RZ, P1, !PT ;  /* 0x000000091d072c10 */ /* 0x000fca0008ffe4ff */
[----:B------:R-:W2:Y:S01]  /*1580*/  @P2 LDG.E R0, desc[UR10][R6.64] ;  /* 0x0000000a06002981 */ /* 0x000ea2000c1e1900 */
        /* <DEDUP_REMOVED lines=9> */
[----:B--2---:R1:W-:Y:S01]  /*1620*/  STL [R1+0x34], R0 ;  /* 0x0000340001007387 */ /* 0x0043e20000100800 */
[----:B------:R-:W-:Y:S01]  /*1630*/  IMAD.MOV.U32 R12, RZ, RZ, R0 ;  /* 0x000000ffff0c7224 */ /* 0x000fe200078e0000 */
[----:B------:R-:W-:Y:S06]  /*1640*/  @P2 BRA `(.L_x_2333) ;  /* 0x00000000002c2947 */ /* 0x000fec0003800000 */
[----:B------:R-:W-:Y:S02]  /*1650*/  ULDC.64 UR4, c[0x0][0xa00] ;  /* 0x0002800000047ab9 */ /* 0x000fe40000000a00 */
[----:B------:R-:W-:-:S04]  /*1660*/  ISETP.NE.U32.AND P1, PT, RZ, UR4, PT ;  /* 0x00000004ff007c0c */ /* 0x000fc8000bf25070 */
[----:B------:R-:W-:-:S13]  /*1670*/  ISETP.NE.AND.EX P1, PT, RZ, UR5, PT, P1 ;  /* 0x00000005ff007c0c */ /* 0x000fda000bf25310 */
[----:B------:R-:W-:Y:S05]  /*1680*/  @!P1 BRA `(.L_x_2333) ;  /* 0x00000000001c9947 */ /* 0x000fea0003800000 */
[----:B-1----:R-:W0:Y:S01]  /*1690*/  LDC.64 R4, c[0x0][0xa00] ;  /* 0x00028000ff047b82 */ /* 0x002e220000000a00 */
[----:B------:R-:W-:Y:S01]  /*16a0*/  ULDC.64 UR4, c[0x0][0x208] ;  /* 0x0000820000047ab9 */ /* 0x000fe20000000a00 */
[----:B0-----:R-:W-:-:S05]  /*16b0*/  IMAD.WIDE R4, R28, 0x4, R4 ;  /* 0x000000041c047825 */ /* 0x001fca00078e0204 */
[----:B------:R-:W2:Y:S04]  /*16c0*/  LDG.E R0, desc[UR4][R4.64] ;  /* 0x0000000404007981 */ /* 0x000ea8000c1e1900 */
[----:B------:R-:W2:Y:S02]  /*16d0*/  LDG.E R3, desc[UR4][R4.64+0x4] ;  /* 0x0000040404037981 */ /* 0x000ea4000c1e1900 */
[----:B--2---:R-:W-:-:S05]  /*16e0*/  IMAD.IADD R12, R3, 0x1, -R0 ;  /* 0x00000001030c7824 */ /* 0x004fca00078e0a00 */
[----:B------:R0:W-:Y:S02]  /*16f0*/  STL [R1+0x34], R12 ;  /* 0x0000340c01007387 */ /* 0x0001e40000100800 */
.L_x_2333:
[C---:B------:R-:W-:Y:S01]  /*1700*/  LOP3.LUT R34, R110.reuse, 0xffff, RZ, 0xc0, !PT ;  /* 0x0000ffff6e227812 */ /* 0x040fe200078ec0ff */
[----:B------:R-:W-:Y:S01]  /*1710*/  ULDC.64 UR4, c[0x0][0xa20] ;  /* 0x0002880000047ab9 */ /* 0x000fe20000000a00 */
[C---:B------:R-:W-:Y:S02]  /*1720*/  LOP3.LUT R3, R110.reuse, 0xff000000, RZ, 0xc0, !PT ;  /* 0xff0000006e037812 */ /* 0x040fe400078ec0ff */
[----:B------:R-:W-:Y:S01]  /*1730*/  ISETP.NE.U32.AND P1, PT, RZ, UR4, PT ;  /* 0x00000004ff007c0c */ /* 0x000fe2000bf25070 */
[----:B------:R2:W-:Y:S01]  /*1740*/  STL [R1+0x98], R34 ;  /* 0x0000982201007387 */ /* 0x0005e20000100800 */
[----:B-1----:R-:W-:Y:S02]  /*1750*/  LOP3.LUT R0, R110, 0xff0000, RZ, 0xc0, !PT ;  /* 0x00ff00006e007812 */ /* 0x002fe400078ec0ff */
[----:B------:R-:W-:Y:S02]  /*1760*/  ISETP.NE.AND.EX P1, PT, RZ, UR5, PT, P1 ;  /* 0x00000005ff007c0c */ /* 0x000fe4000bf25310 */
[----:B------:R-:W-:-:S04]  /*1770*/  SHF.R.U32.HI R3, RZ, 0x8, R3 ;  /* 0x00000008ff037819 */ /* 0x000fc80000011603 */
[----:B------:R-:W-:-:S07]  /*1780*/  LEA.HI R10, R0, R3, RZ, 0x10 ;  /* 0x00000003000a7211 */ /* 0x000fce00078f80ff */
[----:B--2---:R-:W-:Y:S05]  /*1790*/  @!P1 BRA `(.L_x_2334) ;  /* 0x0000000000149947 */ /* 0x004fea0003800000 */
[----:B------:R-:W-:Y:S01]  /*17a0*/  IADD3 R26, P0, R30, UR4, RZ ;  /* 0x000000041e1a7c10 */ /* 0x000fe2000ff1e0ff */
[----:B------:R-:W-:-:S03]  /*17b0*/  ULDC.64 UR6, c[0x0][0x208] ;  /* 0x0000820000067ab9 */ /* 0x000fc60000000a00 */
[----:B------:R-:W-:-:S05]  /*17c0*/  IADD3.X R27, R29, UR5, RZ, P0, !PT ;  /* 0x000000051d1b7c10 */ /* 0x000fca00087fe4ff */
[----:B------:R1:W5:Y:S01]  /*17d0*/  LDG.E R26, desc[UR6][R26.64] ;  /* 0x000000061a1a7981 */ /* 0x000362000c1e1900 */
[----:B------:R-:W-:Y:S05]  /*17e0*/  BRA `(.L_x_2335) ;  /* 0x0000000000147947 */ /* 0x000fea0003800000 */
.L_x_2334:
[----:B------:R-:W-:Y:S05]  /*17f0*/  @!P0 BRA `(.L_x_2335) ;  /* 0x0000000000108947 */ /* 0x000fea0003800000 */
[----:B------:R-:W-:Y:S02]  /*1800*/  ULDC.64 UR4, c[0x0][0x208] ;  /* 0x0000820000047ab9 */ /* 0x000fe40000000a00 */
[----:B------:R-:W2:Y:S04]  /*1810*/  LDG.E R3, desc[UR4][R8.64] ;  /* 0x0000000408037981 */ /* 0x000ea8000c1e1900 */
[----:B------:R-:W2:Y:S02]  /*1820*/  LDG.E R26, desc[UR4][R8.64+0x4] ;  /* 0x00000404081a7981 */ /* 0x000ea4000c1e1900 */
[----:B--2---:R-:W-:-:S07]  /*1830*/  IMAD.IADD R26, R26, 0x1, -R3 ;  /* 0x000000011a1a7824 */ /* 0x004fce00078e0a03 */
.L_x_2335:
[----:B------:R-:W-:Y:S01]  /*1840*/  ULDC.64 UR4, c[0x0][0xa10] ;  /* 0x0002840000047ab9 */ /* 0x000fe20000000a00 */
[----:B------:R-:W-:Y:S01]  /*1850*/  ULDC.64 UR6, c[0x0][0x208] ;  /* 0x0000820000067ab9 */ /* 0x000fe20000000a00 */
[----:B------:R-:W-:Y:S01]  /*1860*/  ISETP.NE.U32.AND P0, PT, RZ, UR4, PT ;  /* 0x00000004ff007c0c */ /* 0x000fe2000bf05070 */
[----:B------:R-:W2:Y:S03]  /*1870*/  LDC R8, c[0x0][0x448] ;  /* 0x00011200ff087b82 */ /* 0x000ea60000000800 */
[----:B------:R-:W-:Y:S01]  /*1880*/  ISETP.NE.AND.EX P0, PT, RZ, UR5, PT, P0 ;  /* 0x00000005ff007c0c */ /* 0x000fe2000bf05300 */
[----:B------:R-:W-:-:S12]  /*1890*/  ULDC.64 UR4, c[0x0][0xa30] ;  /* 0x00028c0000047ab9 */ /* 0x000fd80000000a00 */
[----:B------:R-:W3:Y:S02]  /*18a0*/  @P0 LDC.64 R4, c[0x0][0xa10] ;  /* 0x00028400ff040b82 */ /* 0x000ee40000000a00 */
[----:B---3--:R-:W-:-:S05]  /*18b0*/  @P0 IMAD.WIDE R4, R28, 0x4, R4 ;  /* 0x000000041c040825 */ /* 0x008fca00078e0204 */
[----:B------:R-:W3:Y:S04]  /*18c0*/  @P0 LDG.E R0, desc[UR6][R4.64] ;  /* 0x0000000604000981 */ /* 0x000ee8000c1e1900 */
[----:B------:R4:W3:Y:S01]  /*18d0*/  @P0 LDG.E R3, desc[UR6][R4.64+0x4] ;  /* 0x0000040604030981 */ /* 0x0008e2000c1e1900 */
[----:B------:R-:W-:Y:S01]  /*18e0*/  ISETP.NE.U32.AND P1, PT, RZ, UR4, PT ;  /* 0x00000004ff007c0c */ /* 0x000fe2000bf25070 */
[----:B-----5:R-:W-:-:S03]  /*18f0*/  IMAD.MOV.U32 R107, RZ, RZ, R26 ;  /* 0x000000ffff6b7224 */ /* 0x020fc600078e001a */
[----:B------:R-:W-:-:S13]  /*1900*/  ISETP.NE.AND.EX P1, PT, RZ, UR5, PT, P1 ;  /* 0x00000005ff007c0c */ /* 0x000fda000bf25310 */
[----:B------:R-:W-:-:S04]  /*1910*/  @P1 IADD3 R6, P2, R30, UR4, RZ ;  /* 0x000000041e061c10 */ /* 0x000fc8000ff5e0ff */
[----:B------:R-:W-:-:S05]  /*1920*/  @P1 IADD3.X R7, R29, UR5, RZ, P2, !PT ;  /* 0x000000051d071c10 */ /* 0x000fca00097fe4ff */
[----:B------:R0:W5:Y:S01]  /*1930*/  @P1 LDG.E R107, desc[UR6][R6.64] ;  /* 0x00000006066b1981 */ /* 0x000162000c1e1900 */
[----:B--2---:R-:W-:Y:S01]  /*1940*/  ISETP.NE.AND P1, PT, R8, 0x1, PT ;  /* 0x000000010800780c */ /* 0x004fe20003f25270 */
[----:B------:R-:W-:Y:S01]  /*1950*/  IMAD R13, R109, 0xc0, RZ ;  /* 0x000000c06d0d7824 */ /* 0x000fe200078e02ff */
[----:B------:R-:W-:Y:S01]  /*1960*/  BSSY B0, `(.L_x_2336) ;  /* 0x0000039000007945 */ /* 0x000fe20003800000 */
[----:B------:R-:W-:Y:S02]  /*1970*/  IMAD.IADD R11, R26, 0x1, -R11 ;  /* 0x000000011a0b7824 */ /* 0x000fe400078e0a0b */
[----:B----4-:R-:W-:Y:S01]  /*1980*/  VIADD R4, R13, 0xbf ;  /* 0x000000bf0d047836 */ /* 0x010fe20000000000 */
[----:B------:R2:W-:Y:S07]  /*1990*/  STL [R1+0x88], R13 ;  /* 0x0000880d01007387 */ /* 0x0005ee0000100800 */
[----:B------:R-:W4:Y:S01]  /*19a0*/  @P1 LDC R9, c[0x0][0x44c] ;  /* 0x00011300ff091b82 */ /* 0x000f220000000800 */
[----:B--2---:R-:W-:-:S07]  /*19b0*/  LOP3.LUT R13, R10, 0xff, RZ, 0xc0, !PT ;  /* 0x000000ff0a0d7812 */ /* 0x004fce00078ec0ff */
[----:B------:R-:W2:Y:S01]  /*19c0*/  @P1 LDC R5, c[0x0][0x450] ;  /* 0x00011400ff051b82 */ /* 0x000ea20000000800 */
[----:B---3--:R-:W-:Y:S02]  /*19d0*/  @P0 IMAD.IADD R2, R3, 0x1, -R0 ;  /* 0x0000000103020824 */ /* 0x008fe400078e0a00 */
[----:B----4-:R-:W-:-:S04]  /*19e0*/  @P1 IMAD.HI.U32 R0, R4, R9, RZ ;  /* 0x0000000904001227 */ /* 0x010fc800078e00ff */
[----:B0-----:R-:W-:Y:S01]  /*19f0*/  IMAD.IADD R6, R11, 0x1, R2 ;  /* 0x000000010b067824 */ /* 0x001fe200078e0202 */
[----:B--2---:R-:W-:-:S03]  /*1a00*/  @P1 SHF.R.U32.HI R4, RZ, R5, R0 ;  /* 0x00000005ff041219 */ /* 0x004fc60000011600 */
[C---:B------:R-:W-:Y:S01]  /*1a10*/  VIADD R0, R6.reuse, 0x8f ;  /* 0x0000008f06007836 */ /* 0x040fe20000000000 */
[----:B------:R-:W-:Y:S01]  /*1a20*/  IADD3 R3, R6, 0x90, -R12 ;  /* 0x0000009006037810 */ /* 0x000fe20007ffe80c */
[----:B------:R0:W-:Y:S02]  /*1a30*/  STL [R1+0x40], R6 ;  /* 0x0000400601007387 */ /* 0x0001e40000100800 */
[----:B------:R-:W-:Y:S02]  /*1a40*/  IMAD.HI R0, R0, 0x38e38e39, RZ ;  /* 0x38e38e3900007827 */ /* 0x000fe400078e02ff */
[----:B------:R2:W-:Y:S02]  /*1a50*/  STL [R1+0xb4], R13 ;  /* 0x0000b40d01007387 */ /* 0x0005e40000100800 */
[----:B------:R-:W-:Y:S01]  /*1a60*/  IMAD.IADD R4, R3, 0x1, R4 ;  /* 0x0000000103047824 */ /* 0x000fe200078e0204 */
[----:B------:R-:W-:-:S03]  /*1a70*/  SHF.R.U32.HI R3, RZ, 0x1f, R0 ;  /* 0x0000001fff037819 */ /* 0x000fc60000011600 */
[----:B------:R-:W-:Y:S01]  /*1a80*/  IMAD.HI R4, R4, 0x38e38e39, RZ ;  /* 0x38e38e3904047827 */ /* 0x000fe200078e02ff */
[----:B0-----:R-:W-:Y:S02]  /*1a90*/  SHF.R.U32.HI R6, RZ, 0x10, R10 ;  /* 0x00000010ff067819 */ /* 0x001fe4000001160a */
[----:B------:R-:W-:Y:S01]  /*1aa0*/  LEA.HI.SX32 R114, R0, R3, 0x1b ;  /* 0x0000000300727211 */ /* 0x000fe200078fdaff */
[----:B------:R-:W-:Y:S01]  /*1ab0*/  IMAD.MOV.U32 R0, RZ, RZ, RZ ;  /* 0x000000ffff007224 */ /* 0x000fe200078e00ff */
[----:B------:R-:W-:Y:S01]  /*1ac0*/  SHF.R.U32.HI R5, RZ, 0x1f, R4 ;  /* 0x0000001fff057819 */ /* 0x000fe20000011604 */
[----:B------:R2:W-:Y:S03]  /*1ad0*/  STL [R1+0x9c], R6 ;  /* 0x00009c0601007387 */ /* 0x0005e60000100800 */
[----:B------:R-:W-:-:S04]  /*1ae0*/  LEA.HI.SX32 R5, R4, R5, 0x1b ;  /* 0x0000000504057211 */ /* 0x000fc800078fdaff */
[----:B------:R-:W-:-:S04]  /*1af0*/  VIMNMX R9, R114, R5, PT ;  /* 0x0000000572097248 */ /* 0x000fc80003fe0100 */
[----:B------:R-:W-:-:S13]  /*1b00*/  ISETP.GE.AND P0, PT, R9, 0x1, PT ;  /* 0x000000010900780c */ /* 0x000fda0003f06270 */
[----:B--2---:R-:W-:Y:S05]  /*1b10*/  @!P0 BRA `(.L_x_2337) ;  /* 0x0000000000748947 */ /* 0x004fea0003800000 */
[----:B------:R-:W-:Y:S01]  /*1b20*/  ISETP.NE.AND P0, PT, R6, RZ, PT ;  /* 0x000000ff0600720c */ /* 0x000fe20003f05270 */
[----:B------:R-:W-:-:S03]  /*1b30*/  ULDC UR4, c[0x0][0x9f0] ;  /* 0x00027c0000047ab9 */ /* 0x000fc60000000800 */
[----:B------:R-:W-:-:S04]  /*1b40*/  SEL R10, R6, UR4, P0 ;  /* 0x00000004060a7c07 */ /* 0x000fc80008000000 */
[-C--:B------:R-:W-:Y:S02]  /*1b50*/  IABS R6, R10.reuse ;  /* 0x0000000a00067213 */ /* 0x080fe40000000000 */
        /* <DEDUP_REMOVED lines=9> */
[----:B------:R0:W2:Y:S02]  /*1bf0*/  F2I.FTZ.U32.TRUNC.NTZ R5, R4 ;  /* 0x0000000400057305 */ /* 0x0000a4000021f000 */
[----:B0-----:R-:W-:Y:S02]  /*1c00*/  IMAD.MOV.U32 R4, RZ, RZ, RZ ;  /* 0x000000ffff047224 */ /* 0x001fe400078e00ff */
[----:B--2---:R-:W-:-:S04]  /*1c10*/  IMAD.MOV R7, RZ, RZ, -R5 ;  /* 0x000000ffff077224 */ /* 0x004fc800078e0a05 */
        /* <DEDUP_REMOVED lines=13> */
.L_x_2337:
[----:B------:R-:W-:Y:S05]  /*1cf0*/  BSYNC B0 ;  /* 0x0000000000007941 */ /* 0x000fea0003800000 */
.L_x_2336:
        /* <DEDUP_REMOVED lines=36> */
[----:B-12--5:R-:W-:Y:S05]  /*1f40*/  CALL.ABS.NOINC R14 ;  /* 0x000000000e007343 */ /* 0x026fea0003c00000 */
.L_x_2340:
[----:B------:R-:W-:Y:S05]  /*1f50*/  BSYNC B6 ;  /* 0x0000000000067941 */ /* 0x000fea0003800000 */
.L_x_2339:
        /* <DEDUP_REMOVED lines=20> */
.L_x_2342:
[----:B------:R-:W-:Y:S05]  /*20a0*/  BSYNC B6 ;  /* 0x0000000000067941 */ /* 0x000fea0003800000 */
.L_x_2341:
[----:B------:R-:W0:Y:S01]  /*20b0*/  S2R R20, SR_TID.X ;  /* 0x0000000000147919 */ /* 0x000e220000002100 */
[----:B------:R-:W2:Y:S01]  /*20c0*/  LDC.64 R32, c[0x0][0x300] ;  /* 0x0000c000ff207b82 */ /* 0x000ea20000000a00 */
[----:B------:R-:W-:Y:S01]  /*20d0*/  IMAD.IADD R79, R79, 0x1, R26 ;  /* 0x000000014f4f7824 */ /* 0x000fe200078e021a */
[----:B------:R-:W-:Y:S01]  /*20e0*/  ULDC.64 UR4, c[0x0][0x9f8] ;  /* 0x00027e0000047ab9 */ /* 0x000fe20000000a00 */
[----:B------:R-:W3:Y:S01]  /*20f0*/  LDL.LU R10, [R1+0x4c] ;  /* 0x00004c00010a7983 */ /* 0x000ee20000300800 */
[----:B------:R-:W-:Y:S01]  /*2100*/  ISETP.NE.U32.AND P0, PT, RZ, UR4, PT ;  /* 0x00000004ff007c0c */ /* 0x000fe2000bf05070 */
[----:B------:R-:W-:Y:S01]  /*2110*/  IMAD.MOV.U32 R0, RZ, RZ, R28 ;  /* 0x000000ffff007224 */ /* 0x000fe200078e001c */
[----:B------:R-:W-:Y:S01]  /*2120*/  SHF.R.S32.HI R11, RZ, 0x1f, R79 ;  /* 0x0000001fff0b7819 */ /* 0x000fe2000001144f */
[----:B------:R-:W4:Y:S01]  /*2130*/  LDL.64 R36, [R1+0x50] ;  /* 0x0000500001247983 */ /* 0x000f220000100a00 */
[----:B------:R-:W-:Y:S01]  /*2140*/  ISETP.NE.AND.EX P0, PT, RZ, UR5, PT, P0 ;  /* 0x00000005ff007c0c */ /* 0x000fe2000bf05300 */
[----:B------:R-:W-:Y:S01]  /*2150*/  ULDC.64 UR6, c[0x0][0x208] ;  /* 0x0000820000067ab9 */ /* 0x000fe20000000a00 */
[----:B------:R-:W-:Y:S01]  /*2160*/  SHF.R.S32.HI R23, RZ, 0x1f, R22 ;  /* 0x0000001fff177819 */ /* 0x000fe20000011416 */
[----:B------:R-:W3:Y:S01]  /*2170*/  LDL R42, [R1+0x58] ;  /* 0x00005800012a7983 */ /* 0x000ee20000100800 */
[----:B------:R-:W-:Y:S01]  /*2180*/  SHF.R.S32.HI R38, RZ, 0x1f, R144 ;  /* 0x0000001fff267819 */ /* 0x000fe20000011490 */
[----:B------:R-:W3:Y:S08]  /*2190*/  LDC.64 R70, c[0x0][0x408] ;  /* 0x00010200ff467b82 */ /* 0x000ef00000000a00 */
[----:B------:R-:W-:Y:S01]  /*21a0*/  @P0 IADD3 R4, P1, R30, UR4, RZ ;  /* 0x000000041e040c10 */ /* 0x000fe2000ff3e0ff */
[----:B------:R-:W3:Y:S01]  /*21b0*/  LDC.64 R76, c[0x0][0x3f8] ;  /* 0x0000fe00ff4c7b82 */ /* 0x000ee20000000a00 */
[----:B--2---:R-:W-:-:S02]  /*21c0*/  IMAD R8, R11, R32, RZ ;  /* 0x000000200b087224 */ /* 0x004fc400078e02ff */
[----:B------:R-:W-:Y:S01]  /*21d0*/  @P0 IADD3.X R5, R29, UR5, RZ, P1, !PT ;  /* 0x000000051d050c10 */ /* 0x000fe20008ffe4ff */
[----:B------:R-:W-:-:S04]  /*21e0*/  ULDC.64 UR4, c[0x0][0xa08] ;  /* 0x0002820000047ab9 */ /* 0x000fc80000000a00 */
[----:B------:R-:W2:Y:S01]  /*21f0*/  LDC R13, c[0x0][0x3f4] ;  /* 0x0000fd00ff0d7b82 */ /* 0x000ea20000000800 */
[----:B0-----:R-:W-:Y:S01]  /*2200*/  VIADD R9, R20, 0xffffff80 ;  /* 0xffffff8014097836 */ /* 0x001fe20000000000 */
[----:B------:R0:W2:Y:S01]  /*2210*/  @P0 LDG.E R0, desc[UR6][R4.64] ;  /* 0x0000000604000981 */ /* 0x0000a2000c1e1900 */
[----:B------:R-:W-:-:S03]  /*2220*/  IMAD R3, R79, R33, R8 ;  /* 0x000000214f037224 */ /* 0x000fc600078e0208 */
[----:B------:R-:W-:-:S04]  /*2230*/  SHF.R.S32.HI R8, RZ, 0x1f, R9 ;  /* 0x0000001fff087819 */ /* 0x000fc80000011409 */
[----:B------:R-:W-:-:S04]  /*2240*/  LEA.HI R8, R8, R9, RZ, 0x2 ;  /* 0x0000000908087211 */ /* 0x000fc800078f10ff */
[--C-:B------:R-:W-:Y:S02]  /*2250*/  SHF.R.S32.HI R21, RZ, 0x2, R8.reuse ;  /* 0x00000002ff157819 */ /* 0x100fe40000011408 */
[----:B------:R-:W-:-:S04]  /*2260*/  SHF.R.S32.HI R8, RZ, 0x1f, R8 ;  /* 0x0000001fff087819 */ /* 0x000fc80000011408 */
[----:B------:R-:W-:-:S04]  /*2270*/  LEA.HI R8, R8, R21, RZ, 0x2 ;  /* 0x0000001508087211 */ /* 0x000fc800078f10ff */
[----:B------:R-:W-:-:S05]  /*2280*/  LOP3.LUT R8, R8, 0xfffffffc, RZ, 0xc0, !PT ;  /* 0xfffffffc08087812 */ /* 0x000fca00078ec0ff */
[----:B------:R-:W-:Y:S02]  /*2290*/  IMAD.IADD R21, R21, 0x1, -R8 ;  /* 0x0000000115157824 */ /* 0x000fe400078e0a08 */
[----:B------:R-:W4:Y:S01]  /*22a0*/  LDL.64 R8, [R1+0x50] ;  /* 0x0000500001087983 */ /* 0x000f220000100a00 */
[----:B------:R-:W-:Y:S01]  /*22b0*/  IMAD.WIDE.U32 R6, R79, R32, RZ ;  /* 0x000000204f067225 */ /* 0x000fe200078e00ff */
[----:B------:R-:W-:Y:S02]  /*22c0*/  ISETP.NE.U32.AND P0, PT, RZ, UR4, PT ;  /* 0x00000004ff007c0c */ /* 0x000fe4000bf05070 */
[----:B------:R-:W-:Y:S01]  /*22d0*/  SHF.R.U32.HI R39, RZ, 0x7, R20 ;  /* 0x00000007ff277819 */ /* 0x000fe20000011614 */
[----:B------:R-:W-:Y:S01]  /*22e0*/  IMAD.IADD R7, R7, 0x1, R3 ;  /* 0x0000000107077824 */ /* 0x000fe200078e0203 */
[----:B------:R-:W-:Y:S01]  /*22f0*/  ISETP.NE.AND.EX P0, PT, RZ, UR5, PT, P0 ;  /* 0x00000005ff007c0c */ /* 0x000fe2000bf05300 */
[----:B------:R-:W-:Y:S01]  /*2300*/  ULDC.64 UR4, c[0x0][0x308] ;  /* 0x0000c20000047ab9 */ /* 0x000fe20000000a00 */
[----:B------:R-:W-:Y:S01]  /*2310*/  ISETP.NE.AND P6, PT, R39, 0x1, PT ;  /* 0x000000012700780c */ /* 0x000fe20003fc5270 */
[----:B0-----:R-:W-:-:S04]  /*2320*/  IMAD.WIDE.U32 R4, R34, UR4, R6 ;  /* 0x0000000422047c25 */ /* 0x001fc8000f8e0006 */
[----:B------:R-:W-:Y:S01]  /*2330*/  IMAD R5, R34, UR5, R5 ;  /* 0x0000000522057c24 */ /* 0x000fe2000f8e0205 */
[----:B------:R-:W-:Y:S01]  /*2340*/  ULDC.64 UR4, c[0x0][0x310] ;  /* 0x0000c40000047ab9 */ /* 0x000fe20000000a00 */
[----:B------:R-:W-:-:S04]  /*2350*/  IMAD.WIDE.U32 R90, R144, R32, R22 ;  /* 0x00000020905a7225 */ /* 0x000fc800078e0016 */
[----:B----4-:R-:W-:-:S05]  /*2360*/  IMAD.MOV.U32 R36, RZ, RZ, R8 ;  /* 0x000000ffff247224 */ /* 0x010fca00078e0008 */
[----:B------:R-:W-:-:S05]  /*2370*/  SHF.R.S32.HI R37, RZ, 0x1f, R36 ;  /* 0x0000001fff257819 */ /* 0x000fca0000011424 */
[----:B------:R-:W-:Y:S04]  /*2380*/  STL [R1+0x54], R37 ;  /* 0x0000542501007387 */ /* 0x000fe80000100800 */
[----:B------:R-:W4:Y:S04]  /*2390*/  LDL R40, [R1+0x5c] ;  /* 0x00005c0001287983 */ /* 0x000f280000100800 */
[----:B------:R-:W4:Y:S01]  /*23a0*/  LDL R41, [R1+0x60] ;  /* 0x0000600001297983 */ /* 0x000f220000100800 */
[----:B--2---:R-:W-:-:S04]  /*23b0*/  SHF.R.S32.HI R3, RZ, 0x1f, R0 ;  /* 0x0000001fff037819 */ /* 0x004fc80000011400 */
[----:B------:R-:W-:Y:S02]  /*23c0*/  SEL R89, R3, RZ, !P0 ;  /* 0x000000ff03597207 */ /* 0x000fe40004000000 */
[----:B-1----:R-:W-:-:S03]  /*23d0*/  SEL R27, R0, RZ, !P0 ;  /* 0x000000ff001b7207 */ /* 0x002fc60004000000 */
[----:B------:R-:W-:Y:S02]  /*23e0*/  IMAD R0, R89, UR4, RZ ;  /* 0x0000000459007c24 */ /* 0x000fe4000f8e02ff */
[----:B------:R-:W-:-:S04]  /*23f0*/  IMAD.WIDE.U32 R28, R27, UR4, R4 ;  /* 0x000000041b1c7c25 */ /* 0x000fc8000f8e0004 */
[----:B------:R-:W-:Y:S01]  /*2400*/  IMAD R3, R27, UR5, R0 ;  /* 0x000000051b037c24 */ /* 0x000fe2000f8e0200 */
[----:B------:R-:W-:Y:S05]  /*2410*/  @!P6 WARPSYNC.ALL ;  /* 0x000000000000e948 */ /* 0x000fea0003800000 */
[----:B------:R-:W-:Y:S01]  /*2420*/  VIADD R0, R22, 0x10 ;  /* 0x0000001016007836 */ /* 0x000fe20000000000 */
[----:B------:R-:W-:Y:S01]  /*2430*/  ULDC.64 UR4, c[0x0][0x330] ;  /* 0x0000cc0000047ab9 */ /* 0x000fe20000000a00 */
[----:B------:R-:W-:Y:S01]  /*2440*/  IMAD R4, R38, R32, RZ ;  /* 0x0000002026047224 */ /* 0x000fe200078e02ff */
[----:B---3--:R-:W-:Y:S01]  /*2450*/  LOP3.LUT R10, R10, 0xfffffffd, RZ, 0xc0, !PT ;  /* 0xfffffffd0a0a7812 */ /* 0x008fe200078ec0ff */
[----:B------:R-:W-:Y:S01]  /*2460*/  IMAD.WIDE.U32 R30, R34, UR4, R22 ;  /* 0x00000004221e7c25 */ /* 0x000fe2000f8e0016 */
[----:B------:R-:W-:Y:S01]  /*2470*/  ULDC UR4, c[0x0][0x2f4] ;  /* 0x0000bd0000047ab9 */ /* 0x000fe20000000800 */
[----:B------:R-:W-:Y:S01]  /*2480*/  ULDC.64 UR6, c[0x0][0x338] ;  /* 0x0000ce0000067ab9 */ /* 0x000fe20000000a00 */
[----:B------:R-:W-:-:S02]  /*2490*/  ISETP.GE.AND P1, PT, R0, UR4, PT ;  /* 0x0000000400007c0c */ /* 0x000fc4000bf26270 */
[----:B------:R-:W-:Y:S01]  /*24a0*/  ISETP.GE.AND P0, PT, R22, UR4, PT ;  /* 0x0000000416007c0c */ /* 0x000fe2000bf06270 */
[----:B------:R-:W-:Y:S01]  /*24b0*/  IMAD R6, R144, R33, R4 ;  /* 0x0000002190067224 */ /* 0x000fe200078e0204 */
[----:B------:R-:W-:Y:S02]  /*24c0*/  SEL R5, RZ, 0xffffffff, P1 ;  /* 0xffffffffff057807 */ /* 0x000fe40000800000 */
[----:B------:R-:W-:Y:S02]  /*24d0*/  SEL R4, RZ, 0x1, P0 ;  /* 0x00000001ff047807 */ /* 0x000fe40000000000 */
[----:B------:R-:W-:Y:S01]  /*24e0*/  LOP3.LUT P0, RZ, R21, 0x2, RZ, 0xc0, !PT ;  /* 0x0000000215ff7812 */ /* 0x000fe2000780c0ff */
[----:B------:R-:W-:Y:S01]  /*24f0*/  IMAD.SHL.U32 R5, R5, 0x2, RZ ;  /* 0x0000000205057824 */ /* 0x000fe200078e00ff */
[----:B------:R-:W-:Y:S01]  /*2500*/  IADD3 R93, P1, R28, R90, RZ ;  /* 0x0000005a1c5d7210 */ /* 0x000fe20007f3e0ff */
[----:B------:R-:W-:-:S03]  /*2510*/  IMAD.IADD R3, R29, 0x1, R3 ;  /* 0x000000011d037824 */ /* 0x000fc600078e0203 */
[----:B------:R-:W-:Y:S01]  /*2520*/  LOP3.LUT R7, R5, 0x2, R4, 0xe2, !PT ;  /* 0x0000000205077812 */ /* 0x000fe200078ee204 */
[C---:B------:R-:W-:Y:S02]  /*2530*/  VIADD R4, R22.reuse, 0x20 ;  /* 0x0000002016047836 */ /* 0x040fe40000000000 */
[----:B------:R-:W-:Y:S01]  /*2540*/  VIADD R5, R22, 0x30 ;  /* 0x0000003016057836 */ /* 0x000fe20000000000 */
[----:B------:R-:W-:Y:S01]  /*2550*/  IADD3.X R90, R3, R91, R6, P1, !PT ;  /* 0x0000005b035a7210 */ /* 0x000fe20000ffe406 */
[----:B------:R-:W-:Y:S02]  /*2560*/  IMAD R8, R38, R70, RZ ;  /* 0x0000004626087224 */ /* 0x000fe400078e02ff */
[----:B------:R-:W-:Y:S01]  /*2570*/  @P0 LOP3.LUT R10, R10, 0x2, RZ, 0xfc, !PT ;  /* 0x000000020a0a0812 */ /* 0x000fe200078efcff */
[----:B------:R-:W-:Y:S01]  /*2580*/  VIADD R6, R22, 0x40 ;  /* 0x0000004016067836 */ /* 0x000fe20000000000 */
[----:B------:R-:W-:Y:S02]  /*2590*/  ISETP.GE.AND P0, PT, R4, UR4, PT ;  /* 0x0000000404007c0c */ /* 0x000fe4000bf06270 */
[----:B------:R-:W-:Y:S01]  /*25a0*/  ISETP.GE.AND P1, PT, R5, UR4, PT ;  /* 0x0000000405007c0c */ /* 0x000fe2000bf26270 */
[----:B------:R-:W-:Y:S01]  /*25b0*/  IMAD R15, R144, R71, R8 ;  /* 0x00000047900f7224 */ /* 0x000fe200078e0208 */
[----:B------:R-:W-:-:S02]  /*25c0*/  SEL R8, RZ, 0x4, P0 ;  /* 0x00000004ff087807 */ /* 0x000fc40000000000 */
[----:B------:R-:W-:Y:S02]  /*25d0*/  SEL R9, RZ, 0x8, P1 ;  /* 0x00000008ff097807 */ /* 0x000fe40000800000 */
[----:B------:R-:W-:Y:S02]  /*25e0*/  ISETP.GE.AND P0, PT, R6, UR4, PT ;  /* 0x0000000406007c0c */ /* 0x000fe4000bf06270 */
[----:B------:R-:W-:Y:S02]  /*25f0*/  LOP3.LUT R7, R9, R7, R8, 0xfe, !PT ;  /* 0x0000000709077212 */ /* 0x000fe400078efe08 */
[----:B------:R-:W-:Y:S01]  /*2600*/  SEL R12, RZ, 0x10, P0 ;  /* 0x00000010ff0c7807 */ /* 0x000fe20000000000 */
[----:B------:R-:W-:Y:S01]  /*2610*/  IMAD R31, R34, UR5, R31 ;  /* 0x00000005221f7c24 */ /* 0x000fe2000f8e021f */
[-C--:B------:R-:W-:Y:S01]  /*2620*/  ISETP.GE.AND P2, PT, R4, R13.reuse, PT ;  /* 0x0000000d0400720c */ /* 0x080fe20003f46270 */
[----:B------:R-:W-:Y:S01]  /*2630*/  IMAD R89, R89, UR6, RZ ;  /* 0x0000000659597c24 */ /* 0x000fe2000f8e02ff */
[----:B------:R-:W-:Y:S01]  /*2640*/  LOP3.LUT R12, R7, R12, RZ, 0xfc, !PT ;  /* 0x0000000c070c7212 */ /* 0x000fe200078efcff */
[----:B------:R-:W-:Y:S01]  /*2650*/  IMAD R7, R38, R76, RZ ;  /* 0x0000004c26077224 */ /* 0x000fe200078e02ff */
[----:B------:R-:W-:Y:S01]  /*2660*/  ISETP.GE.AND P0, PT, R22, R13, PT ;  /* 0x0000000d1600720c */ /* 0x000fe20003f06270 */
[----:B------:R-:W-:-:S04]  /*2670*/  IMAD.WIDE.U32 R34, R144, R70, R22 ;  /* 0x0000004690227225 */ /* 0x000fc800078e0016 */
[----:B------:R-:W-:Y:S01]  /*2680*/  IMAD.WIDE.U32 R68, R144, R70, R36 ;  /* 0x0000004690447225 */ /* 0x000fe200078e0024 */
[----:B------:R-:W-:-:S03]  /*2690*/  ISETP.GE.AND P1, PT, R0, R13, PT ;  /* 0x0000000d0000720c */ /* 0x000fc60003f26270 */
[C---:B------:R-:W-:Y:S02]  /*26a0*/  IMAD R89, R27.reuse, UR7, R89 ;  /* 0x000000071b597c24 */ /* 0x040fe4000f8e0259 */
[----:B------:R-:W-:-:S04]  /*26b0*/  IMAD.WIDE.U32 R30, R27, UR6, R30 ;  /* 0x000000061b1e7c25 */ /* 0x000fc8000f8e001e */
[----:B------:R-:W-:Y:S01]  /*26c0*/  IMAD R27, R144, R77, R7 ;  /* 0x0000004d901b7224 */ /* 0x000fe200078e0207 */
[----:B------:R-:W-:Y:S01]  /*26d0*/  SEL R7, R13, RZ, P0 ;  /* 0x000000ff0d077207 */ /* 0x000fe20000000000 */
[----:B------:R-:W-:Y:S02]  /*26e0*/  IMAD.IADD R35, R35, 0x1, R15 ;  /* 0x0000000123237824 */ /* 0x000fe400078e020f */
[----:B------:R-:W-:Y:S01]  /*26f0*/  IMAD.IADD R69, R15, 0x1, R69 ;  /* 0x000000010f457824 */ /* 0x000fe200078e0245 */
[C---:B------:R-:W-:Y:S01]  /*2700*/  SEL R15, R13.reuse, RZ, P2 ;  /* 0x000000ff0d0f7207 */ /* 0x040fe20001000000 */
[----:B------:R-:W-:Y:S01]  /*2710*/  IMAD.IADD R8, R22, 0x1, R7 ;  /* 0x0000000116087824 */ /* 0x000fe200078e0207 */
[----:B------:R-:W-:Y:S02]  /*2720*/  LOP3.LUT R10, R10, 0xfffffffe, RZ, 0xc0, !PT ;  /* 0xfffffffe0a0a7812 */ /* 0x000fe400078ec0ff */
[----:B------:R-:W-:Y:S01]  /*2730*/  SEL R9, R13, RZ, P1 ;  /* 0x000000ff0d097207 */ /* 0x000fe20000800000 */
[----:B------:R-:W-:Y:S01]  /*2740*/  IMAD.WIDE.U32 R72, R144, R76, R22 ;  /* 0x0000004c90487225 */ /* 0x000fe200078e0016 */
[----:B------:R-:W-:-:S03]  /*2750*/  @P2 LOP3.LUT R10, R10, 0x1, RZ, 0xfc, !PT ;  /* 0x000000010a0a2812 */ /* 0x000fc600078efcff */
[----:B------:R-:W-:-:S04]  /*2760*/  IMAD.WIDE.U32 R74, R144, R76, R36 ;  /* 0x0000004c904a7225 */ /* 0x000fc800078e0024 */
[----:B------:R-:W-:Y:S02]  /*2770*/  IMAD.IADD R20, R4, 0x1, R15 ;  /* 0x0000000104147824 */ /* 0x000fe400078e020f */
[----:B------:R-:W-:Y:S01]  /*2780*/  IMAD.IADD R14, R0, 0x1, R9 ;  /* 0x00000001000e7824 */ /* 0x000fe200078e0209 */
[----:B------:R-:W-:Y:S01]  /*2790*/  SHF.R.S32.HI R9, RZ, 0x1f, R8 ;  /* 0x0000001fff097819 */ /* 0x000fe20000011408 */
[----:B------:R-:W-:Y:S02]  /*27a0*/  IMAD.IADD R73, R73, 0x1, R27 ;  /* 0x0000000149497824 */ /* 0x000fe400078e021b */
[----:B------:R-:W-:Y:S01]  /*27b0*/  IMAD.IADD R75, R27, 0x1, R75 ;  /* 0x000000011b4b7824 */ /* 0x000fe200078e024b */
[----:B------:R-:W-:Y:S01]  /*27c0*/  SHF.R.S32.HI R27, RZ, 0x1f, R20 ;  /* 0x0000001fff1b7819 */ /* 0x000fe20000011414 */
[----:B------:R0:W-:Y:S01]  /*27d0*/  STL [R1+0x4c], R10 ;  /* 0x00004c0a01007387 */ /* 0x0001e20000100800 */
[----:B------:R-:W-:Y:S02]  /*27e0*/  SHF.R.S32.HI R15, RZ, 0x1f, R14 ;  /* 0x0000001fff0f7819 */ /* 0x000fe4000001140e */
[----:B------:R-:W-:-:S02]  /*27f0*/  LEA.HI R7, R9, R8, RZ, 0x3 ;  /* 0x0000000809077211 */ /* 0x000fc400078f18ff */
[----:B0-----:R-:W-:Y:S02]  /*2800*/  LEA.HI R10, R9, R8, RZ, 0x5 ;  /* 0x00000008090a7211 */ /* 0x001fe400078f28ff */
[CC--:B------:R-:W-:Y:S02]  /*2810*/  LEA.HI R9, R27.reuse, R20.reuse, RZ, 0x3 ;  /* 0x000000141b097211 */ /* 0x0c0fe400078f18ff */
[----:B------:R-:W-:Y:S02]  /*2820*/  LEA.HI R20, R27, R20, RZ, 0x5 ;  /* 0x000000141b147211 */ /* 0x000fe400078f28ff */
[CC--:B------:R-:W-:Y:S02]  /*2830*/  LEA.HI R8, R15.reuse, R14.reuse, RZ, 0x3 ;  /* 0x0000000e0f087211 */ /* 0x0c0fe400078f18ff */
[----:B------:R-:W-:Y:S02]  /*2840*/  LEA.HI R15, R15, R14, RZ, 0x5 ;  /* 0x0000000e0f0f7211 */ /* 0x000fe400078f28ff */
[----:B------:R-:W-:-:S02]  /*2850*/  SHF.R.S32.HI R14, RZ, 0x5, R10 ;  /* 0x00000005ff0e7819 */ /* 0x000fc4000001140a */
[----:B------:R-:W-:Y:S02]  /*2860*/  SHF.R.S32.HI R36, RZ, 0x5, R20 ;  /* 0x00000005ff247819 */ /* 0x000fe40000011414 */
[----:B------:R-:W-:Y:S01]  /*2870*/  LOP3.LUT R27, R42, 0x18, R9, 0xf8, !PT ;  /* 0x000000182a1b7812 */ /* 0x000fe200078ef809 */
[----:B------:R-:W-:Y:S01]  /*2880*/  VIADD R82, R22, 0x50 ;  /* 0x0000005016527836 */ /* 0x000fe20000000000 */
[----:B-----5:R-:W-:Y:S02]  /*2890*/  SHF.R.S32.HI R37, RZ, 0x1f, R107 ;  /* 0x0000001fff257819 */ /* 0x020fe4000001146b */
[----:B------:R-:W-:Y:S02]  /*28a0*/  LOP3.LUT R10, R42, 0x18, R7, 0xf8, !PT ;  /* 0x000000182a0a7812 */ /* 0x000fe400078ef807 */
[----:B------:R-:W-:Y:S02]  /*28b0*/  IADD3 R78, P2, R144, R79, RZ ;  /* 0x0000004f904e7210 */ /* 0x000fe40007f5e0ff */
[----:B------:R-:W-:-:S03]  /*28c0*/  SHF.R.S32.HI R26, RZ, 0x5, R15 ;  /* 0x00000005ff1a7819 */ /* 0x000fc6000001140f */
[----:B------:R-:W-:Y:S01]  /*28d0*/  IMAD.X R79, R38, 0x1, R11, P2 ;  /* 0x00000001264f7824 */ /* 0x000fe200010e060b */
[----:B------:R-:W-:Y:S02]  /*28e0*/  ISETP.GE.AND P2, PT, R82, UR4, PT ;  /* 0x0000000452007c0c */ /* 0x000fe4000bf46270 */
[----:B------:R-:W-:Y:S02]  /*28f0*/  LOP3.LUT R20, R42, 0x18, R8, 0xf8, !PT ;  /* 0x000000182a147812 */ /* 0x000fe400078ef808 */
[----:B------:R-:W-:Y:S01]  /*2900*/  SEL R11, RZ, 0x20, P2 ;  /* 0x00000020ff0b7807 */ /* 0x000fe20001000000 */
[----:B------:R-:W-:Y:S01]  /*2910*/  IMAD R95, R71, 0x90, RZ ;  /* 0x00000090475f7824 */ /* 0x000fe200078e02ff */
[----:B------:R-:W-:Y:S01]  /*2920*/  LOP3.LUT R81, R7, 0xfffffff8, RZ, 0xc0, !PT ;  /* 0xfffffff807517812 */ /* 0x000fe200078ec0ff */
[----:B------:R-:W-:Y:S01]  /*2930*/  IMAD.WIDE.U32 R34, R107, R70, R34 ;  /* 0x000000466b227225 */ /* 0x000fe200078e0022 */
[----:B------:R-:W-:-:S03]  /*2940*/  LOP3.LUT R80, R8, 0xfffffff8, RZ, 0xc0, !PT ;  /* 0xfffffff808507812 */ /* 0x000fc600078ec0ff */
[----:B------:R-:W-:-:S04]  /*2950*/  IMAD.WIDE.U32 R68, R107, R70, R68 ;  /* 0x000000466b447225 */ /* 0x000fc800078e0044 */
[----:B------:R-:W-:-:S04]  /*2960*/  IMAD.WIDE.U32 R72, R107, R76, R72 ;  /* 0x0000004c6b487225 */ /* 0x000fc800078e0048 */
[----:B------:R-:W-:Y:S01]  /*2970*/  IMAD.WIDE.U32 R74, R107, R76, R74 ;  /* 0x0000004c6b4a7225 */ /* 0x000fe200078e004a */
[----:B------:R-:W-:-:S03]  /*2980*/  SHF.R.S32.HI R103, RZ, 0x1f, R81 ;  /* 0x0000001fff677819 */ /* 0x000fc60000011451 */
[----:B------:R-:W-:Y:S01]  /*2990*/  IMAD.SHL.U32 R110, R13, 0x2, RZ ;  /* 0x000000020d6e7824 */ /* 0x000fe200078e00ff */
[----:B------:R-:W-:Y:S01]  /*29a0*/  SHF.R.S32.HI R102, RZ, 0x1f, R80 ;  /* 0x0000001fff667819 */ /* 0x000fe20000011450 */
[----:B------:R-:W-:Y:S02]  /*29b0*/  VIADD R113, R39, 0x8 ;  /* 0x0000000827717836 */ /* 0x000fe40000000000 */
[----:B------:R-:W-:Y:S01]  /*29c0*/  IMAD.IADD R89, R31, 0x1, R89 ;  /* 0x000000011f597824 */ /* 0x000fe200078e0259 */
[-C--:B----4-:R-:W-:Y:S02]  /*29d0*/  LOP3.LUT R27, R27, R40.reuse, RZ, 0x3c, !PT ;  /* 0x000000281b1b7212 */ /* 0x090fe400078e3cff */
[----:B------:R-:W-:Y:S01]  /*29e0*/  LOP3.LUT R15, R10, R40, RZ, 0x3c, !PT ;  /* 0x000000280a0f7212 */ /* 0x000fe200078e3cff */
[----:B------:R-:W-:Y:S02]  /*29f0*/  IMAD R10, R37, R70, RZ ;  /* 0x00000046250a7224 */ /* 0x000fe400078e02ff */
[----:B------:R-:W-:-:S02]  /*2a00*/  IMAD R36, R36, 0x1200, R41 ;  /* 0x0000120024247824 */ /* 0x000fc400078e0229 */
[----:B------:R-:W-:Y:S02]  /*2a10*/  IMAD R14, R14, 0x1200, R41 ;  /* 0x000012000e0e7824 */ /* 0x000fe400078e0229 */
[----:B------:R-:W-:Y:S02]  /*2a20*/  IMAD.IADD R104, R36, 0x1, R27 ;  /* 0x0000000124687824 */ /* 0x000fe400078e021b */
[----:B------:R-:W-:Y:S02]  /*2a30*/  IMAD R27, R107, R71, R10 ;  /* 0x000000476b1b7224 */ /* 0x000fe400078e020a */
[----:B------:R-:W-:Y:S02]  /*2a40*/  IMAD R10, R37, R76, RZ ;  /* 0x0000004c250a7224 */ /* 0x000fe400078e02ff */
[----:B------:R-:W-:Y:S01]  /*2a50*/  IMAD.IADD R106, R14, 0x1, R15 ;  /* 0x000000010e6a7824 */ /* 0x000fe200078e020f */
[----:B------:R-:W-:Y:S01]  /*2a60*/  LOP3.LUT R105, R20, R40, RZ, 0x3c, !PT ;  /* 0x0000002814697212 */ /* 0x000fe200078e3cff */
[----:B------:R-:W-:Y:S01]  /*2a70*/  IMAD R15, R33, 0x90, RZ ;  /* 0x00000090210f7824 */ /* 0x000fe200078e02ff */
[----:B------:R-:W-:Y:S01]  /*2a80*/  LOP3.LUT R20, R12, R11, RZ, 0xfc, !PT ;  /* 0x0000000b0c147212 */ /* 0x000fe200078efcff */
[----:B------:R-:W-:Y:S01]  /*2a90*/  IMAD.WIDE.U32 R32, R32, 0x90, RZ ;  /* 0x0000009020207825 */ /* 0x000fe200078e00ff */
[----:B------:R-:W-:-:S03]  /*2aa0*/  LOP3.LUT R11, R12, 0x1, RZ, 0xc0, !PT ;  /* 0x000000010c0b7812 */ /* 0x000fc600078ec0ff */
[----:B------:R-:W-:Y:S01]  /*2ab0*/  IMAD R85, R107, R77, R10 ;  /* 0x0000004d6b557224 */ /* 0x000fe200078e020a */
[----:B------:R-:W-:Y:S01]  /*2ac0*/  LOP3.LUT R10, R9, 0xfffffff8, RZ, 0xc0, !PT ;  /* 0xfffffff8090a7812 */ /* 0x000fe200078ec0ff */
[----:B------:R-:W-:Y:S02]  /*2ad0*/  IMAD R37, R77, 0x90, RZ ;  /* 0x000000904d257824 */ /* 0x000fe400078e02ff */
[----:B------:R-:W-:Y:S02]  /*2ae0*/  IMAD R26, R26, 0x1200, R41 ;  /* 0x000012001a1a7824 */ /* 0x000fe400078e0229 */
[----:B------:R-:W-:Y:S01]  /*2af0*/  IMAD.WIDE.U32 R70, R70, 0x90, RZ ;  /* 0x0000009046467825 */ /* 0x000fe200078e00ff */
[----:B------:R-:W-:-:S03]  /*2b00*/  LOP3.LUT R12, R20, 0x2, RZ, 0xc0, !PT ;  /* 0x00000002140c7812 */ /* 0x000fc600078ec0ff */
[----:B------:R-:W-:Y:S01]  /*2b10*/  IMAD.WIDE.U32 R76, R76, 0x90, RZ ;  /* 0x000000904c4c7825 */ /* 0x000fe200078e00ff */
[C---:B------:R-:W-:Y:S02]  /*2b20*/  LOP3.LUT R13, R20.reuse, 0x4, RZ, 0xc0, !PT ;  /* 0x00000004140d7812 */ /* 0x040fe400078ec0ff */
[C---:B------:R-:W-:Y:S01]  /*2b30*/  LOP3.LUT R14, R20.reuse, 0x8, RZ, 0xc0, !PT ;  /* 0x00000008140e7812 */ /* 0x040fe200078ec0ff */
[----:B------:R-:W-:Y:S01]  /*2b40*/  IMAD.IADD R94, R33, 0x1, R15 ;  /* 0x00000001215e7824 */ /* 0x000fe200078e020f */
[----:B------:R-:W-:Y:S01]  /*2b50*/  LOP3.LUT R15, R20, 0x10, RZ, 0xc0, !PT ;  /* 0x00000010140f7812 */ /* 0x000fe200078ec0ff */
[----:B------:R-:W-:Y:S01]  /*2b60*/  IMAD.IADD R87, R73, 0x1, R85 ;  /* 0x0000000149577824 */ /* 0x000fe200078e0255 */
[----:B------:R-:W-:Y:S01]  /*2b70*/  SHF.R.S32.HI R101, RZ, 0x1f, R10 ;  /* 0x0000001fff657819 */ /* 0x000fe2000001140a */
[----:B------:R-:W-:Y:S01]  /*2b80*/  IMAD.IADD R105, R26, 0x1, R105 ;  /* 0x000000011a697824 */ /* 0x000fe200078e0269 */
[----:B------:R-:W-:Y:S01]  /*2b90*/  LOP3.LUT R20, R20, 0x20, RZ, 0xc0, !PT ;  /* 0x0000002014147812 */ /* 0x000fe200078ec0ff */
[----:B------:R-:W-:-:S02]  /*2ba0*/  IMAD.IADD R95, R71, 0x1, R95 ;  /* 0x00000001475f7824 */ /* 0x000fc400078e025f */
[----:B------:R-:W-:Y:S02]  /*2bb0*/  IMAD.IADD R100, R77, 0x1, R37 ;  /* 0x000000014d647824 */ /* 0x000fe400078e0225 */
[----:B------:R-:W-:Y:S02]  /*2bc0*/  IMAD.IADD R88, R35, 0x1, R27 ;  /* 0x0000000123587824 */ /* 0x000fe400078e021b */
[----:B------:R-:W-:Y:S02]  /*2bd0*/  IMAD.IADD R86, R27, 0x1, R69 ;  /* 0x000000011b567824 */ /* 0x000fe400078e0245 */
[----:B------:R-:W-:Y:S01]  /*2be0*/  IMAD.IADD R85, R85, 0x1, R75 ;  /* 0x0000000155557824 */ /* 0x000fe200078e024b */
[----:B------:R-:W-:Y:S06]  /*2bf0*/  @!P6 BAR.SYNC.DEFER_BLOCKING 0x9, 0x100 ;  /* 0x024400000000eb1d */ /* 0x000fec0000010000 */
.L_x_2398:
[----:B------:R-:W2:Y:S01]  /*2c00*/  LDL R26, [R1+0x90] ;  /* 0x00009000011a7983 */ /* 0x000ea20000100800 */
[----:B0-----:R-:W0:Y:S01]  /*2c10*/  LDC.64 R96, c[0x0][0x2e8] ;  /* 0x0000ba00ff607b82 */ /* 0x001e220000000a00 */
[----:B------:R-:W-:Y:S01]  /*2c20*/  VIADD R43, R24, 0xffffffff ;  /* 0xffffffff182b7836 */ /* 0x000fe20000000000 */
[----:B------:R-:W-:Y:S01]  /*2c30*/  LOP3.LUT P4, RZ, R21, 0x2, RZ, 0xc0, !PT ;  /* 0x0000000215ff7812 */ /* 0x000fe2000788c0ff */
[----:B------:R-:W-:Y:S05]  /*2c40*/  YIELD ;  /* 0x0000000000007946 */ /* 0x000fea0003800000 */
[----:B-1----:R-:W1:Y:S01]  /*2c50*/  LDC R108, c[0x0][0x3f4] ;  /* 0x0000fd00ff6c7b82 */ /* 0x002e620000000800 */
[----:B---3--:R-:W-:Y:S01]  /*2c60*/  SHF.R.S32.HI R36, RZ, 0x1f, R43 ;  /* 0x0000001fff247819 */ /* 0x008fe2000001142b */
[-C--:B------:R-:W-:Y:S01]  /*2c70*/  IMAD R27, R94, R43.reuse, RZ ;  /* 0x0000002b5e1b7224 */ /* 0x080fe200078e02ff */
[----:B------:R-:W-:Y:S01]  /*2c80*/  BSSY B0, `(.L_x_2343) ;  /* 0x0000414000007945 */ /* 0x000fe20003800000 */
[----:B------:R-:W-:-:S04]  /*2c90*/  IMAD.WIDE.U32 R64, R32, R43, RZ ;  /* 0x0000002b20407225 */ /* 0x000fc800078e00ff */
[----:B------:R-:W-:Y:S01]  /*2ca0*/  IMAD R27, R36, R32, R27 ;  /* 0x00000020241b7224 */ /* 0x000fe200078e021b */
[----:B------:R-:W-:-:S03]  /*2cb0*/  IADD3 R24, P2, R93, R64, RZ ;  /* 0x000000405d187210 */ /* 0x000fc60007f5e0ff */
[----:B------:R-:W-:-:S04]  /*2cc0*/  IMAD.IADD R98, R65, 0x1, R27 ;  /* 0x0000000141627824 */ /* 0x000fc800078e021b */
[----:B------:R-:W-:Y:S01]  /*2cd0*/  IMAD.X R27, R98, 0x1, R90, P2 ;  /* 0x00000001621b7824 */ /* 0x000fe200010e065a */
[C---:B0-----:R-:W-:Y:S02]  /*2ce0*/  LEA R40, P3, R24.reuse, R96, 0x1 ;  /* 0x0000006018287211 */ /* 0x041fe400078608ff */
        /* <DEDUP_REMOVED lines=48> */
[----:B------:R-:W-:Y:S01]  /*2ff0*/  ULDC.64 UR6, c[0x0][0x208] ;  /* 0x0000820000067ab9 */ /* 0x000fe20000000a00 */
        /* <DEDUP_REMOVED lines=36> */
.L_x_2347:
[----:B------:R-:W-:Y:S05]  /*3240*/  BSYNC B1 ;  /* 0x0000000000017941 */ /* 0x000fea0003800000 */
.L_x_2346:
        /* <DEDUP_REMOVED lines=52> */
.L_x_2348:
[----:B------:R-:W2:Y:S01]  /*3590*/  LDL R36, [R1+0x44] ;  /* 0x0000440001247983 */ /* 0x000ea20000100800 */
[----:B------:R-:W-:Y:S01]  /*35a0*/  IMAD R26, R18, 0x8, R16 ;  /* 0x00000008121a7824 */ /* 0x000fe200078e0210 */
[----:B------:R-:W-:Y:S01]  /*35b0*/  BSSY B1, `(.L_x_2349) ;  /* 0x0000004000017945 */ /* 0x000fe20003800000 */
[----:B--2---:R-:W-:-:S04]  /*35c0*/  SHF.L.U32 R92, R36, 0x1f, RZ ;  /* 0x0000001f245c7819 */ /* 0x004fc800000006ff */
[----:B------:R-:W0:Y:S02]  /*35d0*/  SYNCS.PHASECHK.TRANS64.TRYWAIT P5, [R26+URZ+0x31c90], R92 ;  /* 0x031c905c1a0075a7 */ /* 0x000e2400080a017f */
[----:B0-----:R-:W-:Y:S05]  /*35e0*/  @!P5 BRA `(.L_x_2350) ;  /* 0x000002480038d947 */ /* 0x001fea0003800000 */
.L_x_2660:
[----:B------:R-:W-:Y:S05]  /*35f0*/  BSYNC B1 ;  /* 0x0000000000017941 */ /* 0x000fea0003800000 */
.L_x_2349:
        /* <DEDUP_REMOVED lines=54> */
.L_x_2355:
[----:B------:R-:W-:Y:S05]  /*3960*/  BSYNC B2 ;  /* 0x0000000000027941 */ /* 0x000fea0003800000 */
.L_x_2354:
[----:B------:R-:W-:Y:S02]  /*3970*/  ULDC.64 UR4, c[0x0][0x208] ;  /* 0x0000820000047ab9 */ /* 0x000fe40000000a00 */
[----:B------:R1:W-:Y:S03]  /*3980*/  STG.E.128 desc[UR4][R40.64], R36 ;  /* 0x0000002428007986 */ /* 0x0003e6000c101d04 */
.L_x_2353:
[----:B------:R-:W-:Y:S05]  /*3990*/  BSYNC B1 ;  /* 0x0000000000017941 */ /* 0x000fea0003800000 */
.L_x_2352:
        /* <DEDUP_REMOVED lines=53> */
.L_x_2359:
[----:B------:R-:W-:Y:S05]  /*3cf0*/  BSYNC B2 ;  /* 0x0000000000027941 */ /* 0x000fea0003800000 */
.L_x_2358:
[----:B------:R-:W-:Y:S02]  /*3d00*/  ULDC.64 UR4, c[0x0][0x208] ;  /* 0x0000820000047ab9 */ /* 0x000fe40000000a00 */
[----:B------:R2:W-:Y:S03]  /*3d10*/  STG.E.128 desc[UR4][R40.64+0x20], R36 ;  /* 0x0000202428007986 */ /* 0x0005e6000c101d04 */
.L_x_2357:
[----:B------:R-:W-:Y:S05]  /*3d20*/  BSYNC B1 ;  /* 0x0000000000017941 */ /* 0x000fea0003800000 */
.L_x_2356:
        /* <DEDUP_REMOVED lines=52> */
.L_x_2363:
[----:B------:R-:W-:Y:S05]  /*4070*/  BSYNC B2 ;  /* 0x0000000000027941 */ /* 0x000fea0003800000 */
.L_x_2362:
[----:B------:R-:W-:Y:S02]  /*4080*/  ULDC.64 UR4, c[0x0][0x208] ;  /* 0x0000820000047ab9 */ /* 0x000fe40000000a00 */
[----:B------:R3:W-:Y:S03]  /*4090*/  STG.E.128 desc[UR4][R40.64+0x40], R36 ;  /* 0x0000402428007986 */ /* 0x0007e6000c101d04 */
.L_x_2361:
[----:B------:R-:W-:Y:S05]  /*40a0*/  BSYNC B1 ;  /* 0x0000000000017941 */ /* 0x000fea0003800000 */
.L_x_2360:
        /* <DEDUP_REMOVED lines=52> */
.L_x_2367:
[----:B------:R-:W-:Y:S05]  /*43f0*/  BSYNC B2 ;  /* 0x0000000000027941 */ /* 0x000fea0003800000 */
.L_x_2366:
[----:B------:R-:W-:Y:S02]  /*4400*/  ULDC.64 UR4, c[0x0][0x208] ;  /* 0x0000820000047ab9 */ /* 0x000fe40000000a00 */
[----:B------:R4:W-:Y:S03]  /*4410*/  STG.E.128 desc[UR4][R40.64+0x60], R36 ;  /* 0x0000602428007986 */ /* 0x0009e6000c101d04 */
.L_x_2365:
[----:B------:R-:W-:Y:S05]  /*4420*/  BSYNC B1 ;  /* 0x0000000000017941 */ /* 0x000fea0003800000 */
.L_x_2364:
        /* <DEDUP_REMOVED lines=53> */
.L_x_2371:
[----:B------:R-:W-:Y:S05]  /*4780*/  BSYNC B2 ;  /* 0x0000000000027941 */ /* 0x000fea0003800000 */
.L_x_2370:
[----:B------:R-:W-:Y:S02]  /*4790*/  ULDC.64 UR4, c[0x0][0x208] ;  /* 0x0000820000047ab9 */ /* 0x000fe40000000a00 */
[----:B------:R1:W-:Y:S03]  /*47a0*/  STG.E.128 desc[UR4][R40.64+0x80], R36 ;  /* 0x0000802428007986 */ /* 0x0003e6000c101d04 */
.L_x_2369:
[----:B------:R-:W-:Y:S05]  /*47b0*/  BSYNC B1 ;  /* 0x0000000000017941 */ /* 0x000fea0003800000 */
.L_x_2368:
        /* <DEDUP_REMOVED lines=52> */
.L_x_2373:
[----:B------:R-:W-:Y:S05]  /*4b00*/  BSYNC B1 ;  /* 0x0000000000017941 */ /* 0x000fea0003800000 */
.L_x_2372:
[----:B------:R-:W-:Y:S02]  /*4b10*/  ULDC.64 UR4, c[0x0][0x208] ;  /* 0x0000820000047ab9 */ /* 0x000fe40000000a00 */
[----:B------:R1:W-:Y:S01]  /*4b20*/  STG.E.128 desc[UR4][R40.64+0xa0], R36 ;  /* 0x0000a02428007986 */ /* 0x0003e2000c101d04 */
[----:B------:R-:W-:Y:S05]  /*4b30*/  BRA `(.L_x_2351) ;  /* 0x0000002000a07947 */ /* 0x000fea0003800000 */
.L_x_2345:
        /* <DEDUP_REMOVED lines=22> */
[----:B------:R-:W-:Y:S01]  /*4ca0*/  CS2R R56, SRZ ;  /* 0x0000000000387805 */ /* 0x000fe2000001ff00 */
[----:B------:R-:W-:-:S02]  /*4cb0*/  ULDC.64 UR6, c[0x0][0x208] ;  /* 0x0000820000067ab9 */ /* 0x000fc40000000a00 */
        /* <DEDUP_REMOVED lines=23> */
.L_x_2375:
[----:B------:R-:W-:Y:S05]  /*4e30*/  BSYNC B1 ;  /* 0x0000000000017941 */ /* 0x000fea0003800000 */
.L_x_2374:
        /* <DEDUP_REMOVED lines=43> */
.L_x_2376:
[----:B------:R-:W2:Y:S01]  /*50f0*/  LDL R60, [R1+0x44] ;  /* 0x00004400013c7983 */ /* 0x000ea20000100800 */
[----:B------:R-:W-:Y:S01]  /*5100*/  IMAD R26, R18, 0x8, R16 ;  /* 0x00000008121a7824 */ /* 0x000fe200078e0210 */
[----:B------:R-:W-:Y:S01]  /*5110*/  BSSY B1, `(.L_x_2377) ;  /* 0x0000004000017945 */ /* 0x000fe20003800000 */
[----:B--2---:R-:W-:-:S04]  /*5120*/  SHF.L.U32 R92, R60, 0x1f, RZ ;  /* 0x0000001f3c5c7819 */ /* 0x004fc800000006ff */
[----:B------:R-:W0:Y:S02]  /*5130*/  SYNCS.PHASECHK.TRANS64.TRYWAIT P5, [R26+URZ+0x31c90], R92 ;  /* 0x031c905c1a0075a7 */ /* 0x000e2400080a017f */
[----:B0-----:R-:W-:Y:S05]  /*5140*/  @!P5 BRA `(.L_x_2378) ;  /* 0x0000022c0074d947 */ /* 0x001fea0003800000 */
.L_x_2661:
[----:B------:R-:W-:Y:S05]  /*5150*/  BSYNC B1 ;  /* 0x0000000000017941 */ /* 0x000fea0003800000 */
.L_x_2377:
        /* <DEDUP_REMOVED lines=131> */
.L_x_2382:
[----:B------:R-:W-:Y:S05]  /*5990*/  BSYNC B2 ;  /* 0x0000000000027941 */ /* 0x000fea0003800000 */
.L_x_2381:
[----:B------:R-:W-:Y:S01]  /*59a0*/  ISETP.GE.AND P4, PT, R116, R111, PT ;  /* 0x0000006f7400720c */ /* 0x000fe20003f86270 */
[----:B------:R-:W-:-:S12]  /*59b0*/  ULDC.64 UR4, c[0x0][0x208] ;  /* 0x0000820000047ab9 */ /* 0x000fd80000000a00 */
        /* <DEDUP_REMOVED lines=11> */
.L_x_2380:
[----:B------:R-:W-:Y:S05]  /*5a70*/  BSYNC B1 ;  /* 0x0000000000017941 */ /* 0x000fea0003800000 */
.L_x_2379:
        /* <DEDUP_REMOVED lines=120> */
.L_x_2386:
[----:B------:R-:W-:Y:S05]  /*6200*/  BSYNC B2 ;  /* 0x0000000000027941 */ /* 0x000fea0003800000 */
.L_x_2385:
        /* <DEDUP_REMOVED lines=13> */
.L_x_2384:
[----:B------:R-:W-:Y:S05]  /*62e0*/  BSYNC B1 ;  /* 0x0000000000017941 */ /* 0x000fea0003800000 */
.L_x_2383:
        /* <DEDUP_REMOVED lines=126> */
.L_x_2388:
[----:B------:R-:W-:Y:S05]  /*6ad0*/  BSYNC B1 ;  /* 0x0000000000017941 */ /* 0x000fea0003800000 */
.L_x_2387:
[----:B------:R-:W-:Y:S01]  /*6ae0*/  ISETP.GE.AND P4, PT, R54, R111, PT ;  /* 0x0000006f3600720c */ /* 0x000fe20003f86270 */
[----:B------:R-:W-:Y:S02]  /*6af0*/  ULDC.64 UR4, c[0x0][0x208] ;  /* 0x0000820000047ab9 */ /* 0x000fe40000000a00 */
[----:B-1----:R1:W-:Y:S10]  /*6b00*/  STG.E.128 desc[UR4][R52.64], R40 ;  /* 0x0000002834007986 */ /* 0x0023f4000c101d04 */
[----:B------:R-:W-:Y:S05]  /*6b10*/  @P4 BRA `(.L_x_2351) ;  /* 0x0000000000a84947 */ /* 0x000fea0003800000 */
[--C-:B------:R-:W-:Y:S01]  /*6b20*/  SHF.R.S32.HI R36, RZ, 0x1f, R54.reuse ;  /* 0x0000001fff247819 */ /* 0x100fe20000011436 */
[----:B------:R-:W-:Y:S01]  /*6b30*/  ULDC.64 UR4, c[0x0][0x208] ;  /* 0x0000820000047ab9 */ /* 0x000fe20000000a00 */
[----:B------:R-:W-:-:S04]  /*6b40*/  IADD3 R54, P4, P5, R28, R98, R54 ;  /* 0x000000621c367210 */ /* 0x000fc80007d9e036 */
[----:B------:R-:W-:Y:S02]  /*6b50*/  IADD3.X R36, R3, R112, R36, P4, P5 ;  /* 0x0000007003247210 */ /* 0x000fe400027ea424 */
[----:B------:R-:W-:-:S04]  /*6b60*/  LEA R96, P4, R54, R96, 0x1 ;  /* 0x0000006036607211 */ /* 0x000fc800078808ff */
[----:B------:R-:W-:-:S05]  /*6b70*/  LEA.HI.X R97, R54, R97, R36, 0x1, P4 ;  /* 0x0000006136617211 */ /* 0x000fca00020f0c24 */
[----:B--2---:R2:W-:Y:S01]  /*6b80*/  STG.E.128 desc[UR4][R96.64], R44 ;  /* 0x0000002c60007986 */ /* 0x0045e2000c101d04 */
[----:B------:R-:W-:Y:S05]  /*6b90*/  BRA `(.L_x_2351) ;  /* 0x0000000000887947 */ /* 0x000fea0003800000 */
.L_x_2344:
[----:B------:R-:W2:Y:S02]  /*6ba0*/  LDL R36, [R1+0x48] ;  /* 0x0000480001247983 */ /* 0x000ea40000100800 */
[----:B--2---:R-:W-:-:S13]  /*6bb0*/  ISETP.NE.AND P3, PT, R36, 0x3, PT ;  /* 0x000000032400780c */ /* 0x004fda0003f65270 */
[----:B------:R-:W-:Y:S05]  /*6bc0*/  @!P3 BRA `(.L_x_2389) ;  /* 0x000000000004b947 */ /* 0x000fea0003800000 */
[----:B------:R-:W-:Y:S01]  /*6bd0*/  BPT.TRAP 0x1 ;  /* 0x000000040000795c */ /* 0x000fe20000300000 */
.L_x_2389:
[----:B------:R-:W2:Y:S01]  /*6be0*/  LDL R36, [R1+0x44] ;  /* 0x0000440001247983 */ /* 0x000ea20000100800 */
[----:B------:R-:W-:Y:S01]  /*6bf0*/  IMAD R26, R18, 0x8, R16 ;  /* 0x00000008121a7824 */ /* 0x000fe200078e0210 */
[----:B------:R-:W-:Y:S01]  /*6c00*/  BSSY B1, `(.L_x_2390) ;  /* 0x0000006000017945 */ /* 0x000fe20003800000 */
[----:B------:R-:W-:-:S05]  /*6c10*/  IMAD R91, R24, -0x90, R2 ;  /* 0xffffff70185b7824 */ /* 0x000fca00078e0202 */
[----:B------:R-:W-:Y:S02]  /*6c20*/  VIMNMX R91, R91, 0x90, PT ;  /* 0x000000905b5b7848 */ /* 0x000fe40003fe0100 */
[----:B--2---:R-:W-:-:S04]  /*6c30*/  SHF.L.U32 R92, R36, 0x1f, RZ ;  /* 0x0000001f245c7819 */ /* 0x004fc800000006ff */
[----:B------:R-:W0:Y:S02]  /*6c40*/  SYNCS.PHASECHK.TRANS64.TRYWAIT P4, [R26+URZ+0x31c90], R92 ;  /* 0x031c905c1a0075a7 */ /* 0x000e24000808017f */
[----:B0-----:R-:W-:Y:S05]  /*6c50*/  @!P4 BRA `(.L_x_2391) ;  /* 0x0000021000c4c947 */ /* 0x001fea0003800000 */
.L_x_2662:
[----:B------:R-:W-:Y:S05]  /*6c60*/  BSYNC B1 ;  /* 0x0000000000017941 */ /* 0x000fea0003800000 */
.L_x_2390:
[----:B------:R-:W-:-:S13]  /*6c70*/  ISETP.GE.AND P4, PT, R144, R91, PT ;  /* 0x0000005b9000720c */ /* 0x000fda0003f86270 */
[----:B------:R-:W-:Y:S05]  /*6c80*/  @P4 BRA `(.L_x_2351) ;  /* 0x00000000004c4947 */ /* 0x000fea0003800000 */
[----:B------:R-:W-:Y:S01]  /*6c90*/  ISETP.NE.AND P4, PT, R11, RZ, PT ;  /* 0x000000ff0b00720c */ /* 0x000fe20003f85270 */
[----:B------:R-:W-:-:S12]  /*6ca0*/  ULDC.64 UR4, c[0x0][0x208] ;  /* 0x0000820000047ab9 */ /* 0x000fd80000000a00 */
        /* <DEDUP_REMOVED lines=17> */
.L_x_2351:
[----:B------:R-:W-:Y:S05]  /*6dc0*/  BSYNC B0 ;  /* 0x0000000000007941 */ /* 0x000fea0003800000 */
.L_x_2343:
        /* <DEDUP_REMOVED lines=17> */
.L_x_2393:
[----:B------:R-:W-:Y:S05]  /*6ee0*/  BSYNC B0 ;  /* 0x0000000000007941 */ /* 0x000fea0003800000 */
.L_x_2392:
[----:B------:R-:W2:Y:S01]  /*6ef0*/  SYNCS.PHASECHK.TRANS64.TRYWAIT P3, [R26+URZ+0x31cb0], R92 ;  /* 0x031cb05c1a0075a7 */ /* 0x000ea2000806017f */
[----:B------:R-:W-:Y:S04]  /*6f00*/  BSSY B0, `(.L_x_2394) ;  /* 0x0000002000007945 */ /* 0x000fe80003800000 */
[----:B--2---:R-:W-:Y:S05]  /*6f10*/  @!P3 BRA `(.L_x_2395) ;  /* 0x000002100028b947 */ /* 0x004fea0003800000 */
.L_x_2663:
[----:B------:R-:W-:Y:S05]  /*6f20*/  BSYNC B0 ;  /* 0x0000000000007941 */ /* 0x000fea0003800000 */
.L_x_2394:
[----:B------:R-:W-:Y:S01]  /*6f30*/  ISETP.GE.AND P3, PT, R144, R91, PT ;  /* 0x0000005b9000720c */ /* 0x000fe20003f66270 */
[----:B------:R-:W-:-:S12]  /*6f40*/  BSSY B0, `(.L_x_2396) ;  /* 0x0000021000007945 */ /* 0x000fd80003800000 */
[----:B------:R-:W-:Y:S05]  /*6f50*/  @P3 BRA `(.L_x_2397) ;  /* 0x00000000007c3947 */ /* 0x000fea0003800000 */
[----:B------:R-:W-:Y:S01]  /*6f60*/  IMAD.WIDE R38, R24, 0x90, R78 ;  /* 0x0000009018267825 */ /* 0x000fe200078e024e */
[----:B------:R-:W-:Y:S01]  /*6f70*/  ULDC.64 UR4, c[0x0][0x328] ;  /* 0x0000ca0000047ab9 */ /* 0x000fe20000000a00 */
[----:B------:R-:W-:Y:S02]  /*6f80*/  ULDC.64 UR6, c[0x0][0x208] ;  /* 0x0000820000067ab9 */ /* 0x000fe40000000a00 */
[----:B------:R-:W-:Y:S02]  /*6f90*/  IMAD R39, R39, UR4, RZ ;  /* 0x0000000427277c24 */ /* 0x000fe4000f8e02ff */
[----:B-1----:R-:W-:Y:S02]  /*6fa0*/  IMAD.MOV.U32 R36, RZ, RZ, R30 ;  /* 0x000000ffff247224 */ /* 0x002fe400078e001e */
[----:B------:R-:W-:Y:S02]  /*6fb0*/  IMAD.MOV.U32 R37, RZ, RZ, R89 ;  /* 0x000000ffff257224 */ /* 0x000fe400078e0059 */
[----:B------:R-:W-:-:S02]  /*6fc0*/  IMAD R39, R38, UR5, R39 ;  /* 0x0000000526277c24 */ /* 0x000fc4000f8e0227 */
        /* <DEDUP_REMOVED lines=24> */
.L_x_2397:
[----:B------:R-:W-:Y:S05]  /*7150*/  BSYNC B0 ;  /* 0x0000000000007941 */ /* 0x000fea0003800000 */
.L_x_2396:
[----:B------:R-:W4:Y:S01]  /*7160*/  LDL.LU R27, [R1+0x44] ;  /* 0x00004400011b7983 */ /* 0x000f220000300800 */
[----:B0-2---:R-:W-:Y:S02]  /*7170*/  @!P4 VIADD R26, R26, 0x31cc0 ;  /* 0x00031cc01a1ac836 */ /* 0x005fe40000000000 */
[----:B------:R-:W-:Y:S01]  /*7180*/  VIADD R18, R18, 0x1 ;  /* 0x0000000112127836 */ /* 0x000fe20000000000 */
[----:B------:R-:W-:Y:S01]  /*7190*/  @!PT LDS RZ, [RZ] ;  /* 0x00000000fffff984 */ /* 0x000fe20000000800 */
[----:B------:R-:W-:Y:S01]  /*71a0*/  @!PT LDS RZ, [RZ] ;  /* 0x00000000fffff984 */ /* 0x000fe20000000800 */
[----:B------:R-:W-:Y:S01]  /*71b0*/  @!PT LDS RZ, [RZ] ;  /* 0x00000000fffff984 */ /* 0x000fe20000000800 */
[----:B------:R-:W-:Y:S01]  /*71c0*/  @!PT LDS RZ, [RZ] ;  /* 0x00000000fffff984 */ /* 0x000fe20000000800 */
[----:B------:R0:W-:Y:S06]  /*71d0*/  MEMBAR.ALL.CTA ;  /* 0x0000000000007992 */ /* 0x0001ec0000008000 */
[----:B0-----:R-:W0:Y:S01]  /*71e0*/  FENCE.VIEW.ASYNC.S ;  /* 0x00000000000073c6 */ /* 0x001e220000000000 */
[----:B------:R-:W-:Y:S01]  /*71f0*/  @!P4 PRMT R26, RZ, 0x654, R26 ;  /* 0x00000654ff1ac816 */ /* 0x000fe2000000001a */
[----:B0-----:R0:W-:Y:S01]  /*7200*/  BAR.SYNC.DEFER_BLOCKING R113, 0x80 ;  /* 0x000200710000751d */ /* 0x0011e20000010000 */
[----:B------:R-:W-:-:S04]  /*7210*/  ISETP.NE.AND P3, PT, R18, 0x2, PT ;  /* 0x000000021200780c */ /* 0x000fc80003f65270 */
[----:B------:R-:W-:Y:S01]  /*7220*/  SEL R18, R18, RZ, P3 ;  /* 0x000000ff12127207 */ /* 0x000fe20001800000 */
[----:B------:R2:W-:Y:S02]  /*7230*/  @!P4 SYNCS.ARRIVE.TRANS64.RED.A1T0 RZ, [R26+URZ], RZ ;  /* 0x000000ff1affc9a7 */ /* 0x0005e4000810043f */
[----:B--2---:R-:W-:-:S04]  /*7240*/  SEL R26, RZ, 0x1, P3 ;  /* 0x00000001ff1a7807 */ /* 0x004fc80001800000 */
[----:B----4-:R-:W-:-:S05]  /*7250*/  LOP3.LUT R27, R27, R26, RZ, 0x3c, !PT ;  /* 0x0000001a1b1b7212 */ /* 0x010fca00078e3cff */
[----:B------:R0:W-:Y:S01]  /*7260*/  STL [R1+0x44], R27 ;  /* 0x0000441b01007387 */ /* 0x0001e20000100800 */
[----:B------:R-:W-:Y:S05]  /*7270*/  @P2 BRA `(.L_x_2398) ;  /* 0xffffffb800602947 */ /* 0x000fea000383ffff */
[----:B0-----:R-:W0:Y:S01]  /*7280*/  S2R R27, SR_TID.X ;  /* 0x00000000001b7919 */ /* 0x001e220000002100 */
[----:B------:R-:W-:Y:S02]  /*7290*/  PLOP3.LUT P0, PT, PT, PT, PT, 0x8, 0x0 ;  /* 0x000000000000781c */ /* 0x000fe40003f0e170 */
[----:B0-----:R-:W-:-:S04]  /*72a0*/  SHF.R.U32.HI R27, RZ, 0x7, R27 ;  /* 0x00000007ff1b7819 */ /* 0x001fc8000001161b */
[----:B------:R-:W-:-:S13]  /*72b0*/  ISETP.NE.AND P5, PT, R27, 0x1, PT ;  /* 0x000000011b00780c */ /* 0x000fda0003fa5270 */
[----:B------:R-:W-:Y:S06]  /*72c0*/  @!P5 BAR.ARV 0x9, 0x100 ;  /* 0x024400000000db1d */ /* 0x000fec0000002000 */
.L_x_2338:
[----:B------:R-:W2:Y:S01]  /*72d0*/  LDL R6, [R1+0x88] ;  /* 0x0000880001067983 */ /* 0x000ea20000100800 */
[----:B------:R-:W0:Y:S03]  /*72e0*/  LDC R0, c[0x0][0x448] ;  /* 0x00011200ff007b82 */ /* 0x000e260000000800 */
[----:B------:R-:W4:Y:S04]  /*72f0*/  LDL R5, [R1+0x34] ;  /* 0x0000340001057983 */ /* 0x000f280000100800 */
[----:B------:R-:W4:Y:S01]  /*7300*/  LDL R4, [R1+0x40] ;  /* 0x0000400001047983 */ /* 0x000f220000100800 */
[----:B------:R-:W-:Y:S01]  /*7310*/  IMAD.MOV.U32 R96, RZ, RZ, RZ ;  /* 0x000000ffff607224 */ /* 0x000fe200078e00ff */
[----:B0-----:R-:W-:-:S13]  /*7320*/  ISETP.NE.AND P1, PT, R0, 0x1, PT ;  /* 0x000000010000780c */ /* 0x001fda0003f25270 */
[----:B------:R-:W0:Y:S08]  /*7330*/  @P1 LDC R3, c[0x0][0x44c] ;  /* 0x00011300ff031b82 */ /* 0x000e300000000800 */
[----:B------:R-:W1:Y:S01]  /*7340*/  @P1 LDC R2, c[0x0][0x450] ;  /* 0x00011400ff021b82 */ /* 0x000e620000000800 */
[----:B--2---:R-:W-:-:S04]  /*7350*/  VIADD R0, R6, 0xbf ;  /* 0x000000bf06007836 */ /* 0x004fc80000000000 */
[----:B0-----:R-:W-:Y:S01]  /*7360*/  @P1 IMAD.HI.U32 R3, R0, R3, RZ ;  /* 0x0000000300031227 */ /* 0x001fe200078e00ff */
[----:B----4-:R-:W-:-:S04]  /*7370*/  IADD3 R5, R4, 0x90, -R5 ;  /* 0x0000009004057810 */ /* 0x010fc80007ffe805 */
[----:B-1----:R-:W-:-:S05]  /*7380*/  @P1 SHF.R.U32.HI R0, RZ, R2, R3 ;  /* 0x00000002ff001219 */ /* 0x002fca0000011603 */
[----:B------:R-:W-:-:S04]  /*7390*/  IMAD.IADD R0, R5, 0x1, R0 ;  /* 0x0000000105007824 */ /* 0x000fc800078e0200 */
[----:B------:R-:W-:-:S05]  /*73a0*/  IMAD.HI R0, R0, 0x38e38e39, RZ ;  /* 0x38e38e3900007827 */ /* 0x000fca00078e02ff */
[----:B------:R-:W-:-:S04]  /*73b0*/  SHF.R.U32.HI R3, RZ, 0x1f, R0 ;  /* 0x0000001fff037819 */ /* 0x000fc80000011600 */
[----:B------:R-:W-:-:S04]  /*73c0*/  LEA.HI.SX32 R3, R0, R3, 0x1b ;  /* 0x0000000300037211 */ /* 0x000fc800078fdaff */
[----:B------:R-:W-:-:S04]  /*73d0*/  VIMNMX R9, R114, R3, PT ;  /* 0x0000000372097248 */ /* 0x000fc80003fe0100 */
[----:B------:R-:W-:Y:S01]  /*73e0*/  ISETP.GE.AND P1, PT, R9, 0x1, PT ;  /* 0x000000010900780c */ /* 0x000fe20003f26270 */
[----:B------:R-:W-:-:S12]  /*73f0*/  @P0 BRA `(.L_x_2399) ;  /* 0x00000000000c0947 */ /* 0x000fd80003800000 */
[----:B------:R-:W0:Y:S01]  /*7400*/  FENCE.VIEW.ASYNC.G ;  /* 0x00000000000073c6 */ /* 0x000e220000000100 */
[----:B------:R-:W-:Y:S05]  /*7410*/  WARPSYNC.ALL ;  /* 0x0000000000007948 */ /* 0x000fea0003800000 */
[----:B0-----:R-:W-:Y:S06]  /*7420*/  BAR.ARV 0xc, 0x200 ;  /* 0x0308000000007b1d */ /* 0x001fec0000002000 */
.L_x_2399:
[----:B------:R-:W-:Y:S04]  /*7430*/  BSSY B0, `(.L_x_2400) ;  /* 0x0000021000007945 */ /* 0x000fe80003800000 */
[----:B------:R-:W-:Y:S05]  /*7440*/  @!P1 BRA `(.L_x_2401) ;  /* 0x00000000007c9947 */ /* 0x000fea0003800000 */
[----:B------:R-:W2:Y:S01]  /*7450*/  LDL R0, [R1+0x9c] ;  /* 0x00009c0001007983 */ /* 0x000ea20000100800 */
[----:B------:R-:W-:Y:S01]  /*7460*/  ULDC UR4, c[0x0][0x9f0] ;  /* 0x00027c0000047ab9 */ /* 0x000fe20000000800 */
[----:B--2---:R-:W-:-:S04]  /*7470*/  ISETP.NE.AND P0, PT, R0, RZ, PT ;  /* 0x000000ff0000720c */ /* 0x004fc80003f05270 */
[----:B------:R-:W-:-:S04]  /*7480*/  SEL R6, R0, UR4, P0 ;  /* 0x0000000400067c07 */ /* 0x000fc80008000000 */
        /* <DEDUP_REMOVED lines=27> */
.L_x_2401:
[----:B------:R-:W-:Y:S05]  /*7640*/  BSYNC B0 ;  /* 0x0000000000007941 */ /* 0x000fea0003800000 */
.L_x_2400:
        /* <DEDUP_REMOVED lines=19> */
[----:B---3--:R-:W-:-:S02]  /*7780*/  CS2R R38, SRZ ;  /* 0x0000000000267805 */ /* 0x008fc4000001ff00 */
[----:B------:R-:W-:Y:S02]  /*7790*/  CS2R R36, SRZ ;  /* 0x0000000000247805 */ /* 0x000fe4000001ff00 */
        /* <DEDUP_REMOVED lines=9> */
[----:B------:R-:W-:-:S04]  /*7830*/  VIADDMNMX R96, R3, R96, R9, PT ;  /* 0x0000006003607246 */ /* 0x000fc80003800109 */
        /* <DEDUP_REMOVED lines=11> */
.L_x_2666:
[----:B------:R-:W1:Y:S01]  /*78f0*/  LDL R2, [R1+0x64] ;  /* 0x0000640001027983 */ /* 0x000e620000100800 */
[----:B------:R-:W-:Y:S01]  /*7900*/  BSSY B6, `(.L_x_2404) ;  /* 0x000001f000067945 */ /* 0x000fe20003800000 */
[----:B-1----:R-:W-:-:S05]  /*7910*/  IMAD.HI R0, R2, 0x55555556, RZ ;  /* 0x5555555602007827 */ /* 0x002fca00078e02ff */
[----:B------:R-:W-:-:S05]  /*7920*/  LEA.HI R0, R0, R0, RZ, 0x1 ;  /* 0x0000000000007211 */ /* 0x000fca00078f08ff */
[----:B------:R-:W-:Y:S02]  /*7930*/  IMAD R3, R0, -0x3, R2 ;  /* 0xfffffffd00037824 */ /* 0x000fe400078e0202 */
[----:B------:R-:W-:Y:S02]  /*7940*/  VIADD R2, R16, 0x24300 ;  /* 0x0002430010027836 */ /* 0x000fe40000000000 */
[C---:B------:R-:W-:Y:S02]  /*7950*/  IMAD R0, R3.reuse, 0x1000, R16 ;  /* 0x0000100003007824 */ /* 0x040fe400078e0210 */
[----:B------:R-:W-:Y:S01]  /*7960*/  IMAD R3, R3, 0x800, R2 ;  /* 0x0000080003037824 */ /* 0x000fe200078e0202 */
[----:B------:R-:W-:Y:S01]  /*7970*/  LOP3.LUT P0, RZ, R2, 0x9f, RZ, 0xc0, !PT ;  /* 0x0000009f02ff7812 */ /* 0x000fe2000780c0ff */
[----:B------:R-:W-:-:S03]  /*7980*/  VIADD R0, R0, 0xda00 ;  /* 0x0000da0000007836 */ /* 0x000fc60000000000 */
[----:B------:R-:W-:Y:S02]  /*7990*/  SHF.R.U32.HI R3, RZ, 0x4, R3 ;  /* 0x00000004ff037819 */ /* 0x000fe40000011603 */
[----:B------:R-:W-:Y:S02]  /*79a0*/  SHF.R.U32.HI R0, RZ, 0x4, R0 ;  /* 0x00000004ff007819 */ /* 0x000fe40000011600 */
[----:B------:R-:W-:Y:S02]  /*79b0*/  LOP3.LUT R3, R3, 0x3fff, RZ, 0xc0, !PT ;  /* 0x00003fff03037812 */ /* 0x000fe400078ec0ff */
[----:B------:R-:W-:-:S03]  /*79c0*/  LOP3.LUT R2, R0, 0x3fff, RZ, 0xc0, !PT ;  /* 0x00003fff00027812 */ /* 0x000fc600078ec0ff */
[----:B------:R1:W-:Y:S01]  /*79d0*/  STL [R1+0x7c], R3 ;  /* 0x00007c0301007387 */ /* 0x0003e20000100800 */
[----:B------:R-:W-:Y:S05]  /*79e0*/  @!P0 BRA `(.L_x_2405) ;  /* 0x0000000000408947 */ /* 0x000fea0003800000 */
[----:B------:R-:W-:Y:S01]  /*79f0*/  MOV R0, 0x0 ;  /* 0x0000000000007802 */ /* 0x000fe20000000f00 */
[----:B------:R-:W-:Y:S01]  /*7a00*/  ULDC.64 UR4, c[0x4][0xa8] ;  /* 0x01002a0000047ab9 */ /* 0x000fe20000000a00 */
[----:B------:R-:W-:Y:S01]  /*7a10*/  ULDC.64 UR6, c[0x4][0xb0] ;  /* 0x01002c0000067ab9 */ /* 0x000fe20000000a00 */
[----:B------:R-:W-:Y:S01]  /*7a20*/  IMAD.U32 R4, RZ, RZ, UR4 ;  /* 0x00000004ff047e24 */ /* 0x000fe2000f8e00ff */
[----:B0-----:R0:W2:Y:S01]  /*7a30*/  LDC.64 R14, c[0x4][R0] ;  /* 0x01000000000e7b82 */ /* 0x0010a20000000a00 */
        /* <DEDUP_REMOVED lines=11> */
.L_x_2405:
[----:B------:R-:W-:Y:S05]  /*7af0*/  BSYNC B6 ;  /* 0x0000000000067941 */ /* 0x000fea0003800000 */
.L_x_2404:
        /* <DEDUP_REMOVED lines=13> */
.L_x_2409:
[----:B--2---:R2:W3:Y:S02]  /*7bd0*/  SYNCS.PHASECHK.TRANS64.TRYWAIT P0, [R16+URZ+0x31c00], R3 ;  /* 0x031c0003100075a7 */ /* 0x0044e4000800017f */
[----:B---3--:R-:W-:Y:S05]  /*7be0*/  @!P0 NANOSLEEP.SYNCS 0x989680 ;  /* 0x009896800000895d */ /* 0x008fea0003900000 */
[----:B------:R-:W3:Y:S02]  /*7bf0*/  @!P0 SYNCS.PHASECHK.TRANS64 P0, [R16+URZ+0x31c00], R3 ;  /* 0x031c0003100085a7 */ /* 0x000ee4000800007f */
[----:B---3--:R-:W-:Y:S05]  /*7c00*/  @!P0 BRA `(.L_x_2409) ;  /* 0xfffffffc00f08947 */ /* 0x008fea000383ffff */
.L_x_2408:
[----:B------:R-:W-:Y:S05]  /*7c10*/  BSYNC B0 ;  /* 0x0000000000007941 */ /* 0x000fea0003800000 */
.L_x_2407:
[----:B------:R-:W-:Y:S05]  /*7c20*/  BRA `(.L_x_2410) ;  /* 0x0000004000b07947 */ /* 0x000fea0003800000 */
.L_x_2406:
[----:B-1----:R-:W2:Y:S01]  /*7c30*/  LDL R3, [R1+0xcc] ;  /* 0x0000cc0001037983 */ /* 0x002ea20000100800 */
[----:B-----5:R-:W-:Y:S01]  /*7c40*/  SHF.R.S32.HI R0, RZ, 0x1f, R107 ;  /* 0x0000001fff007819 */ /* 0x020fe2000001146b */
[----:B------:R-:W-:Y:S01]  /*7c50*/  ULDC.64 UR4, c[0x0][0x3f8] ;  /* 0x0000fe0000047ab9 */ /* 0x000fe20000000a00 */
[----:B------:R-:W-:Y:S01]  /*7c60*/  ULDC.64 UR6, c[0x0][0x408] ;  /* 0x0001020000067ab9 */ /* 0x000fe20000000a00 */
[----:B------:R-:W-:-:S04]  /*7c70*/  IMAD.WIDE.U32 R24, R107, UR4, RZ ;  /* 0x000000046b187c25 */ /* 0x000fc8000f8e00ff */
[C---:B------:R-:W-:Y:S02]  /*7c80*/  IMAD R4, R0.reuse, UR4, RZ ;  /* 0x0000000400047c24 */ /* 0x040fe4000f8e02ff */
[----:B------:R-:W-:Y:S02]  /*7c90*/  IMAD R0, R0, UR6, RZ ;  /* 0x0000000600007c24 */ /* 0x000fe4000f8e02ff */
[C---:B------:R-:W-:Y:S02]  /*7ca0*/  IMAD R29, R107.reuse, UR5, R4 ;  /* 0x000000056b1d7c24 */ /* 0x040fe4000f8e0204 */
[C---:B------:R-:W-:Y:S02]  /*7cb0*/  IMAD R31, R107.reuse, UR7, R0 ;  /* 0x000000076b1f7c24 */ /* 0x040fe4000f8e0200 */
[----:B------:R-:W-:-:S04]  /*7cc0*/  IMAD.WIDE.U32 R26, R107, UR6, RZ ;  /* 0x000000066b1a7c25 */ /* 0x000fc8000f8e00ff */
[----:B------:R-:W-:Y:S02]  /*7cd0*/  IMAD.IADD R29, R29, 0x1, R25 ;  /* 0x000000011d1d7824 */ /* 0x000fe400078e0219 */
[----:B------:R-:W-:Y:S01]  /*7ce0*/  IMAD.IADD R31, R31, 0x1, R27 ;  /* 0x000000011f1f7824 */ /* 0x000fe200078e021b */
        /* <DEDUP_REMOVED lines=18> */
.L_x_2411:
        /* <DEDUP_REMOVED lines=18> */
[----:B--2---:R-:W-:-:S04]  /*7f30*/  @P0 SHF.R.U32.HI R3, RZ, R5, R0 ;  /* 0x00000005ff030219 */ /* 0x004fc80000011600 */
[----:B------:R-:W-:Y:S01]  /*7f40*/  SHF.R.S32.HI R0, RZ, 0x1f, R3 ;  /* 0x0000001fff007819 */ /* 0x000fe20000011403 */
[----:B------:R-:W-:-:S04]  /*7f50*/  IMAD.WIDE.U32 R6, R3, UR4, R6 ;  /* 0x0000000403067c25 */ /* 0x000fc8000f8e0006 */
[C---:B------:R-:W-:Y:S02]  /*7f60*/  IMAD R4, R0.reuse, UR4, RZ ;  /* 0x0000000400047c24 */ /* 0x040fe4000f8e02ff */
[----:B------:R-:W-:Y:S02]  /*7f70*/  IMAD R0, R0, UR6, RZ ;  /* 0x0000000600007c24 */ /* 0x000fe4000f8e02ff */
[C---:B------:R-:W-:Y:S01]  /*7f80*/  IMAD R13, R3.reuse, UR5, R4 ;  /* 0x00000005030d7c24 */ /* 0x040fe2000f8e0204 */
[----:B------:R-:W-:Y:S01]  /*7f90*/  ULDC.64 UR4, c[0x0][0x3e8] ;  /* 0x0000fa0000047ab9 */ /* 0x000fe20000000a00 */
[----:B------:R-:W-:-:S04]  /*7fa0*/  IMAD.WIDE.U32 R8, R3, UR6, R8 ;  /* 0x0000000603087c25 */ /* 0x000fc8000f8e0008 */
[----:B------:R-:W-:Y:S01]  /*7fb0*/  IMAD R5, R3, UR7, R0 ;  /* 0x0000000703057c24 */ /* 0x000fe2000f8e0200 */
[----:B------:R-:W-:Y:S01]  /*7fc0*/  ULDC.64 UR6, c[0x0][0x400] ;  /* 0x0001000000067ab9 */ /* 0x000fe20000000a00 */
[----:B------:R-:W-:Y:S01]  /*7fd0*/  IMAD.IADD R13, R7, 0x1, R13 ;  /* 0x00000001070d7824 */ /* 0x000fe200078e020d */
[----:B------:R-:W-:Y:S01]  /*7fe0*/  LEA R0, P0, R6, UR4, 0x1 ;  /* 0x0000000406007c11 */ /* 0x000fe2000f8008ff */
[----:B------:R-:W-:Y:S01]  /*7ff0*/  IMAD.IADD R5, R9, 0x1, R5 ;  /* 0x0000000109057824 */ /* 0x000fe200078e0205 */
[----:B------:R-:W-:Y:S01]  /*8000*/  LEA R4, P1, R8, UR6, 0x1 ;  /* 0x0000000608047c11 */ /* 0x000fe2000f8208ff */
[----:B------:R-:W-:Y:S01]  /*8010*/  UMOV UR4, 0xffffffff ;  /* 0xffffffff00047882 */ /* 0x000fe20000000000 */
[----:B------:R-:W-:Y:S02]  /*8020*/  LEA.HI.X R13, R6, UR5, R13, 0x1, P0 ;  /* 0x00000005060d7c11 */ /* 0x000fe400080f0c0d */
[----:B------:R-:W-:Y:S01]  /*8030*/  LEA.HI.X R5, R8, UR7, R5, 0x1, P1 ;  /* 0x0000000708057c11 */ /* 0x000fe200088f0c05 */
[----:B------:R-:W-:Y:S08]  /*8040*/  BRA.DIV UR4, `(.L_x_2414) ;  /* 0x0000020204187947 */ /* 0x000ff0000b800000 */
[----:B------:R1:W2:Y:S04]  /*8050*/  SHFL.IDX PT, R3, R13, RZ, 0x1e1f ;  /* 0x001e1fff0d037589 */ /* 0x0002a800000e0000 */
[----:B------:R-:W3:Y:S04]  /*8060*/  SHFL.IDX PT, R0, R0, RZ, 0x1e1f ;  /* 0x001e1fff00007589 */ /* 0x000ee800000e0000 */
[----:B------:R-:W4:Y:S04]  /*8070*/  SHFL.IDX PT, R5, R5, RZ, 0x1e1f ;  /* 0x001e1fff05057589 */ /* 0x000f2800000e0000 */
[----:B-1----:R-:W0:Y:S02]  /*8080*/  SHFL.IDX PT, R4, R4, RZ, 0x1e1f ;  /* 0x001e1fff04047589 */ /* 0x002e2400000e0000 */
.L_x_2672:
[----:B------:R-:W5:Y:S04]  /*8090*/  LDL R6, [R1+0x34] ;  /* 0x0000340001067983 */ /* 0x000f680000100800 */
[----:B------:R-:W2:Y:S01]  /*80a0*/  LDL R57, [R1+0xac] ;  /* 0x0000ac0001397983 */ /* 0x000ea20000100800 */
[----:B------:R-:W-:Y:S01]  /*80b0*/  BSSY B1, `(.L_x_2415) ;  /* 0x0000061000017945 */ /* 0x000fe20003800000 */
        /* <DEDUP_REMOVED lines=9> */
[----:B0-----:R-:W-:Y:S01]  /*8150*/  CS2R R14, SRZ ;  /* 0x00000000000e7805 */ /* 0x001fe2000001ff00 */
[----:B-----5:R-:W-:Y:S01]  /*8160*/  IMAD R6, R6, R20, RZ ;  /* 0x0000001406067224 */ /* 0x020fe200078e02ff */
[----:B------:R-:W-:-:S03]  /*8170*/  CS2R R20, SRZ ;  /* 0x0000000000147805 */ /* 0x000fc6000001ff00 */
[----:B------:R-:W-:Y:S01]  /*8180*/  IMAD R109, R109, -0xc0, R6 ;  /* 0xffffff406d6d7824 */ /* 0x000fe200078e0206 */
[----:B------:R-:W-:Y:S02]  /*8190*/  ISETP.GE.AND P1, PT, R10, R6, PT ;  /* 0x000000060a00720c */ /* 0x000fe40003f26270 */
[----:B------:R-:W-:Y:S02]  /*81a0*/  CS2R R10, SRZ ;  /* 0x00000000000a7805 */ /* 0x000fe4000001ff00 */
[----:B--2---:R-:W-:Y:S02]  /*81b0*/  LEA.HI R52, R57, R57, RZ, 0x1 ;  /* 0x0000003939347211 */ /* 0x004fe400078f08ff */
[----:B------:R-:W-:-:S04]  /*81c0*/  VIMNMX R109, R109, 0xc0, PT ;  /* 0x000000c06d6d7848 */ /* 0x000fc80003fe0100 */
[----:B------:R-:W-:-:S03]  /*81d0*/  ISETP.GE.AND P0, PT, R144, R109, PT ;  /* 0x0000006d9000720c */ /* 0x000fc60003f06270 */
[----:B------:R-:W-:Y:S10]  /*81e0*/  @P1 BRA `(.L_x_2416) ;  /* 0x0000000400341947 */ /* 0x000ff40003800000 */
        /* <DEDUP_REMOVED lines=8> */
[----:B------:R-:W-:Y:S01]  /*8270*/  CS2R R30, SRZ ;  /* 0x00000000001e7805 */ /* 0x000fe2000001ff00 */
[----:B------:R-:W-:Y:S01]  /*8280*/  ULDC.64 UR6, c[0x0][0x208] ;  /* 0x0000820000067ab9 */ /* 0x000fe20000000a00 */
[----:B------:R-:W-:Y:S02]  /*8290*/  CS2R R38, SRZ ;  /* 0x0000000000267805 */ /* 0x000fe4000001ff00 */
[----:B------:R-:W-:Y:S02]  /*82a0*/  CS2R R34, SRZ ;  /* 0x0000000000227805 */ /* 0x000fe4000001ff00 */
[----:B------:R-:W-:Y:S02]  /*82b0*/  CS2R R28, SRZ ;  /* 0x00000000001c7805 */ /* 0x000fe4000001ff00 */
[----:B------:R-:W-:Y:S02]  /*82c0*/  CS2R R26, SRZ ;  /* 0x00000000001a7805 */ /* 0x000fe4000001ff00 */
[----:B------:R-:W-:-:S02]  /*82d0*/  CS2R R24, SRZ ;  /* 0x0000000000187805 */ /* 0x000fc4000001ff00 */
        /* <DEDUP_REMOVED lines=22> */
[----:B0-----:R-:W-:Y:S01]  /*8440*/  SHF.L.U64.HI R6, R41, 0x1, R11 ;  /* 0x0000000129067819 */ /* 0x001fe2000001020b */
[----:B------:R-:W-:Y:S01]  /*8450*/  IMAD.SHL.U32 R7, R40, 0x2, RZ ;  /* 0x0000000228077824 */ /* 0x000fe200078e00ff */
[----:B------:R-:W-:Y:S01]  /*8460*/  SHF.R.S32.HI R12, RZ, 0x1f, R40 ;  /* 0x0000001fff0c7819 */ /* 0x000fe20000011428 */
[----:B------:R-:W-:Y:S01]  /*8470*/  @!P3 IMAD.X R51, R3, 0x1, R10, P5 ;  /* 0x000000010333b824 */ /* 0x000fe200028e060a */
[----:B------:R-:W-:Y:S01]  /*8480*/  @!P2 IADD3 R46, P5, R0, R45, RZ ;  /* 0x0000002d002ea210 */ /* 0x000fe20007fbe0ff */
[----:B------:R-:W-:Y:S01]  /*8490*/  @!P2 IMAD.X R45, R5, 0x1, R6, P4 ;  /* 0x00000001052da824 */ /* 0x000fe200020e0606 */
[----:B------:R-:W-:Y:S01]  /*84a0*/  SHF.L.U64.HI R12, R40, 0x1, R12 ;  /* 0x00000001280c7819 */ /* 0x000fe2000001020c */
[----:B------:R-:W-:Y:S01]  /*84b0*/  IMAD.SHL.U32 R13, R14, 0x2, RZ ;  /* 0x000000020e0d7824 */ /* 0x000fe200078e00ff */
        /* <DEDUP_REMOVED lines=30> */
[----:B------:R0:W5:Y:S04]  /*86a0*/  @!P4 LD.E.64 R10, desc[UR6][R40.64] ;  /* 0x00000006280ac980 */ /* 0x000168000c101b00 */
[----:B------:R0:W5:Y:S02]  /*86b0*/  @!P4 LD.E.64 R8, desc[UR6][R4.64] ;  /* 0x000000060408c980 */ /* 0x000164000c101b00 */
.L_x_2416:
[----:B------:R-:W-:Y:S05]  /*86c0*/  BSYNC B1 ;  /* 0x0000000000017941 */ /* 0x000fea0003800000 */
.L_x_2415:
[----:B-----5:R-:W-:Y:S01]  /*86d0*/  IMAD.MOV.U32 R3, RZ, RZ, R35 ;  /* 0x000000ffff037224 */ /* 0x020fe200078e0023 */
        /* <DEDUP_REMOVED lines=51> */
.L_x_2673:
[----:B------:R-:W-:Y:S05]  /*8a10*/  BSYNC B1 ;  /* 0x0000000000017941 */ /* 0x000fea0003800000 */
.L_x_2417:
        /* <DEDUP_REMOVED lines=29> */
[----:B------:R-:W-:Y:S02]  /*8bf0*/  SHF.R.U64 R38, R38, 0x10, R39 ;  /* 0x0000001026267819 */ /* 0x000fe40000001227 */
[----:B------:R-:W-:Y:S02]  /*8c00*/  SHF.R.U32.HI R58, RZ, 0x10, R35 ;  /* 0x00000010ff3a7819 */ /* 0x000fe40000011623 */
[----:B------:R-:W-:Y:S02]  /*8c10*/  SHF.R.U32.HI R39, RZ, 0x10, R39 ;  /* 0x00000010ff277819 */ /* 0x000fe40000011627 */
[----:B------:R-:W-:Y:S02]  /*8c20*/  PRMT R58, R40, 0x5432, R58 ;  /* 0x00005432283a7816 */ /* 0x000fe4000000003a */
[----:B------:R-:W-:Y:S02]  /*8c30*/  SHF.R.U64 R57, R34, 0x10, R35 ;  /* 0x0000001022397819 */ /* 0x000fe40000001223 */
[----:B------:R-:W-:Y:S01]  /*8c40*/  PRMT R39, R59, 0x5410, R39 ;  /* 0x000054103b277816 */ /* 0x000fe20000000027 */
[----:B------:R-:W-:Y:S01]  /*8c50*/  IMAD.U32 R59, R58, 0x10000, RZ ;  /* 0x000100003a3b7824 */ /* 0x000fe200078e00ff */
[----:B------:R-:W-:-:S02]  /*8c60*/  PRMT R57, R56, 0x5410, R57 ;  /* 0x0000541038397816 */ /* 0x000fc40000000039 */
[----:B------:R-:W-:Y:S01]  /*8c70*/  LOP3.LUT R58, R58, 0xffff0000, RZ, 0xc0, !PT ;  /* 0xffff00003a3a7812 */ /* 0x000fe200078ec0ff */
[C---:B------:R-:W-:Y:S01]  /*8c80*/  IMAD.U32 R56, R39.reuse, 0x10000, RZ ;  /* 0x0001000027387824 */ /* 0x040fe200078e00ff */
        /* <DEDUP_REMOVED lines=35> */
.L_x_2421:
[----:B------:R-:W-:Y:S05]  /*8ec0*/  BSYNC B1 ;  /* 0x0000000000017941 */ /* 0x000fea0003800000 */
.L_x_2420:
        /* <DEDUP_REMOVED lines=49> */
.L_x_2423:
[----:B------:R-:W-:Y:S05]  /*91e0*/  BSYNC B1 ;  /* 0x0000000000017941 */ /* 0x000fea0003800000 */
.L_x_2422:
        /* <DEDUP_REMOVED lines=48> */
.L_x_2425:
[----:B------:R-:W-:Y:S05]  /*94f0*/  BSYNC B1 ;  /* 0x0000000000017941 */ /* 0x000fea0003800000 */
.L_x_2424:
        /* <DEDUP_REMOVED lines=48> */
.L_x_2427:
[----:B------:R-:W-:Y:S05]  /*9800*/  BSYNC B1 ;  /* 0x0000000000017941 */ /* 0x000fea0003800000 */
.L_x_2426:
        /* <DEDUP_REMOVED lines=48> */
.L_x_2429:
[----:B------:R-:W-:Y:S05]  /*9b10*/  BSYNC B1 ;  /* 0x0000000000017941 */ /* 0x000fea0003800000 */
.L_x_2428:
        /* <DEDUP_REMOVED lines=48> */
.L_x_2413:
        /* <DEDUP_REMOVED lines=30> */
[----:B------:R-:W1:Y:S04]  /*a000*/  SHFL.IDX PT, R3, R13, RZ, 0x1e1f ;  /* 0x001e1fff0d037589 */ /* 0x000e6800000e0000 */
[----:B------:R-:W2:Y:S04]  /*a010*/  SHFL.IDX PT, R0, R0, RZ, 0x1e1f ;  /* 0x001e1fff00007589 */ /* 0x000ea800000e0000 */
[----:B------:R-:W3:Y:S04]  /*a020*/  SHFL.IDX PT, R5, R5, RZ, 0x1e1f ;  /* 0x001e1fff05057589 */ /* 0x000ee800000e0000 */
[----:B0-----:R0:W4:Y:S01]  /*a030*/  SHFL.IDX PT, R14, R4, RZ, 0x1e1f ;  /* 0x001e1fff040e7589 */ /* 0x00112200000e0000 */
[----:B-1----:R-:W-:-:S02]  /*a040*/  IMAD.MOV.U32 R21, RZ, RZ, R3 ;  /* 0x000000ffff157224 */ /* 0x002fc400078e0003 */
[----:B0-2---:R-:W-:-:S07]  /*a050*/  IMAD.MOV.U32 R20, RZ, RZ, R0 ;  /* 0x000000ffff147224 */ /* 0x005fce00078e0000 */
.L_x_2679:
[----:B------:R-:W2:Y:S04]  /*a060*/  LDL R0, [R1+0x34] ;  /* 0x0000340001007983 */ /* 0x000ea80000100800 */
[----:B------:R-:W5:Y:S01]  /*a070*/  LDL R37, [R1+0xac] ;  /* 0x0000ac0001257983 */ /* 0x000f620000100800 */
[----:B------:R-:W-:Y:S01]  /*a080*/  BSSY B1, `(.L_x_2431) ;  /* 0x0000042000017945 */ /* 0x000fe20003800000 */
[----:B----4-:R-:W-:Y:S01]  /*a090*/  IMAD.MOV.U32 R38, RZ, RZ, R14 ;  /* 0x000000ffff267224 */ /* 0x010fe200078e000e */
[----:B------:R-:W-:Y:S01]  /*a0a0*/  CS2R R6, SRZ ;  /* 0x0000000000067805 */ /* 0x000fe2000001ff00 */
[----:B---3--:R-:W-:Y:S01]  /*a0b0*/  IMAD.MOV.U32 R39, RZ, RZ, R5 ;  /* 0x000000ffff277224 */ /* 0x008fe200078e0005 */
        /* <DEDUP_REMOVED lines=9> */
[----:B--2---:R-:W-:-:S04]  /*a150*/  IMAD R25, R0, R25, RZ ;  /* 0x0000001900197224 */ /* 0x004fc800078e02ff */
[----:B------:R-:W-:Y:S01]  /*a160*/  IMAD R109, R109, -0xc0, R25 ;  /* 0xffffff406d6d7824 */ /* 0x000fe200078e0219 */
[----:B------:R-:W-:Y:S02]  /*a170*/  ISETP.GE.AND P1, PT, R10, R25, PT ;  /* 0x000000190a00720c */ /* 0x000fe40003f26270 */
[----:B------:R-:W-:Y:S02]  /*a180*/  CS2R R10, SRZ ;  /* 0x00000000000a7805 */ /* 0x000fe4000001ff00 */
[----:B-----5:R-:W-:Y:S02]  /*a190*/  LEA.HI R0, R37, R37, RZ, 0x1 ;  /* 0x0000002525007211 */ /* 0x020fe400078f08ff */
[----:B------:R-:W-:Y:S02]  /*a1a0*/  CS2R R24, SRZ ;  /* 0x0000000000187805 */ /* 0x000fe4000001ff00 */
[----:B------:R-:W-:-:S04]  /*a1b0*/  VIMNMX R109, R109, 0xc0, PT ;  /* 0x000000c06d6d7848 */ /* 0x000fc80003fe0100 */
[----:B------:R-:W-:Y:S01]  /*a1c0*/  ISETP.GE.AND P0, PT, R144, R109, PT ;  /* 0x0000006d9000720c */ /* 0x000fe20003f06270 */
[----:B------:R-:W-:-:S12]  /*a1d0*/  @P1 BRA `(.L_x_2432) ;  /* 0x0000000000b01947 */ /* 0x000fd80003800000 */
        /* <DEDUP_REMOVED lines=10> */
[----:B------:R-:W-:Y:S01]  /*a280*/  ISETP.GE.AND P3, PT, R4, UR4, PT ;  /* 0x0000000404007c0c */ /* 0x000fe2000bf66270 */
[----:B------:R-:W-:Y:S01]  /*a290*/  ULDC.64 UR6, c[0x0][0x208] ;  /* 0x0000820000067ab9 */ /* 0x000fe20000000a00 */
[----:B------:R-:W-:Y:S02]  /*a2a0*/  CS2R R28, SRZ ;  /* 0x00000000001c7805 */ /* 0x000fe4000001ff00 */
[----:B------:R-:W-:Y:S01]  /*a2b0*/  CS2R R30, SRZ ;  /* 0x00000000001e7805 */ /* 0x000fe2000001ff00 */
[----:B------:R-:W-:Y:S01]  /*a2c0*/  @!P1 IMAD.WIDE R12, R22, 0x2, R20 ;  /* 0x00000002160c9825 */ /* 0x000fe200078e0214 */
[----:B------:R-:W-:-:S02]  /*a2d0*/  CS2R R10, SRZ ;  /* 0x00000000000a7805 */ /* 0x000fc4000001ff00 */
[----:B------:R-:W-:Y:S02]  /*a2e0*/  CS2R R32, SRZ ;  /* 0x0000000000207805 */ /* 0x000fe4000001ff00 */
[----:B------:R-:W-:Y:S02]  /*a2f0*/  CS2R R34, SRZ ;  /* 0x0000000000227805 */ /* 0x000fe4000001ff00 */
[----:B------:R-:W-:Y:S01]  /*a300*/  CS2R R14, SRZ ;  /* 0x00000000000e7805 */ /* 0x000fe2000001ff00 */
[----:B------:R0:W5:Y:S02]  /*a310*/  @!P1 LD.E.128 R24, desc[UR6][R12.64] ;  /* 0x000000060c189980 */ /* 0x000164000c101d00 */
[----:B0-----:R-:W-:Y:S01]  /*a320*/  CS2R R12, SRZ ;  /* 0x00000000000c7805 */ /* 0x001fe2000001ff00 */
[C---:B--2---:R-:W-:Y:S02]  /*a330*/  IMAD.IADD R5, R40.reuse, 0x1, R43 ;  /* 0x0000000128057824 */ /* 0x044fe400078e022b */
        /* <DEDUP_REMOVED lines=22> */
.L_x_2432:
[----:B------:R-:W-:Y:S05]  /*a4a0*/  BSYNC B1 ;  /* 0x0000000000017941 */ /* 0x000fea0003800000 */
.L_x_2431:
        /* <DEDUP_REMOVED lines=51> */
.L_x_2680:
[----:B------:R-:W-:Y:S05]  /*a7e0*/  BSYNC B1 ;  /* 0x0000000000017941 */ /* 0x000fea0003800000 */
.L_x_2433:
        /* <DEDUP_REMOVED lines=35> */
[----:B------:R-:W-:Y:S01]  /*aa20*/  SHF.R.U64 R26, R6, 0x10, R7 ;  /* 0x00000010061a7819 */ /* 0x000fe20000001207 */
[----:B------:R-:W-:Y:S01]  /*aa30*/  IMAD R37, R37, 0x1800, R75 ;  /* 0x0000180025257824 */ /* 0x000fe200078e024b */
[----:B------:R-:W-:Y:S02]  /*aa40*/  LOP3.LUT R20, R20, R73, RZ, 0x3c, !PT ;  /* 0x0000004914147212 */ /* 0x000fe400078e3cff */
[----:B------:R-:W-:Y:S02]  /*aa50*/  PRMT R65, R61, 0x5410, R65 ;  /* 0x000054103d417816 */ /* 0x000fe40000000041 */
[----:B------:R-:W-:Y:S01]  /*aa60*/  SHF.R.U32.HI R6, RZ, 0x10, R7 ;  /* 0x00000010ff067819 */ /* 0x000fe20000011607 */
[----:B------:R-:W-:Y:S01]  /*aa70*/  IMAD.IADD R41, R37, 0x1, R20 ;  /* 0x0000000125297824 */ /* 0x000fe200078e0214 */
[----:B------:R-:W-:Y:S01]  /*aa80*/  PRMT R4, R62, 0x5410, R27 ;  /* 0x000054103e047816 */ /* 0x000fe2000000001b */
        /* <DEDUP_REMOVED lines=8> */
[----:B------:R-:W-:Y:S01]  /*ab10*/  LOP3.LUT R67, R67, 0xffff0000, RZ, 0xc0, !PT ;  /* 0xffff000043437812 */ /* 0x000fe200078ec0ff */
[----:B------:R-:W-:Y:S01]  /*ab20*/  IMAD.U32 R71, R6, 0x10000, RZ ;  /* 0x0001000006477824 */ /* 0x000fe200078e00ff */
[----:B------:R-:W-:Y:S02]  /*ab30*/  LOP3.LUT R69, R69, 0xffff0000, RZ, 0xc0, !PT ;  /* 0xffff000045457812 */ /* 0x000fe400078ec0ff */
        /* <DEDUP_REMOVED lines=11> */
[----:B------:R-:W-:Y:S01]  /*abf0*/  LOP3.LUT R40, R41, 0xffff0000, RZ, 0xc0, !PT ;  /* 0xffff000029287812 */ /* 0x000fe200078ec0ff */
[----:B------:R-:W-:Y:S01]  /*ac00*/  IMAD.U32 R64, R43, 0x10000, RZ ;  /* 0x000100002b407824 */ /* 0x000fe200078e00ff */
[----:B------:R-:W-:Y:S01]  /*ac10*/  LOP3.LUT R25, R42, 0xffff0000, RZ, 0xc0, !PT ;  /* 0xffff00002a197812 */ /* 0x000fe200078ec0ff */
[C---:B------:R-:W-:Y:S01]  /*ac20*/  FMUL.FTZ R68, R27.reuse, R70 ;  /* 0x000000461b447220 */ /* 0x040fe20000410000 */
[-C--:B------:R-:W-:Y:S01]  /*ac30*/  FMUL.FTZ R74, R27, R36.reuse ;  /* 0x000000241b4a7220 */ /* 0x080fe20000410000 */
[----:B------:R-:W-:Y:S01]  /*ac40*/  IMAD.U32 R63, R41, 0x10000, RZ ;  /* 0x00010000293f7824 */ /* 0x000fe200078e00ff */
[----:B------:R-:W-:Y:S01]  /*ac50*/  LOP3.LUT R65, R65, 0xffff0000, RZ, 0xc0, !PT ;  /* 0xffff000041417812 */ /* 0x000fe200078ec0ff */
[----:B------:R-:W-:Y:S01]  /*ac60*/  FFMA.FTZ R27, R59, R36, -R68 ;  /* 0x000000243b1b7223 */ /* 0x000fe20000010844 */
[----:B------:R-:W-:-:S02]  /*ac70*/  IMAD.U32 R68, R66, 0x10000, RZ ;  /* 0x0001000042447824 */ /* 0x000fc400078e00ff */
[----:B------:R-:W-:Y:S01]  /*ac80*/  FFMA.FTZ R36, R59, R70, R74 ;  /* 0x000000463b247223 */ /* 0x000fe2000001004a */
[----:B------:R-:W-:Y:S01]  /*ac90*/  IMAD.U32 R41, R42, 0x10000, RZ ;  /* 0x000100002a297824 */ /* 0x000fe200078e00ff */
[----:B------:R-:W-:Y:S01]  /*aca0*/  LOP3.LUT R42, R43, 0xffff0000, RZ, 0xc0, !PT ;  /* 0xffff00002b2a7812 */ /* 0x000fe200078ec0ff */
[----:B------:R-:W-:Y:S02]  /*acb0*/  IMAD.U32 R43, R4, 0x10000, RZ ;  /* 0x00010000042b7824 */ /* 0x000fe400078e00ff */
[----:B------:R-:W-:Y:S01]  /*acc0*/  FMUL.FTZ R59, R64, R71 ;  /* 0x00000047403b7220 */ /* 0x000fe20000410000 */
[----:B------:R-:W-:Y:S02]  /*acd0*/  IMAD.U32 R61, R37, 0x10000, RZ ;  /* 0x00010000253d7824 */ /* 0x000fe400078e00ff */
[C---:B------:R-:W-:Y:S01]  /*ace0*/  FMUL.FTZ R70, R63.reuse, R68 ;  /* 0x000000443f467220 */ /* 0x040fe20000410000 */
[----:B------:R-:W-:Y:S01]  /*acf0*/  LOP3.LUT R66, R66, 0xffff0000, RZ, 0xc0, !PT ;  /* 0xffff000042427812 */ /* 0x000fe200078ec0ff */
[-C--:B------:R-:W-:Y:S01]  /*ad00*/  FMUL.FTZ R64, R64, R43.reuse ;  /* 0x0000002b40407220 */ /* 0x080fe20000410000 */
[----:B------:R-:W-:Y:S01]  /*ad10*/  FFMA.FTZ R59, R62, R43, -R59 ;  /* 0x0000002b3e3b7223 */ /* 0x000fe2000001083b */
[-C--:B------:R-:W-:Y:S01]  /*ad20*/  FMUL.FTZ R76, R63, R72.reuse ;  /* 0x000000483f4c7220 */ /* 0x080fe20000410000 */
[----:B------:R-:W-:Y:S01]  /*ad30*/  FFMA.FTZ R70, R61, R72, R70 ;  /* 0x000000483d467223 */ /* 0x000fe20000010046 */
[----:B------:R-:W-:Y:S01]  /*ad40*/  FMUL.FTZ R43, R39, R67 ;  /* 0x00000043272b7220 */ /* 0x000fe20000410000 */
[----:B------:R-:W-:Y:S01]  /*ad50*/  LOP3.LUT R37, R37, 0xffff0000, RZ, 0xc0, !PT ;  /* 0xffff000025257812 */ /* 0x000fe200078ec0ff */
[----:B------:R-:W-:Y:S01]  /*ad60*/  FMUL.FTZ R39, R39, R65 ;  /* 0x0000004127277220 */ /* 0x000fe20000410000 */
[C---:B------:R-:W-:Y:S01]  /*ad70*/  FMUL.FTZ R72, R40.reuse, R69 ;  /* 0x0000004528487220 */ /* 0x040fe20000410000 */
[----:B------:R-:W-:Y:S01]  /*ad80*/  FMUL.FTZ R40, R40, R66 ;  /* 0x0000004228287220 */ /* 0x000fe20000410000 */
[----:B------:R-:W-:Y:S01]  /*ad90*/  FFMA.FTZ R71, R62, R71, R64 ;  /* 0x000000473e477223 */ /* 0x000fe20000010040 */
[----:B------:R-:W-:Y:S01]  /*ada0*/  FFMA.FTZ R76, R61, R68, -R76 ;  /* 0x000000443d4c7223 */ /* 0x000fe2000001084c */
[----:B------:R-:W-:-:S02]  /*adb0*/  IMAD.U32 R64, R26, 0x10000, RZ ;  /* 0x000100001a407824 */ /* 0x000fc400078e00ff */
[----:B------:R-:W-:Y:S01]  /*adc0*/  FFMA.FTZ R68, R60, R65, -R43 ;  /* 0x000000413c447223 */ /* 0x000fe2000001082b */
[----:B------:R-:W-:Y:S02]  /*add0*/  IMAD.U32 R62, R24, 0x10000, RZ ;  /* 0x00010000183e7824 */ /* 0x000fe400078e00ff */
[----:B------:R-:W-:Y:S01]  /*ade0*/  FFMA.FTZ R67, R60, R67, R39 ;  /* 0x000000433c437223 */ /* 0x000fe20000010027 */
[----:B------:R-:W-:Y:S01]  /*adf0*/  LOP3.LUT R26, R26, 0xffff0000, RZ, 0xc0, !PT ;  /* 0xffff00001a1a7812 */ /* 0x000fe200078ec0ff */
[C---:B------:R-:W-:Y:S01]  /*ae00*/  FFMA.FTZ R43, R37.reuse, R66, -R72 ;  /* 0x00000042252b7223 */ /* 0x040fe20000010848 */
[----:B------:R-:W-:Y:S01]  /*ae10*/  FFMA.FTZ R69, R37, R69, R40 ;  /* 0x0000004525457223 */ /* 0x000fe20000010028 */
[----:B------:R-:W-:Y:S01]  /*ae20*/  LOP3.LUT R39, R6, 0xffff0000, RZ, 0xc0, !PT ;  /* 0xffff000006277812 */ /* 0x000fe200078ec0ff */
[C---:B------:R-:W-:Y:S01]  /*ae30*/  FMUL.FTZ R60, R41.reuse, R64 ;  /* 0x00000040293c7220 */ /* 0x040fe20000410000 */
[----:B------:R-:W-:Y:S01]  /*ae40*/  LOP3.LUT R24, R24, 0xffff0000, RZ, 0xc0, !PT ;  /* 0xffff000018187812 */ /* 0x000fe200078ec0ff */
[----:B------:R-:W-:Y:S01]  /*ae50*/  FMUL.FTZ R40, R41, R62 ;  /* 0x0000003e29287220 */ /* 0x000fe20000410000 */
[----:B------:R-:W-:Y:S01]  /*ae60*/  LOP3.LUT R37, R4, 0xffff0000, RZ, 0xc0, !PT ;  /* 0xffff000004257812 */ /* 0x000fe200078ec0ff */
[C---:B------:R-:W-:Y:S01]  /*ae70*/  FMUL.FTZ R4, R25.reuse, R26 ;  /* 0x0000001a19047220 */ /* 0x040fe20000410000 */
[C---:B------:R-:W-:Y:S01]  /*ae80*/  FMUL.FTZ R61, R42.reuse, R39 ;  /* 0x000000272a3d7220 */ /* 0x040fe20000410000 */
[----:B------:R-:W-:Y:S01]  /*ae90*/  FMUL.FTZ R25, R25, R24 ;  /* 0x0000001819197220 */ /* 0x000fe20000410000 */
[C---:B------:R-:W-:Y:S01]  /*aea0*/  FFMA.FTZ R60, R7.reuse, R62, -R60 ;  /* 0x0000003e073c7223 */ /* 0x040fe2000001083c */
[-C--:B------:R-:W-:Y:S01]  /*aeb0*/  FMUL.FTZ R6, R42, R37.reuse ;  /* 0x000000252a067220 */ /* 0x080fe20000410000 */
[----:B------:R-:W-:Y:S01]  /*aec0*/  FFMA.FTZ R40, R7, R64, R40 ;  /* 0x0000004007287223 */ /* 0x000fe20000010028 */
[C---:B------:R-:W-:Y:S01]  /*aed0*/  FFMA.FTZ R7, R5.reuse, R24, -R4 ;  /* 0x0000001805077223 */ /* 0x040fe20000010804 */
[C---:B------:R-:W-:Y:S01]  /*aee0*/  FFMA.FTZ R42, R38.reuse, R37, -R61 ;  /* 0x00000025262a7223 */ /* 0x040fe2000001083d */
[----:B------:R-:W-:Y:S01]  /*aef0*/  FFMA.FTZ R41, R5, R26, R25 ;  /* 0x0000001a05297223 */ /* 0x000fe20000010019 */
[----:B------:R-:W-:Y:S01]  /*af00*/  FFMA.FTZ R38, R38, R39, R6 ;  /* 0x0000002726267223 */ /* 0x000fe20000010006 */
[----:B------:R-:W-:-:S02]  /*af10*/  F2FP.BF16.F32.PACK_AB R4, R68, R27 ;  /* 0x0000001b4404723e */ /* 0x000fc400000010ff */
[----:B------:R-:W-:Y:S02]  /*af20*/  F2FP.BF16.F32.PACK_AB R6, R7, R60 ;  /* 0x0000003c0706723e */ /* 0x000fe400000010ff */
[----:B------:R-:W-:Y:S02]  /*af30*/  F2FP.BF16.F32.PACK_AB R5, R43, R76 ;  /* 0x0000004c2b05723e */ /* 0x000fe400000010ff */
[----:B------:R-:W-:Y:S02]  /*af40*/  F2FP.BF16.F32.PACK_AB R7, R42, R59 ;  /* 0x0000003b2a07723e */ /* 0x000fe400000010ff */
[----:B------:R-:W-:Y:S02]  /*af50*/  F2FP.BF16.F32.PACK_AB R24, R67, R36 ;  /* 0x000000244318723e */ /* 0x000fe400000010ff */
[----:B------:R-:W-:Y:S01]  /*af60*/  F2FP.BF16.F32.PACK_AB R25, R69, R70 ;  /* 0x000000464519723e */ /* 0x000fe200000010ff */
[----:B------:R0:W-:Y:S01]  /*af70*/  STS.128 [R0], R4 ;  /* 0x0000000400007388 */ /* 0x0001e20000000c00 */
[----:B------:R-:W-:-:S02]  /*af80*/  F2FP.BF16.F32.PACK_AB R26, R41, R40 ;  /* 0x00000028291a723e */ /* 0x000fc400000010ff */
[----:B------:R-:W-:-:S05]  /*af90*/  F2FP.BF16.F32.PACK_AB R27, R38, R71 ;  /* 0x00000047261b723e */ /* 0x000fca00000010ff */
[----:B------:R0:W-:Y:S02]  /*afa0*/  STS.128 [R20+0xda00], R24 ;  /* 0x00da001814007388 */ /* 0x0001e40000000c00 */
.L_x_2436:
[----:B------:R-:W-:Y:S05]  /*afb0*/  BSYNC B1 ;  /* 0x0000000000017941 */ /* 0x000fea0003800000 */
.L_x_2435:
[----:B------:R-:W-:Y:S04]  /*afc0*/  BSSY B1, `(.L_x_2437) ;  /* 0x0000075000017945 */ /* 0x000fe80003800000 */
[----:B------:R-:W-:Y:S05]  /*afd0*/  @P1 BRA `(.L_x_2438) ;  /* 0x0000000400cc1947 */ /* 0x000fea0003800000 */
[----:B0-----:R-:W2:Y:S04]  /*afe0*/  LDL R0, [R1+0x6c] ;  /* 0x00006c0001007983 */ /* 0x001ea80000100800 */
[----:B------:R-:W2:Y:S01]  /*aff0*/  LDL.64 R4, [R1+0x50] ;  /* 0x0000500001047983 */ /* 0x000ea20000100a00 */
[----:B------:R-:W-:Y:S02]  /*b000*/  SHF.R.U64 R37, R28, 0x10, R29 ;  /* 0x000000101c257819 */ /* 0x000fe4000000121d */
[----:B------:R-:W-:Y:S02]  /*b010*/  SHF.R.U64 R28, R8, 0x10, R9 ;  /* 0x00000010081c7819 */ /* 0x000fe40000001209 */
[----:B------:R-:W-:Y:S02]  /*b020*/  PRMT R56, R56, 0x5410, R37 ;  /* 0x0000541038387816 */ /* 0x000fe40000000025 */
[----:B------:R-:W-:-:S02]  /*b030*/  PRMT R55, R55, 0x5410, R28 ;  /* 0x0000541037377816 */ /* 0x000fc4000000001c */
[----:B------:R-:W-:Y:S01]  /*b040*/  SHF.R.U32.HI R9, RZ, 0x10, R9 ;  /* 0x00000010ff097819 */ /* 0x000fe20000011609 */
[----:B------:R-:W-:Y:S01]  /*b050*/  IMAD.U32 R37, R56, 0x10000, RZ ;  /* 0x0001000038257824 */ /* 0x000fe200078e00ff */
[----:B------:R-:W-:Y:S01]  /*b060*/  SHF.R.U64 R8, R10, 0x10, R11 ;  /* 0x000000100a087819 */ /* 0x000fe2000000120b */
[----:B------:R-:W-:Y:S01]  /*b070*/  IMAD.U32 R39, R55, 0x10000, RZ ;  /* 0x0001000037277824 */ /* 0x000fe200078e00ff */
[----:B------:R-:W-:Y:S02]  /*b080*/  SHF.R.U32.HI R29, RZ, 0x10, R29 ;  /* 0x00000010ff1d7819 */ /* 0x000fe4000001161d */
[----:B------:R-:W-:Y:S02]  /*b090*/  PRMT R54, R54, 0x5410, R9 ;  /* 0x0000541036367816 */ /* 0x000fe40000000009 */
[----:B------:R-:W-:Y:S02]  /*b0a0*/  PRMT R57, R57, 0x5410, R8 ;  /* 0x0000541039397816 */ /* 0x000fe40000000008 */
[----:B------:R-:W-:-:S02]  /*b0b0*/  PRMT R58, R58, 0x5410, R29 ;  /* 0x000054103a3a7816 */ /* 0x000fc4000000001d */
[----:B------:R-:W-:Y:S02]  /*b0c0*/  LOP3.LUT R55, R55, 0xffff0000, RZ, 0xc0, !PT ;  /* 0xffff000037377812 */ /* 0x000fe400078ec0ff */
[----:B------:R-:W-:Y:S02]  /*b0d0*/  SHF.R.U64 R30, R30, 0x10, R31 ;  /* 0x000000101e1e7819 */ /* 0x000fe4000000121f */
        /* <DEDUP_REMOVED lines=44> */
[C---:B------:R-:W-:Y:S01]  /*b3a0*/  FFMA.FTZ R41, R8.reuse, R37, -R41 ;  /* 0x0000002508297223 */ /* 0x040fe20000010829 */
[----:B------:R-:W-:Y:S01]  /*b3b0*/  FFMA.FTZ R43, R8, R39, R43 ;  /* 0x00000027082b7223 */ /* 0x000fe2000001002b */
[----:B------:R-:W-:Y:S01]  /*b3c0*/  LOP3.LUT R37, R56, 0xffff0000, RZ, 0xc0, !PT ;  /* 0xffff000038257812 */ /* 0x000fe200078ec0ff */
[----:B------:R-:W-:Y:S02]  /*b3d0*/  IMAD.U32 R8, R58, 0x10000, RZ ;  /* 0x000100003a087824 */ /* 0x000fe400078e00ff */
[C---:B------:R-:W-:Y:S01]  /*b3e0*/  FMUL.FTZ R38, R29.reuse, R28 ;  /* 0x0000001c1d267220 */ /* 0x040fe20000410000 */
[----:B------:R-:W-:Y:S01]  /*b3f0*/  LOP3.LUT R54, R54, 0xffff0000, RZ, 0xc0, !PT ;  /* 0xffff000036367812 */ /* 0x000fe200078ec0ff */
[----:B------:R-:W-:Y:S02]  /*b400*/  IMAD.U32 R30, R26, 0x10000, RZ ;  /* 0x000100001a1e7824 */ /* 0x000fe400078e00ff */
[----:B------:R-:W-:Y:S01]  /*b410*/  FMUL.FTZ R29, R29, R8 ;  /* 0x000000081d1d7220 */ /* 0x000fe20000410000 */
[-C--:B------:R-:W-:Y:S01]  /*b420*/  FMUL.FTZ R39, R24, R37.reuse ;  /* 0x0000002518277220 */ /* 0x080fe20000410000 */
[----:B------:R-:W-:Y:S01]  /*b430*/  LOP3.LUT R58, R58, 0xffff0000, RZ, 0xc0, !PT ;  /* 0xffff00003a3a7812 */ /* 0x000fe200078ec0ff */
        /* <DEDUP_REMOVED lines=8> */
[----:B------:R-:W-:Y:S02]  /*b4c0*/  IMAD.U32 R31, R27, 0x10000, RZ ;  /* 0x000100001b1f7824 */ /* 0x000fe400078e00ff */
[C---:B------:R-:W-:Y:S01]  /*b4d0*/  FMUL.FTZ R39, R30.reuse, R29 ;  /* 0x0000001d1e277220 */ /* 0x040fe20000410000 */
[----:B------:R-:W-:Y:S02]  /*b4e0*/  IMAD.U32 R8, R53, 0x10000, RZ ;  /* 0x0001000035087824 */ /* 0x000fe400078e00ff */
[C---:B------:R-:W-:Y:S01]  /*b4f0*/  FFMA.FTZ R25, R5.reuse, R58, -R4 ;  /* 0x0000003a05197223 */ /* 0x040fe20000010804 */
[----:B------:R-:W-:Y:S01]  /*b500*/  FMUL.FTZ R30, R30, R9 ;  /* 0x000000091e1e7220 */ /* 0x000fe20000410000 */
[----:B------:R-:W-:Y:S01]  /*b510*/  FFMA.FTZ R37, R5, R54, R40 ;  /* 0x0000003605257223 */ /* 0x000fe20000010028 */
[----:B------:R-:W-:-:S02]  /*b520*/  IMAD.U32 R4, R52, 0x10000, RZ ;  /* 0x0001000034047824 */ /* 0x000fc400078e00ff */
[C---:B------:R-:W-:Y:S01]  /*b530*/  FMUL.FTZ R40, R31.reuse, R8 ;  /* 0x000000081f287220 */ /* 0x040fe20000410000 */
[C---:B------:R-:W-:Y:S01]  /*b540*/  FFMA.FTZ R39, R10.reuse, R9, -R39 ;  /* 0x000000090a277223 */ /* 0x040fe20000010827 */
[----:B------:R-:W-:Y:S01]  /*b550*/  FFMA.FTZ R10, R10, R29, R30 ;  /* 0x0000001d0a0a7223 */ /* 0x000fe2000001001e */
[-C--:B------:R-:W-:Y:S01]  /*b560*/  FMUL.FTZ R30, R31, R4.reuse ;  /* 0x000000041f1e7220 */ /* 0x080fe20000410000 */
[----:B------:R-:W-:Y:S01]  /*b570*/  FFMA.FTZ R40, R11, R4, -R40 ;  /* 0x000000040b287223 */ /* 0x000fe20000010828 */
[----:B------:R-:W-:Y:S02]  /*b580*/  LOP3.LUT R26, R26, 0xffff0000, RZ, 0xc0, !PT ;  /* 0xffff00001a1a7812 */ /* 0x000fe400078ec0ff */
[----:B------:R-:W-:Y:S01]  /*b590*/  LOP3.LUT R27, R27, 0xffff0000, RZ, 0xc0, !PT ;  /* 0xffff00001b1b7812 */ /* 0x000fe200078ec0ff */
[----:B------:R-:W-:Y:S01]  /*b5a0*/  FFMA.FTZ R11, R11, R8, R30 ;  /* 0x000000080b0b7223 */ /* 0x000fe2000001001e */
[----:B------:R-:W-:Y:S02]  /*b5b0*/  LOP3.LUT R57, R57, 0xffff0000, RZ, 0xc0, !PT ;  /* 0xffff000039397812 */ /* 0x000fe400078ec0ff */
[----:B------:R-:W-:-:S02]  /*b5c0*/  LOP3.LUT R4, R53, 0xffff0000, RZ, 0xc0, !PT ;  /* 0xffff000035047812 */ /* 0x000fc400078ec0ff */
[----:B------:R-:W-:Y:S01]  /*b5d0*/  LOP3.LUT R51, R51, 0xffff0000, RZ, 0xc0, !PT ;  /* 0xffff000033337812 */ /* 0x000fe200078ec0ff */
[----:B------:R-:W-:Y:S01]  /*b5e0*/  FMUL.FTZ R5, R26, R57 ;  /* 0x000000391a057220 */ /* 0x000fe20000410000 */
[----:B------:R-:W-:Y:S01]  /*b5f0*/  LOP3.LUT R52, R52, 0xffff0000, RZ, 0xc0, !PT ;  /* 0xffff000034347812 */ /* 0x000fe200078ec0ff */
[C---:B------:R-:W-:Y:S02]  /*b600*/  FMUL.FTZ R30, R27.reuse, R4 ;  /* 0x000000041b1e7220 */ /* 0x040fe40000410000 */
[-C--:B------:R-:W-:Y:S01]  /*b610*/  FMUL.FTZ R8, R26, R51.reuse ;  /* 0x000000331a087220 */ /* 0x080fe20000410000 */
[C---:B------:R-:W-:Y:S01]  /*b620*/  FFMA.FTZ R26, R6.reuse, R51, -R5 ;  /* 0x00000033061a7223 */ /* 0x040fe20000010805 */
[-C--:B------:R-:W-:Y:S01]  /*b630*/  FMUL.FTZ R9, R27, R52.reuse ;  /* 0x000000341b097220 */ /* 0x080fe20000410000 */
[----:B------:R-:W-:Y:S01]  /*b640*/  FFMA.FTZ R27, R7, R52, -R30 ;  /* 0x00000034071b7223 */ /* 0x000fe2000001081e */
[----:B------:R-:W-:Y:S01]  /*b650*/  FFMA.FTZ R57, R6, R57, R8 ;  /* 0x0000003906397223 */ /* 0x000fe20000010008 */
[----:B------:R-:W-:Y:S01]  /*b660*/  F2FP.BF16.F32.PACK_AB R5, R25, R38 ;  /* 0x000000261905723e */ /* 0x000fe200000010ff */
[----:B------:R-:W-:Y:S01]  /*b670*/  FFMA.FTZ R30, R7, R4, R9 ;  /* 0x00000004071e7223 */ /* 0x000fe20000010009 */
[----:B------:R-:W-:-:S02]  /*b680*/  F2FP.BF16.F32.PACK_AB R4, R24, R41 ;  /* 0x000000291804723e */ /* 0x000fc400000010ff */
[----:B------:R-:W-:Y:S02]  /*b690*/  F2FP.BF16.F32.PACK_AB R6, R26, R39 ;  /* 0x000000271a06723e */ /* 0x000fe400000010ff */
[----:B------:R-:W-:Y:S02]  /*b6a0*/  F2FP.BF16.F32.PACK_AB R7, R27, R40 ;  /* 0x000000281b07723e */ /* 0x000fe400000010ff */
[----:B------:R-:W-:Y:S02]  /*b6b0*/  F2FP.BF16.F32.PACK_AB R8, R36, R43 ;  /* 0x0000002b2408723e */ /* 0x000fe400000010ff */
[----:B------:R-:W-:Y:S01]  /*b6c0*/  F2FP.BF16.F32.PACK_AB R9, R37, R28 ;  /* 0x0000001c2509723e */ /* 0x000fe200000010ff */
[----:B------:R1:W-:Y:S01]  /*b6d0*/  STS.128 [R0], R4 ;  /* 0x0000000400007388 */ /* 0x0003e20000000c00 */
[----:B------:R-:W-:Y:S02]  /*b6e0*/  F2FP.BF16.F32.PACK_AB R10, R57, R10 ;  /* 0x0000000a390a723e */ /* 0x000fe400000010ff */
[----:B------:R-:W-:-:S05]  /*b6f0*/  F2FP.BF16.F32.PACK_AB R11, R30, R11 ;  /* 0x0000000b1e0b723e */ /* 0x000fca00000010ff */
[----:B------:R1:W-:Y:S02]  /*b700*/  STS.128 [R20+0xda00], R8 ;  /* 0x00da000814007388 */ /* 0x0003e40000000c00 */
.L_x_2438:
[----:B------:R-:W-:Y:S05]  /*b710*/  BSYNC B1 ;  /* 0x0000000000017941 */ /* 0x000fea0003800000 */
.L_x_2437:
        /* <DEDUP_REMOVED lines=116> */
.L_x_2419:
[----:B------:R-:W-:Y:S05]  /*be60*/  BSYNC B0 ;  /* 0x0000000000007941 */ /* 0x000fea0003800000 */
.L_x_2412:
        /* <DEDUP_REMOVED lines=8> */
.L_x_2410:
[----:B0--3--:R-:W3:Y:S02]  /*bef0*/  LDL R0, [R1+0x48] ;  /* 0x0000480001007983 */ /* 0x009ee40000100800 */
[----:B---3--:R-:W-:-:S13]  /*bf00*/  ISETP.NE.AND P1, PT, R0, 0x3, PT ;  /* 0x000000030000780c */ /* 0x008fda0003f25270 */
[----:B------:R-:W-:Y:S05]  /*bf10*/  @!P1 BRA `(.L_x_2439) ;  /* 0x0000000000049947 */ /* 0x000fea0003800000 */
[----:B------:R-:W-:Y:S01]  /*bf20*/  BPT.TRAP 0x1 ;  /* 0x000000040000795c */ /* 0x000fe20000300000 */
.L_x_2439:
[----:B-12-4-:R-:W2:Y:S01]  /*bf30*/  LDL R3, [R1+0x3c] ;  /* 0x00003c0001037983 */ /* 0x016ea20000100800 */
[----:B------:R-:W-:Y:S01]  /*bf40*/  IMAD R0, R19, 0x8, R16 ;  /* 0x0000000813007824 */ /* 0x000fe200078e0210 */
[----:B--2---:R-:W-:-:S04]  /*bf50*/  SHF.L.U32 R3, R3, 0x1f, RZ ;  /* 0x0000001f03037819 */ /* 0x004fc800000006ff */
[----:B------:R0:W1:Y:S01]  /*bf60*/  SYNCS.PHASECHK.TRANS64.TRYWAIT P2, [R0+URZ+0x31c30], R3 ;  /* 0x031c3003000075a7 */ /* 0x000062000804017f */
[----:B------:R-:W-:Y:S05]  /*bf70*/  @!P1 BRA `(.L_x_2440) ;  /* 0x0000000000049947 */ /* 0x000fea0003800000 */
[----:B------:R-:W-:Y:S01]  /*bf80*/  BPT.TRAP 0x1 ;  /* 0x000000040000795c */ /* 0x000fe20000300000 */
.L_x_2440:
[----:B------:R-:W2:Y:S02]  /*bf90*/  S2R R4, SR_TID.X ;  /* 0x0000000000047919 */ /* 0x000ea40000002100 */
[----:B--2---:R-:W-:-:S04]  /*bfa0*/  LOP3.LUT R4, R4, 0x7f, RZ, 0xc0, !PT ;  /* 0x0000007f04047812 */ /* 0x004fc800078ec0ff */
[----:B------:R-:W-:Y:S01]  /*bfb0*/  ISETP.NE.AND P0, PT, R4, RZ, PT ;  /* 0x000000ff0400720c */ /* 0x000fe20003f05270 */
[----:B-1----:R-:W-:-:S12]  /*bfc0*/  @P2 BRA `(.L_x_2441) ;  /* 0x0000000000082947 */ /* 0x002fd80003800000 */
[----:B------:R-:W1:Y:S02]  /*bfd0*/  SYNCS.PHASECHK.TRANS64.TRYWAIT P2, [R0+URZ+0x31c30], R3 ;  /* 0x031c3003000075a7 */ /* 0x000e64000804017f */
[----:B-1----:R-:W-:Y:S05]  /*bfe0*/  @!P2 BRA `(.L_x_2442) ;  /* 0x000001c4003ca947 */ /* 0x002fea0003800000 */
.L_x_2441:
[----:B------:R-:W-:Y:S05]  /*bff0*/  WARPSYNC.ALL ;  /* 0x0000000000007948 */ /* 0x000fea0003800000 */
[----:B01----:R-:W-:Y:S01]  /*c000*/  VIADD R3, R16, 0x16a00 ;  /* 0x00016a0010037836 */ /* 0x003fe20000000000 */
[----:B------:R-:W-:Y:S01]  /*c010*/  LOP3.LUT R8, R2, 0x10000, RZ, 0xfc, !PT ;  /* 0x0001000002087812 */ /* 0x000fe200078efcff */
[----:B------:R-:W-:Y:S02]  /*c020*/  IMAD.MOV.U32 R9, RZ, RZ, -0x7fffffe0 ;  /* 0x80000020ff097424 */ /* 0x000fe400078e00ff */
[----:B------:R-:W-:Y:S01]  /*c030*/  IMAD.MOV.U32 R15, RZ, RZ, -0x7fffffe0 ;  /* 0x80000020ff0f7424 */ /* 0x000fe200078e00ff */
[----:B------:R-:W-:Y:S01]  /*c040*/  SHF.R.U32.HI R3, RZ, 0x4, R3 ;  /* 0x00000004ff037819 */ /* 0x000fe20000011603 */
[----:B------:R-:W-:Y:S01]  /*c050*/  WARPGROUP.ARRIVE ;  /* 0x00000000000079c5 */ /* 0x000fe20000000000 */
[----:B------:R-:W-:Y:S01]  /*c060*/  IMAD.MOV.U32 R5, RZ, RZ, -0x7fffffe0 ;  /* 0x80000020ff057424 */ /* 0x000fe200078e00ff */
[----:B------:R-:W0:Y:S01]  /*c070*/  LDC R102, c[0x0][0x448] ;  /* 0x00011200ff667b82 */ /* 0x000e220000000800 */
[----:B------:R-:W-:Y:S01]  /*c080*/  LOP3.LUT R3, R3, 0x3fff, RZ, 0xc0, !PT ;  /* 0x00003fff03037812 */ /* 0x000fe200078ec0ff */
[----:B------:R-:W-:Y:S01]  /*c090*/  IMAD.MOV.U32 R7, RZ, RZ, -0x7fffffe0 ;  /* 0x80000020ff077424 */ /* 0x000fe200078e00ff */
[----:B------:R-:W-:Y:S01]  /*c0a0*/  ULDC UR61, c[0x0][0x9d8] ;  /* 0x00027600003d7ab9 */ /* 0x000fe20000000800 */
[----:B------:R-:W-:Y:S01]  /*c0b0*/  IMAD.MOV.U32 R11, RZ, RZ, -0x7fffffe0 ;  /* 0x80000020ff0b7424 */ /* 0x000fe200078e00ff */
[----:B------:R-:W-:Y:S01]  /*c0c0*/  LOP3.LUT R4, R3, 0x10000, RZ, 0xfc, !PT ;  /* 0x0001000003047812 */ /* 0x000fe200078efcff */
[----:B------:R-:W-:Y:S01]  /*c0d0*/  IMAD.MOV.U32 R13, RZ, RZ, -0x7fffffe0 ;  /* 0x80000020ff0d7424 */ /* 0x000fe200078e00ff */
[----:B------:R-:W-:-:S03]  /*c0e0*/  ULDC UR60, c[0x0][0x9d8] ;  /* 0x00027600003c7ab9 */ /* 0x000fc60000000800 */
[----:B------:R-:W-:Y:S01]  /*c0f0*/  IMAD R14, R19, 0x6c0, R4 ;  /* 0x000006c0130e7824 */ /* 0x000fe200078e0204 */
[----:B------:R-:W-:Y:S02]  /*c100*/  R2UR UR4, R8 ;  /* 0x00000000080472ca */ /* 0x000fe400000e0000 */
[----:B------:R-:W-:Y:S02]  /*c110*/  R2UR UR5, R9 ;  /* 0x00000000090572ca */ /* 0x000fe400000e0000 */
[----:B------:R-:W-:Y:S01]  /*c120*/  R2UR UR7, R15 ;  /* 0x000000000f0772ca */ /* 0x000fe200000e0000 */
[----:B------:R-:W-:Y:S01]  /*c130*/  IMAD.MOV.U32 R3, RZ, RZ, -0x7fffffe0 ;  /* 0x80000020ff037424 */ /* 0x000fe200078e00ff */
[C---:B------:R-:W-:Y:S01]  /*c140*/  R2UR UR6, R14.reuse ;  /* 0x000000000e0672ca */ /* 0x040fe200000e0000 */
[----:B------:R1:W-:Y:S01]  /*c150*/  STL [R1+0x70], R4 ;  /* 0x0000700401007387 */ /* 0x0003e20000100800 */
[----:B------:R-:W-:Y:S01]  /*c160*/  VIADD R2, R14, 0x40 ;  /* 0x000000400e027836 */ /* 0x000fe20000000000 */
[----:B------:R-:W-:-:S10]  /*c170*/  R2UR UR11, R5 ;  /* 0x00000000050b72ca */ /* 0x000fd400000e0000 */
[----:B------:R-:W-:Y:S01]  /*c180*/  HGMMA.64x16x16.F32.BF16 R88, gdesc[UR4], RZ, !UPT, gsb0 ;  /* 0x00200000045879f0 */ /* 0x000fe2000c0018ff */
[----:B------:R-:W-:Y:S01]  /*c190*/  R2UR UR6, R2 ;  /* 0x00000000020672ca */ /* 0x000fe200000e0000 */
[----:B-1----:R-:W-:Y:S01]  /*c1a0*/  VIADD R4, R14, 0x80 ;  /* 0x000000800e047836 */ /* 0x002fe20000000000 */
[----:B------:R-:W-:Y:S02]  /*c1b0*/  R2UR UR7, R3 ;  /* 0x00000000030772ca */ /* 0x000fe400000e0000 */
[C---:B------:R-:W-:Y:S02]  /*c1c0*/  R2UR UR8, R8.reuse ;  /* 0x00000000080872ca */ /* 0x040fe400000e0000 */
[C---:B------:R-:W-:Y:S02]  /*c1d0*/  R2UR UR9, R9.reuse ;  /* 0x00000000090972ca */ /* 0x040fe400000e0000 */
[----:B------:R-:W-:Y:S02]  /*c1e0*/  R2UR UR12, R8 ;  /* 0x00000000080c72ca */ /* 0x000fe400000e0000 */
[----:B------:R-:W-:Y:S01]  /*c1f0*/  R2UR UR13, R9 ;  /* 0x00000000090d72ca */ /* 0x000fe200000e0000 */
[----:B------:R-:W-:Y:S01]  /*c200*/  VIADD R6, R14, 0x100 ;  /* 0x000001000e067836 */ /* 0x000fe20000000000 */
[----:B------:R-:W-:-:S02]  /*c210*/  R2UR UR4, R8 ;  /* 0x00000000080472ca */ /* 0x000fc400000e0000 */
[----:B------:R-:W-:Y:S02]  /*c220*/  R2UR UR19, R7 ;  /* 0x00000000071372ca */ /* 0x000fe400000e0000 */
[C---:B------:R-:W-:Y:S02]  /*c230*/  R2UR UR16, R8.reuse ;  /* 0x00000000081072ca */ /* 0x040fe400000e0000 */
[C---:B------:R-:W-:Y:S02]  /*c240*/  R2UR UR17, R9.reuse ;  /* 0x00000000091172ca */ /* 0x040fe400000e0000 */
[C---:B------:R-:W-:Y:S02]  /*c250*/  R2UR UR20, R8.reuse ;  /* 0x00000000081472ca */ /* 0x040fe400000e0000 */
[----:B------:R-:W-:Y:S02]  /*c260*/  R2UR UR21, R9 ;  /* 0x00000000091572ca */ /* 0x000fe400000e0000 */
[----:B------:R-:W-:-:S02]  /*c270*/  R2UR UR24, R8 ;  /* 0x00000000081872ca */ /* 0x000fc400000e0000 */
[C---:B------:R-:W-:Y:S02]  /*c280*/  R2UR UR25, R9.reuse ;  /* 0x00000000091972ca */ /* 0x040fe400000e0000 */
[C---:B------:R-:W-:Y:S02]  /*c290*/  R2UR UR28, R8.reuse ;  /* 0x00000000081c72ca */ /* 0x040fe400000e0000 */
[C---:B------:R-:W-:Y:S02]  /*c2a0*/  R2UR UR29, R9.reuse ;  /* 0x00000000091d72ca */ /* 0x040fe400000e0000 */
[----:B------:R-:W-:Y:S02]  /*c2b0*/  R2UR UR32, R8 ;  /* 0x00000000082072ca */ /* 0x000fe400000e0000 */
[C---:B------:R-:W-:Y:S01]  /*c2c0*/  R2UR UR33, R9.reuse ;  /* 0x00000000092172ca */ /* 0x040fe200000e0000 */
[----:B------:R-:W-:Y:S01]  /*c2d0*/  VIADD R10, R14, 0x102 ;  /* 0x000001020e0a7836 */ /* 0x000fe20000000000 */
[----:B------:R-:W-:Y:S01]  /*c2e0*/  R2UR UR5, R9 ;  /* 0x00000000090572ca */ /* 0x000fe200000e0000 */
[----:B------:R-:W-:Y:S01]  /*c2f0*/  VIADD R12, R8, 0x300 ;  /* 0x00000300080c7836 */ /* 0x000fe20000000000 */
[----:B------:R-:W2:Y:S01]  /*c300*/  LDL.LU R100, [R1+0x4c] ;  /* 0x00004c0001647983 */ /* 0x000ea20000300800 */
[----:B------:R-:W-:-:S02]  /*c310*/  WARPGROUP.DEPBAR.LE gsb0, 0x0 ;  /* 0x00008000000079c5 */ /* 0x000fc40000010000 */
[----:B------:R-:W-:Y:S01]  /*c320*/  WARPGROUP.ARRIVE ;  /* 0x00000000000079c5 */ /* 0x000fe20000000000 */
[----:B------:R-:W-:Y:S01]  /*c330*/  R2UR UR10, R4 ;  /* 0x00000000040a72ca */ /* 0x000fe200000e0000 */
[----:B------:R-:W-:Y:S02]  /*c340*/  VIADD R2, R14, 0xc0 ;  /* 0x000000c00e027836 */ /* 0x000fe40000000000 */
[----:B------:R-:W-:Y:S01]  /*c350*/  IMAD.MOV.U32 R3, RZ, RZ, -0x7fffffe0 ;  /* 0x80000020ff037424 */ /* 0x000fe200078e00ff */
[----:B------:R-:W-:-:S03]  /*c360*/  R2UR UR18, R6 ;  /* 0x00000000061272ca */ /* 0x000fc600000e0000 */
[----:B------:R-:W-:Y:S01]  /*c370*/  HGMMA.64x16x16.F32.BF16 R80, gdesc[UR4], RZ, !UPT, gsb0 ;  /* 0x00200000045079f0 */ /* 0x000fe2000c0018ff */
[----:B------:R-:W-:Y:S01]  /*c380*/  IMAD.MOV.U32 R5, RZ, RZ, -0x7fffffe0 ;  /* 0x80000020ff057424 */ /* 0x000fe200078e00ff */
[----:B------:R-:W3:Y:S01]  /*c390*/  LDL R101, [R1+0x94] ;  /* 0x0000940001657983 */ /* 0x000ee20000100800 */
[----:B------:R-:W-:Y:S02]  /*c3a0*/  IMAD.MOV.U32 R7, RZ, RZ, -0x7fffffe0 ;  /* 0x80000020ff077424 */ /* 0x000fe400078e00ff */
[----:B------:R-:W-:Y:S01]  /*c3b0*/  VIADD R20, R14, 0x342 ;  /* 0x000003420e147836 */ /* 0x000fe20000000000 */
[----:B------:R-:W3:Y:S01]  /*c3c0*/  LDL R109, [R1+0x88] ;  /* 0x00008800016d7983 */ /* 0x000ee20000100800 */
[----:B------:R-:W-:Y:S01]  /*c3d0*/  R2UR UR14, R2 ;  /* 0x00000000020e72ca */ /* 0x000fe200000e0000 */
[C---:B------:R-:W-:Y:S01]  /*c3e0*/  VIADD R4, R14.reuse, 0x140 ;  /* 0x000001400e047836 */ /* 0x040fe20000000000 */
        /* <DEDUP_REMOVED lines=31> */
[----:B------:R-:W-:Y:S01]  /*c5e0*/  IMAD.MOV.U32 R21, RZ, RZ, -0x7fffffe0 ;  /* 0x80000020ff157424 */ /* 0x000fe200078e00ff */
[----:B------:R-:W-:Y:S01]  /*c5f0*/  R2UR UR5, R7 ;  /* 0x00000000070572ca */ /* 0x000fe200000e0000 */
[----:B------:R-:W-:Y:S01]  /*c600*/  VIADD R98, R14, 0x5c0 ;  /* 0x000005c00e627836 */ /* 0x000fe20000000000 */
[----:B0-----:R-:W-:Y:S01]  /*c610*/  ISETP.NE.AND P5, PT, R102, 0x1, PT ;  /* 0x000000016600780c */ /* 0x001fe20003fa5270 */
[----:B------:R-:W-:Y:S01]  /*c620*/  IMAD.MOV.U32 R99, RZ, RZ, -0x7fffffe0 ;  /* 0x80000020ff637424 */ /* 0x000fe200078e00ff */
[----:B------:R-:W-:-:S02]  /*c630*/  WARPGROUP.DEPBAR.LE gsb0, 0x0 ;  /* 0x00008000000079c5 */ /* 0x000fc40000010000 */
[----:B-----5:R-:W-:-:S06]  /*c640*/  WARPGROUP.ARRIVE ;  /* 0x00000000000079c5 */ /* 0x020fcc0000000000 */
[----:B------:R-:W-:Y:S01]  /*c650*/  HGMMA.64x16x16.F32.BF16 R72, gdesc[UR8], RZ, !UPT, gsb0 ;  /* 0x00200000084879f0 */ /* 0x000fe2000c0018ff */
[----:B------:R-:W-:Y:S01]  /*c660*/  R2UR UR10, R2 ;  /* 0x00000000020a72ca */ /* 0x000fe200000e0000 */
[----:B------:R-:W-:Y:S01]  /*c670*/  VIADD R2, R14, 0x142 ;  /* 0x000001420e027836 */ /* 0x000fe20000000000 */
[----:B------:R-:W-:Y:S01]  /*c680*/  R2UR UR11, R3 ;  /* 0x00000000030b72ca */ /* 0x000fe200000e0000 */
[----:B------:R-:W-:Y:S01]  /*c690*/  IMAD.MOV.U32 R3, RZ, RZ, -0x7fffffe0 ;  /* 0x80000020ff037424 */ /* 0x000fe200078e00ff */
        /* <DEDUP_REMOVED lines=28> */
[----:B------:R-:W-:Y:S02]  /*c860*/  R2UR UR21, R7 ;  /* 0x00000000071572ca */ /* 0x000fe400000e0000 */
[----:B--2---:R-:W-:-:S04]  /*c870*/  LOP3.LUT R100, R100, 0xfffffffe, RZ, 0xc0, !PT ;  /* 0xfffffffe64647812 */ /* 0x004fc800078ec0ff */
[----:B------:R-:W-:-:S05]  /*c880*/  @P5 LOP3.LUT R100, R100, 0x1, RZ, 0xfc, !PT ;  /* 0x0000000164645812 */ /* 0x000fca00078efcff */
[----:B------:R0:W-:Y:S01]  /*c890*/  STL [R1+0x4c], R100 ;  /* 0x00004c6401007387 */ /* 0x0001e20000100800 */
[----:B------:R-:W-:Y:S02]  /*c8a0*/  WARPGROUP.DEPBAR.LE gsb0, 0x0 ;  /* 0x00008000000079c5 */ /* 0x000fe40000010000 */
[----:B------:R-:W-:Y:S01]  /*c8b0*/  WARPGROUP.ARRIVE ;  /* 0x00000000000079c5 */ /* 0x000fe20000000000 */
[----:B------:R-:W2:Y:S04]  /*c8c0*/  LDL R107, [R1+0x40] ;  /* 0x00004000016b7983 */ /* 0x000ea80000100800 */
[----:B0-----:R-:W4:Y:S01]  /*c8d0*/  LDL R100, [R1+0x84] ;  /* 0x0000840001647983 */ /* 0x001f220000100800 */
[----:B------:R-:W-:Y:S01]  /*c8e0*/  HGMMA.64x16x16.F32.BF16 R40, gdesc[UR24], RZ, !UPT, gsb0 ;  /* 0x00200000182879f0 */ /* 0x000fe2000c0018ff */
[----:B------:R-:W-:Y:S01]  /*c8f0*/  R2UR UR26, R4 ;  /* 0x00000000041a72ca */ /* 0x000fe200000e0000 */
[----:B------:R-:W-:Y:S01]  /*c900*/  VIADD R4, R14, 0x240 ;  /* 0x000002400e047836 */ /* 0x000fe20000000000 */
[----:B------:R-:W-:Y:S01]  /*c910*/  R2UR UR27, R5 ;  /* 0x00000000051b72ca */ /* 0x000fe200000e0000 */
[----:B------:R-:W-:Y:S01]  /*c920*/  IMAD.MOV.U32 R5, RZ, RZ, -0x7fffffe0 ;  /* 0x80000020ff057424 */ /* 0x000fe200078e00ff */
[----:B------:R-:W-:Y:S01]  /*c930*/  R2UR UR24, R6 ;  /* 0x00000000061872ca */ /* 0x000fe200000e0000 */
[----:B------:R-:W4:Y:S01]  /*c940*/  LDL R108, [R1+0x34] ;  /* 0x00003400016c7983 */ /* 0x000f220000100800 */
[----:B------:R-:W-:Y:S01]  /*c950*/  R2UR UR25, R7 ;  /* 0x00000000071972ca */ /* 0x000fe200000e0000 */
[----:B------:R-:W-:-:S02]  /*c960*/  WARPGROUP.DEPBAR.LE gsb0, 0x0 ;  /* 0x00008000000079c5 */ /* 0x000fc40000010000 */
        /* <DEDUP_REMOVED lines=19> */
[----:B------:R-:W-:Y:S01]  /*caa0*/  HGMMA.64x16x16.F32.BF16 R88, gdesc[UR36], R88, gsb0 ;  /* 0x00200000245879f0 */ /* 0x000fe20008001858 */
        /* <DEDUP_REMOVED lines=165> */
[----:B------:R-:W-:-:S03]  /*d500*/  IMAD.MOV.U32 R5, RZ, RZ, -0x7fffffe0 ;  /* 0x80000020ff057424 */ /* 0x000fc600078e00ff */
        /* <DEDUP_REMOVED lines=123> */
[----:B------:R-:W-:Y:S01]  /*dcc0*/  ULDC UR4, c[0x0][0x9d8] ;  /* 0x0002760000047ab9 */ /* 0x000fe20000000800 */
[----:B------:R-:W-:Y:S01]  /*dcd0*/  R2UR UR12, R2 ;  /* 0x00000000020c72ca */ /* 0x000fe200000e0000 */
[----:B------:R-:W-:Y:S01]  /*dce0*/  FMUL.FTZ R15, R90, UR4 ;  /* 0x000000045a0f7c20 */ /* 0x000fe20008410000 */
        /* <DEDUP_REMOVED lines=8> */
[----:B------:R-:W0:Y:S01]  /*dd70*/  MUFU.TANH R88, R88 ;  /* 0x0000005800587308 */ /* 0x000e220000002400 */
[----:B------:R-:W-:-:S07]  /*dd80*/  ULDC UR5, c[0x0][0x988] ;  /* 0x0002620000057ab9 */ /* 0x000fce0000000800 */
[----:B------:R-:W1:Y:S08]  /*dd90*/  MUFU.TANH R97, R97 ;  /* 0x0000006100617308 */ /* 0x000e700000002400 */
[----:B------:R-:W1:Y:S08]  /*dda0*/  MUFU.TANH R91, R91 ;  /* 0x0000005b005b7308 */ /* 0x000e700000002400 */
[----:B------:R-:W1:Y:S08]  /*ddb0*/  MUFU.TANH R93, R93 ;  /* 0x0000005d005d7308 */ /* 0x000e700000002400 */
        /* <DEDUP_REMOVED lines=9> */
[----:B------:R-:W-:Y:S01]  /*de50*/  R2UR UR10, R20 ;  /* 0x00000000140a72ca */ /* 0x000fe200000e0000 */
[----:B------:R-:W-:Y:S01]  /*de60*/  VIADD R20, R14, 0x582 ;  /* 0x000005820e147836 */ /* 0x000fe20000000000 */
[----:B------:R-:W-:Y:S01]  /*de70*/  R2UR UR11, R21 ;  /* 0x00000000150b72ca */ /* 0x000fe200000e0000 */
[----:B------:R-:W-:Y:S01]  /*de80*/  IMAD.MOV.U32 R21, RZ, RZ, -0x7fffffe0 ;  /* 0x80000020ff157424 */ /* 0x000fe200078e00ff */
[----:B------:R-:W-:Y:S01]  /*de90*/  R2UR UR8, R2 ;  /* 0x00000000020872ca */ /* 0x000fe200000e0000 */
[----:B------:R-:W-:Y:S01]  /*dea0*/  FMUL.FTZ R86, R87, UR4 ;  /* 0x0000000457567c20 */ /* 0x000fe20008410000 */
[----:B------:R-:W-:Y:S01]  /*deb0*/  R2UR UR9, R3 ;  /* 0x00000000030972ca */ /* 0x000fe200000e0000 */
[----:B------:R-:W-:Y:S01]  /*dec0*/  FMUL.FTZ R80, R80, UR4 ;  /* 0x0000000450507c20 */ /* 0x000fe20008410000 */
[----:B------:R-:W-:Y:S01]  /*ded0*/  MUFU.TANH R94, R94 ;  /* 0x0000005e005e7308 */ /* 0x000fe20000002400 */
[----:B------:R-:W-:-:S07]  /*dee0*/  FMUL.FTZ R85, R85, UR4 ;  /* 0x0000000455557c20 */ /* 0x000fce0008410000 */
[----:B------:R-:W1:Y:S08]  /*def0*/  MUFU.TANH R80, R80 ;  /* 0x0000005000507308 */ /* 0x000e700000002400 */
[----:B------:R-:W1:Y:S08]  /*df00*/  MUFU.TANH R83, R83 ;  /* 0x0000005300537308 */ /* 0x000e700000002400 */
[----:B------:R-:W1:Y:S08]  /*df10*/  MUFU.TANH R85, R85 ;  /* 0x0000005500557308 */ /* 0x000e700000002400 */
        /* <DEDUP_REMOVED lines=34> */
[----:B------:R-:W-:Y:S01]  /*e140*/  FMUL.FTZ R64, R64, UR4 ;  /* 0x0000000440407c20 */ /* 0x000fe20008410000 */
[----:B------:R-:W-:Y:S01]  /*e150*/  R2UR UR11, R21 ;  /* 0x00000000150b72ca */ /* 0x000fe200000e0000 */
[----:B------:R-:W-:Y:S01]  /*e160*/  MUFU.TANH R79, R79 ;  /* 0x0000004f004f7308 */ /* 0x000fe20000002400 */
[----:B------:R-:W-:Y:S01]  /*e170*/  R2UR UR8, R2 ;  /* 0x00000000020872ca */ /* 0x000fe200000e0000 */
[----:B------:R-:W-:Y:S01]  /*e180*/  FMUL.FTZ R70, R71, UR4 ;  /* 0x0000000447467c20 */ /* 0x000fe20008410000 */
[----:B------:R-:W-:Y:S01]  /*e190*/  R2UR UR9, R3 ;  /* 0x00000000030972ca */ /* 0x000fe200000e0000 */
[----:B------:R-:W2:Y:S01]  /*e1a0*/  @P5 LDC R21, c[0x0][0x450] ;  /* 0x00011400ff155b82 */ /* 0x000ea20000000800 */
[----:B------:R-:W-:-:S03]  /*e1b0*/  FMUL.FTZ R69, R69, UR4 ;  /* 0x0000000445457c20 */ /* 0x000fc60008410000 */
[----:B------:R-:W-:Y:S08]  /*e1c0*/  MUFU.TANH R67, R67 ;  /* 0x0000004300437308 */ /* 0x000ff00000002400 */
[----:B------:R-:W-:Y:S08]  /*e1d0*/  MUFU.TANH R82, R82 ;  /* 0x0000005200527308 */ /* 0x000ff00000002400 */
[----:B------:R-:W-:Y:S08]  /*e1e0*/  MUFU.TANH R84, R84 ;  /* 0x0000005400547308 */ /* 0x000ff00000002400 */
[----:B------:R-:W-:Y:S08]  /*e1f0*/  MUFU.TANH R86, R86 ;  /* 0x0000005600567308 */ /* 0x000ff00000002400 */
[----:B------:R-:W-:Y:S01]  /*e200*/  MUFU.TANH R73, R73 ;  /* 0x0000004900497308 */ /* 0x000fe20000002400 */
[----:B------:R-:W-:-:S02]  /*e210*/  WARPGROUP.DEPBAR.LE gsb0, 0x0 ;  /* 0x00008000000079c5 */ /* 0x000fc40000010000 */
[----:B------:R-:W-:Y:S01]  /*e220*/  WARPGROUP.ARRIVE ;  /* 0x00000000000079c5 */ /* 0x000fe20000000000 */
[----:B------:R-:W-:-:S04]  /*e230*/  VIADD R20, R14, 0x602 ;  /* 0x000006020e147836 */ /* 0x000fc80000000000 */
[----:B------:R-:W1:Y:S01]  /*e240*/  MUFU.TANH R64, R64 ;  /* 0x0000004000407308 */ /* 0x000e620000002400 */
[----:B------:R-:W-:Y:S01]  /*e250*/  HGMMA.64x16x16.F32.BF16 R48, gdesc[UR8], R48, gsb0 ;  /* 0x00200000083079f0 */ /* 0x000fe20008001830 */
[----:B------:R-:W-:Y:S02]  /*e260*/  FMUL.FTZ R71, R56, UR4 ;  /* 0x0000000438477c20 */ /* 0x000fe40008410000 */
[----:B------:R-:W4:Y:S01]  /*e270*/  @P5 LDC R56, c[0x0][0x44c] ;  /* 0x00011300ff385b82 */ /* 0x000f220000000800 */
[----:B------:R-:W-:Y:S01]  /*e280*/  FMUL.FTZ R98, R59, UR4 ;  /* 0x000000043b627c20 */ /* 0x000fe20008410000 */
[----:B---3--:R-:W-:Y:S01]  /*e290*/  IMAD.IADD R59, R101, 0x1, R109 ;  /* 0x00000001653b7824 */ /* 0x008fe200078e026d */
[----:B------:R-:W-:Y:S01]  /*e2a0*/  R2UR UR10, R20 ;  /* 0x00000000140a72ca */ /* 0x000fe200000e0000 */
[----:B------:R-:W3:Y:S01]  /*e2b0*/  MUFU.TANH R69, R69 ;  /* 0x0000004500457308 */ /* 0x000ee20000002400 */
[----:B------:R-:W-:Y:S02]  /*e2c0*/  R2UR UR8, R2 ;  /* 0x00000000020872ca */ /* 0x000fe400000e0000 */
[----:B------:R-:W-:-:S05]  /*e2d0*/  R2UR UR9, R3 ;  /* 0x00000000030972ca */ /* 0x000fca00000e0000 */
[----:B------:R-:W-:Y:S08]  /*e2e0*/  MUFU.TANH R74, R74 ;  /* 0x0000004a004a7308 */ /* 0x000ff00000002400 */
[----:B------:R-:W-:Y:S01]  /*e2f0*/  MUFU.TANH R76, R76 ;  /* 0x0000004c004c7308 */ /* 0x000fe20000002400 */
[----:B----4-:R-:W-:-:S07]  /*e300*/  @P5 IMAD.HI.U32 R56, R59, R56, RZ ;  /* 0x000000383b385227 */ /* 0x010fce00078e00ff */
[----:B------:R-:W-:Y:S01]  /*e310*/  MUFU.TANH R78, R78 ;  /* 0x0000004e004e7308 */ /* 0x000fe20000002400 */
[----:B--2---:R-:W-:Y:S01]  /*e320*/  @P5 SHF.R.U32.HI R59, RZ, R21, R56 ;  /* 0x00000015ff3b5219 */ /* 0x004fe20000011638 */
[----:B------:R-:W-:-:S05]  /*e330*/  IMAD.MOV.U32 R21, RZ, RZ, -0x7fffffe0 ;  /* 0x80000020ff157424 */ /* 0x000fca00078e00ff */
[----:B------:R-:W-:Y:S01]  /*e340*/  R2UR UR11, R21 ;  /* 0x00000000150b72ca */ /* 0x000fe200000e0000 */
[----:B------:R-:W-:Y:S08]  /*e350*/  MUFU.TANH R65, R65 ;  /* 0x0000004100417308 */ /* 0x000ff00000002400 */
[----:B------:R-:W-:Y:S01]  /*e360*/  MUFU.TANH R66, R66 ;  /* 0x0000004200427308 */ /* 0x000fe20000002400 */
[----:B------:R-:W-:-:S02]  /*e370*/  WARPGROUP.DEPBAR.LE gsb0, 0x0 ;  /* 0x00008000000079c5 */ /* 0x000fc40000010000 */
[----:B------:R-:W-:-:S05]  /*e380*/  WARPGROUP.ARRIVE ;  /* 0x00000000000079c5 */ /* 0x000fca0000000000 */
[----:B------:R-:W-:Y:S01]  /*e390*/  MUFU.TANH R68, R68 ;  /* 0x0000004400447308 */ /* 0x000fe20000002400 */
[----:B------:R-:W-:Y:S01]  /*e3a0*/  HGMMA.64x16x16.F32.BF16 R40, gdesc[UR8], R40, gsb0 ;  /* 0x00200000082879f0 */ /* 0x000fe20008001828 */
[----:B------:R-:W-:Y:S02]  /*e3b0*/  VIADD R20, R14, 0x642 ;  /* 0x000006420e147836 */ /* 0x000fe40000000000 */
[----:B------:R-:W-:Y:S01]  /*e3c0*/  IMAD.MOV.U32 R21, RZ, RZ, -0x7fffffe0 ;  /* 0x80000020ff157424 */ /* 0x000fe200078e00ff */
[----:B------:R-:W2:Y:S02]  /*e3d0*/  SHFL.IDX PT, R101, R59, RZ, 0x1c1f ;  /* 0x001c1fff3b657589 */ /* 0x000ea400000e0000 */
[----:B------:R-:W-:Y:S02]  /*e3e0*/  R2UR UR14, R20 ;  /* 0x00000000140e72ca */ /* 0x000fe400000e0000 */
[----:B------:R-:W-:Y:S01]  /*e3f0*/  R2UR UR15, R21 ;  /* 0x00000000150f72ca */ /* 0x000fe200000e0000 */
[----:B------:R-:W-:-:S02]  /*e400*/  VIADD R56, R14, 0x682 ;  /* 0x000006820e387836 */ /* 0x000fc40000000000 */
[----:B------:R-:W-:-:S03]  /*e410*/  IMAD R20, R96, -0x90, RZ ;  /* 0xffffff7060147824 */ /* 0x000fc600078e02ff */
[----:B------:R-:W-:Y:S01]  /*e420*/  R2UR UR10, R56 ;  /* 0x00000000380a72ca */ /* 0x000fe200000e0000 */
[----:B------:R-:W-:Y:S01]  /*e430*/  IMAD R56, R96, -0x90, R107 ;  /* 0xffffff7060387824 */ /* 0x000fe200078e026b */
[----:B------:R-:W-:Y:S01]  /*e440*/  IADD3 R20, -R100, 0x91, R20 ;  /* 0x0000009164147810 */ /* 0x000fe20007ffe114 */
[----:B------:R-:W-:-:S03]  /*e450*/  FMUL.FTZ R21, R48, UR4 ;  /* 0x0000000430157c20 */ /* 0x000fc60008410000 */
[----:B------:R-:W-:Y:S02]  /*e460*/  IADD3 R56, -R100, 0x90, R56 ;  /* 0x0000009064387810 */ /* 0x000fe40007ffe138 */
[----:B------:R-:W-:-:S04]  /*e470*/  IADD3 R48, -R108, R20, R107 ;  /* 0x000000146c307210 */ /* 0x000fc80007ffe16b */
[----:B--2---:R-:W-:Y:S01]  /*e480*/  VIADDMNMX R20, R101, R48, R56, PT ;  /* 0x0000003065147246 */ /* 0x004fe20003800138 */
[----:B------:R-:W-:Y:S02]  /*e490*/  WARPGROUP.DEPBAR.LE gsb0, 0x0 ;  /* 0x00008000000079c5 */ /* 0x000fe40000010000 */
[----:B------:R-:W-:-:S06]  /*e4a0*/  WARPGROUP.ARRIVE ;  /* 0x00000000000079c5 */ /* 0x000fcc0000000000 */
[----:B------:R-:W-:Y:S01]  /*e4b0*/  HGMMA.64x16x16.F32.BF16 R32, gdesc[UR12], R32, gsb0 ;  /* 0x002000000c2079f0 */ /* 0x000fe20008001820 */
[C---:B------:R-:W-:Y:S02]  /*e4c0*/  ISETP.GT.AND P3, PT, R20.reuse, RZ, PT ;  /* 0x000000ff1400720c */ /* 0x040fe40003f64270 */
[C---:B------:R-:W-:Y:S02]  /*e4d0*/  ISETP.GT.AND P2, PT, R20.reuse, 0x1, PT ;  /* 0x000000011400780c */ /* 0x040fe40003f44270 */
[----:B------:R-:W-:Y:S02]  /*e4e0*/  ISETP.GT.AND P4, PT, R20, 0x8, PT ;  /* 0x000000081400780c */ /* 0x000fe40003f84270 */
[----:B0-----:R-:W-:Y:S02]  /*e4f0*/  FSEL R88, R88, -INF , P3 ;  /* 0xff80000058587808 */ /* 0x001fe40001800000 */
[----:B-1----:R-:W-:Y:S01]  /*e500*/  FSEL R97, R97, -INF , P2 ;  /* 0xff80000061617808 */ /* 0x002fe20001000000 */
[----:B------:R-:W-:Y:S01]  /*e510*/  FMUL.FTZ R99, R61, UR4 ;  /* 0x000000043d637c20 */ /* 0x000fe20008410000 */
[----:B------:R-:W-:Y:S01]  /*e520*/  FMUL.FTZ R61, R62, UR4 ;  /* 0x000000043e3d7c20 */ /* 0x000fe20008410000 */
[----:B------:R-:W-:-:S02]  /*e530*/  ISETP.GT.AND P3, PT, R20, 0x9, PT ;  /* 0x000000091400780c */ /* 0x000fc40003f64270 */
[----:B------:R-:W-:Y:S02]  /*e540*/  FSEL R91, R91, -INF , P4 ;  /* 0xff8000005b5b7808 */ /* 0x000fe40002000000 */
[----:B------:R-:W-:Y:S01]  /*e550*/  FMNMX.FTZ R62, R88, R97, !PT ;  /* 0x00000061583e7209 */ /* 0x000fe20007810000 */
[----:B------:R-:W-:Y:S01]  /*e560*/  FMUL.FTZ R63, R63, UR4 ;  /* 0x000000043f3f7c20 */ /* 0x000fe20008410000 */
[C---:B------:R-:W-:Y:S02]  /*e570*/  ISETP.GT.AND P2, PT, R20.reuse, 0x10, PT ;  /* 0x000000101400780c */ /* 0x040fe40003f44270 */
[----:B------:R-:W-:Y:S02]  /*e580*/  FSEL R93, R93, -INF , P3 ;  /* 0xff8000005d5d7808 */ /* 0x000fe40001800000 */
[----:B------:R-:W-:Y:S01]  /*e590*/  FMNMX.FTZ R62, R91, R62, !PT ;  /* 0x0000003e5b3e7209 */ /* 0x000fe20007810000 */
[----:B------:R0:W-:Y:S01]  /*e5a0*/  MUFU.TANH R14, R63 ;  /* 0x0000003f000e7308 */ /* 0x0001e20000002400 */
[----:B------:R-:W-:-:S02]  /*e5b0*/  ISETP.GT.AND P4, PT, R20, 0x11, PT ;  /* 0x000000111400780c */ /* 0x000fc40003f84270 */
[----:B------:R-:W-:Y:S01]  /*e5c0*/  FSEL R80, R80, -INF , P2 ;  /* 0xff80000050507808 */ /* 0x000fe20001000000 */
[----:B------:R-:W-:Y:S01]  /*e5d0*/  FMUL.FTZ R95, R57, UR4 ;  /* 0x00000004395f7c20 */ /* 0x000fe20008410000 */
[----:B------:R-:W-:Y:S02]  /*e5e0*/  ISETP.GT.AND P3, PT, R20, 0x18, PT ;  /* 0x000000181400780c */ /* 0x000fe40003f64270 */
[----:B0-----:R-:W-:Y:S01]  /*e5f0*/  FMNMX.FTZ R63, R93, R62, !PT ;  /* 0x0000003e5d3f7209 */ /* 0x001fe20007810000 */
[----:B------:R-:W-:Y:S01]  /*e600*/  IMAD.MOV.U32 R57, RZ, RZ, -0x7fffffe0 ;  /* 0x80000020ff397424 */ /* 0x000fe200078e00ff */
[----:B------:R-:W-:Y:S02]  /*e610*/  FSEL R94, R94, -INF , P4 ;  /* 0xff8000005e5e7808 */ /* 0x000fe40002000000 */
[----:B------:R-:W-:Y:S02]  /*e620*/  FMNMX.FTZ R63, R80, R63, !PT ;  /* 0x0000003f503f7209 */ /* 0x000fe40007810000 */
[----:B------:R-:W-:-:S02]  /*e630*/  ISETP.GT.AND P2, PT, R20, 0x19, PT ;  /* 0x000000191400780c */ /* 0x000fc40003f44270 */
[----:B------:R-:W-:Y:S02]  /*e640*/  FSEL R83, R83, -INF , P3 ;  /* 0xff80000053537808 */ /* 0x000fe40001800000 */
[----:B------:R-:W-:Y:S02]  /*e650*/  FMNMX.FTZ R62, R94, R63, !PT ;  /* 0x0000003f5e3e7209 */ /* 0x000fe40007810000 */
[----:B------:R-:W-:Y:S01]  /*e660*/  R2UR UR11, R57 ;  /* 0x00000000390b72ca */ /* 0x000fe200000e0000 */
[----:B------:R-:W-:Y:S01]  /*e670*/  FMUL.FTZ R57, R49, UR4 ;  /* 0x0000000431397c20 */ /* 0x000fe20008410000 */
[----:B------:R-:W-:Y:S01]  /*e680*/  FMUL.FTZ R49, R50, UR4 ;  /* 0x0000000432317c20 */ /* 0x000fe20008410000 */
[----:B------:R-:W-:Y:S01]  /*e690*/  ISETP.GT.AND P4, PT, R20, 0x20, PT ;  /* 0x000000201400780c */ /* 0x000fe20003f84270 */
[----:B------:R-:W-:Y:S01]  /*e6a0*/  FMUL.FTZ R50, R51, UR4 ;  /* 0x0000000433327c20 */ /* 0x000fe20008410000 */
[----:B------:R-:W-:Y:S02]  /*e6b0*/  FSEL R85, R85, -INF , P2 ;  /* 0xff80000055557808 */ /* 0x000fe40001000000 */
[----:B------:R-:W-:Y:S01]  /*e6c0*/  FMNMX.FTZ R62, R83, R62, !PT ;  /* 0x0000003e533e7209 */ /* 0x000fe20007810000 */
[----:B------:R-:W-:Y:S01]  /*e6d0*/  FMUL.FTZ R51, R52, UR4 ;  /* 0x0000000434337c20 */ /* 0x000fe20008410000 */
[----:B------:R-:W-:Y:S01]  /*e6e0*/  R2UR UR8, R2 ;  /* 0x00000000020872ca */ /* 0x000fe200000e0000 */
[----:B------:R-:W-:Y:S01]  /*e6f0*/  FMUL.FTZ R52, R53, UR4 ;  /* 0x0000000435347c20 */ /* 0x000fe20008410000 */
[----:B------:R-:W-:-:S02]  /*e700*/  R2UR UR9, R3 ;  /* 0x00000000030972ca */ /* 0x000fc400000e0000 */
[----:B------:R-:W-:Y:S02]  /*e710*/  ISETP.GT.AND P3, PT, R20, 0x21, PT ;  /* 0x000000211400780c */ /* 0x000fe40003f64270 */
[----:B------:R-:W-:Y:S02]  /*e720*/  FSEL R72, R72, -INF , P4 ;  /* 0xff80000048487808 */ /* 0x000fe40002000000 */
[----:B------:R-:W-:Y:S01]  /*e730*/  FMNMX.FTZ R53, R85, R62, !PT ;  /* 0x0000003e55357209 */ /* 0x000fe20007810000 */
[----:B------:R-:W-:Y:S02]  /*e740*/  WARPGROUP.DEPBAR.LE gsb0, 0x0 ;  /* 0x00008000000079c5 */ /* 0x000fe40000010000 */
[----:B------:R-:W-:Y:S01]  /*e750*/  ISETP.GT.AND P2, PT, R20, 0x28, PT ;  /* 0x000000281400780c */ /* 0x000fe20003f44270 */
[----:B------:R-:W-:Y:S01]  /*e760*/  WARPGROUP.ARRIVE ;  /* 0x00000000000079c5 */ /* 0x000fe20000000000 */
[----:B------:R-:W-:Y:S02]  /*e770*/  FSEL R87, R87, -INF , P3 ;  /* 0xff80000057577808 */ /* 0x000fe40001800000 */
[----:B------:R-:W-:-:S02]  /*e780*/  FMNMX.FTZ R62, R72, R53, !PT ;  /* 0x00000035483e7209 */ /* 0x000fc40007810000 */
[C---:B------:R-:W-:Y:S01]  /*e790*/  ISETP.GT.AND P4, PT, R20.reuse, 0x29, PT ;  /* 0x000000291400780c */ /* 0x040fe20003f84270 */
[----:B------:R-:W-:Y:S01]  /*e7a0*/  HGMMA.64x16x16.F32.BF16 R24, gdesc[UR8], R24, gsb0 ;  /* 0x00200000081879f0 */ /* 0x000fe20008001818 */
[----:B------:R-:W-:Y:S02]  /*e7b0*/  FSEL R75, R75, -INF , P2 ;  /* 0xff8000004b4b7808 */ /* 0x000fe40001000000 */
[----:B------:R-:W-:Y:S02]  /*e7c0*/  FMNMX.FTZ R62, R87, R62, !PT ;  /* 0x0000003e573e7209 */ /* 0x000fe40007810000 */
[C---:B------:R-:W-:Y:S02]  /*e7d0*/  ISETP.GT.AND P3, PT, R20.reuse, 0x30, PT ;  /* 0x000000301400780c */ /* 0x040fe40003f64270 */
[----:B------:R-:W-:Y:S02]  /*e7e0*/  FSEL R77, R77, -INF , P4 ;  /* 0xff8000004d4d7808 */ /* 0x000fe40002000000 */
[----:B------:R-:W-:Y:S01]  /*e7f0*/  FMNMX.FTZ R62, R75, R62, !PT ;  /* 0x0000003e4b3e7209 */ /* 0x000fe20007810000 */
[----:B------:R-:W0:Y:S01]  /*e800*/  MUFU.TANH R71, R71 ;  /* 0x0000004700477308 */ /* 0x000e220000002400 */
[----:B------:R-:W-:Y:S01]  /*e810*/  ISETP.GT.AND P2, PT, R20, 0x31, PT ;  /* 0x000000311400780c */ /* 0x000fe20003f44270 */
[----:B------:R-:W-:Y:S01]  /*e820*/  FMUL.FTZ R60, R60, UR4 ;  /* 0x000000043c3c7c20 */ /* 0x000fe20008410000 */
[----:B------:R-:W-:-:S02]  /*e830*/  FSEL R64, R64, -INF , P3 ;  /* 0xff80000040407808 */ /* 0x000fc40001800000 */
[----:B------:R-:W-:Y:S02]  /*e840*/  FMNMX.FTZ R53, R77, R62, !PT ;  /* 0x0000003e4d357209 */ /* 0x000fe40007810000 */
[----:B------:R-:W-:Y:S01]  /*e850*/  ISETP.GT.AND P3, PT, R20, 0x38, PT ;  /* 0x000000381400780c */ /* 0x000fe20003f64270 */
[----:B------:R-:W1:Y:S01]  /*e860*/  MUFU.TANH R95, R95 ;  /* 0x0000005f005f7308 */ /* 0x000e620000002400 */
[----:B------:R-:W-:Y:S02]  /*e870*/  FSEL R79, R79, -INF , P2 ;  /* 0xff8000004f4f7808 */ /* 0x000fe40001000000 */
[----:B------:R-:W-:Y:S02]  /*e880*/  FMNMX.FTZ R62, R64, R53, !PT ;  /* 0x00000035403e7209 */ /* 0x000fe40007810000 */
[----:B------:R-:W-:Y:S02]  /*e890*/  ISETP.GT.AND P2, PT, R20, 0x39, PT ;  /* 0x000000391400780c */ /* 0x000fe40003f44270 */
[----:B------:R-:W-:Y:S01]  /*e8a0*/  FSEL R67, R67, -INF , P3 ;  /* 0xff80000043437808 */ /* 0x000fe20001800000 */
[----:B------:R-:W2:Y:S01]  /*e8b0*/  MUFU.TANH R60, R60 ;  /* 0x0000003c003c7308 */ /* 0x000ea20000002400 */
[----:B------:R-:W-:-:S02]  /*e8c0*/  FMNMX.FTZ R62, R79, R62, !PT ;  /* 0x0000003e4f3e7209 */ /* 0x000fc40007810000 */
[C---:B------:R-:W-:Y:S02]  /*e8d0*/  ISETP.GT.AND P3, PT, R20.reuse, 0x40, PT ;  /* 0x000000401400780c */ /* 0x040fe40003f64270 */
[----:B---3--:R-:W-:Y:S02]  /*e8e0*/  FSEL R69, R69, -INF , P2 ;  /* 0xff80000045457808 */ /* 0x008fe40001000000 */
[----:B------:R-:W-:Y:S01]  /*e8f0*/  FMNMX.FTZ R62, R67, R62, !PT ;  /* 0x0000003e433e7209 */ /* 0x000fe20007810000 */
[----:B------:R-:W3:Y:S01]  /*e900*/  MUFU.TANH R99, R99 ;  /* 0x0000006300637308 */ /* 0x000ee20000002400 */
[----:B------:R-:W-:Y:S02]  /*e910*/  ISETP.GT.AND P2, PT, R20, 0x41, PT ;  /* 0x000000411400780c */ /* 0x000fe40003f44270 */
[----:B0-----:R-:W-:Y:S02]  /*e920*/  FSEL R71, R71, -INF , P3 ;  /* 0xff80000047477808 */ /* 0x001fe40001800000 */
[----:B------:R-:W-:-:S03]  /*e930*/  FMNMX.FTZ R62, R69, R62, !PT ;  /* 0x0000003e453e7209 */ /* 0x000fc60007810000 */
[----:B------:R-:W0:Y:S01]  /*e940*/  MUFU.TANH R21, R21 ;  /* 0x0000001500157308 */ /* 0x000e220000002400 */
[----:B------:R-:W-:Y:S01]  /*e950*/  FMUL.FTZ R53, R32, UR4 ;  /* 0x0000000420357c20 */ /* 0x000fe20008410000 */
[C---:B------:R-:W-:Y:S02]  /*e960*/  ISETP.GT.AND P3, PT, R20.reuse, 0x48, PT ;  /* 0x000000481400780c */ /* 0x040fe40003f64270 */
[----:B-1----:R-:W-:Y:S02]  /*e970*/  FSEL R95, R95, -INF , P2 ;  /* 0xff8000005f5f7808 */ /* 0x002fe40001000000 */
[----:B------:R-:W-:Y:S02]  /*e980*/  FMNMX.FTZ R32, R71, R62, !PT ;  /* 0x0000003e47207209 */ /* 0x000fe40007810000 */
[----:B------:R-:W1:Y:S01]  /*e990*/  MUFU.TANH R57, R57 ;  /* 0x0000003900397308 */ /* 0x000e620000002400 */
[----:B------:R-:W-:Y:S01]  /*e9a0*/  FMUL.FTZ R62, R33, UR4 ;  /* 0x00000004213e7c20 */ /* 0x000fe20008410000 */
[----:B------:R-:W-:Y:S01]  /*e9b0*/  ISETP.GT.AND P2, PT, R20, 0x49, PT ;  /* 0x000000491400780c */ /* 0x000fe20003f44270 */
[----:B------:R-:W-:Y:S01]  /*e9c0*/  FMUL.FTZ R40, R40, UR4 ;  /* 0x0000000428287c20 */ /* 0x000fe20008410000 */
[----:B--2---:R-:W-:-:S02]  /*e9d0*/  FSEL R60, R60, -INF , P3 ;  /* 0xff8000003c3c7808 */ /* 0x004fc40001800000 */
[----:B------:R-:W-:Y:S02]  /*e9e0*/  FMNMX.FTZ R33, R95, R32, !PT ;  /* 0x000000205f217209 */ /* 0x000fe40007810000 */
[----:B------:R-:W2:Y:S01]  /*e9f0*/  MUFU.TANH R51, R51 ;  /* 0x0000003300337308 */ /* 0x000ea20000002400 */
[----:B------:R-:W-:Y:S01]  /*ea00*/  ISETP.GT.AND P3, PT, R20, 0x50, PT ;  /* 0x000000501400780c */ /* 0x000fe20003f64270 */
[----:B------:R-:W-:Y:S01]  /*ea10*/  FMUL.FTZ R41, R41, UR4 ;  /* 0x0000000429297c20 */ /* 0x000fe20008410000 */
[----:B---3--:R-:W-:Y:S02]  /*ea20*/  FSEL R99, R99, -INF , P2 ;  /* 0xff80000063637808 */ /* 0x008fe40001000000 */
[----:B------:R-:W-:-:S03]  /*ea30*/  FMNMX.FTZ R32, R60, R33, !PT ;  /* 0x000000213c207209 */ /* 0x000fc60007810000 */
[----:B------:R-:W3:Y:S01]  /*ea40*/  MUFU.TANH R52, R52 ;  /* 0x0000003400347308 */ /* 0x000ee20000002400 */
[----:B------:R-:W-:Y:S01]  /*ea50*/  FMUL.FTZ R63, R36, UR4 ;  /* 0x00000004243f7c20 */ /* 0x000fe20008410000 */
[----:B------:R-:W-:Y:S01]  /*ea60*/  FMUL.FTZ R44, R44, UR4 ;  /* 0x000000042c2c7c20 */ /* 0x000fe20008410000 */
[C---:B------:R-:W-:Y:S02]  /*ea70*/  ISETP.GT.AND P2, PT, R20.reuse, 0x51, PT ;  /* 0x000000511400780c */ /* 0x040fe40003f44270 */
[----:B0-----:R-:W-:Y:S02]  /*ea80*/  FSEL R33, R21, -INF , P3 ;  /* 0xff80000015217808 */ /* 0x001fe40001800000 */
[----:B------:R-:W-:Y:S01]  /*ea90*/  FMNMX.FTZ R36, R99, R32, !PT ;  /* 0x0000002063247209 */ /* 0x000fe20007810000 */
[----:B------:R-:W0:Y:S01]  /*eaa0*/  MUFU.TANH R40, R40 ;  /* 0x0000002800287308 */ /* 0x000e220000002400 */
[----:B------:R-:W-:Y:S01]  /*eab0*/  ISETP.GT.AND P3, PT, R20, 0x58, PT ;  /* 0x000000581400780c */ /* 0x000fe20003f64270 */
[----:B------:R-:W-:Y:S01]  /*eac0*/  FMUL.FTZ R45, R45, UR4 ;  /* 0x000000042d2d7c20 */ /* 0x000fe20008410000 */
[----:B-1----:R-:W-:-:S02]  /*ead0*/  FSEL R32, R57, -INF , P2 ;  /* 0xff80000039207808 */ /* 0x002fc40001000000 */
[----:B------:R-:W-:-:S03]  /*eae0*/  FMNMX.FTZ R101, R33, R36, !PT ;  /* 0x0000002421657209 */ /* 0x000fc60007810000 */
[----:B------:R-:W1:Y:S01]  /*eaf0*/  MUFU.TANH R41, R41 ;  /* 0x0000002900297308 */ /* 0x000e620000002400 */
[----:B------:R-:W-:Y:S02]  /*eb00*/  ISETP.GT.AND P2, PT, R20, 0x59, PT ;  /* 0x000000591400780c */ /* 0x000fe40003f44270 */
[----:B--2---:R-:W-:Y:S02]  /*eb10*/  FSEL R36, R51, -INF , P3 ;  /* 0xff80000033247808 */ /* 0x004fe40001800000 */
[----:B------:R-:W-:-:S03]  /*eb20*/  FMNMX.FTZ R101, R32, R101, !PT ;  /* 0x0000006520657209 */ /* 0x000fc60007810000 */
[----:B------:R-:W-:Y:S01]  /*eb30*/  MUFU.TANH R44, R44 ;  /* 0x0000002c002c7308 */ /* 0x000fe20000002400 */
[----:B------:R-:W-:Y:S01]  /*eb40*/  FMUL.FTZ R57, R37, UR4 ;  /* 0x0000000425397c20 */ /* 0x000fe20008410000 */
[----:B------:R-:W-:Y:S02]  /*eb50*/  ISETP.GT.AND P3, PT, R20, 0x60, PT ;  /* 0x000000601400780c */ /* 0x000fe40003f64270 */
[----:B---3--:R-:W-:Y:S02]  /*eb60*/  FSEL R37, R52, -INF , P2 ;  /* 0xff80000034257808 */ /* 0x008fe40001000000 */
[----:B------:R-:W-:Y:S02]  /*eb70*/  FMNMX.FTZ R100, R36, R101, !PT ;  /* 0x0000006524647209 */ /* 0x000fe40007810000 */
[----:B------:R-:W2:Y:S01]  /*eb80*/  MUFU.TANH R45, R45 ;  /* 0x0000002d002d7308 */ /* 0x000ea20000002400 */
[----:B------:R-:W-:Y:S02]  /*eb90*/  WARPGROUP.DEPBAR.LE gsb0, 0x0 ;  /* 0x00008000000079c5 */ /* 0x000fe40000010000 */
[----:B------:R-:W-:Y:S01]  /*eba0*/  FMUL.FTZ R52, R24, UR4 ;  /* 0x0000000418347c20 */ /* 0x000fe20008410000 */
[----:B------:R-:W-:-:S02]  /*ebb0*/  ISETP.GT.AND P2, PT, R20, 0x61, PT ;  /* 0x000000611400780c */ /* 0x000fc40003f44270 */
[----:B0-----:R-:W-:Y:S02]  /*ebc0*/  FSEL R24, R40, -INF , P3 ;  /* 0xff80000028187808 */ /* 0x001fe40001800000 */
[----:B------:R-:W0:Y:S01]  /*ebd0*/  MUFU.TANH R53, R53 ;  /* 0x0000003500357308 */ /* 0x000e220000002400 */
[----:B------:R-:W-:Y:S02]  /*ebe0*/  ISETP.GT.AND P3, PT, R20, 0x68, PT ;  /* 0x000000681400780c */ /* 0x000fe40003f64270 */
[----:B-1----:R-:W-:-:S05]  /*ebf0*/  FSEL R40, R41, -INF , P2 ;  /* 0xff80000029287808 */ /* 0x002fca0001000000 */
[----:B------:R1:W-:Y:S01]  /*ec00*/  MUFU.TANH R21, R63 ;  /* 0x0000003f00157308 */ /* 0x0003e20000002400 */
[----:B------:R-:W-:Y:S02]  /*ec10*/  ISETP.GT.AND P2, PT, R20, 0x69, PT ;  /* 0x000000691400780c */ /* 0x000fe40003f44270 */
[----:B-1----:R-:W-:-:S05]  /*ec20*/  FMNMX.FTZ R63, R37, R100, !PT ;  /* 0x00000064253f7209 */ /* 0x002fca0007810000 */
[----:B------:R-:W1:Y:S01]  /*ec30*/  MUFU.TANH R62, R62 ;  /* 0x0000003e003e7308 */ /* 0x000e620000002400 */
[----:B------:R-:W-:-:S07]  /*ec40*/  FMNMX.FTZ R63, R24, R63, !PT ;  /* 0x0000003f183f7209 */ /* 0x000fce0007810000 */
[----:B------:R3:W4:Y:S01]  /*ec50*/  MUFU.TANH R51, R57 ;  /* 0x0000003900337308 */ /* 0x0007220000002400 */
[----:B--2---:R-:W-:Y:S01]  /*ec60*/  FSEL R41, R45, -INF , P2 ;  /* 0xff8000002d297808 */ /* 0x004fe20001000000 */
[----:B---3--:R-:W-:Y:S01]  /*ec70*/  FMUL.FTZ R57, R25, UR4 ;  /* 0x0000000419397c20 */ /* 0x008fe20008410000 */
[----:B------:R-:W-:Y:S02]  /*ec80*/  FSEL R25, R44, -INF , P3 ;  /* 0xff8000002c197808 */ /* 0x000fe40001800000 */
[----:B------:R-:W-:Y:S02]  /*ec90*/  FMNMX.FTZ R44, R40, R63, !PT ;  /* 0x0000003f282c7209 */ /* 0x000fe40007810000 */
[C---:B------:R-:W-:Y:S02]  /*eca0*/  ISETP.GT.AND P3, PT, R20.reuse, 0x70, PT ;  /* 0x000000701400780c */ /* 0x040fe40003f64270 */
[----:B------:R-:W-:Y:S01]  /*ecb0*/  FMNMX.FTZ R100, R25, R44, !PT ;  /* 0x0000002c19647209 */ /* 0x000fe20007810000 */
[----:B------:R-:W2:Y:S01]  /*ecc0*/  MUFU.TANH R52, R52 ;  /* 0x0000003400347308 */ /* 0x000ea20000002400 */
[----:B------:R-:W-:Y:S01]  /*ecd0*/  ISETP.GT.AND P2, PT, R20, 0x71, PT ;  /* 0x000000711400780c */ /* 0x000fe20003f44270 */
[----:B------:R-:W-:Y:S01]  /*ece0*/  FMUL.FTZ R63, R28, UR4 ;  /* 0x000000041c3f7c20 */ /* 0x000fe20008410000 */
[----:B0-----:R-:W-:-:S02]  /*ecf0*/  FSEL R44, R53, -INF , P3 ;  /* 0xff800000352c7808 */ /* 0x001fc40001800000 */
[----:B------:R-:W-:Y:S02]  /*ed00*/  FMNMX.FTZ R45, R41, R100, !PT ;  /* 0x00000064292d7209 */ /* 0x000fe40007810000 */
[----:B------:R-:W-:Y:S01]  /*ed10*/  ISETP.GT.AND P3, PT, R20, 0x78, PT ;  /* 0x000000781400780c */ /* 0x000fe20003f64270 */
[----:B------:R-:W0:Y:S01]  /*ed20*/  MUFU.TANH R57, R57 ;  /* 0x0000003900397308 */ /* 0x000e220000002400 */
[----:B-1----:R-:W-:Y:S02]  /*ed30*/  FSEL R28, R62, -INF , P2 ;  /* 0xff8000003e1c7808 */ /* 0x002fe40001000000 */
[----:B------:R-:W-:Y:S01]  /*ed40*/  FMNMX.FTZ R45, R44, R45, !PT ;  /* 0x0000002d2c2d7209 */ /* 0x000fe20007810000 */
[----:B------:R-:W-:Y:S01]  /*ed50*/  FMUL.FTZ R62, R29, UR4 ;  /* 0x000000041d3e7c20 */ /* 0x000fe20008410000 */
[----:B------:R-:W-:Y:S02]  /*ed60*/  ISETP.GT.AND P2, PT, R20, 0x79, PT ;  /* 0x000000791400780c */ /* 0x000fe40003f44270 */
[----:B------:R-:W-:Y:S01]  /*ed70*/  FSEL R29, R21, -INF , P3 ;  /* 0xff800000151d7808 */ /* 0x000fe20001800000 */
[----:B------:R-:W1:Y:S01]  /*ed80*/  MUFU.TANH R63, R63 ;  /* 0x0000003f003f7308 */ /* 0x000e620000002400 */
[----:B------:R-:W-:-:S02]  /*ed90*/  FMNMX.FTZ R100, R28, R45, !PT ;  /* 0x0000002d1c647209 */ /* 0x000fc40007810000 */
[C---:B------:R-:W-:Y:S02]  /*eda0*/  ISETP.GT.AND P3, PT, R20.reuse, 0x80, PT ;  /* 0x000000801400780c */ /* 0x040fe40003f64270 */
[----:B----4-:R-:W-:Y:S02]  /*edb0*/  FSEL R45, R51, -INF , P2 ;  /* 0xff800000332d7808 */ /* 0x010fe40001000000 */
[----:B------:R-:W-:Y:S01]  /*edc0*/  FMNMX.FTZ R100, R29, R100, !PT ;  /* 0x000000641d647209 */ /* 0x000fe20007810000 */
[----:B------:R-:W3:Y:S01]  /*edd0*/  MUFU.TANH R21, R62 ;  /* 0x0000003e00157308 */ /* 0x000ee20000002400 */
[----:B------:R-:W-:Y:S02]  /*ede0*/  ISETP.GT.AND P2, PT, R20, 0x81, PT ;  /* 0x000000811400780c */ /* 0x000fe40003f44270 */
[----:B--2---:R-:W-:Y:S02]  /*edf0*/  FSEL R51, R52, -INF , P3 ;  /* 0xff80000034337808 */ /* 0x004fe40001800000 */
[----:B------:R-:W-:-:S02]  /*ee00*/  FMNMX.FTZ R100, R45, R100, !PT ;  /* 0x000000642d647209 */ /* 0x000fc40007810000 */
[----:B------:R-:W-:Y:S02]  /*ee10*/  ISETP.GT.AND P3, PT, R20, 0x88, PT ;  /* 0x000000881400780c */ /* 0x000fe40003f64270 */
[----:B0-----:R-:W-:Y:S02]  /*ee20*/  FSEL R52, R57, -INF , P2 ;  /* 0xff80000039347808 */ /* 0x001fe40001000000 */
[----:B------:R-:W-:Y:S01]  /*ee30*/  FMNMX.FTZ R101, R51, R100, !PT ;  /* 0x0000006433657209 */ /* 0x000fe20007810000 */
[----:B------:R-:W-:Y:S01]  /*ee40*/  FMUL.FTZ R53, R54, UR4 ;  /* 0x0000000436357c20 */ /* 0x000fe20008410000 */
[----:B------:R-:W-:Y:S02]  /*ee50*/  ISETP.GT.AND P2, PT, R20, 0x89, PT ;  /* 0x000000891400780c */ /* 0x000fe40003f44270 */
[----:B-1----:R-:W-:Y:S02]  /*ee60*/  FSEL R54, R63, -INF , P3 ;  /* 0xff8000003f367808 */ /* 0x002fe40001800000 */
[----:B------:R-:W-:Y:S01]  /*ee70*/  FMNMX.FTZ R101, R52, R101, !PT ;  /* 0x0000006534657209 */ /* 0x000fe20007810000 */
[----:B------:R-:W-:Y:S01]  /*ee80*/  FMUL.FTZ R57, R55, UR4 ;  /* 0x0000000437397c20 */ /* 0x000fe20008410000 */
[----:B---3--:R-:W-:-:S02]  /*ee90*/  FSEL R55, R21, -INF , P2 ;  /* 0xff80000015377808 */ /* 0x008fc40001000000 */
[----:B------:R-:W-:-:S04]  /*eea0*/  FMNMX.FTZ R20, R54, R101, !PT ;  /* 0x0000006536147209 */ /* 0x000fc80007810000 */
[----:B------:R-:W-:-:S05]  /*eeb0*/  FMNMX.FTZ R20, R55, R20, !PT ;  /* 0x0000001437147209 */ /* 0x000fca0007810000 */
[----:B------:R-:W0:Y:S04]  /*eec0*/  SHFL.BFLY PT, R21, R20, 0x2, 0x1f ;  /* 0x0c401f0014157f89 */ /* 0x000e2800000e0000 */
[----:B------:R-:W1:Y:S01]  /*eed0*/  SHFL.IDX PT, R101, R59, 0x1, 0x1c1f ;  /* 0x003c1f003b657f89 */ /* 0x000e6200000e0000 */
[----:B0-----:R-:W-:-:S05]  /*eee0*/  FMNMX.FTZ R21, R20, R21, !PT ;  /* 0x0000001514157209 */ /* 0x001fca0007810000 */
[----:B------:R-:W0:Y:S01]  /*eef0*/  SHFL.BFLY PT, R20, R21, 0x1, 0x1f ;  /* 0x0c201f0015147f89 */ /* 0x000e2200000e0000 */
[----:B------:R-:W-:Y:S01]  /*ef00*/  FMUL.FTZ R100, R30, UR4 ;  /* 0x000000041e647c20 */ /* 0x000fe20008410000 */
[----:B-1----:R-:W-:-:S04]  /*ef10*/  VIADDMNMX R56, R101, R48, R56, PT ;  /* 0x0000003065387246 */ /* 0x002fc80003800138 */
[C---:B------:R-:W-:Y:S02]  /*ef20*/  ISETP.GT.AND P3, PT, R56.reuse, RZ, PT ;  /* 0x000000ff3800720c */ /* 0x040fe40003f64270 */
[----:B------:R-:W-:Y:S01]  /*ef30*/  ISETP.GT.AND P4, PT, R56, 0x1, PT ;  /* 0x000000013800780c */ /* 0x000fe20003f84270 */
[----:B------:R1:W-:Y:S01]  /*ef40*/  MUFU.TANH R59, R100 ;  /* 0x00000064003b7308 */ /* 0x0003e20000002400 */
[----:B0-----:R-:W-:Y:S01]  /*ef50*/  FMNMX.FTZ R20, R21, R20, !PT ;  /* 0x0000001415147209 */ /* 0x001fe20007810000 */
[----:B------:R-:W-:-:S03]  /*ef60*/  IMAD.U32 R21, RZ, RZ, UR5 ;  /* 0x00000005ff157e24 */ /* 0x000fc6000f8e00ff */
[C---:B------:R-:W-:Y:S01]  /*ef70*/  FSETP.NEU.FTZ.AND P2, PT, R20.reuse, -INF , PT ;  /* 0xff8000001400780b */ /* 0x040fe20003f5d000 */
[----:B------:R-:W-:-:S05]  /*ef80*/  FMUL.FTZ R30, R20, R21 ;  /* 0x00000015141e7220 */ /* 0x000fca0000410000 */
[----:B------:R-:W-:Y:S02]  /*ef90*/  FSEL R30, R30, RZ, P2 ;  /* 0x000000ff1e1e7208 */ /* 0x000fe40001000000 */
[----:B------:R-:W-:-:S03]  /*efa0*/  ISETP.GT.AND P2, PT, R56, 0x8, PT ;  /* 0x000000083800780c */ /* 0x000fc60003f44270 */
[-CC-:B------:R-:W-:Y:S01]  /*efb0*/  FFMA.FTZ R62, R88, R21.reuse, -R30.reuse ;  /* 0x00000015583e7223 */ /* 0x180fe2000001081e */
[-CC-:B------:R-:W-:Y:S01]  /*efc0*/  FFMA.FTZ R88, R91, R21.reuse, -R30.reuse ;  /* 0x000000155b587223 */ /* 0x180fe2000001081e */
[-CC-:B-1----:R-:W-:Y:S01]  /*efd0*/  FFMA.FTZ R100, R80, R21.reuse, -R30.reuse ;  /* 0x0000001550647223 */ /* 0x182fe2000001081e */
[----:B------:R-:W-:Y:S02]  /*efe0*/  FSEL R80, R15, -INF , P3 ;  /* 0xff8000000f507808 */ /* 0x000fe40001800000 */
[----:B------:R-:W-:Y:S01]  /*eff0*/  FSEL R91, R89, -INF , P4 ;  /* 0xff800000595b7808 */ /* 0x000fe20002000000 */
[--C-:B------:R-:W-:Y:S01]  /*f000*/  FFMA.FTZ R48, R93, R21, -R30.reuse ;  /* 0x000000155d307223 */ /* 0x100fe2000001081e */
[----:B------:R-:W-:Y:S02]  /*f010*/  ISETP.GT.AND P3, PT, R56, 0x9, PT ;  /* 0x000000093800780c */ /* 0x000fe40003f64270 */
[----:B------:R-:W-:Y:S02]  /*f020*/  FSEL R90, R90, -INF , P2 ;  /* 0xff8000005a5a7808 */ /* 0x000fe40001000000 */
[----:B------:R-:W-:Y:S01]  /*f030*/  FMNMX.FTZ R93, R80, R91, !PT ;  /* 0x0000005b505d7209 */ /* 0x000fe20007810000 */
[----:B------:R-:W-:Y:S01]  /*f040*/  FFMA.FTZ R63, R97, R21, -R30 ;  /* 0x00000015613f7223 */ /* 0x000fe2000001081e */
[----:B------:R-:W-:-:S02]  /*f050*/  ISETP.GT.AND P2, PT, R56, 0x10, PT ;  /* 0x000000103800780c */ /* 0x000fc40003f44270 */
[----:B------:R-:W-:Y:S02]  /*f060*/  FSEL R92, R92, -INF , P3 ;  /* 0xff8000005c5c7808 */ /* 0x000fe40001800000 */
[----:B------:R-:W-:Y:S01]  /*f070*/  FMNMX.FTZ R97, R90, R93, !PT ;  /* 0x0000005d5a617209 */ /* 0x000fe20007810000 */
        /* <DEDUP_REMOVED lines=8> */
[----:B------:R-:W-:Y:S01]  /*f100*/  FFMA.FTZ R82, R85, R21, -R30 ;  /* 0x0000001555527223 */ /* 0x000fe2000001081e */
[----:B------:R-:W-:Y:S02]  /*f110*/  ISETP.GT.AND P3, PT, R56, 0x19, PT ;  /* 0x000000193800780c */ /* 0x000fe40003f64270 */
[----:B------:R-:W-:Y:S02]  /*f120*/  FSEL R84, R84, -INF , P2 ;  /* 0xff80000054547808 */ /* 0x000fe40001000000 */
[----:B------:R-:W-:Y:S02]  /*f130*/  FMNMX.FTZ R85, R83, R94, !PT ;  /* 0x0000005e53557209 */ /* 0x000fe40007810000 */
[----:B------:R-:W-:-:S02]  /*f140*/  ISETP.GT.AND P2, PT, R56, 0x20, PT ;  /* 0x000000203800780c */ /* 0x000fc40003f44270 */
[----:B------:R-:W-:Y:S02]  /*f150*/  FSEL R86, R86, -INF , P3 ;  /* 0xff80000056567808 */ /* 0x000fe40001800000 */
[----:B------:R-:W-:Y:S02]  /*f160*/  FMNMX.FTZ R97, R84, R85, !PT ;  /* 0x0000005554617209 */ /* 0x000fe40007810000 */
[----:B------:R-:W-:Y:S01]  /*f170*/  FSEL R85, R73, -INF , P2 ;  /* 0xff80000049557808 */ /* 0x000fe20001000000 */
[----:B------:R-:W-:Y:S01]  /*f180*/  FFMA.FTZ R73, R72, R21, -R30 ;  /* 0x0000001548497223 */ /* 0x000fe2000001081e */
[----:B------:R-:W-:Y:S02]  /*f190*/  ISETP.GT.AND P3, PT, R56, 0x21, PT ;  /* 0x000000213800780c */ /* 0x000fe40003f64270 */
[----:B------:R-:W-:Y:S02]  /*f1a0*/  FMNMX.FTZ R72, R86, R97, !PT ;  /* 0x0000006156487209 */ /* 0x000fe40007810000 */
[----:B------:R-:W-:-:S02]  /*f1b0*/  ISETP.GT.AND P2, PT, R56, 0x28, PT ;  /* 0x000000283800780c */ /* 0x000fc40003f44270 */
[----:B------:R-:W-:Y:S02]  /*f1c0*/  FSEL R94, R74, -INF , P3 ;  /* 0xff8000004a5e7808 */ /* 0x000fe40001800000 */
[----:B------:R-:W-:Y:S01]  /*f1d0*/  FMNMX.FTZ R97, R85, R72, !PT ;  /* 0x0000004855617209 */ /* 0x000fe20007810000 */
[----:B------:R-:W-:Y:S01]  /*f1e0*/  FMUL.FTZ R58, R58, UR4 ;  /* 0x000000043a3a7c20 */ /* 0x000fe20008410000 */
[----:B------:R-:W-:Y:S02]  /*f1f0*/  ISETP.GT.AND P3, PT, R56, 0x29, PT ;  /* 0x000000293800780c */ /* 0x000fe40003f64270 */
[----:B------:R-:W-:Y:S02]  /*f200*/  FSEL R76, R76, -INF , P2 ;  /* 0xff8000004c4c7808 */ /* 0x000fe40001000000 */
[----:B------:R-:W-:Y:S01]  /*f210*/  FMNMX.FTZ R97, R94, R97, !PT ;  /* 0x000000615e617209 */ /* 0x000fe20007810000 */
[----:B------:R-:W0:Y:S01]  /*f220*/  MUFU.TANH R70, R70 ;  /* 0x0000004600467308 */ /* 0x000e220000002400 */
[----:B------:R-:W-:-:S02]  /*f230*/  ISETP.GT.AND P2, PT, R56, 0x30, PT ;  /* 0x000000303800780c */ /* 0x000fc40003f44270 */
[----:B------:R-:W-:Y:S02]  /*f240*/  FSEL R78, R78, -INF , P3 ;  /* 0xff8000004e4e7808 */ /* 0x000fe40001800000 */
[----:B------:R-:W-:Y:S01]  /*f250*/  FMNMX.FTZ R97, R76, R97, !PT ;  /* 0x000000614c617209 */ /* 0x000fe20007810000 */
[--C-:B------:R-:W-:Y:S02]  /*f260*/  FFMA.FTZ R74, R87, R21, -R30.reuse ;  /* 0x00000015574a7223 */ /* 0x100fe4000001081e */
[----:B------:R-:W1:Y:S01]  /*f270*/  MUFU.TANH R58, R58 ;  /* 0x0000003a003a7308 */ /* 0x000e620000002400 */
[----:B------:R-:W-:Y:S02]  /*f280*/  ISETP.GT.AND P3, PT, R56, 0x31, PT ;  /* 0x000000313800780c */ /* 0x000fe40003f64270 */
[----:B------:R-:W-:Y:S02]  /*f290*/  FSEL R87, R65, -INF , P2 ;  /* 0xff80000041577808 */ /* 0x000fe40001000000 */
[----:B------:R-:W-:Y:S01]  /*f2a0*/  FMNMX.FTZ R72, R78, R97, !PT ;  /* 0x000000614e487209 */ /* 0x000fe20007810000 */
[----:B------:R-:W-:Y:S01]  /*f2b0*/  FFMA.FTZ R65, R75, R21, -R30 ;  /* 0x000000154b417223 */ /* 0x000fe2000001081e */
[----:B------:R-:W-:Y:S01]  /*f2c0*/  ISETP.GT.AND P2, PT, R56, 0x38, PT ;  /* 0x000000383800780c */ /* 0x000fe20003f44270 */
[----:B------:R-:W2:Y:S01]  /*f2d0*/  MUFU.TANH R98, R98 ;  /* 0x0000006200627308 */ /* 0x000ea20000002400 */
[----:B------:R-:W-:-:S02]  /*f2e0*/  FSEL R75, R66, -INF , P3 ;  /* 0xff800000424b7808 */ /* 0x000fc40001800000 */
[----:B------:R-:W-:Y:S01]  /*f2f0*/  FMNMX.FTZ R72, R87, R72, !PT ;  /* 0x0000004857487209 */ /* 0x000fe20007810000 */
[----:B------:R-:W-:Y:S01]  /*f300*/  FFMA.FTZ R66, R77, R21, -R30 ;  /* 0x000000154d427223 */ /* 0x000fe2000001081e */
[----:B------:R-:W-:Y:S02]  /*f310*/  ISETP.GT.AND P3, PT, R56, 0x39, PT ;  /* 0x000000393800780c */ /* 0x000fe40003f64270 */
[----:B------:R-:W-:Y:S01]  /*f320*/  FSEL R68, R68, -INF , P2 ;  /* 0xff80000044447808 */ /* 0x000fe20001000000 */
[----:B------:R-:W3:Y:S01]  /*f330*/  MUFU.TANH R61, R61 ;  /* 0x0000003d003d7308 */ /* 0x000ee20000002400 */
[----:B------:R-:W-:Y:S02]  /*f340*/  FMNMX.FTZ R77, R75, R72, !PT ;  /* 0x000000484b4d7209 */ /* 0x000fe40007810000 */
[----:B------:R-:W-:Y:S02]  /*f350*/  ISETP.GT.AND P2, PT, R56, 0x40, PT ;  /* 0x000000403800780c */ /* 0x000fe40003f44270 */
[----:B0-----:R-:W-:-:S02]  /*f360*/  FSEL R70, R70, -INF , P3 ;  /* 0xff80000046467808 */ /* 0x001fc40001800000 */
[----:B------:R-:W-:Y:S01]  /*f370*/  FMNMX.FTZ R97, R68, R77, !PT ;  /* 0x0000004d44617209 */ /* 0x000fe20007810000 */
[----:B------:R-:W-:Y:S01]  /*f380*/  MUFU.TANH R49, R49 ;  /* 0x0000003100317308 */ /* 0x000fe20000002400 */
[----:B-1----:R-:W-:Y:S01]  /*f390*/  FSEL R77, R58, -INF , P2 ;  /* 0xff8000003a4d7808 */ /* 0x002fe20001000000 */
[----:B------:R-:W-:Y:S01]  /*f3a0*/  FFMA.FTZ R58, R64, R21, -R30 ;  /* 0x00000015403a7223 */ /* 0x000fe2000001081e */
[----:B------:R-:W-:Y:S02]  /*f3b0*/  ISETP.GT.AND P3, PT, R56, 0x41, PT ;  /* 0x000000413800780c */ /* 0x000fe40003f64270 */
[----:B------:R-:W-:Y:S02]  /*f3c0*/  FMNMX.FTZ R64, R70, R97, !PT ;  /* 0x0000006146407209 */ /* 0x000fe40007810000 */
[----:B------:R-:W-:Y:S01]  /*f3d0*/  ISETP.GT.AND P2, PT, R56, 0x48, PT ;  /* 0x000000483800780c */ /* 0x000fe20003f44270 */
[----:B------:R-:W0:Y:S01]  /*f3e0*/  MUFU.TANH R50, R50 ;  /* 0x0000003200327308 */ /* 0x000e220000002400 */
[----:B--2---:R-:W-:-:S02]  /*f3f0*/  FSEL R98, R98, -INF , P3 ;  /* 0xff80000062627808 */ /* 0x004fc40001800000 */
[----:B------:R-:W-:Y:S01]  /*f400*/  FMNMX.FTZ R97, R77, R64, !PT ;  /* 0x000000404d617209 */ /* 0x000fe20007810000 */
[----:B------:R-:W-:Y:S01]  /*f410*/  FMUL.FTZ R42, R42, UR4 ;  /* 0x000000042a2a7c20 */ /* 0x000fe20008410000 */
[----:B------:R-:W-:Y:S02]  /*f420*/  ISETP.GT.AND P3, PT, R56, 0x49, PT ;  /* 0x000000493800780c */ /* 0x000fe40003f64270 */
[----:B---3--:R-:W-:Y:S01]  /*f430*/  FSEL R61, R61, -INF , P2 ;  /* 0xff8000003d3d7808 */ /* 0x008fe20001000000 */
[----:B------:R-:W1:Y:S01]  /*f440*/  MUFU.TANH R53, R53 ;  /* 0x0000003500357308 */ /* 0x000e620000002400 */
[----:B------:R-:W-:Y:S01]  /*f450*/  FMNMX.FTZ R64, R98, R97, !PT ;  /* 0x0000006162407209 */ /* 0x000fe20007810000 */
[----:B------:R-:W-:Y:S01]  /*f460*/  FMUL.FTZ R43, R43, UR4 ;  /* 0x000000042b2b7c20 */ /* 0x000fe20008410000 */
[----:B------:R-:W-:Y:S02]  /*f470*/  ISETP.GT.AND P2, PT, R56, 0x50, PT ;  /* 0x000000503800780c */ /* 0x000fe40003f44270 */
[----:B------:R-:W-:-:S02]  /*f480*/  FSEL R97, R14, -INF , P3 ;  /* 0xff8000000e617808 */ /* 0x000fc40001800000 */
[----:B------:R-:W-:Y:S01]  /*f490*/  FMNMX.FTZ R64, R61, R64, !PT ;  /* 0x000000403d407209 */ /* 0x000fe20007810000 */
[----:B------:R-:W2:Y:S01]  /*f4a0*/  MUFU.TANH R57, R57 ;  /* 0x0000003900397308 */ /* 0x000ea20000002400 */
[----:B------:R-:W-:Y:S01]  /*f4b0*/  ISETP.GT.AND P3, PT, R56, 0x51, PT ;  /* 0x000000513800780c */ /* 0x000fe20003f64270 */
[----:B------:R-:W-:Y:S01]  /*f4c0*/  FMUL.FTZ R46, R46, UR4 ;  /* 0x000000042e2e7c20 */ /* 0x000fe20008410000 */
[----:B------:R-:W-:-:S05]  /*f4d0*/  FMNMX.FTZ R72, R97, R64, !PT ;  /* 0x0000004061487209 */ /* 0x000fca0007810000 */
[----:B------:R3:W-:Y:S01]  /*f4e0*/  MUFU.EX2 R15, R100 ;  /* 0x00000064000f7308 */ /* 0x0007e20000000800 */
[----:B------:R-:W-:Y:S01]  /*f4f0*/  FMUL.FTZ R47, R47, UR4 ;  /* 0x000000042f2f7c20 */ /* 0x000fe20008410000 */
[----:B0-----:R-:W-:-:S06]  /*f500*/  FSEL R64, R50, -INF , P3 ;  /* 0xff80000032407808 */ /* 0x001fcc0001800000 */
[----:B------:R-:W0:Y:S01]  /*f510*/  MUFU.TANH R42, R42 ;  /* 0x0000002a002a7308 */ /* 0x000e220000002400 */
[-CC-:B---3--:R-:W-:Y:S01]  /*f520*/  FFMA.FTZ R100, R79, R21.reuse, -R30.reuse ;  /* 0x000000154f647223 */ /* 0x188fe2000001081e */
[----:B------:R-:W-:Y:S01]  /*f530*/  FSEL R79, R49, -INF , P2 ;  /* 0xff800000314f7808 */ /* 0x000fe20001000000 */
[----:B------:R-:W-:Y:S01]  /*f540*/  FFMA.FTZ R49, R67, R21, -R30 ;  /* 0x0000001543317223 */ /* 0x000fe2000001081e */
[C---:B------:R-:W-:Y:S02]  /*f550*/  ISETP.GT.AND P2, PT, R56.reuse, 0x58, PT ;  /* 0x000000583800780c */ /* 0x040fe40003f44270 */
[----:B------:R-:W-:Y:S02]  /*f560*/  FMNMX.FTZ R67, R79, R72, !PT ;  /* 0x000000484f437209 */ /* 0x000fe40007810000 */
[----:B------:R-:W3:Y:S01]  /*f570*/  MUFU.TANH R43, R43 ;  /* 0x0000002b002b7308 */ /* 0x000ee20000002400 */
[----:B------:R-:W-:Y:S01]  /*f580*/  ISETP.GT.AND P3, PT, R56, 0x59, PT ;  /* 0x000000593800780c */ /* 0x000fe20003f64270 */
[----:B------:R-:W-:Y:S01]  /*f590*/  FMUL.FTZ R34, R34, UR4 ;  /* 0x0000000422227c20 */ /* 0x000fe20008410000 */
[----:B-1----:R-:W-:-:S02]  /*f5a0*/  FSEL R53, R53, -INF , P2 ;  /* 0xff80000035357808 */ /* 0x002fc40001000000 */
[----:B------:R-:W-:-:S03]  /*f5b0*/  FMNMX.FTZ R72, R64, R67, !PT ;  /* 0x0000004340487209 */ /* 0x000fc60007810000 */
[----:B------:R-:W1:Y:S01]  /*f5c0*/  MUFU.TANH R46, R46 ;  /* 0x0000002e002e7308 */ /* 0x000e620000002400 */
[----:B------:R-:W-:Y:S01]  /*f5d0*/  ISETP.GT.AND P2, PT, R56, 0x60, PT ;  /* 0x000000603800780c */ /* 0x000fe20003f44270 */
[----:B------:R-:W-:Y:S01]  /*f5e0*/  FMUL.FTZ R35, R35, UR4 ;  /* 0x0000000423237c20 */ /* 0x000fe20008410000 */
[----:B--2---:R-:W-:Y:S02]  /*f5f0*/  FSEL R57, R57, -INF , P3 ;  /* 0xff80000039397808 */ /* 0x004fe40001800000 */
[----:B------:R-:W-:-:S03]  /*f600*/  FMNMX.FTZ R72, R53, R72, !PT ;  /* 0x0000004835487209 */ /* 0x000fc60007810000 */
[----:B------:R-:W2:Y:S01]  /*f610*/  MUFU.TANH R47, R47 ;  /* 0x0000002f002f7308 */ /* 0x000ea20000002400 */
[----:B------:R-:W-:Y:S01]  /*f620*/  ISETP.GT.AND P3, PT, R56, 0x61, PT ;  /* 0x000000613800780c */ /* 0x000fe20003f64270 */
[----:B------:R-:W-:Y:S01]  /*f630*/  FMUL.FTZ R38, R38, UR4 ;  /* 0x0000000426267c20 */ /* 0x000fe20008410000 */
[----:B0-----:R-:W-:Y:S02]  /*f640*/  FSEL R67, R42, -INF , P2 ;  /* 0xff8000002a437808 */ /* 0x001fe40001000000 */
[----:B------:R-:W-:-:S03]  /*f650*/  FMNMX.FTZ R72, R57, R72, !PT ;  /* 0x0000004839487209 */ /* 0x000fc60007810000 */
[----:B------:R-:W0:Y:S01]  /*f660*/  MUFU.TANH R34, R34 ;  /* 0x0000002200227308 */ /* 0x000e220000002400 */
[----:B------:R-:W-:Y:S01]  /*f670*/  FFMA.FTZ R50, R69, R21, -R30 ;  /* 0x0000001545327223 */ /* 0x000fe2000001081e */
[----:B------:R-:W-:Y:S01]  /*f680*/  FMUL.FTZ R39, R39, UR4 ;  /* 0x0000000427277c20 */ /* 0x000fe20008410000 */
[C---:B------:R-:W-:Y:S02]  /*f690*/  ISETP.GT.AND P2, PT, R56.reuse, 0x68, PT ;  /* 0x000000683800780c */ /* 0x040fe40003f44270 */
[----:B---3--:R-:W-:Y:S02]  /*f6a0*/  FSEL R69, R43, -INF , P3 ;  /* 0xff8000002b457808 */ /* 0x008fe40001800000 */
[----:B------:R-:W-:Y:S01]  /*f6b0*/  FMNMX.FTZ R72, R67, R72, !PT ;  /* 0x0000004843487209 */ /* 0x000fe20007810000 */
[----:B------:R-:W3:Y:S01]  /*f6c0*/  MUFU.TANH R35, R35 ;  /* 0x0000002300237308 */ /* 0x000ee20000002400 */
[----:B------:R-:W-:Y:S01]  /*f6d0*/  ISETP.GT.AND P3, PT, R56, 0x69, PT ;  /* 0x000000693800780c */ /* 0x000fe20003f64270 */
[----:B------:R-:W-:Y:S01]  /*f6e0*/  FMUL.FTZ R26, R26, UR4 ;  /* 0x000000041a1a7c20 */ /* 0x000fe20008410000 */
[----:B-1----:R-:W-:-:S02]  /*f6f0*/  FSEL R101, R46, -INF , P2 ;  /* 0xff8000002e657808 */ /* 0x002fc40001000000 */
[----:B------:R-:W-:-:S03]  /*f700*/  FMNMX.FTZ R72, R69, R72, !PT ;  /* 0x0000004845487209 */ /* 0x000fc60007810000 */
[----:B------:R-:W1:Y:S01]  /*f710*/  MUFU.TANH R38, R38 ;  /* 0x0000002600267308 */ /* 0x000e620000002400 */
[----:B--2---:R-:W-:Y:S01]  /*f720*/  FSEL R102, R47, -INF , P3 ;  /* 0xff8000002f667808 */ /* 0x004fe20001800000 */
[----:B------:R-:W-:Y:S01]  /*f730*/  FMUL.FTZ R27, R27, UR4 ;  /* 0x000000041b1b7c20 */ /* 0x000fe20008410000 */
[----:B------:R-:W-:Y:S02]  /*f740*/  ISETP.GT.AND P2, PT, R56, 0x70, PT ;  /* 0x000000703800780c */ /* 0x000fe40003f44270 */
[----:B------:R-:W-:-:S03]  /*f750*/  FMNMX.FTZ R47, R101, R72, !PT ;  /* 0x00000048652f7209 */ /* 0x000fc60007810000 */
[----:B------:R-:W2:Y:S01]  /*f760*/  MUFU.TANH R39, R39 ;  /* 0x0000002700277308 */ /* 0x000ea20000002400 */
[----:B------:R-:W-:Y:S02]  /*f770*/  ISETP.GT.AND P3, PT, R56, 0x71, PT ;  /* 0x000000713800780c */ /* 0x000fe40003f64270 */
[----:B0-----:R-:W-:Y:S02]  /*f780*/  FSEL R34, R34, -INF , P2 ;  /* 0xff80000022227808 */ /* 0x001fe40001000000 */
[----:B------:R-:W-:-:S03]  /*f790*/  FMNMX.FTZ R47, R102, R47, !PT ;  /* 0x0000002f662f7209 */ /* 0x000fc60007810000 */
[----:B------:R-:W0:Y:S01]  /*f7a0*/  MUFU.TANH R26, R26 ;  /* 0x0000001a001a7308 */ /* 0x000e220000002400 */
[----:B------:R-:W-:Y:S01]  /*f7b0*/  FFMA.FTZ R46, R60, R21, -R30 ;  /* 0x000000153c2e7223 */ /* 0x000fe2000001081e */
[----:B------:R-:W-:Y:S01]  /*f7c0*/  ISETP.GT.AND P2, PT, R56, 0x78, PT ;  /* 0x000000783800780c */ /* 0x000fe20003f44270 */
[----:B------:R-:W-:Y:S01]  /*f7d0*/  FMUL.FTZ R31, R31, UR4 ;  /* 0x000000041f1f7c20 */ /* 0x000fe20008410000 */
[----:B---3--:R-:W-:Y:S02]  /*f7e0*/  FSEL R35, R35, -INF , P3 ;  /* 0xff80000023237808 */ /* 0x008fe40001800000 */
[----:B------:R-:W-:Y:S02]  /*f7f0*/  FMNMX.FTZ R60, R34, R47, !PT ;  /* 0x0000002f223c7209 */ /* 0x000fe40007810000 */
[----:B------:R-:W3:Y:S01]  /*f800*/  MUFU.TANH R27, R27 ;  /* 0x0000001b001b7308 */ /* 0x000ee20000002400 */
[----:B------:R-:W-:Y:S02]  /*f810*/  ISETP.GT.AND P3, PT, R56, 0x79, PT ;  /* 0x000000793800780c */ /* 0x000fe40003f64270 */
[----:B-1----:R-:W-:-:S02]  /*f820*/  FSEL R103, R38, -INF , P2 ;  /* 0xff80000026677808 */ /* 0x002fc40001000000 */
[----:B------:R-:W-:Y:S02]  /*f830*/  FMNMX.FTZ R60, R35, R60, !PT ;  /* 0x0000003c233c7209 */ /* 0x000fe40007810000 */
[----:B------:R-:W-:Y:S01]  /*f840*/  ISETP.GT.AND P2, PT, R56, 0x80, PT ;  /* 0x000000803800780c */ /* 0x000fe20003f44270 */
[----:B------:R-:W1:Y:S01]  /*f850*/  MUFU.TANH R31, R31 ;  /* 0x0000001f001f7308 */ /* 0x000e620000002400 */
[----:B--2---:R-:W-:Y:S02]  /*f860*/  FSEL R104, R39, -INF , P3 ;  /* 0xff80000027687808 */ /* 0x004fe40001800000 */
[----:B------:R-:W-:Y:S02]  /*f870*/  FMNMX.FTZ R39, R103, R60, !PT ;  /* 0x0000003c67277209 */ /* 0x000fe40007810000 */
[----:B0-----:R-:W-:Y:S02]  /*f880*/  FSEL R105, R26, -INF , P2 ;  /* 0xff8000001a697808 */ /* 0x001fe40001000000 */
[----:B------:R-:W-:-:S02]  /*f890*/  ISETP.GT.AND P3, PT, R56, 0x81, PT ;  /* 0x000000813800780c */ /* 0x000fc40003f64270 */
[----:B------:R-:W-:Y:S01]  /*f8a0*/  FMNMX.FTZ R26, R104, R39, !PT ;  /* 0x00000027681a7209 */ /* 0x000fe20007810000 */
[----:B------:R-:W-:Y:S01]  /*f8b0*/  FFMA.FTZ R47, R33, R21, -R30 ;  /* 0x00000015212f7223 */ /* 0x000fe2000001081e */
[C---:B------:R-:W-:Y:S02]  /*f8c0*/  ISETP.GT.AND P2, PT, R56.reuse, 0x88, PT ;  /* 0x000000883800780c */ /* 0x040fe40003f44270 */
[----:B---3--:R-:W-:Y:S02]  /*f8d0*/  FSEL R33, R27, -INF , P3 ;  /* 0xff8000001b217808 */ /* 0x008fe40001800000 */
[----:B------:R-:W-:Y:S02]  /*f8e0*/  FMNMX.FTZ R26, R105, R26, !PT ;  /* 0x0000001a691a7209 */ /* 0x000fe40007810000 */
[----:B------:R-:W-:Y:S02]  /*f8f0*/  ISETP.GT.AND P3, PT, R56, 0x89, PT ;  /* 0x000000893800780c */ /* 0x000fe40003f64270 */
[----:B------:R-:W-:-:S02]  /*f900*/  FSEL R106, R59, -INF , P2 ;  /* 0xff8000003b6a7808 */ /* 0x000fc40001000000 */
[----:B------:R-:W-:Y:S02]  /*f910*/  FMNMX.FTZ R27, R33, R26, !PT ;  /* 0x0000001a211b7209 */ /* 0x000fe40007810000 */
[----:B-1----:R-:W-:Y:S02]  /*f920*/  FSEL R31, R31, -INF , P3 ;  /* 0xff8000001f1f7808 */ /* 0x002fe40001800000 */
[----:B------:R-:W-:-:S04]  /*f930*/  FMNMX.FTZ R26, R106, R27, !PT ;  /* 0x0000001b6a1a7209 */ /* 0x000fc80007810000 */
[----:B------:R-:W-:-:S05]  /*f940*/  FMNMX.FTZ R26, R31, R26, !PT ;  /* 0x0000001a1f1a7209 */ /* 0x000fca0007810000 */
[----:B------:R-:W0:Y:S01]  /*f950*/  SHFL.BFLY PT, R27, R26, 0x2, 0x1f ;  /* 0x0c401f001a1b7f89 */ /* 0x000e2200000e0000 */
[-CC-:B------:R-:W-:Y:S01]  /*f960*/  FFMA.FTZ R56, R24, R21.reuse, -R30.reuse ;  /* 0x0000001518387223 */ /* 0x180fe2000001081e */
[----:B------:R1:W-:Y:S02]  /*f970*/  MUFU.EX2 R39, R47 ;  /* 0x0000002f00277308 */ /* 0x0003e40000000800 */
[----:B-1----:R-:W-:Y:S01]  /*f980*/  FFMA.FTZ R47, R25, R21, -R30 ;  /* 0x00000015192f7223 */ /* 0x002fe2000001081e */
[----:B0-----:R-:W-:-:S05]  /*f990*/  FMNMX.FTZ R24, R26, R27, !PT ;  /* 0x0000001b1a187209 */ /* 0x001fca0007810000 */
[----:B------:R-:W0:Y:S01]  /*f9a0*/  SHFL.BFLY PT, R25, R24, 0x1, 0x1f ;  /* 0x0c201f0018197f89 */ /* 0x000e2200000e0000 */
[----:B------:R1:W-:Y:S02]  /*f9b0*/  MUFU.EX2 R14, R100 ;  /* 0x00000064000e7308 */ /* 0x0003e40000000800 */
[----:B-1----:R-:W-:Y:S01]  /*f9c0*/  FFMA.FTZ R100, R28, R21, -R30 ;  /* 0x000000151c647223 */ /* 0x002fe2000001081e */
[----:B0-----:R-:W-:-:S04]  /*f9d0*/  FMNMX.FTZ R72, R24, R25, !PT ;  /* 0x0000001918487209 */ /* 0x001fc80007810000 */
[C---:B------:R-:W-:Y:S01]  /*f9e0*/  FSETP.NEU.FTZ.AND P2, PT, R72.reuse, -INF , PT ;  /* 0xff8000004800780b */ /* 0x040fe20003f5d000 */
[----:B------:R-:W-:-:S05]  /*f9f0*/  FMUL.FTZ R28, R72, R21 ;  /* 0x00000015481c7220 */ /* 0x000fca0000410000 */
[----:B------:R-:W-:Y:S01]  /*fa00*/  FSEL R28, R28, RZ, P2 ;  /* 0x000000ff1c1c7208 */ /* 0x000fe20001000000 */
[-CC-:B------:R-:W-:Y:S01]  /*fa10*/  FFMA.FTZ R42, R71, R21.reuse, -R30.reuse ;  /* 0x00000015472a7223 */ /* 0x180fe2000001081e */
[-CC-:B------:R-:W-:Y:S01]  /*fa20*/  FFMA.FTZ R38, R99, R21.reuse, -R30.reuse ;  /* 0x0000001563267223 */ /* 0x180fe2000001081e */
[-CC-:B------:R-:W-:Y:S01]  /*fa30*/  FFMA.FTZ R43, R95, R21.reuse, -R30.reuse ;  /* 0x000000155f2b7223 */ /* 0x180fe2000001081e */
[-C--:B------:R-:W-:Y:S01]  /*fa40*/  FFMA.FTZ R71, R37, R21.reuse, -R30 ;  /* 0x0000001525477223 */ /* 0x080fe2000001081e */
[-CC-:B------:R-:W-:Y:S01]  /*fa50*/  FFMA.FTZ R25, R80, R21.reuse, -R28.reuse ;  /* 0x0000001550197223 */ /* 0x180fe2000001081c */
[-C--:B------:R-:W-:Y:S01]  /*fa60*/  FFMA.FTZ R27, R91, R21.reuse, -R28 ;  /* 0x000000155b1b7223 */ /* 0x080fe2000001081c */
[-CC-:B------:R-:W-:Y:S01]  /*fa70*/  FFMA.FTZ R99, R41, R21.reuse, -R30.reuse ;  /* 0x0000001529637223 */ /* 0x180fe2000001081e */
[-CC-:B------:R-:W-:Y:S01]  /*fa80*/  FFMA.FTZ R59, R36, R21.reuse, -R30.reuse ;  /* 0x00000015243b7223 */ /* 0x180fe2000001081e */
[-CC-:B------:R-:W-:Y:S01]  /*fa90*/  FFMA.FTZ R95, R40, R21.reuse, -R30.reuse ;  /* 0x00000015285f7223 */ /* 0x180fe2000001081e */
[-CC-:B------:R-:W-:Y:S01]  /*faa0*/  FFMA.FTZ R41, R44, R21.reuse, -R30.reuse ;  /* 0x000000152c297223 */ /* 0x180fe2000001081e */
[-CC-:B------:R-:W-:Y:S01]  /*fab0*/  FFMA.FTZ R37, R51, R21.reuse, -R30.reuse ;  /* 0x0000001533257223 */ /* 0x180fe2000001081e */
[----:B------:R-:W-:Y:S01]  /*fac0*/  MUFU.EX2 R62, R62 ;  /* 0x0000003e003e7308 */ /* 0x000fe20000000800 */
[-CC-:B------:R-:W-:Y:S01]  /*fad0*/  FFMA.FTZ R60, R32, R21.reuse, -R30.reuse ;  /* 0x00000015203c7223 */ /* 0x180fe2000001081e */
[-CC-:B------:R-:W-:Y:S01]  /*fae0*/  FFMA.FTZ R40, R29, R21.reuse, -R30.reuse ;  /* 0x000000151d287223 */ /* 0x180fe2000001081e */
[-CC-:B------:R-:W-:Y:S01]  /*faf0*/  FFMA.FTZ R45, R45, R21.reuse, -R30.reuse ;  /* 0x000000152d2d7223 */ /* 0x180fe2000001081e */
[-CC-:B------:R-:W-:Y:S01]  /*fb00*/  FFMA.FTZ R51, R52, R21.reuse, -R30.reuse ;  /* 0x0000001534337223 */ /* 0x180fe2000001081e */
[-CC-:B------:R-:W-:Y:S01]  /*fb10*/  FFMA.FTZ R36, R54, R21.reuse, -R30.reuse ;  /* 0x0000001536247223 */ /* 0x180fe2000001081e */
[-C--:B------:R-:W-:Y:S01]  /*fb20*/  FFMA.FTZ R44, R55, R21.reuse, -R30 ;  /* 0x00000015372c7223 */ /* 0x080fe2000001081e */
[-CC-:B------:R-:W-:Y:S01]  /*fb30*/  FFMA.FTZ R30, R90, R21.reuse, -R28.reuse ;  /* 0x000000155a1e7223 */ /* 0x180fe2000001081c */
[----:B------:R-:W0:Y:S01]  /*fb40*/  MUFU.EX2 R63, R63 ;  /* 0x0000003f003f7308 */ /* 0x000e220000000800 */
[-CC-:B------:R-:W-:Y:S01]  /*fb50*/  FFMA.FTZ R90, R92, R21.reuse, -R28.reuse ;  /* 0x000000155c5a7223 */ /* 0x180fe2000001081c */
[----:B------:R-:W-:-:S06]  /*fb60*/  FFMA.FTZ R29, R93, R21, -R28 ;  /* 0x000000155d1d7223 */ /* 0x000fcc000001081c */
[----:B------:R-:W-:Y:S08]  /*fb70*/  MUFU.EX2 R25, R25 ;  /* 0x0000001900197308 */ /* 0x000ff00000000800 */
[----:B------:R-:W1:Y:S08]  /*fb80*/  MUFU.EX2 R27, R27 ;  /* 0x0000001b001b7308 */ /* 0x000e700000000800 */
[----:B------:R-:W2:Y:S01]  /*fb90*/  MUFU.EX2 R88, R88 ;  /* 0x0000005800587308 */ /* 0x000ea20000000800 */
[----:B------:R-:W-:-:S07]  /*fba0*/  FFMA.FTZ R91, R83, R21, -R28 ;  /* 0x00000015535b7223 */ /* 0x000fce000001081c */
[----:B------:R-:W3:Y:S01]  /*fbb0*/  MUFU.EX2 R30, R30 ;  /* 0x0000001e001e7308 */ /* 0x000ee20000000800 */
[----:B------:R-:W-:Y:S01]  /*fbc0*/  FFMA.FTZ R83, R75, R21, -R28 ;  /* 0x000000154b537223 */ /* 0x000fe2000001081c */
[----:B------:R-:W-:-:S06]  /*fbd0*/  @!P0 VIADD R24, R0, 0x31c40 ;  /* 0x00031c4000188836 */ /* 0x000fcc0000000000 */
[----:B------:R-:W4:Y:S01]  /*fbe0*/  MUFU.EX2 R48, R48 ;  /* 0x0000003000307308 */ /* 0x000f220000000800 */
[-CC-:B------:R-:W-:Y:S01]  /*fbf0*/  FFMA.FTZ R75, R70, R21.reuse, -R28.reuse ;  /* 0x00000015464b7223 */ /* 0x180fe2000001081c */
[----:B------:R-:W-:-:S06]  /*fc00*/  FFMA.FTZ R70, R77, R21, -R28 ;  /* 0x000000154d467223 */ /* 0x000fcc000001081c */
[----:B------:R-:W4:Y:S01]  /*fc10*/  MUFU.EX2 R90, R90 ;  /* 0x0000005a005a7308 */ /* 0x000f220000000800 */
[-CC-:B------:R-:W-:Y:S01]  /*fc20*/  FFMA.FTZ R32, R84, R21.reuse, -R28.reuse ;  /* 0x0000001554207223 */ /* 0x180fe2000001081c */
[----:B0-----:R-:W-:Y:S01]  /*fc30*/  FADD.FTZ R77, R62, R63 ;  /* 0x0000003f3e4d7221 */ /* 0x001fe20000010000 */
[----:B------:R-:W-:Y:S01]  /*fc40*/  FFMA.FTZ R52, R85, R21, -R28 ;  /* 0x0000001555347223 */ /* 0x000fe2000001081c */
[----:B------:R-:W-:-:S04]  /*fc50*/  @!P0 PRMT R24, RZ, 0x654, R24 ;  /* 0x00000654ff188816 */ /* 0x000fc80000000018 */
[----:B------:R-:W0:Y:S01]  /*fc60*/  MUFU.EX2 R29, R29 ;  /* 0x0000001d001d7308 */ /* 0x000e220000000800 */
[----:B-1----:R-:W-:Y:S01]  /*fc70*/  FADD.FTZ R85, R25, R27 ;  /* 0x0000001b19557221 */ /* 0x002fe20000010000 */
[----:B------:R-:W-:Y:S01]  /*fc80*/  FFMA.FTZ R84, R86, R21, -R28 ;  /* 0x0000001556547223 */ /* 0x000fe2000001081c */
[----:B--2---:R-:W-:Y:S01]  /*fc90*/  FADD.FTZ R77, R88, R77 ;  /* 0x0000004d584d7221 */ /* 0x004fe20000010000 */
[----:B------:R1:W-:Y:S04]  /*fca0*/  @!P0 SYNCS.ARRIVE.TRANS64.RED.A1T0 RZ, [R24+URZ], RZ ;  /* 0x000000ff18ff89a7 */ /* 0x0003e8000810043f */
[----:B------:R-:W-:Y:S01]  /*fcb0*/  MUFU.EX2 R89, R89 ;  /* 0x0000005900597308 */ /* 0x000fe20000000800 */
[----:B---3--:R-:W-:-:S07]  /*fcc0*/  FADD.FTZ R85, R30, R85 ;  /* 0x000000551e557221 */ /* 0x008fce0000010000 */
[----:B------:R-:W2:Y:S01]  /*fcd0*/  MUFU.EX2 R91, R91 ;  /* 0x0000005b005b7308 */ /* 0x000ea20000000800 */
[----:B-1----:R-:W-:Y:S01]  /*fce0*/  F2FP.BF16.F32.PACK_AB R24, R63, R62 ;  /* 0x0000003e3f18723e */ /* 0x002fe200000010ff */
[----:B----4-:R-:W-:-:S06]  /*fcf0*/  FADD.FTZ R62, R48, R77 ;  /* 0x0000004d303e7221 */ /* 0x010fcc0000010000 */
[----:B------:R-:W-:Y:S01]  /*fd00*/  MUFU.EX2 R81, R81 ;  /* 0x0000005100517308 */ /* 0x000fe20000000800 */
[----:B------:R-:W-:Y:S01]  /*fd10*/  F2FP.BF16.F32.PACK_AB R25, R27, R25 ;  /* 0x000000191b19723e */ /* 0x000fe200000010ff */
[C---:B------:R-:W-:Y:S01]  /*fd20*/  FADD.FTZ R86, R90.reuse, R85 ;  /* 0x000000555a567221 */ /* 0x040fe20000010000 */
[----:B------:R-:W-:-:S05]  /*fd30*/  F2FP.BF16.F32.PACK_AB R27, R90, R30 ;  /* 0x0000001e5a1b723e */ /* 0x000fca00000010ff */
[----:B------:R-:W1:Y:S01]  /*fd40*/  MUFU.EX2 R32, R32 ;  /* 0x0000002000207308 */ /* 0x000e620000000800 */
[-CC-:B------:R-:W-:Y:S01]  /*fd50*/  FFMA.FTZ R30, R64, R21.reuse, -R28.reuse ;  /* 0x00000015401e7223 */ /* 0x180fe2000001081c */
[----:B------:R-:W-:Y:S01]  /*fd60*/  FFMA.FTZ R80, R94, R21, -R28 ;  /* 0x000000155e507223 */ /* 0x000fe2000001081c */
[----:B------:R-:W-:-:S05]  /*fd70*/  FADD.FTZ R62, R15, R62 ;  /* 0x0000003e0f3e7221 */ /* 0x000fca0000010000 */
[----:B------:R-:W3:Y:S01]  /*fd80*/  MUFU.EX2 R82, R82 ;  /* 0x0000005200527308 */ /* 0x000ee20000000800 */
[----:B------:R-:W-:Y:S01]  /*fd90*/  FFMA.FTZ R85, R53, R21, -R28 ;  /* 0x0000001535557223 */ /* 0x000fe2000001081c */
[----:B0-----:R-:W-:-:S06]  /*fda0*/  FADD.FTZ R86, R29, R86 ;  /* 0x000000561d567221 */ /* 0x001fcc0000010000 */
[----:B------:R-:W0:Y:S01]  /*fdb0*/  MUFU.EX2 R84, R84 ;  /* 0x0000005400547308 */ /* 0x000e220000000800 */
[-CC-:B------:R-:W-:Y:S01]  /*fdc0*/  FFMA.FTZ R54, R76, R21.reuse, -R28.reuse ;  /* 0x000000154c367223 */ /* 0x180fe2000001081c */
[----:B------:R-:W-:-:S06]  /*fdd0*/  FFMA.FTZ R63, R79, R21, -R28 ;  /* 0x000000154f3f7223 */ /* 0x000fcc000001081c */
[----:B------:R-:W4:Y:S01]  /*fde0*/  MUFU.EX2 R73, R73 ;  /* 0x0000004900497308 */ /* 0x000f220000000800 */
[-CC-:B------:R-:W-:Y:S01]  /*fdf0*/  FFMA.FTZ R79, R69, R21.reuse, -R28.reuse ;  /* 0x00000015454f7223 */ /* 0x180fe2000001081c */
[----:B------:R-:W-:Y:S01]  /*fe00*/  FFMA.FTZ R69, R35, R21, -R28 ;  /* 0x0000001523457223 */ /* 0x000fe2000001081c */
[----:B--2---:R-:W-:-:S05]  /*fe10*/  FADD.FTZ R35, R91, R86 ;  /* 0x000000565b237221 */ /* 0x004fca0000010000 */
[----:B------:R-:W2:Y:S01]  /*fe20*/  MUFU.EX2 R52, R52 ;  /* 0x0000003400347308 */ /* 0x000ea20000000800 */
[-CC-:B------:R-:W-:Y:S01]  /*fe30*/  FFMA.FTZ R78, R78, R21.reuse, -R28.reuse ;  /* 0x000000154e4e7223 */ /* 0x180fe2000001081c */
[----:B------:R-:W-:-:S06]  /*fe40*/  FFMA.FTZ R26, R61, R21, -R28 ;  /* 0x000000153d1a7223 */ /* 0x000fcc000001081c */
[----:B------:R-:W2:Y:S08]  /*fe50*/  MUFU.EX2 R74, R74 ;  /* 0x0000004a004a7308 */ /* 0x000eb00000000800 */
[----:B------:R3:W-:Y:S01]  /*fe60*/  MUFU.EX2 R53, R30 ;  /* 0x0000001e00357308 */ /* 0x0007e20000000800 */
[----:B-1----:R-:W-:Y:S01]  /*fe70*/  FADD.FTZ R35, R32, R35 ;  /* 0x0000002320237221 */ /* 0x002fe20000010000 */
[----:B---3--:R-:W-:-:S06]  /*fe80*/  FADD.FTZ R30, R89, R62 ;  /* 0x0000003e591e7221 */ /* 0x008fcc0000010000 */
[----:B------:R-:W1:Y:S01]  /*fe90*/  MUFU.EX2 R80, R80 ;  /* 0x0000005000507308 */ /* 0x000e620000000800 */
[----:B------:R-:W-:Y:S01]  /*fea0*/  FFMA.FTZ R62, R33, R21, -R28 ;  /* 0x00000015213e7223 */ /* 0x000fe2000001081c */
[----:B------:R-:W-:-:S06]  /*feb0*/  FADD.FTZ R33, R81, R30 ;  /* 0x0000001e51217221 */ /* 0x000fcc0000010000 */
[----:B------:R-:W-:Y:S01]  /*fec0*/  MUFU.EX2 R65, R65 ;  /* 0x0000004100417308 */ /* 0x000fe20000000800 */
[----:B------:R-:W-:Y:S01]  /*fed0*/  FFMA.FTZ R55, R87, R21, -R28 ;  /* 0x0000001557377223 */ /* 0x000fe2000001081c */
[----:B------:R-:W-:Y:S01]  /*fee0*/  FADD.FTZ R30, R82, R33 ;  /* 0x00000021521e7221 */ /* 0x000fe20000010000 */
[----:B0-----:R-:W-:-:S05]  /*fef0*/  FADD.FTZ R35, R84, R35 ;  /* 0x0000002354237221 */ /* 0x001fca0000010000 */
[----:B------:R-:W0:Y:S01]  /*ff00*/  MUFU.EX2 R54, R54 ;  /* 0x0000003600367308 */ /* 0x000e220000000800 */
[----:B------:R-:W-:-:S07]  /*ff10*/  FFMA.FTZ R77, R67, R21, -R28 ;  /* 0x00000015434d7223 */ /* 0x000fce000001081c */
[----:B------:R-:W-:Y:S01]  /*ff20*/  MUFU.EX2 R66, R66 ;  /* 0x0000004200427308 */ /* 0x000fe20000000800 */
[----:B------:R-:W-:-:S07]  /*ff30*/  FFMA.FTZ R68, R68, R21, -R28 ;  /* 0x0000001544447223 */ /* 0x000fce000001081c */
[----:B------:R3:W-:Y:S01]  /*ff40*/  MUFU.EX2 R0, R26 ;  /* 0x0000001a00007308 */ /* 0x0007e20000000800 */
[-CC-:B------:R-:W-:Y:S01]  /*ff50*/  FFMA.FTZ R76, R98, R21.reuse, -R28.reuse ;  /* 0x00000015624c7223 */ /* 0x180fe2000001081c */
[-CC-:B------:R-:W-:Y:S01]  /*ff60*/  FFMA.FTZ R61, R97, R21.reuse, -R28.reuse ;  /* 0x00000015613d7223 */ /* 0x180fe2000001081c */
[----:B------:R-:W-:-:S05]  /*ff70*/  FFMA.FTZ R64, R57, R21, -R28 ;  /* 0x0000001539407223 */ /* 0x000fca000001081c */
[----:B------:R-:W0:Y:S01]  /*ff80*/  MUFU.EX2 R78, R78 ;  /* 0x0000004e004e7308 */ /* 0x000e220000000800 */
[----:B---3--:R-:W-:Y:S01]  /*ff90*/  F2FP.BF16.F32.PACK_AB R26, R48, R88 ;  /* 0x00000058301a723e */ /* 0x008fe200000010ff */
[-CC-:B------:R-:W-:Y:S01]  /*ffa0*/  FFMA.FTZ R101, R101, R21.reuse, -R28.reuse ;  /* 0x0000001565657223 */ /* 0x180fe2000001081c */
[----:B------:R-:W-:-:S05]  /*ffb0*/  FFMA.FTZ R102, R102, R21, -R28 ;  /* 0x0000001566667223 */ /* 0x000fca000001081c */
[----:B------:R3:W-:Y:S01]  /*ffc0*/  MUFU.EX2 R48, R63 ;  /* 0x0000003f00307308 */ /* 0x0007e20000000800 */
[-CC-:B------:R-:W-:Y:S01]  /*ffd0*/  FFMA.FTZ R67, R34, R21.reuse, -R28.reuse ;  /* 0x0000001522437223 */ /* 0x180fe2000001081c */
[-CC-:B------:R-:W-:Y:S01]  /*ffe0*/  FFMA.FTZ R103, R103, R21.reuse, -R28.reuse ;  /* 0x0000001567677223 */ /* 0x180fe2000001081c */
[-CC-:B------:R-:W-:Y:S01]  /*fff0*/  FFMA.FTZ R104, R104, R21.reuse, -R28.reuse ;  /* 0x0000001568687223 */ /* 0x180fe2000001081c */
[----:B------:R-:W-:-:S04]  /*10000*/  FFMA.FTZ R105, R105, R21, -R28 ;  /* 0x0000001569697223 */ /* 0x000fc8000001081c */
[----:B------:R-:W0:Y:S01]  /*10010*/  MUFU.EX2 R58, R58 ;  /* 0x0000003a003a7308 */ /* 0x000e220000000800 */
[-C--:B---3--:R-:W-:Y:S01]  /*10020*/  FFMA.FTZ R63, R31, R21.reuse, -R28 ;  /* 0x000000151f3f7223 */ /* 0x088fe2000001081c */
[----:B----4-:R-:W-:Y:S01]  /*10030*/  FADD.FTZ R31, R73, R30 ;  /* 0x0000001e491f7221 */ /* 0x010fe20000010000 */
[----:B------:R-:W-:Y:S01]  /*10040*/  FFMA.FTZ R106, R106, R21, -R28 ;  /* 0x000000156a6a7223 */ /* 0x000fe2000001081c */
[----:B--2---:R-:W-:Y:S02]  /*10050*/  FADD.FTZ R35, R52, R35 ;  /* 0x0000002334237221 */ /* 0x004fe40000010000 */
[----:B------:R-:W-:Y:S02]  /*10060*/  FADD.FTZ R28, R74, R31 ;  /* 0x0000001f4a1c7221 */ /* 0x000fe40000010000 */
[----:B------:R-:W2:Y:S01]  /*10070*/  MUFU.EX2 R55, R55 ;  /* 0x0000003700377308 */ /* 0x000ea20000000800 */
[----:B------:R3:W-:Y:S01]  /*10080*/  STSM.16.M88.4 [R17+0x24300], R24 ;  /* 0x0243001811007844 */ /* 0x0007e20000000200 */
[----:B-1----:R-:W-:-:S06]  /*10090*/  FADD.FTZ R35, R80, R35 ;  /* 0x0000002350237221 */ /* 0x002fcc0000010000 */
[----:B------:R-:W1:Y:S01]  /*100a0*/  MUFU.EX2 R83, R83 ;  /* 0x0000005300537308 */ /* 0x000e620000000800 */
[----:B0-----:R-:W-:-:S07]  /*100b0*/  FADD.FTZ R35, R54, R35 ;  /* 0x0000002336237221 */ /* 0x001fce0000010000 */
[----:B------:R-:W0:Y:S01]  /*100c0*/  MUFU.EX2 R49, R49 ;  /* 0x0000003100317308 */ /* 0x000e220000000800 */
[----:B---3--:R-:W-:Y:S01]  /*100d0*/  F2FP.BF16.F32.PACK_AB R24, R89, R15 ;  /* 0x0000000f5918723e */ /* 0x008fe200000010ff */
[----:B------:R-:W-:Y:S01]  /*100e0*/  FADD.FTZ R15, R65, R28 ;  /* 0x0000001c410f7221 */ /* 0x000fe20000010000 */
[----:B------:R-:W-:-:S03]  /*100f0*/  FADD.FTZ R30, R78, R35 ;  /* 0x000000234e1e7221 */ /* 0x000fc60000010000 */
[----:B------:R-:W-:Y:S02]  /*10100*/  FADD.FTZ R15, R66, R15 ;  /* 0x0000000f420f7221 */ /* 0x000fe40000010000 */
[----:B------:R-:W3:Y:S02]  /*10110*/  MUFU.EX2 R68, R68 ;  /* 0x0000004400447308 */ /* 0x000ee40000000800 */
[----:B------:R-:W-:-:S06]  /*10120*/  FADD.FTZ R15, R58, R15 ;  /* 0x0000000f3a0f7221 */ /* 0x000fcc0000010000 */
[----:B------:R-:W4:Y:S01]  /*10130*/  MUFU.EX2 R50, R50 ;  /* 0x0000003200327308 */ /* 0x000f220000000800 */
[----:B------:R-:W-:Y:S01]  /*10140*/  F2FP.BF16.F32.PACK_AB R27, R84, R32 ;  /* 0x00000020541b723e */ /* 0x000fe200000010ff */
[----:B--2---:R-:W-:-:S06]  /*10150*/  FADD.FTZ R32, R55, R30 ;  /* 0x0000001e37207221 */ /* 0x004fcc0000010000 */
[----:B------:R-:W2:Y:S01]  /*10160*/  MUFU.EX2 R75, R75 ;  /* 0x0000004b004b7308 */ /* 0x000ea20000000800 */
[----:B------:R-:W-:-:S07]  /*10170*/  FADD.FTZ R34, R14, R15 ;  /* 0x0000000f0e227221 */ /* 0x000fce0000010000 */
[----:B------:R-:W2:Y:S01]  /*10180*/  MUFU.EX2 R42, R42 ;  /* 0x0000002a002a7308 */ /* 0x000ea20000000800 */
[----:B-1----:R-:W-:Y:S01]  /*10190*/  FADD.FTZ R15, R83, R32 ;  /* 0x00000020530f7221 */ /* 0x002fe20000010000 */
[----:B0-----:R-:W-:-:S06]  /*101a0*/  FADD.FTZ R35, R49, R34 ;  /* 0x0000002231237221 */ /* 0x001fcc0000010000 */
[----:B------:R-:W0:Y:S01]  /*101b0*/  MUFU.EX2 R70, R70 ;  /* 0x0000004600467308 */ /* 0x000e220000000800 */
[----:B------:R-:W-:-:S07]  /*101c0*/  F2FP.BF16.F32.PACK_AB R32, R14, R58 ;  /* 0x0000003a0e20723e */ /* 0x000fce00000010ff */
[----:B------:R-:W1:Y:S01]  /*101d0*/  MUFU.EX2 R43, R43 ;  /* 0x0000002b002b7308 */ /* 0x000e620000000800 */
[----:B---3--:R-:W-:Y:S01]  /*101e0*/  FADD.FTZ R14, R68, R15 ;  /* 0x0000000f440e7221 */ /* 0x008fe20000010000 */
[----:B----4-:R-:W-:-:S06]  /*101f0*/  FADD.FTZ R15, R50, R35 ;  /* 0x00000023320f7221 */ /* 0x010fcc0000010000 */
[----:B------:R-:W3:Y:S01]  /*10200*/  MUFU.EX2 R76, R76 ;  /* 0x0000004c004c7308 */ /* 0x000ee20000000800 */
[----:B------:R-:W-:-:S07]  /*10210*/  F2FP.BF16.F32.PACK_AB R34, R50, R49 ;  /* 0x000000313222723e */ /* 0x000fce00000010ff */
[----:B------:R-:W4:Y:S01]  /*10220*/  MUFU.EX2 R46, R46 ;  /* 0x0000002e002e7308 */ /* 0x000f220000000800 */
[----:B--2---:R-:W-:Y:S01]  /*10230*/  FADD.FTZ R49, R75, R14 ;  /* 0x0000000e4b317221 */ /* 0x004fe20000010000 */
[----:B------:R-:W-:-:S06]  /*10240*/  FADD.FTZ R14, R42, R15 ;  /* 0x0000000f2a0e7221 */ /* 0x000fcc0000010000 */
[----:B------:R-:W2:Y:S01]  /*10250*/  MUFU.EX2 R38, R38 ;  /* 0x0000002600267308 */ /* 0x000ea20000000800 */
[----:B0-----:R-:W-:Y:S01]  /*10260*/  FADD.FTZ R49, R70, R49 ;  /* 0x0000003146317221 */ /* 0x001fe20000010000 */
[----:B-1----:R-:W-:-:S06]  /*10270*/  FADD.FTZ R15, R43, R14 ;  /* 0x0000000e2b0f7221 */ /* 0x002fcc0000010000 */
[----:B------:R-:W0:Y:S01]  /*10280*/  MUFU.EX2 R61, R61 ;  /* 0x0000003d003d7308 */ /* 0x000e220000000800 */
[----:B------:R-:W-:Y:S02]  /*10290*/  F2FP.BF16.F32.PACK_AB R25, R91, R29 ;  /* 0x0000001d5b19723e */ /* 0x000fe400000010ff */
[----:B------:R-:W-:Y:S01]  /*102a0*/  F2FP.BF16.F32.PACK_AB R26, R82, R81 ;  /* 0x00000051521a723e */ /* 0x000fe200000010ff */
[----:B---3--:R-:W-:-:S04]  /*102b0*/  FADD.FTZ R49, R76, R49 ;  /* 0x000000314c317221 */ /* 0x008fc80000010000 */
[----:B------:R-:W1:Y:S01]  /*102c0*/  MUFU.EX2 R60, R60 ;  /* 0x0000003c003c7308 */ /* 0x000e620000000800 */
[----:B----4-:R-:W-:Y:S01]  /*102d0*/  FADD.FTZ R15, R46, R15 ;  /* 0x0000000f2e0f7221 */ /* 0x010fe20000010000 */
[----:B------:R-:W-:Y:S01]  /*102e0*/  F2FP.BF16.F32.PACK_AB R28, R74, R73 ;  /* 0x000000494a1c723e */ /* 0x000fe200000010ff */
[----:B------:R3:W-:Y:S01]  /*102f0*/  STSM.16.M88.4 [R17+0x25b00], R24 ;  /* 0x025b001811007844 */ /* 0x0007e20000000200 */
[----:B------:R-:W-:-:S04]  /*10300*/  F2FP.BF16.F32.PACK_AB R29, R80, R52 ;  /* 0x00000034501d723e */ /* 0x000fc800000010ff */
[----:B------:R-:W4:Y:S01]  /*10310*/  MUFU.EX2 R59, R59 ;  /* 0x0000003b003b7308 */ /* 0x000f220000000800 */
[----:B------:R-:W-:Y:S01]  /*10320*/  F2FP.BF16.F32.PACK_AB R30, R66, R65 ;  /* 0x00000041421e723e */ /* 0x000fe200000010ff */
[----:B------:R-:W-:Y:S01]  /*10330*/  FADD.FTZ R50, R0, R49 ;  /* 0x0000003100327221 */ /* 0x000fe20000010000 */
[----:B------:R-:W-:-:S05]  /*10340*/  F2FP.BF16.F32.PACK_AB R31, R78, R54 ;  /* 0x000000364e1f723e */ /* 0x000fca00000010ff */
[----:B------:R-:W4:Y:S01]  /*10350*/  MUFU.EX2 R57, R85 ;  /* 0x0000005500397308 */ /* 0x000f220000000800 */
[----:B---3--:R-:W-:Y:S01]  /*10360*/  F2FP.BF16.F32.PACK_AB R24, R43, R42 ;  /* 0x0000002a2b18723e */ /* 0x008fe200000010ff */
[----:B--2---:R-:W-:-:S06]  /*10370*/  FADD.FTZ R42, R38, R15 ;  /* 0x0000000f262a7221 */ /* 0x004fcc0000010000 */
[----:B------:R-:W2:Y:S01]  /*10380*/  MUFU.EX2 R71, R71 ;  /* 0x0000004700477308 */ /* 0x000ea20000000800 */
[----:B------:R3:W-:Y:S01]  /*10390*/  STSM.16.M88.4 [R17+0x27300], R28 ;  /* 0x0273001c11007844 */ /* 0x0007e20000000200 */
[C---:B0-----:R-:W-:Y:S01]  /*103a0*/  FADD.FTZ R15, R61.reuse, R50 ;  /* 0x000000323d0f7221 */ /* 0x041fe20000010000 */
[----:B------:R-:W-:-:S05]  /*103b0*/  F2FP.BF16.F32.PACK_AB R27, R61, R0 ;  /* 0x000000003d1b723e */ /* 0x000fca00000010ff */
[----:B------:R-:W0:Y:S01]  /*103c0*/  MUFU.EX2 R64, R64 ;  /* 0x0000004000407308 */ /* 0x000e220000000800 */
[----:B------:R-:W-:-:S07]  /*103d0*/  F2FP.BF16.F32.PACK_AB R33, R83, R55 ;  /* 0x000000375321723e */ /* 0x000fce00000010ff */
[----:B------:R-:W0:Y:S01]  /*103e0*/  MUFU.EX2 R56, R56 ;  /* 0x0000003800387308 */ /* 0x000e220000000800 */
[----:B---3--:R-:W-:Y:S01]  /*103f0*/  FADD.FTZ R29, R39, R42 ;  /* 0x0000002a271d7221 */ /* 0x008fe20000010000 */
[----:B------:R-:W-:Y:S01]  /*10400*/  FADD.FTZ R30, R48, R15 ;  /* 0x0000000f301e7221 */ /* 0x000fe20000010000 */
[----:B------:R-:W-:Y:S02]  /*10410*/  F2FP.BF16.F32.PACK_AB R35, R75, R68 ;  /* 0x000000444b23723e */ /* 0x000fe400000010ff */
[----:B-1----:R-:W-:-:S03]  /*10420*/  FADD.FTZ R0, R60, R29 ;  /* 0x0000001d3c007221 */ /* 0x002fc60000010000 */
[----:B------:R-:W1:Y:S01]  /*10430*/  MUFU.EX2 R77, R77 ;  /* 0x0000004d004d7308 */ /* 0x000e620000000800 */
[----:B------:R-:W-:Y:S01]  /*10440*/  FADD.FTZ R30, R53, R30 ;  /* 0x0000001e351e7221 */ /* 0x000fe20000010000 */
[----:B----4-:R-:W-:-:S06]  /*10450*/  FADD.FTZ R0, R59, R0 ;  /* 0x000000003b007221 */ /* 0x010fcc0000010000 */
[----:B------:R-:W3:Y:S01]  /*10460*/  MUFU.EX2 R95, R95 ;  /* 0x0000005f005f7308 */ /* 0x000ee20000000800 */
[----:B------:R-:W-:Y:S01]  /*10470*/  F2FP.BF16.F32.PACK_AB R26, R38, R46 ;  /* 0x0000002e261a723e */ /* 0x000fe200000010ff */
[----:B------:R2:W-:Y:S01]  /*10480*/  STSM.16.M88.4 [R17+0x28b00], R32 ;  /* 0x028b002011007844 */ /* 0x0005e20000000200 */
[----:B------:R-:W4:Y:S05]  /*10490*/  @P5 LDC R38, c[0x0][0x44c] ;  /* 0x00011300ff265b82 */ /* 0x000f2a0000000800 */
[----:B------:R-:W3:Y:S01]  /*104a0*/  MUFU.EX2 R82, R79 ;  /* 0x0000004f00527308 */ /* 0x000ee20000000800 */
[----:B------:R-:W-:-:S07]  /*104b0*/  FADD.FTZ R15, R57, R30 ;  /* 0x0000001e390f7221 */ /* 0x000fce0000010000 */
[----:B------:R-:W3:Y:S01]  /*104c0*/  MUFU.EX2 R47, R47 ;  /* 0x0000002f002f7308 */ /* 0x000ee20000000800 */
[----:B--2---:R-:W-:Y:S01]  /*104d0*/  FADD.FTZ R33, R71, R0 ;  /* 0x0000000047217221 */ /* 0x004fe20000010000 */
[----:B------:R-:W-:-:S06]  /*104e0*/  F2FP.BF16.F32.PACK_AB R28, R60, R39 ;  /* 0x000000273c1c723e */ /* 0x000fcc00000010ff */
[----:B------:R-:W2:Y:S01]  /*104f0*/  MUFU.EX2 R101, R101 ;  /* 0x0000006500657308 */ /* 0x000ea20000000800 */
[----:B0-----:R-:W-:Y:S01]  /*10500*/  FADD.FTZ R0, R64, R15 ;  /* 0x0000000f40007221 */ /* 0x001fe20000010000 */
[----:B------:R-:W0:Y:S01]  /*10510*/  @P5 LDC R39, c[0x0][0x450] ;  /* 0x00011400ff275b82 */ /* 0x000e220000000800 */
[----:B------:R-:W-:-:S05]  /*10520*/  FADD.FTZ R32, R56, R33 ;  /* 0x0000002138207221 */ /* 0x000fca0000010000 */
[----:B------:R-:W2:Y:S01]  /*10530*/  MUFU.EX2 R99, R99 ;  /* 0x0000006300637308 */ /* 0x000ea20000000800 */
[----:B-1----:R-:W-:Y:S01]  /*10540*/  FADD.FTZ R15, R77, R0 ;  /* 0x000000004d0f7221 */ /* 0x002fe20000010000 */
[----:B---3--:R-:W-:-:S06]  /*10550*/  FADD.FTZ R0, R95, R32 ;  /* 0x000000205f007221 */ /* 0x008fcc0000010000 */
[----:B------:R-:W1:Y:S08]  /*10560*/  MUFU.EX2 R102, R102 ;  /* 0x0000006600667308 */ /* 0x000e700000000800 */
[----:B------:R-:W3:Y:S01]  /*10570*/  MUFU.EX2 R41, R41 ;  /* 0x0000002900297308 */ /* 0x000ee20000000800 */
[----:B------:R-:W-:Y:S01]  /*10580*/  FADD.FTZ R34, R82, R15 ;  /* 0x0000000f52227221 */ /* 0x000fe20000010000 */
[----:B------:R-:W-:-:S06]  /*10590*/  FADD.FTZ R0, R47, R0 ;  /* 0x000000002f007221 */ /* 0x000fcc0000010000 */
[----:B------:R-:W0:Y:S01]  /*105a0*/  MUFU.EX2 R67, R67 ;  /* 0x0000004300437308 */ /* 0x000e220000000800 */
[----:B------:R-:W-:-:S07]  /*105b0*/  F2FP.BF16.F32.PACK_AB R25, R76, R70 ;  /* 0x000000464c19723e */ /* 0x000fce00000010ff */
[----:B------:R-:W0:Y:S01]  /*105c0*/  MUFU.EX2 R100, R100 ;  /* 0x0000006400647308 */ /* 0x000e220000000800 */
[----:B--2---:R-:W-:Y:S01]  /*105d0*/  FADD.FTZ R15, R101, R34 ;  /* 0x00000022650f7221 */ /* 0x004fe20000010000 */
[----:B------:R-:W-:-:S06]  /*105e0*/  FADD.FTZ R0, R99, R0 ;  /* 0x0000000063007221 */ /* 0x000fcc0000010000 */
[----:B------:R-:W2:Y:S01]  /*105f0*/  MUFU.EX2 R14, R69 ;  /* 0x00000045000e7308 */ /* 0x000ea20000000800 */
[----:B------:R1:W-:Y:S07]  /*10600*/  STSM.16.M88.4 [R17+0x2a300], R24 ;  /* 0x02a3001811007844 */ /* 0x0003ee0000000200 */
[----:B------:R-:W2:Y:S01]  /*10610*/  MUFU.EX2 R40, R40 ;  /* 0x0000002800287308 */ /* 0x000ea20000000800 */
[----:B------:R-:W-:-:S07]  /*10620*/  F2FP.BF16.F32.PACK_AB R29, R53, R48 ;  /* 0x00000030351d723e */ /* 0x000fce00000010ff */
[----:B------:R-:W2:Y:S01]  /*10630*/  MUFU.EX2 R103, R103 ;  /* 0x0000006700677308 */ /* 0x000ea20000000800 */
[----:B-1----:R-:W-:Y:S01]  /*10640*/  FADD.FTZ R24, R102, R15 ;  /* 0x0000000f66187221 */ /* 0x002fe20000010000 */
[----:B------:R-:W-:Y:S01]  /*10650*/  F2FP.BF16.F32.PACK_AB R30, R71, R59 ;  /* 0x0000003b471e723e */ /* 0x000fe200000010ff */
[----:B---3--:R-:W-:-:S05]  /*10660*/  FADD.FTZ R15, R41, R0 ;  /* 0x00000000290f7221 */ /* 0x008fca0000010000 */
[----:B------:R-:W1:Y:S01]  /*10670*/  MUFU.EX2 R45, R45 ;  /* 0x0000002d002d7308 */ /* 0x000e620000000800 */
[----:B------:R-:W-:Y:S01]  /*10680*/  F2FP.BF16.F32.PACK_AB R31, R64, R57 ;  /* 0x00000039401f723e */ /* 0x000fe200000010ff */
[----:B----4-:R-:W-:-:S06]  /*10690*/  @P5 IMAD.HI.U32 R26, R109, R38, RZ ;  /* 0x000000266d1a5227 */ /* 0x010fcc00078e00ff */
[----:B------:R-:W3:Y:S01]  /*106a0*/  MUFU.EX2 R104, R104 ;  /* 0x0000006800687308 */ /* 0x000ee20000000800 */
[----:B0-----:R-:W-:Y:S01]  /*106b0*/  FADD.FTZ R25, R67, R24 ;  /* 0x0000001843197221 */ /* 0x001fe20000010000 */
[----:B------:R-:W-:Y:S01]  /*106c0*/  FADD.FTZ R15, R100, R15 ;  /* 0x0000000f640f7221 */ /* 0x000fe20000010000 */
[----:B------:R0:W-:Y:S02]  /*106d0*/  STSM.16.M88.4 [R17+0x2bb00], R28 ;  /* 0x02bb001c11007844 */ /* 0x0001e40000000200 */
[----:B--2---:R-:W-:Y:S01]  /*106e0*/  FADD.FTZ R0, R14, R25 ;  /* 0x000000190e007221 */ /* 0x004fe20000010000 */
[----:B------:R-:W-:Y:S02]  /*106f0*/  F2FP.BF16.F32.PACK_AB R32, R95, R56 ;  /* 0x000000385f20723e */ /* 0x000fe400000010ff */
[----:B------:R-:W-:Y:S02]  /*10700*/  F2FP.BF16.F32.PACK_AB R33, R82, R77 ;  /* 0x0000004d5221723e */ /* 0x000fe400000010ff */
[----:B------:R-:W-:-:S02]  /*10710*/  F2FP.BF16.F32.PACK_AB R34, R99, R47 ;  /* 0x0000002f6322723e */ /* 0x000fc400000010ff */
[----:B------:R-:W-:Y:S01]  /*10720*/  F2FP.BF16.F32.PACK_AB R35, R102, R101 ;  /* 0x000000656623723e */ /* 0x000fe200000010ff */
[----:B0-----:R-:W-:Y:S01]  /*10730*/  IMAD.MOV.U32 R28, RZ, RZ, R109 ;  /* 0x000000ffff1c7224 */ /* 0x001fe200078e006d */
[----:B------:R-:W-:Y:S01]  /*10740*/  @P5 SHF.R.U32.HI R28, RZ, R39, R26 ;  /* 0x00000027ff1c5219 */ /* 0x000fe2000001161a */
[----:B------:R-:W-:Y:S01]  /*10750*/  FADD.FTZ R26, R40, R15 ;  /* 0x0000000f281a7221 */ /* 0x000fe20000010000 */
[----:B------:R-:W-:Y:S01]  /*10760*/  FADD.FTZ R15, R103, R0 ;  /* 0x00000000670f7221 */ /* 0x000fe20000010000 */
[----:B------:R-:W-:Y:S02]  /*10770*/  F2FP.BF16.F32.PACK_AB R24, R100, R41 ;  /* 0x000000296418723e */ /* 0x000fe400000010ff */
[C---:B-1----:R-:W-:Y:S01]  /*10780*/  FADD.FTZ R0, R45.reuse, R26 ;  /* 0x0000001a2d007221 */ /* 0x042fe20000010000 */
[----:B------:R-:W-:Y:S02]  /*10790*/  F2FP.BF16.F32.PACK_AB R25, R14, R67 ;  /* 0x000000430e19723e */ /* 0x000fe400000010ff */
[----:B------:R-:W-:-:S02]  /*107a0*/  F2FP.BF16.F32.PACK_AB R26, R45, R40 ;  /* 0x000000282d1a723e */ /* 0x000fc400000010ff */
[C---:B---3--:R-:W-:Y:S01]  /*107b0*/  F2FP.BF16.F32.PACK_AB R27, R104.reuse, R103 ;  /* 0x00000067681b723e */ /* 0x048fe200000010ff */
[----:B------:R-:W-:Y:S04]  /*107c0*/  STSM.16.M88.4 [R17+0x2d300], R32 ;  /* 0x02d3002011007844 */ /* 0x000fe80000000200 */
[----:B------:R0:W-:Y:S04]  /*107d0*/  STSM.16.M88.4 [R17+0x2eb00], R24 ;  /* 0x02eb001811007844 */ /* 0x0001e80000000200 */
[----:B0-----:R-:W2:Y:S01]  /*107e0*/  LDL R24, [R1+0x8c] ;  /* 0x00008c0001187983 */ /* 0x001ea20000100800 */
[----:B------:R-:W0:Y:S08]  /*107f0*/  MUFU.EX2 R37, R37 ;  /* 0x0000002500257308 */ /* 0x000e300000000800 */
[----:B------:R-:W1:Y:S08]  /*10800*/  MUFU.EX2 R105, R105 ;  /* 0x0000006900697308 */ /* 0x000e700000000800 */
[----:B------:R-:W3:Y:S08]  /*10810*/  MUFU.EX2 R51, R51 ;  /* 0x0000003300337308 */ /* 0x000ef00000000800 */
[----:B------:R-:W4:Y:S08]  /*10820*/  MUFU.EX2 R62, R62 ;  /* 0x0000003e003e7308 */ /* 0x000f300000000800 */
[----:B------:R-:W-:Y:S08]  /*10830*/  MUFU.EX2 R36, R36 ;  /* 0x0000002400247308 */ /* 0x000ff00000000800 */
[----:B------:R-:W4:Y:S08]  /*10840*/  MUFU.EX2 R44, R44 ;  /* 0x0000002c002c7308 */ /* 0x000f300000000800 */
[----:B------:R-:W-:Y:S08]  /*10850*/  MUFU.EX2 R106, R106 ;  /* 0x0000006a006a7308 */ /* 0x000ff00000000800 */
[----:B------:R-:W4:Y:S01]  /*10860*/  MUFU.EX2 R63, R63 ;  /* 0x0000003f003f7308 */ /* 0x000f220000000800 */
[----:B------:R-:W-:Y:S01]  /*10870*/  FADD.FTZ R14, R104, R15 ;  /* 0x0000000f680e7221 */ /* 0x000fe20000010000 */
[----:B0-----:R-:W-:-:S03]  /*10880*/  FADD.FTZ R0, R37, R0 ;  /* 0x0000000025007221 */ /* 0x001fc60000010000 */
[----:B-1----:R-:W-:Y:S01]  /*10890*/  FADD.FTZ R15, R105, R14 ;  /* 0x0000000e690f7221 */ /* 0x002fe20000010000 */
[----:B------:R-:W-:Y:S01]  /*108a0*/  IADD3 R14, R28, R107, -R108 ;  /* 0x0000006b1c0e7210 */ /* 0x000fe20007ffe86c */
[C---:B---3--:R-:W-:Y:S01]  /*108b0*/  FADD.FTZ R33, R51.reuse, R0 ;  /* 0x0000000033217221 */ /* 0x048fe20000010000 */
[----:B------:R-:W-:Y:S01]  /*108c0*/  F2FP.BF16.F32.PACK_AB R28, R51, R37 ;  /* 0x00000025331c723e */ /* 0x000fe200000010ff */
[C---:B----4-:R-:W-:Y:S01]  /*108d0*/  FADD.FTZ R15, R62.reuse, R15 ;  /* 0x0000000f3e0f7221 */ /* 0x050fe20000010000 */
[----:B------:R-:W-:Y:S01]  /*108e0*/  F2FP.BF16.F32.PACK_AB R29, R62, R105 ;  /* 0x000000693e1d723e */ /* 0x000fe200000010ff */
[----:B------:R-:W-:Y:S01]  /*108f0*/  IMAD.HI R14, R14, 0x38e38e39, RZ ;  /* 0x38e38e390e0e7827 */ /* 0x000fe200078e02ff */
[----:B------:R-:W-:-:S03]  /*10900*/  F2FP.BF16.F32.PACK_AB R30, R44, R36 ;  /* 0x000000242c1e723e */ /* 0x000fc600000010ff */
[----:B------:R-:W-:Y:S01]  /*10910*/  FADD.FTZ R33, R36, R33 ;  /* 0x0000002124217221 */ /* 0x000fe20000010000 */
[C---:B------:R-:W-:Y:S01]  /*10920*/  F2FP.BF16.F32.PACK_AB R31, R63.reuse, R106 ;  /* 0x0000006a3f1f723e */ /* 0x040fe200000010ff */
[----:B------:R-:W-:Y:S01]  /*10930*/  FADD.FTZ R106, R106, R15 ;  /* 0x0000000f6a6a7221 */ /* 0x000fe20000010000 */
[----:B------:R-:W-:Y:S01]  /*10940*/  SHF.R.U32.HI R15, RZ, 0x1f, R14 ;  /* 0x0000001fff0f7819 */ /* 0x000fe2000001160e */
[----:B------:R-:W-:Y:S02]  /*10950*/  FADD.FTZ R25, R44, R33 ;  /* 0x000000212c197221 */ /* 0x000fe40000010000 */
[----:B------:R-:W-:Y:S01]  /*10960*/  STSM.16.M88.4 [R17+0x30300], R28 ;  /* 0x0303001c11007844 */ /* 0x000fe20000000200 */
[----:B------:R-:W-:Y:S01]  /*10970*/  FADD.FTZ R0, R63, R106 ;  /* 0x0000006a3f007221 */ /* 0x000fe20000010000 */
[----:B------:R0:W-:Y:S06]  /*10980*/  MEMBAR.ALL.CTA ;  /* 0x0000000000007992 */ /* 0x0001ec0000008000 */
[----:B0-----:R-:W0:Y:S01]  /*10990*/  FENCE.VIEW.ASYNC.S ;  /* 0x00000000000073c6 */ /* 0x001e220000000000 */
[----:B------:R-:W-:-:S03]  /*109a0*/  LEA.HI.SX32 R15, R14, R15, 0x1b ;  /* 0x0000000f0e0f7211 */ /* 0x000fc600078fdaff */
[----:B------:R-:W-:Y:S04]  /*109b0*/  STL [R1+0x18], R25 ;  /* 0x0000181901007387 */ /* 0x000fe80000100800 */
[----:B------:R1:W-:Y:S02]  /*109c0*/  STL [R1+0x38], R0 ;  /* 0x0000380001007387 */ /* 0x0003e40000100800 */
[----:B-1----:R-:W-:Y:S01]  /*109d0*/  VIADD R0, R96, 0xfffffffe ;  /* 0xfffffffe60007836 */ /* 0x002fe20000000000 */
[----:B------:R-:W-:Y:S02]  /*109e0*/  CS2R R70, SRZ ;  /* 0x0000000000467805 */ /* 0x000fe4000001ff00 */
[----:B------:R-:W-:Y:S02]  /*109f0*/  CS2R R68, SRZ ;  /* 0x0000000000447805 */ /* 0x000fe4000001ff00 */
[----:B------:R-:W-:Y:S01]  /*10a00*/  CS2R R66, SRZ ;  /* 0x0000000000427805 */ /* 0x000fe2000001ff00 */
[----:B------:R-:W-:Y:S01]  /*10a10*/  STL [R1+0x14], R0 ;  /* 0x0000140001007387 */ /* 0x000fe20000100800 */
        /* <DEDUP_REMOVED lines=20> */
[----:B--2---:R-:W-:-:S04]  /*10b60*/  VIMNMX R24, R24, R15, !PT ;  /* 0x0000000f18187248 */ /* 0x004fc80007fe0100 */
[----:B------:R-:W-:Y:S01]  /*10b70*/  ISETP.GE.AND P2, PT, R0, R24, PT ;  /* 0x000000180000720c */ /* 0x000fe20003f46270 */
[----:B------:R1:W-:Y:S02]  /*10b80*/  STL [R1+0x30], R24 ;  /* 0x0000301801007387 */ /* 0x0003e40000100800 */
[----:B-1----:R-:W-:Y:S01]  /*10b90*/  CS2R R24, SRZ ;  /* 0x0000000000187805 */ /* 0x002fe2000001ff00 */
[----:B0-----:R-:W-:-:S09]  /*10ba0*/  NOP ;  /* 0x0000000000007918 */ /* 0x001fd20000000000 */
[----:B------:R-:W-:Y:S05]  /*10bb0*/  @!P2 BRA `(.L_x_2443) ;  /* 0x0000005c0020a947 */ /* 0x000fea0003800000 */
[----:B------:R0:W5:Y:S01]  /*10bc0*/  LDL.LU R152, [R1+0x3c] ;  /* 0x00003c0001987983 */ /* 0x0001620000300800 */
[----:B------:R-:W-:Y:S02]  /*10bd0*/  IMAD.MOV.U32 R145, RZ, RZ, R72 ;  /* 0x000000ffff917224 */ /* 0x000fe400078e0048 */
[----:B------:R-:W-:Y:S02]  /*10be0*/  IMAD.MOV.U32 R15, RZ, RZ, R20 ;  /* 0x000000ffff0f7224 */ /* 0x000fe400078e0014 */
[----:B------:R-:W-:Y:S02]  /*10bf0*/  IMAD.MOV.U32 R14, RZ, RZ, R19 ;  /* 0x000000ffff0e7224 */ /* 0x000fe400078e0013 */
[----:B------:R-:W-:-:S07]  /*10c00*/  IMAD.MOV.U32 R71, RZ, RZ, RZ ;  /* 0x000000ffff477224 */ /* 0x000fce00078e00ff */
.L_x_2454:
[----:B------:R-:W2:Y:S01]  /*10c10*/  LDL R20, [R1+0x64] ;  /* 0x0000640001147983 */ /* 0x000ea20000100800 */
[----:B------:R-:W-:Y:S01]  /*10c20*/  VIADD R19, R14, 0x1 ;  /* 0x000000010e137836 */ /* 0x000fe20000000000 */
[----:B------:R-:W-:Y:S05]  /*10c30*/  YIELD ;  /* 0x0000000000007946 */ /* 0x000fea0003800000 */
[----:B------:R-:W-:-:S04]  /*10c40*/  ISETP.NE.AND P3, PT, R19, 0x2, PT ;  /* 0x000000021300780c */ /* 0x000fc80003f65270 */
[----:B------:R-:W-:Y:S02]  /*10c50*/  SEL R21, RZ, 0x1, P3 ;  /* 0x00000001ff157807 */ /* 0x000fe40001800000 */
[----:B------:R-:W-:Y:S02]  /*10c60*/  SEL R19, R19, RZ, P3 ;  /* 0x000000ff13137207 */ /* 0x000fe40001800000 */
[----:B-----5:R-:W-:-:S05]  /*10c70*/  LOP3.LUT R21, R152, R21, RZ, 0x3c, !PT ;  /* 0x0000001598157212 */ /* 0x020fca00078e3cff */
[----:B------:R1:W-:Y:S01]  /*10c80*/  STL [R1+0x3c], R21 ;  /* 0x00003c1501007387 */ /* 0x0003e20000100800 */
[----:B--2---:R-:W-:-:S13]  /*10c90*/  ISETP.NE.AND P2, PT, R20, RZ, PT ;  /* 0x000000ff1400720c */ /* 0x004fda0003f45270 */
[----:B-1----:R-:W-:Y:S05]  /*10ca0*/  @P2 BRA `(.L_x_2444) ;  /* 0x0000000000302947 */ /* 0x002fea0003800000 */
[----:B------:R-:W-:Y:S05]  /*10cb0*/  @!P1 BRA `(.L_x_2445) ;  /* 0x0000000000049947 */ /* 0x000fea0003800000 */
[----:B------:R-:W-:Y:S01]  /*10cc0*/  BPT.TRAP 0x1 ;  /* 0x000000040000795c */ /* 0x000fe20000300000 */
.L_x_2445:
[----:B------:R-:W-:Y:S01]  /*10cd0*/  IMAD R20, R19, 0x8, R16 ;  /* 0x0000000813147824 */ /* 0x000fe200078e0210 */
[----:B------:R-:W-:-:S04]  /*10ce0*/  SHF.L.U32 R21, R21, 0x1f, RZ ;  /* 0x0000001f15157819 */ /* 0x000fc800000006ff */
[----:B------:R1:W2:Y:S01]  /*10cf0*/  SYNCS.PHASECHK.TRANS64.TRYWAIT P3, [R20+URZ+0x31c30], R21 ;  /* 0x031c3015140075a7 */ /* 0x0002a2000806017f */
[----:B------:R-:W-:Y:S05]  /*10d00*/  @!P1 BRA `(.L_x_2446) ;  /* 0x0000000000049947 */ /* 0x000fea0003800000 */
[----:B------:R-:W-:Y:S01]  /*10d10*/  BPT.TRAP 0x1 ;  /* 0x000000040000795c */ /* 0x000fe20000300000 */
.L_x_2446:
[----:B------:R-:W-:Y:S04]  /*10d20*/  BSSY B0, `(.L_x_2444) ;  /* 0x0000004000007945 */ /* 0x000fe80003800000 */
[----:B--2---:R-:W-:Y:S05]  /*10d30*/  @P3 BRA `(.L_x_2447) ;  /* 0x0000000000083947 */ /* 0x004fea0003800000 */
[----:B------:R-:W2:Y:S02]  /*10d40*/  SYNCS.PHASECHK.TRANS64.TRYWAIT P3, [R20+URZ+0x31c30], R21 ;  /* 0x031c3015140075a7 */ /* 0x000ea4000806017f */
[----:B--2---:R-:W-:Y:S05]  /*10d50*/  @!P3 BRA `(.L_x_2448) ;  /* 0x0000017400f4b947 */ /* 0x004fea0003800000 */
.L_x_2447:
[----:B------:R-:W-:Y:S05]  /*10d60*/  BSYNC B0 ;  /* 0x0000000000007941 */ /* 0x000fea0003800000 */
.L_x_2444:
[----:B-12---:R-:W2:Y:S01]  /*10d70*/  LDL R20, [R1+0x70] ;  /* 0x0000700001147983 */ /* 0x006ea20000100800 */
[----:B------:R-:W1:Y:S01]  /*10d80*/  S2R R72, SR_TID.X ;  /* 0x0000000000487919 */ /* 0x000e620000002100 */
[----:B------:R-:W-:Y:S01]  /*10d90*/  IMAD.MOV.U32 R73, RZ, RZ, -0x7fffffe0 ;  /* 0x80000020ff497424 */ /* 0x000fe200078e00ff */
[----:B------:R-:W-:Y:S05]  /*10da0*/  WARPSYNC.ALL ;  /* 0x0000000000007948 */ /* 0x000fea0003800000 */
[----:B------:R-:W-:Y:S01]  /*10db0*/  R2UR UR59, R73 ;  /* 0x00000000493b72ca */ /* 0x000fe200000e0000 */
[----:B------:R-:W-:Y:S01]  /*10dc0*/  IMAD.MOV.U32 R149, RZ, RZ, -0x7fffffe0 ;  /* 0x80000020ff957424 */ /* 0x000fe200078e00ff */
[----:B-1----:R-:W-:-:S05]  /*10dd0*/  SHF.R.U32.HI R72, RZ, 0x7, R72 ;  /* 0x00000007ff487819 */ /* 0x002fca0000011648 */
[----:B------:R-:W-:-:S05]  /*10de0*/  VIADD R76, R72, 0x8 ;  /* 0x00000008484c7836 */ /* 0x000fca0000000000 */
[----:B------:R1:W-:Y:S01]  /*10df0*/  BAR.SYNC.DEFER_BLOCKING R76, 0x100 ;  /* 0x0004004c0000751d */ /* 0x0003e20000010000 */
[----:B------:R-:W-:Y:S02]  /*10e00*/  MOV R82, UR59 ;  /* 0x0000003b00527c02 */ /* 0x000fe40008000f00 */
[----:B------:R-:W-:Y:S02]  /*10e10*/  R2UR UR59, R149 ;  /* 0x00000000953b72ca */ /* 0x000fe400000e0000 */
[----:B------:R-:W-:Y:S02]  /*10e20*/  R2UR UR56, R8 ;  /* 0x00000000083872ca */ /* 0x000fe400000e0000 */
[----:B------:R-:W-:Y:S01]  /*10e30*/  R2UR UR57, R9 ;  /* 0x00000000093972ca */ /* 0x000fe200000e0000 */
[----:B------:R-:W-:Y:S01]  /*10e40*/  WARPGROUP.ARRIVE ;  /* 0x00000000000079c5 */ /* 0x000fe20000000000 */
[----:B------:R-:W-:Y:S02]  /*10e50*/  IMAD.MOV.U32 R75, RZ, RZ, -0x7fffffe0 ;  /* 0x80000020ff4b7424 */ /* 0x000fe400078e00ff */
[----:B------:R-:W-:-:S03]  /*10e60*/  IMAD.MOV.U32 R21, RZ, RZ, -0x7fffffe0 ;  /* 0x80000020ff157424 */ /* 0x000fc600078e00ff */
[C---:B------:R-:W-:Y:S02]  /*10e70*/  R2UR UR7, R75.reuse ;  /* 0x000000004b0772ca */ /* 0x040fe400000e0000 */
[----:B------:R-:W-:Y:S02]  /*10e80*/  R2UR UR11, R75 ;  /* 0x000000004b0b72ca */ /* 0x000fe400000e0000 */
[C---:B------:R-:W-:Y:S02]  /*10e90*/  R2UR UR9, R21.reuse ;  /* 0x00000000150972ca */ /* 0x040fe400000e0000 */
[----:B------:R-:W-:-:S07]  /*10ea0*/  R2UR UR5, R21 ;  /* 0x00000000150572ca */ /* 0x000fce00000e0000 */
[----:B-1----:R-:W-:Y:S02]  /*10eb0*/  MOV R76, UR7 ;  /* 0x00000007004c7c02 */ /* 0x002fe40008000f00 */
[----:B------:R-:W-:Y:S01]  /*10ec0*/  UMOV UR7, UR11 ;  /* 0x0000000b00077c82 */ /* 0x000fe20008000000 */
[----:B------:R-:W-:Y:S02]  /*10ed0*/  R2UR UR11, R73 ;  /* 0x00000000490b72ca */ /* 0x000fe400000e0000 */
[----:B------:R-:W-:Y:S02]  /*10ee0*/  MOV R79, UR9 ;  /* 0x00000009004f7c02 */ /* 0x000fe40008000f00 */
[----:B------:R-:W-:-:S09]  /*10ef0*/  R2UR UR9, R9 ;  /* 0x00000000090972ca */ /* 0x000fd200000e0000 */
[----:B------:R-:W-:Y:S01]  /*10f00*/  MOV R81, UR11 ;  /* 0x0000000b00517c02 */ /* 0x000fe20008000f00 */
[----:B------:R-:W-:Y:S01]  /*10f10*/  UMOV UR11, UR5 ;  /* 0x00000005000b7c82 */ /* 0x000fe20008000000 */
[----:B------:R-:W-:Y:S02]  /*10f20*/  R2UR UR5, R75 ;  /* 0x000000004b0572ca */ /* 0x000fe400000e0000 */
[C---:B------:R-:W-:Y:S02]  /*10f30*/  R2UR UR15, R21.reuse ;  /* 0x00000000150f72ca */ /* 0x040fe400000e0000 */
[C---:B------:R-:W-:Y:S02]  /*10f40*/  R2UR UR23, R21.reuse ;  /* 0x00000000151772ca */ /* 0x040fe400000e0000 */
[C---:B------:R-:W-:Y:S02]  /*10f50*/  R2UR UR35, R21.reuse ;  /* 0x00000000152372ca */ /* 0x040fe400000e0000 */
[----:B------:R-:W-:-:S02]  /*10f60*/  R2UR UR47, R21 ;  /* 0x00000000152f72ca */ /* 0x000fc400000e0000 */
[----:B------:R-:W-:-:S03]  /*10f70*/  R2UR UR55, R21 ;  /* 0x00000000153772ca */ /* 0x000fc600000e0000 */
[----:B------:R-:W-:Y:S01]  /*10f80*/  IMAD.U32 R21, RZ, RZ, UR5 ;  /* 0x00000005ff157e24 */ /* 0x000fe2000f8e00ff */
[----:B------:R-:W-:Y:S01]  /*10f90*/  R2UR UR5, R9 ;  /* 0x00000000090572ca */ /* 0x000fe200000e0000 */
[----:B--2---:R-:W-:-:S04]  /*10fa0*/  IMAD R148, R19, 0x6c0, R20 ;  /* 0x000006c013947824 */ /* 0x004fc800078e0214 */
[----:B------:R-:W-:-:S05]  /*10fb0*/  VIADD R72, R148, 0xc0 ;  /* 0x000000c094487836 */ /* 0x000fca0000000000 */
[----:B------:R-:W-:-:S13]  /*10fc0*/  R2UR UR58, R72 ;  /* 0x00000000483a72ca */ /* 0x000fda00000e0000 */
[----:B------:R-:W-:Y:S02]  /*10fd0*/  MOV R83, UR58 ;  /* 0x0000003a00537c02 */ /* 0x000fe40008000f00 */
[----:B------:R-:W-:-:S13]  /*10fe0*/  R2UR UR58, R148 ;  /* 0x00000000943a72ca */ /* 0x000fda00000e0000 */
[----:B------:R-:W-:Y:S01]  /*10ff0*/  HGMMA.64x16x16.F32.BF16 R136, gdesc[UR56], RZ, !UPT, gsb0 ;  /* 0x00200000388879f0 */ /* 0x000fe2000c0018ff */
[C---:B------:R-:W-:Y:S02]  /*11000*/  VIADD R74, R148.reuse, 0x80 ;  /* 0x00000080944a7836 */ /* 0x040fe40000000000 */
[----:B------:R-:W-:-:S03]  /*11010*/  VIADD R20, R148, 0x40 ;  /* 0x0000004094147836 */ /* 0x000fc60000000000 */
[----:B------:R-:W-:Y:S01]  /*11020*/  R2UR UR10, R74 ;  /* 0x000000004a0a72ca */ /* 0x000fe200000e0000 */
[----:B------:R-:W-:Y:S01]  /*11030*/  VIADD R74, R148, 0x140 ;  /* 0x00000140944a7836 */ /* 0x000fe20000000000 */
[----:B------:R-:W-:Y:S01]  /*11040*/  R2UR UR4, R20 ;  /* 0x00000000140472ca */ /* 0x000fe200000e0000 */
[----:B------:R-:W-:-:S03]  /*11050*/  VIADD R20, R148, 0x100 ;  /* 0x0000010094147836 */ /* 0x000fc60000000000 */
[----:B------:R-:W-:Y:S02]  /*11060*/  R2UR UR6, R74 ;  /* 0x000000004a0672ca */ /* 0x000fe400000e0000 */
[----:B------:R-:W-:Y:S01]  /*11070*/  R2UR UR8, R20 ;  /* 0x00000000140872ca */ /* 0x000fe200000e0000 */
[----:B------:R-:W-:-:S10]  /*11080*/  VIADD R72, R148, 0x180 ;  /* 0x0000018094487836 */ /* 0x000fd40000000000 */
[----:B------:R-:W-:Y:S01]  /*11090*/  MOV R77, UR6 ;  /* 0x00000006004d7c02 */ /* 0x000fe20008000f00 */
[----:B------:R-:W-:Y:S01]  /*110a0*/  UMOV UR6, UR10 ;  /* 0x0000000a00067c82 */ /* 0x000fe20008000000 */
[----:B------:R-:W-:Y:S02]  /*110b0*/  R2UR UR10, R72 ;  /* 0x00000000480a72ca */ /* 0x000fe400000e0000 */
[----:B------:R-:W-:Y:S02]  /*110c0*/  MOV R78, UR8 ;  /* 0x00000008004e7c02 */ /* 0x000fe40008000f00 */
[----:B------:R-:W-:-:S09]  /*110d0*/  R2UR UR8, R8 ;  /* 0x00000000080872ca */ /* 0x000fd200000e0000 */
[----:B------:R-:W-:Y:S01]  /*110e0*/  MOV R80, UR10 ;  /* 0x0000000a00507c02 */ /* 0x000fe20008000f00 */
[----:B------:R-:W-:Y:S01]  /*110f0*/  UMOV UR10, UR4 ;  /* 0x00000004000a7c82 */ /* 0x000fe20008000000 */
[----:B------:R-:W-:Y:S02]  /*11100*/  WARPGROUP.DEPBAR.LE gsb0, 0x0 ;  /* 0x00008000000079c5 */ /* 0x000fe40000010000 */
[----:B------:R-:W-:-:S06]  /*11110*/  WARPGROUP.ARRIVE ;  /* 0x00000000000079c5 */ /* 0x000fcc0000000000 */
[----:B------:R-:W-:Y:S01]  /*11120*/  HGMMA.64x16x16.F32.BF16 R128, gdesc[UR8], RZ, !UPT, gsb0 ;  /* 0x00200000088079f0 */ /* 0x000fe2000c0018ff */
[C---:B------:R-:W-:Y:S02]  /*11130*/  VIADD R20, R148.reuse, 0x1c0 ;  /* 0x000001c094147836 */ /* 0x040fe40000000000 */
[----:B------:R-:W-:-:S03]  /*11140*/  VIADD R74, R148, 0x42 ;  /* 0x00000042944a7836 */ /* 0x000fc60000000000 */
[----:B------:R-:W-:Y:S01]  /*11150*/  R2UR UR14, R20 ;  /* 0x00000000140e72ca */ /* 0x000fe200000e0000 */
[----:B------:R-:W-:Y:S01]  /*11160*/  VIADD R20, R148, 0x2 ;  /* 0x0000000294147836 */ /* 0x000fe20000000000 */
[----:B------:R-:W-:Y:S01]  /*11170*/  R2UR UR26, R74 ;  /* 0x000000004a1a72ca */ /* 0x000fe200000e0000 */
[----:B------:R-:W-:-:S03]  /*11180*/  VIADD R74, R148, 0x142 ;  /* 0x00000142944a7836 */ /* 0x000fc60000000000 */
[----:B------:R-:W-:Y:S01]  /*11190*/  R2UR UR22, R20 ;  /* 0x00000000141672ca */ /* 0x000fe200000e0000 */
[----:B------:R-:W-:Y:S01]  /*111a0*/  VIADD R20, R148, 0xc2 ;  /* 0x000000c294147836 */ /* 0x000fe20000000000 */
[----:B------:R-:W-:Y:S01]  /*111b0*/  R2UR UR42, R74 ;  /* 0x000000004a2a72ca */ /* 0x000fe200000e0000 */
[----:B------:R-:W-:-:S03]  /*111c0*/  VIADD R74, R148, 0x240 ;  /* 0x00000240944a7836 */ /* 0x000fc60000000000 */
[----:B------:R-:W-:Y:S01]  /*111d0*/  R2UR UR34, R20 ;  /* 0x00000000142272ca */ /* 0x000fe200000e0000 */
[----:B------:R-:W-:Y:S01]  /*111e0*/  VIADD R20, R148, 0x182 ;  /* 0x0000018294147836 */ /* 0x000fe20000000000 */
[----:B------:R-:W-:-:S04]  /*111f0*/  R2UR UR4, R74 ;  /* 0x000000004a0472ca */ /* 0x000fc800000e0000 */
[----:B------:R-:W-:Y:S01]  /*11200*/  R2UR UR46, R20 ;  /* 0x00000000142e72ca */ /* 0x000fe200000e0000 */
[----:B------:R-:W-:-:S05]  /*11210*/  VIADD R20, R148, 0x202 ;  /* 0x0000020294147836 */ /* 0x000fca0000000000 */
[----:B------:R-:W-:-:S03]  /*11220*/  R2UR UR54, R20 ;  /* 0x00000000143672ca */ /* 0x000fc600000e0000 */
[----:B------:R-:W-:Y:S01]  /*11230*/  IMAD.U32 R20, RZ, RZ, UR4 ;  /* 0x00000004ff147e24 */ /* 0x000fe2000f8e00ff */
[----:B------:R-:W-:Y:S01]  /*11240*/  R2UR UR4, R8 ;  /* 0x00000000080472ca */ /* 0x000fe200000e0000 */
[----:B------:R-:W-:Y:S02]  /*11250*/  WARPGROUP.DEPBAR.LE gsb0, 0x0 ;  /* 0x00008000000079c5 */ /* 0x000fe40000010000 */
[----:B------:R-:W-:-:S10]  /*11260*/  WARPGROUP.ARRIVE ;  /* 0x00000000000079c5 */ /* 0x000fd40000000000 */
[----:B------:R-:W-:Y:S01]  /*11270*/  HGMMA.64x16x16.F32.BF16 R120, gdesc[UR4], RZ, !UPT, gsb0 ;  /* 0x00200000047879f0 */ /* 0x000fe2000c0018ff */
[----:B------:R-:W-:Y:S02]  /*11280*/  R2UR UR59, R82 ;  /* 0x00000000523b72ca */ /* 0x000fe400000e0000 */
[----:B------:R-:W-:Y:S02]  /*11290*/  R2UR UR58, R83 ;  /* 0x00000000533a72ca */ /* 0x000fe400000e0000 */
[----:B------:R-:W-:Y:S02]  /*112a0*/  R2UR UR56, R8 ;  /* 0x00000000083872ca */ /* 0x000fe400000e0000 */
[----:B------:R-:W-:Y:S01]  /*112b0*/  R2UR UR57, R9 ;  /* 0x00000000093972ca */ /* 0x000fe200000e0000 */
[----:B------:R-:W-:-:S05]  /*112c0*/  VIADD R74, R148, 0x2c0 ;  /* 0x000002c0944a7836 */ /* 0x000fca0000000000 */
[----:B------:R-:W-:Y:S01]  /*112d0*/  R2UR UR40, R74 ;  /* 0x000000004a2872ca */ /* 0x000fe200000e0000 */
[----:B------:R-:W-:Y:S01]  /*112e0*/  VIADD R74, R148, 0x340 ;  /* 0x00000340944a7836 */ /* 0x000fe20000000000 */
[----:B------:R-:W-:Y:S02]  /*112f0*/  WARPGROUP.DEPBAR.LE gsb0, 0x0 ;  /* 0x00008000000079c5 */ /* 0x000fe40000010000 */
[----:B------:R-:W-:-:S06]  /*11300*/  WARPGROUP.ARRIVE ;  /* 0x00000000000079c5 */ /* 0x000fcc0000000000 */
[----:B------:R-:W-:Y:S01]  /*11310*/  HGMMA.64x16x16.F32.BF16 R112, gdesc[UR56], RZ, !UPT, gsb0 ;  /* 0x00200000387079f0 */ /* 0x000fe2000c0018ff */
[C---:B------:R-:W-:Y:S02]  /*11320*/  R2UR UR27, R75.reuse ;  /* 0x000000004b1b72ca */ /* 0x040fe400000e0000 */
[C---:B------:R-:W-:Y:S02]  /*11330*/  R2UR UR43, R75.reuse ;  /* 0x000000004b2b72ca */ /* 0x040fe400000e0000 */
[C---:B------:R-:W-:Y:S02]  /*11340*/  R2UR UR41, R75.reuse ;  /* 0x000000004b2972ca */ /* 0x040fe400000e0000 */
        /* <DEDUP_REMOVED lines=9> */
[----:B------:R-:W-:Y:S02]  /*113e0*/  R2UR UR58, R74 ;  /* 0x000000004a3a72ca */ /* 0x000fe400000e0000 */
[----:B------:R-:W-:Y:S02]  /*113f0*/  R2UR UR59, R75 ;  /* 0x000000004b3b72ca */ /* 0x000fe400000e0000 */
[----:B------:R-:W-:-:S02]  /*11400*/  R2UR UR8, R78 ;  /* 0x000000004e0872ca */ /* 0x000fc400000e0000 */
[----:B------:R-:W-:Y:S02]  /*11410*/  R2UR UR56, R8 ;  /* 0x00000000083872ca */ /* 0x000fe400000e0000 */
[----:B------:R-:W-:Y:S01]  /*11420*/  R2UR UR57, R9 ;  /* 0x00000000093972ca */ /* 0x000fe200000e0000 */
[----:B------:R1:W-:Y:S06]  /*11430*/  STL [R1+0xfc], R17 ;  /* 0x0000fc1101007387 */ /* 0x0003ec0000100800 */
[----:B------:R-:W-:Y:S01]  /*11440*/  MOV R153, UR59 ;  /* 0x0000003b00997c02 */ /* 0x000fe20008000f00 */
[----:B------:R-:W-:Y:S01]  /*11450*/  UMOV UR59, UR9 ;  /* 0x00000009003b7c82 */ /* 0x000fe20008000000 */
[----:B-1----:R-:W-:Y:S01]  /*11460*/  MOV R17, UR58 ;  /* 0x0000003a00117c02 */ /* 0x002fe20008000f00 */
[----:B------:R-:W-:Y:S01]  /*11470*/  UMOV UR58, UR8 ;  /* 0x00000008003a7c82 */ /* 0x000fe20008000000 */
[----:B------:R-:W-:-:S02]  /*11480*/  WARPGROUP.DEPBAR.LE gsb0, 0x0 ;  /* 0x00008000000079c5 */ /* 0x000fc40000010000 */
[----:B------:R-:W-:-:S06]  /*11490*/  WARPGROUP.ARRIVE ;  /* 0x00000000000079c5 */ /* 0x000fcc0000000000 */
[----:B------:R-:W-:Y:S01]  /*114a0*/  HGMMA.64x16x16.F32.BF16 R104, gdesc[UR56], RZ, !UPT, gsb0 ;  /* 0x00200000386879f0 */ /* 0x000fe2000c0018ff */
[----:B------:R-:W-:Y:S02]  /*114b0*/  R2UR UR7, R76 ;  /* 0x000000004c0772ca */ /* 0x000fe400000e0000 */
[----:B------:R-:W-:Y:S02]  /*114c0*/  R2UR UR6, R77 ;  /* 0x000000004d0672ca */ /* 0x000fe400000e0000 */
[----:B------:R-:W-:Y:S02]  /*114d0*/  R2UR UR4, R8 ;  /* 0x00000000080472ca */ /* 0x000fe400000e0000 */
        /* <DEDUP_REMOVED lines=11> */
[----:B------:R-:W-:Y:S01]  /*11590*/  VIADD R72, R148, 0x200 ;  /* 0x0000020094487836 */ /* 0x000fe20000000000 */
[----:B------:R-:W-:Y:S02]  /*115a0*/  R2UR UR12, R8 ;  /* 0x00000000080c72ca */ /* 0x000fe400000e0000 */
[----:B------:R-:W-:Y:S02]  /*115b0*/  R2UR UR13, R9 ;  /* 0x00000000090d72ca */ /* 0x000fe400000e0000 */
[----:B------:R-:W-:Y:S01]  /*115c0*/  R2UR UR18, R72 ;  /* 0x00000000481272ca */ /* 0x000fe200000e0000 */
[----:B------:R-:W-:-:S05]  /*115d0*/  VIADD R72, R148, 0x82 ;  /* 0x0000008294487836 */ /* 0x000fca0000000000 */
[----:B------:R-:W-:Y:S01]  /*115e0*/  R2UR UR30, R72 ;  /* 0x00000000481e72ca */ /* 0x000fe200000e0000 */
[----:B------:R-:W-:-:S05]  /*115f0*/  VIADD R72, R148, 0x102 ;  /* 0x0000010294487836 */ /* 0x000fca0000000000 */
[----:B------:R-:W-:Y:S01]  /*11600*/  R2UR UR38, R72 ;  /* 0x00000000482672ca */ /* 0x000fe200000e0000 */
[----:B------:R-:W-:-:S05]  /*11610*/  VIADD R72, R148, 0x1c2 ;  /* 0x000001c294487836 */ /* 0x000fca0000000000 */
[----:B------:R-:W-:Y:S01]  /*11620*/  R2UR UR50, R72 ;  /* 0x00000000483272ca */ /* 0x000fe200000e0000 */
[----:B------:R-:W-:Y:S01]  /*11630*/  VIADD R72, R148, 0x280 ;  /* 0x0000028094487836 */ /* 0x000fe20000000000 */
[----:B------:R-:W-:Y:S02]  /*11640*/  WARPGROUP.DEPBAR.LE gsb0, 0x0 ;  /* 0x00008000000079c5 */ /* 0x000fe40000010000 */
[----:B------:R-:W-:-:S06]  /*11650*/  WARPGROUP.ARRIVE ;  /* 0x00000000000079c5 */ /* 0x000fcc0000000000 */
[----:B------:R-:W-:Y:S01]  /*11660*/  HGMMA.64x16x16.F32.BF16 R80, gdesc[UR12], RZ, !UPT, gsb0 ;  /* 0x002000000c5079f0 */ /* 0x000fe2000c0018ff */
[----:B------:R-:W-:Y:S01]  /*11670*/  R2UR UR28, R72 ;  /* 0x00000000481c72ca */ /* 0x000fe200000e0000 */
[----:B------:R-:W-:-:S05]  /*11680*/  VIADD R72, R148, 0x300 ;  /* 0x0000030094487836 */ /* 0x000fca0000000000 */
[----:B------:R-:W-:Y:S01]  /*11690*/  R2UR UR48, R72 ;  /* 0x00000000483072ca */ /* 0x000fe200000e0000 */
[----:B------:R-:W-:Y:S01]  /*116a0*/  VIADD R72, R148, 0x380 ;  /* 0x0000038094487836 */ /* 0x000fe20000000000 */
[C---:B------:R-:W-:Y:S02]  /*116b0*/  R2UR UR19, R73.reuse ;  /* 0x00000000491372ca */ /* 0x040fe400000e0000 */
[C---:B------:R-:W-:Y:S02]  /*116c0*/  R2UR UR31, R73.reuse ;  /* 0x00000000491f72ca */ /* 0x040fe400000e0000 */
[C---:B------:R-:W-:Y:S02]  /*116d0*/  R2UR UR39, R73.reuse ;  /* 0x00000000492772ca */ /* 0x040fe400000e0000 */
[C---:B------:R-:W-:Y:S02]  /*116e0*/  R2UR UR51, R73.reuse ;  /* 0x00000000493372ca */ /* 0x040fe400000e0000 */
[----:B------:R-:W-:-:S02]  /*116f0*/  R2UR UR29, R73 ;  /* 0x00000000491d72ca */ /* 0x000fc400000e0000 */
[C---:B------:R-:W-:Y:S02]  /*11700*/  R2UR UR49, R73.reuse ;  /* 0x00000000493172ca */ /* 0x040fe400000e0000 */
[----:B------:R-:W-:Y:S01]  /*11710*/  R2UR UR36, R72 ;  /* 0x00000000482472ca */ /* 0x000fe200000e0000 */
[----:B------:R-:W-:Y:S01]  /*11720*/  VIADD R72, R148, 0x400 ;  /* 0x0000040094487836 */ /* 0x000fe20000000000 */
[----:B------:R-:W-:Y:S01]  /*11730*/  R2UR UR37, R73 ;  /* 0x00000000492572ca */ /* 0x000fe200000e0000 */
[----:B------:R-:W-:-:S03]  /*11740*/  IMAD.MOV.U32 R73, RZ, RZ, -0x7fffffe0 ;  /* 0x80000020ff497424 */ /* 0x000fc600078e00ff */
[----:B------:R-:W-:Y:S01]  /*11750*/  R2UR UR32, R72 ;  /* 0x00000000482072ca */ /* 0x000fe200000e0000 */
[C---:B------:R-:W-:Y:S01]  /*11760*/  VIADD R72, R148.reuse, 0x242 ;  /* 0x0000024294487836 */ /* 0x040fe20000000000 */
[----:B------:R-:W-:Y:S01]  /*11770*/  R2UR UR33, R73 ;  /* 0x00000000492172ca */ /* 0x000fe200000e0000 */
[----:B------:R-:W-:Y:S01]  /*11780*/  IMAD.MOV.U32 R73, RZ, RZ, -0x7fffffe0 ;  /* 0x80000020ff497424 */ /* 0x000fe200078e00ff */
[----:B------:R1:W-:Y:S01]  /*11790*/  STL [R1+0xf8], R16 ;  /* 0x0000f81001007387 */ /* 0x0003e20000100800 */
[----:B------:R-:W-:-:S03]  /*117a0*/  VIADD R74, R148, 0x282 ;  /* 0x00000282944a7836 */ /* 0x000fc60000000000 */
[----:B------:R2:W-:Y:S01]  /*117b0*/  STL [R1+0xf4], R15 ;  /* 0x0000f40f01007387 */ /* 0x0005e20000100800 */
[----:B------:R-:W-:Y:S01]  /*117c0*/  IMAD.MOV.U32 R75, RZ, RZ, -0x7fffffe0 ;  /* 0x80000020ff4b7424 */ /* 0x000fe200078e00ff */
[----:B-1----:R-:W-:Y:S02]  /*117d0*/  MOV R16, UR61 ;  /* 0x0000003d00107c02 */ /* 0x002fe40008000f00 */
[----:B------:R-:W-:Y:S02]  /*117e0*/  R2UR UR61, R73 ;  /* 0x00000000493d72ca */ /* 0x000fe400000e0000 */
[----:B--2---:R-:W-:Y:S01]  /*117f0*/  MOV R15, UR60 ;  /* 0x0000003c000f7c02 */ /* 0x004fe20008000f00 */
        /* <DEDUP_REMOVED lines=11> */
[----:B------:R-:W-:-:S02]  /*118b0*/  R2UR UR16, R8 ;  /* 0x00000000081072ca */ /* 0x000fc400000e0000 */
[----:B------:R-:W-:Y:S01]  /*118c0*/  R2UR UR17, R9 ;  /* 0x00000000091172ca */ /* 0x000fe200000e0000 */
[----:B------:R-:W-:Y:S02]  /*118d0*/  WARPGROUP.DEPBAR.LE gsb0, 0x0 ;  /* 0x00008000000079c5 */ /* 0x000fe40000010000 */
[----:B------:R-:W-:Y:S02]  /*118e0*/  R2UR UR8, R74 ;  /* 0x000000004a0872ca */ /* 0x000fe400000e0000 */
[----:B------:R-:W-:Y:S02]  /*118f0*/  R2UR UR9, R75 ;  /* 0x000000004b0972ca */ /* 0x000fe400000e0000 */
[----:B------:R-:W-:Y:S02]  /*11900*/  R2UR UR56, R72 ;  /* 0x00000000483872ca */ /* 0x000fe400000e0000 */
[----:B------:R-:W-:Y:S02]  /*11910*/  R2UR UR57, R73 ;  /* 0x00000000493972ca */ /* 0x000fe400000e0000 */
[----:B------:R-:W-:-:S06]  /*11920*/  WARPGROUP.ARRIVE ;  /* 0x00000000000079c5 */ /* 0x000fcc0000000000 */
[----:B------:R-:W-:Y:S01]  /*11930*/  HGMMA.64x16x16.F32.BF16 R72, gdesc[UR16], RZ, !UPT, gsb0 ;  /* 0x00200000104879f0 */ /* 0x000fe2000c0018ff */
[----:B------:R-:W-:Y:S02]  /*11940*/  R2UR UR20, R6 ;  /* 0x00000000061472ca */ /* 0x000fe400000e0000 */
[----:B------:R-:W-:Y:S01]  /*11950*/  R2UR UR21, R7 ;  /* 0x00000000071572ca */ /* 0x000fe200000e0000 */
[----:B------:R-:W-:Y:S02]  /*11960*/  WARPGROUP.DEPBAR.LE gsb0, 0x0 ;  /* 0x00008000000079c5 */ /* 0x000fe40000010000 */
[----:B------:R-:W-:-:S10]  /*11970*/  WARPGROUP.ARRIVE ;  /* 0x00000000000079c5 */ /* 0x000fd40000000000 */
[----:B------:R-:W-:Y:S01]  /*11980*/  HGMMA.64x16x16.F32.BF16 R136, gdesc[UR20], R136, gsb0 ;  /* 0x00200000148879f0 */ /* 0x000fe20008001888 */
[----:B------:R-:W-:Y:S01]  /*11990*/  UMOV UR16, UR24 ;  /* 0x0000001800107c82 */ /* 0x000fe20008000000 */
[----:B------:R-:W-:Y:S01]  /*119a0*/  UMOV UR17, UR25 ;  /* 0x0000001900117c82 */ /* 0x000fe20008000000 */
        /* <DEDUP_REMOVED lines=33> */
[----:B------:R-:W-:Y:S01]  /*11bc0*/  IMAD.U32 R146, RZ, RZ, UR4 ;  /* 0x00000004ff927e24 */ /* 0x000fe2000f8e00ff */
[----:B------:R-:W-:Y:S01]  /*11bd0*/  UMOV UR4, UR44 ;  /* 0x0000002c00047c82 */ /* 0x000fe20008000000 */
[----:B------:R-:W-:Y:S01]  /*11be0*/  IMAD.U32 R147, RZ, RZ, UR5 ;  /* 0x00000005ff937e24 */ /* 0x000fe2000f8e00ff */
[----:B------:R-:W-:Y:S01]  /*11bf0*/  UMOV UR5, UR45 ;  /* 0x0000002d00057c82 */ /* 0x000fe20008000000 */
[----:B------:R-:W-:Y:S02]  /*11c00*/  R2UR UR44, R6 ;  /* 0x00000000062c72ca */ /* 0x000fe400000e0000 */
[----:B------:R-:W-:Y:S01]  /*11c10*/  R2UR UR45, R7 ;  /* 0x00000000072d72ca */ /* 0x000fe200000e0000 */
[----:B------:R-:W-:Y:S02]  /*11c20*/  VIADD R150, R148, 0x382 ;  /* 0x0000038294967836 */ /* 0x000fe40000000000 */
[----:B------:R-:W-:-:S03]  /*11c30*/  IMAD.MOV.U32 R151, RZ, RZ, -0x7fffffe0 ;  /* 0x80000020ff977424 */ /* 0x000fc600078e00ff */
[----:B------:R-:W-:Y:S01]  /*11c40*/  R2UR UR6, R150 ;  /* 0x00000000960672ca */ /* 0x000fe200000e0000 */
[----:B------:R-:W-:Y:S02]  /*11c50*/  WARPGROUP.DEPBAR.LE gsb0, 0x0 ;  /* 0x00008000000079c5 */ /* 0x000fe40000010000 */
[----:B------:R-:W-:-:S06]  /*11c60*/  WARPGROUP.ARRIVE ;  /* 0x00000000000079c5 */ /* 0x000fcc0000000000 */
[----:B------:R-:W-:Y:S01]  /*11c70*/  HGMMA.64x16x16.F32.BF16 R88, gdesc[UR44], R88, gsb0 ;  /* 0x002000002c5879f0 */ /* 0x000fe20008001858 */
[----:B------:R-:W-:-:S03]  /*11c80*/  R2UR UR7, R151 ;  /* 0x00000000970772ca */ /* 0x000fc600000e0000 */
[----:B------:R-:W-:Y:S01]  /*11c90*/  MOV R156, UR6 ;  /* 0x00000006009c7c02 */ /* 0x000fe20008000f00 */
[----:B------:R-:W-:Y:S01]  /*11ca0*/  UMOV UR6, UR48 ;  /* 0x0000003000067c82 */ /* 0x000fe20008000000 */
[----:B------:R-:W-:-:S08]  /*11cb0*/  R2UR UR48, R6 ;  /* 0x00000000063072ca */ /* 0x000fd000000e0000 */
[----:B------:R-:W-:Y:S01]  /*11cc0*/  MOV R157, UR7 ;  /* 0x00000007009d7c02 */ /* 0x000fe20008000f00 */
[----:B------:R-:W-:Y:S01]  /*11cd0*/  UMOV UR7, UR49 ;  /* 0x0000003100077c82 */ /* 0x000fe20008000000 */
[----:B------:R-:W-:Y:S01]  /*11ce0*/  R2UR UR49, R7 ;  /* 0x00000000073172ca */ /* 0x000fe200000e0000 */
[----:B------:R-:W-:Y:S02]  /*11cf0*/  WARPGROUP.DEPBAR.LE gsb0, 0x0 ;  /* 0x00008000000079c5 */ /* 0x000fe40000010000 */
[----:B------:R-:W-:-:S10]  /*11d00*/  WARPGROUP.ARRIVE ;  /* 0x00000000000079c5 */ /* 0x000fd40000000000 */
[----:B------:R-:W-:Y:S01]  /*11d10*/  HGMMA.64x16x16.F32.BF16 R80, gdesc[UR48], R80, gsb0 ;  /* 0x00200000305079f0 */ /* 0x000fe20008001850 */
[----:B------:R-:W-:Y:S02]  /*11d20*/  R2UR UR52, R6 ;  /* 0x00000000063472ca */ /* 0x000fe400000e0000 */
[----:B------:R-:W-:Y:S01]  /*11d30*/  R2UR UR53, R7 ;  /* 0x00000000073572ca */ /* 0x000fe200000e0000 */
[----:B------:R-:W-:Y:S02]  /*11d40*/  VIADD R150, R148, 0x3c2 ;  /* 0x000003c294967836 */ /* 0x000fe40000000000 */
        /* <DEDUP_REMOVED lines=13> */
[----:B------:R-:W-:Y:S02]  /*11e20*/  WARPGROUP.DEPBAR.LE gsb0, 0x0 ;  /* 0x00008000000079c5 */ /* 0x000fe40000010000 */
[----:B------:R-:W-:-:S06]  /*11e30*/  WARPGROUP.ARRIVE ;  /* 0x00000000000079c5 */ /* 0x000fcc0000000000 */
[----:B------:R-:W-:Y:S01]  /*11e40*/  HGMMA.64x16x16.F32.BF16 R72, gdesc[UR52], R72, gsb0 ;  /* 0x00200000344879f0 */ /* 0x000fe20008001848 */
[----:B------:R-:W-:Y:S01]  /*11e50*/  UMOV UR42, UR22 ;  /* 0x00000016002a7c82 */ /* 0x000fe20008000000 */
[----:B------:R-:W-:Y:S01]  /*11e60*/  UMOV UR43, UR23 ;  /* 0x00000017002b7c82 */ /* 0x000fe20008000000 */
[----:B------:R-:W-:Y:S01]  /*11e70*/  R2UR UR22, R150 ;  /* 0x00000000961672ca */ /* 0x000fe200000e0000 */
[----:B------:R-:W-:Y:S01]  /*11e80*/  VIADD R150, R148, 0x4c0 ;  /* 0x000004c094967836 */ /* 0x000fe20000000000 */
[----:B------:R-:W-:Y:S01]  /*11e90*/  R2UR UR23, R151 ;  /* 0x00000000971772ca */ /* 0x000fe200000e0000 */
[----:B------:R-:W-:-:S03]  /*11ea0*/  IMAD.MOV.U32 R151, RZ, RZ, -0x7fffffe0 ;  /* 0x80000020ff977424 */ /* 0x000fc600078e00ff */
[----:B------:R-:W-:Y:S02]  /*11eb0*/  R2UR UR38, R150 ;  /* 0x00000000962672ca */ /* 0x000fe400000e0000 */
[----:B------:R-:W-:Y:S02]  /*11ec0*/  R2UR UR39, R151 ;  /* 0x00000000972772ca */ /* 0x000fe400000e0000 */
[----:B------:R-:W-:Y:S02]  /*11ed0*/  R2UR UR36, R12 ;  /* 0x000000000c2472ca */ /* 0x000fe400000e0000 */
[----:B------:R-:W-:-:S07]  /*11ee0*/  R2UR UR37, R13 ;  /* 0x000000000d2572ca */ /* 0x000fce00000e0000 */
[----:B------:R-:W-:Y:S02]  /*11ef0*/  MOV R154, UR38 ;  /* 0x00000026009a7c02 */ /* 0x000fe40008000f00 */
[----:B------:R-:W-:Y:S02]  /*11f00*/  MOV R155, UR39 ;  /* 0x00000027009b7c02 */ /* 0x000fe40008000f00 */
[----:B------:R-:W-:Y:S02]  /*11f10*/  R2UR UR38, R20 ;  /* 0x00000000142672ca */ /* 0x000fe400000e0000 */
[----:B------:R-:W-:Y:S01]  /*11f20*/  R2UR UR39, R21 ;  /* 0x00000000152772ca */ /* 0x000fe200000e0000 */
[----:B------:R-:W-:Y:S02]  /*11f30*/  WARPGROUP.DEPBAR.LE gsb0, 0x0 ;  /* 0x00008000000079c5 */ /* 0x000fe40000010000 */
[----:B------:R-:W-:-:S10]  /*11f40*/  WARPGROUP.ARRIVE ;  /* 0x00000000000079c5 */ /* 0x000fd40000000000 */
[----:B------:R-:W-:Y:S01]  /*11f50*/  HGMMA.64x16x16.F32.BF16 R136, gdesc[UR36], R136, gsb0 ;  /* 0x00200000248879f0 */ /* 0x000fe20008001888 */
[----:B------:R1:W-:Y:S04]  /*11f60*/  STL [R1+0xf0], R14 ;  /* 0x0000f00e01007387 */ /* 0x0003e80000100800 */
[----:B------:R2:W-:Y:S01]  /*11f70*/  STL [R1+0xec], R0 ;  /* 0x0000ec0001007387 */ /* 0x0005e20000100800 */
[----:B-1----:R-:W-:Y:S01]  /*11f80*/  MOV R14, UR23 ;  /* 0x00000017000e7c02 */ /* 0x002fe20008000f00 */
[----:B------:R-:W-:Y:S01]  /*11f90*/  UMOV UR23, UR21 ;  /* 0x0000001500177c82 */ /* 0x000fe20008000000 */
[----:B------:R-:W-:Y:S02]  /*11fa0*/  R2UR UR21, R13 ;  /* 0x000000000d1572ca */ /* 0x000fe400000e0000 */
[----:B--2---:R-:W-:Y:S01]  /*11fb0*/  MOV R0, UR22 ;  /* 0x0000001600007c02 */ /* 0x004fe20008000f00 */
[----:B------:R-:W-:Y:S01]  /*11fc0*/  UMOV UR22, UR20 ;  /* 0x0000001400167c82 */ /* 0x000fe20008000000 */
[----:B------:R-:W-:Y:S01]  /*11fd0*/  R2UR UR20, R12 ;  /* 0x000000000c1472ca */ /* 0x000fe200000e0000 */
[----:B------:R-:W-:-:S02]  /*11fe0*/  WARPGROUP.DEPBAR.LE gsb0, 0x0 ;  /* 0x00008000000079c5 */ /* 0x000fc40000010000 */
[----:B------:R-:W-:-:S10]  /*11ff0*/  WARPGROUP.ARRIVE ;  /* 0x00000000000079c5 */ /* 0x000fd40000000000 */
[----:B------:R-:W-:Y:S01]  /*12000*/  HGMMA.64x16x16.F32.BF16 R128, gdesc[UR20], R128, gsb0 ;  /* 0x00200000148079f0 */ /* 0x000fe20008001880 */
        /* <DEDUP_REMOVED lines=12> */
[----:B------:R-:W-:Y:S02]  /*120d0*/  R2UR UR52, R12 ;  /* 0x000000000c3472ca */ /* 0x000fe400000e0000 */
[----:B------:R-:W-:Y:S01]  /*120e0*/  R2UR UR53, R13 ;  /* 0x000000000d3572ca */ /* 0x000fe200000e0000 */
[----:B------:R-:W-:Y:S02]  /*120f0*/  WARPGROUP.DEPBAR.LE gsb0, 0x0 ;  /* 0x00008000000079c5 */ /* 0x000fe40000010000 */
[----:B------:R-:W-:-:S10]  /*12100*/  WARPGROUP.ARRIVE ;  /* 0x00000000000079c5 */ /* 0x000fd40000000000 */
[----:B------:R-:W-:Y:S01]  /*12110*/  HGMMA.64x16x16.F32.BF16 R104, gdesc[UR52], R104, gsb0 ;  /* 0x00200000346879f0 */ /* 0x000fe20008001868 */
[----:B------:R-:W-:Y:S02]  /*12120*/  R2UR UR48, R12 ;  /* 0x000000000c3072ca */ /* 0x000fe400000e0000 */
[----:B------:R-:W-:Y:S01]  /*12130*/  R2UR UR49, R13 ;  /* 0x000000000d3172ca */ /* 0x000fe200000e0000 */
[----:B------:R-:W-:Y:S01]  /*12140*/  UMOV UR50, UR12 ;  /* 0x0000000c00327c82 */ /* 0x000fe20008000000 */
[----:B------:R-:W-:Y:S01]  /*12150*/  UMOV UR51, UR13 ;  /* 0x0000000d00337c82 */ /* 0x000fe20008000000 */
[----:B------:R-:W-:Y:S02]  /*12160*/  WARPGROUP.DEPBAR.LE gsb0, 0x0 ;  /* 0x00008000000079c5 */ /* 0x000fe40000010000 */
[----:B------:R-:W-:-:S08]  /*12170*/  WARPGROUP.ARRIVE ;  /* 0x00000000000079c5 */ /* 0x000fd00000000000 */
        /* <DEDUP_REMOVED lines=10> */
[----:B------:R-:W-:Y:S02]  /*12220*/  VIADD R20, R148, 0x500 ;  /* 0x0000050094147836 */ /* 0x000fe40000000000 */
[----:B------:R-:W-:-:S03]  /*12230*/  IMAD.MOV.U32 R21, RZ, RZ, -0x7fffffe0 ;  /* 0x80000020ff157424 */ /* 0x000fc600078e00ff */
[----:B------:R-:W-:Y:S02]  /*12240*/  R2UR UR30, R20 ;  /* 0x00000000141e72ca */ /* 0x000fe400000e0000 */
[----:B------:R-:W-:Y:S01]  /*12250*/  R2UR UR31, R21 ;  /* 0x00000000151f72ca */ /* 0x000fe200000e0000 */
[----:B------:R-:W-:Y:S02]  /*12260*/  WARPGROUP.DEPBAR.LE gsb0, 0x0 ;  /* 0x00008000000079c5 */ /* 0x000fe40000010000 */
[----:B------:R-:W-:-:S06]  /*12270*/  WARPGROUP.ARRIVE ;  /* 0x00000000000079c5 */ /* 0x000fcc0000000000 */
[----:B------:R-:W-:Y:S01]  /*12280*/  HGMMA.64x16x16.F32.BF16 R80, gdesc[UR40], R80, gsb0 ;  /* 0x00200000285079f0 */ /* 0x000fe20008001850 */
[----:B------:R-:W-:Y:S02]  /*12290*/  VIADD R20, R148, 0x540 ;  /* 0x0000054094147836 */ /* 0x000fe40000000000 */
[----:B------:R-:W-:-:S03]  /*122a0*/  IMAD.MOV.U32 R150, RZ, RZ, R153 ;  /* 0x000000ffff967224 */ /* 0x000fc600078e0099 */
[----:B------:R-:W-:Y:S01]  /*122b0*/  R2UR UR26, R20 ;  /* 0x00000000141a72ca */ /* 0x000fe200000e0000 */
[----:B------:R-:W-:Y:S01]  /*122c0*/  IMAD.MOV.U32 R20, RZ, RZ, R150 ;  /* 0x000000ffff147224 */ /* 0x000fe200078e0096 */
[----:B------:R-:W-:Y:S01]  /*122d0*/  MOV R153, UR31 ;  /* 0x0000001f00997c02 */ /* 0x000fe20008000f00 */
[----:B------:R-:W-:Y:S01]  /*122e0*/  UMOV UR31, UR59 ;  /* 0x0000003b001f7c82 */ /* 0x000fe20008000000 */
[----:B------:R-:W-:Y:S01]  /*122f0*/  MOV R151, UR30 ;  /* 0x0000001e00977c02 */ /* 0x000fe20008000f00 */
[----:B------:R-:W-:Y:S01]  /*12300*/  UMOV UR30, UR58 ;  /* 0x0000003a001e7c82 */ /* 0x000fe20008000000 */
[----:B------:R-:W-:Y:S01]  /*12310*/  UMOV UR22, UR56 ;  /* 0x0000003800167c82 */ /* 0x000fe20008000000 */
[----:B------:R-:W-:Y:S01]  /*12320*/  UMOV UR23, UR57 ;  /* 0x0000003900177c82 */ /* 0x000fe20008000000 */
[----:B------:R-:W-:Y:S02]  /*12330*/  R2UR UR59, R20 ;  /* 0x00000000143b72ca */ /* 0x000fe400000e0000 */
[----:B------:R-:W-:-:S02]  /*12340*/  R2UR UR58, R17 ;  /* 0x00000000113a72ca */ /* 0x000fc400000e0000 */
[----:B------:R-:W-:Y:S02]  /*12350*/  R2UR UR56, R12 ;  /* 0x000000000c3872ca */ /* 0x000fe400000e0000 */
[----:B------:R-:W-:Y:S01]  /*12360*/  R2UR UR57, R13 ;  /* 0x000000000d3972ca */ /* 0x000fe200000e0000 */
[----:B------:R-:W-:Y:S02]  /*12370*/  WARPGROUP.DEPBAR.LE gsb0, 0x0 ;  /* 0x00008000000079c5 */ /* 0x000fe40000010000 */
[----:B------:R-:W-:Y:S01]  /*12380*/  WARPGROUP.ARRIVE ;  /* 0x00000000000079c5 */ /* 0x000fe20000000000 */
[----:B------:R-:W-:Y:S01]  /*12390*/  IMAD.MOV.U32 R21, RZ, RZ, -0x7fffffe0 ;  /* 0x80000020ff157424 */ /* 0x000fe200078e00ff */
[----:B------:R-:W-:Y:S02]  /*123a0*/  MOV R149, UR26 ;  /* 0x0000001a00957c02 */ /* 0x000fe40008000f00 */
[----:B------:R-:W-:Y:S02]  /*123b0*/  R2UR UR24, R10 ;  /* 0x000000000a1872ca */ /* 0x000fe400000e0000 */
[----:B------:R-:W-:-:S04]  /*123c0*/  R2UR UR25, R11 ;  /* 0x000000000b1972ca */ /* 0x000fc800000e0000 */
[----:B------:R-:W-:Y:S01]  /*123d0*/  HGMMA.64x16x16.F32.BF16 R72, gdesc[UR56], R72, gsb0 ;  /* 0x00200000384879f0 */ /* 0x000fe20008001848 */
[C---:B------:R-:W-:Y:S02]  /*123e0*/  R2UR UR56, R10.reuse ;  /* 0x000000000a3872ca */ /* 0x040fe400000e0000 */
[C---:B------:R-:W-:Y:S02]  /*123f0*/  R2UR UR28, R10.reuse ;  /* 0x000000000a1c72ca */ /* 0x040fe400000e0000 */
[C---:B------:R-:W-:Y:S02]  /*12400*/  R2UR UR29, R11.reuse ;  /* 0x000000000b1d72ca */ /* 0x040fe400000e0000 */
[C---:B------:R-:W-:Y:S02]  /*12410*/  R2UR UR36, R10.reuse ;  /* 0x000000000a2472ca */ /* 0x040fe400000e0000 */
[C---:B------:R-:W-:Y:S01]  /*12420*/  R2UR UR37, R11.reuse ;  /* 0x000000000b2572ca */ /* 0x040fe200000e0000 */
[----:B------:R-:W-:Y:S01]  /*12430*/  UMOV UR38, UR8 ;  /* 0x0000000800267c82 */ /* 0x000fe20008000000 */
[----:B------:R-:W-:Y:S01]  /*12440*/  R2UR UR57, R11 ;  /* 0x000000000b3972ca */ /* 0x000fe200000e0000 */
[----:B------:R-:W-:Y:S01]  /*12450*/  UMOV UR58, UR60 ;  /* 0x0000003c003a7c82 */ /* 0x000fe20008000000 */
[----:B------:R-:W-:Y:S01]  /*12460*/  UMOV UR59, UR61 ;  /* 0x0000003d003b7c82 */ /* 0x000fe20008000000 */
[----:B------:R-:W-:Y:S01]  /*12470*/  UMOV UR39, UR9 ;  /* 0x0000000900277c82 */ /* 0x000fe20008000000 */
[----:B------:R-:W-:-:S02]  /*12480*/  R2UR UR20, R10 ;  /* 0x000000000a1472ca */ /* 0x000fc400000e0000 */
[----:B------:R-:W-:Y:S02]  /*12490*/  R2UR UR21, R11 ;  /* 0x000000000b1572ca */ /* 0x000fe400000e0000 */
[----:B------:R-:W-:Y:S02]  /*124a0*/  R2UR UR7, R157 ;  /* 0x000000009d0772ca */ /* 0x000fe400000e0000 */
[----:B------:R-:W-:Y:S02]  /*124b0*/  R2UR UR6, R156 ;  /* 0x000000009c0672ca */ /* 0x000fe400000e0000 */
[C---:B------:R-:W-:Y:S02]  /*124c0*/  R2UR UR4, R10.reuse ;  /* 0x000000000a0472ca */ /* 0x040fe400000e0000 */
[----:B------:R-:W-:Y:S02]  /*124d0*/  R2UR UR5, R11 ;  /* 0x000000000b0572ca */ /* 0x000fe400000e0000 */
[----:B------:R-:W-:-:S02]  /*124e0*/  R2UR UR12, R10 ;  /* 0x000000000a0c72ca */ /* 0x000fc400000e0000 */
[C---:B------:R-:W-:Y:S02]  /*124f0*/  R2UR UR13, R11.reuse ;  /* 0x000000000b0d72ca */ /* 0x040fe400000e0000 */
[----:B------:R-:W-:Y:S02]  /*12500*/  R2UR UR16, R10 ;  /* 0x000000000a1072ca */ /* 0x000fe400000e0000 */
[----:B------:R-:W-:Y:S01]  /*12510*/  R2UR UR17, R11 ;  /* 0x000000000b1172ca */ /* 0x000fe200000e0000 */
[----:B------:R-:W-:Y:S01]  /*12520*/  VIADD R20, R148, 0x580 ;  /* 0x0000058094147836 */ /* 0x000fe20000000000 */
[----:B------:R-:W-:Y:S01]  /*12530*/  R2UR UR32, R4 ;  /* 0x00000000042072ca */ /* 0x000fe200000e0000 */
[----:B------:R1:W5:Y:S01]  /*12540*/  LDL.LU R17, [R1+0xfc] ;  /* 0x0000fc0001117983 */ /* 0x0003620000300800 */
[----:B------:R-:W-:Y:S02]  /*12550*/  WARPGROUP.DEPBAR.LE gsb0, 0x0 ;  /* 0x00008000000079c5 */ /* 0x000fe40000010000 */
[----:B------:R-:W-:-:S06]  /*12560*/  WARPGROUP.ARRIVE ;  /* 0x00000000000079c5 */ /* 0x000fcc0000000000 */
[----:B------:R-:W-:Y:S01]  /*12570*/  HGMMA.64x16x16.F32.BF16 R136, gdesc[UR56], R136, gsb0 ;  /* 0x00200000388879f0 */ /* 0x000fe20008001888 */
[----:B------:R-:W-:Y:S02]  /*12580*/  R2UR UR27, R21 ;  /* 0x00000000151b72ca */ /* 0x000fe400000e0000 */
[----:B------:R-:W-:-:S11]  /*12590*/  R2UR UR26, R146 ;  /* 0x00000000921a72ca */ /* 0x000fd600000e0000 */
[----:B------:R-:W-:Y:S02]  /*125a0*/  MOV R150, UR27 ;  /* 0x0000001b00967c02 */ /* 0x000fe40008000f00 */
[----:B------:R-:W-:Y:S01]  /*125b0*/  R2UR UR27, R147 ;  /* 0x00000000931b72ca */ /* 0x000fe200000e0000 */
[----:B------:R-:W-:Y:S02]  /*125c0*/  WARPGROUP.DEPBAR.LE gsb0, 0x0 ;  /* 0x00008000000079c5 */ /* 0x000fe40000010000 */
[----:B------:R-:W-:-:S10]  /*125d0*/  WARPGROUP.ARRIVE ;  /* 0x00000000000079c5 */ /* 0x000fd40000000000 */
        /* <DEDUP_REMOVED lines=52> */
[----:B------:R-:W-:Y:S01]  /*12920*/  IMAD.MOV.U32 R21, RZ, RZ, -0x7fffffe0 ;  /* 0x80000020ff157424 */ /* 0x000fe200078e00ff */
        /* <DEDUP_REMOVED lines=83> */
[----:B------:R-:W-:-:S02]  /*12e60*/  R2UR UR17, R3 ;  /* 0x00000000031172ca */ /* 0x000fc400000e0000 */
[----:B------:R-:W-:Y:S02]  /*12e70*/  R2UR UR61, R16 ;  /* 0x00000000103d72ca */ /* 0x000fe400000e0000 */
[----:B------:R1:W5:Y:S01]  /*12e80*/  LDL.LU R16, [R1+0xf8] ;  /* 0x0000f80001107983 */ /* 0x0003620000300800 */
[----:B------:R-:W-:-:S03]  /*12e90*/  R2UR UR60, R15 ;  /* 0x000000000f3c72ca */ /* 0x000fc600000e0000 */
[----:B------:R1:W5:Y:S04]  /*12ea0*/  LDL.LU R15, [R1+0xf4] ;  /* 0x0000f400010f7983 */ /* 0x0003680000300800 */
[----:B------:R1:W5:Y:S04]  /*12eb0*/  LDL.LU R14, [R1+0xf0] ;  /* 0x0000f000010e7983 */ /* 0x0003680000300800 */
[----:B------:R1:W5:Y:S01]  /*12ec0*/  LDL.LU R0, [R1+0xec] ;  /* 0x0000ec0001007983 */ /* 0x0003620000300800 */
[----:B------:R-:W-:Y:S02]  /*12ed0*/  WARPGROUP.DEPBAR.LE gsb0, 0x0 ;  /* 0x00008000000079c5 */ /* 0x000fe40000010000 */
[----:B------:R-:W-:-:S06]  /*12ee0*/  WARPGROUP.ARRIVE ;  /* 0x00000000000079c5 */ /* 0x000fcc0000000000 */
        /* <DEDUP_REMOVED lines=38> */
[----:B-1----:R-:W-:Y:S05]  /*13150*/  @P2 BRA `(.L_x_2449) ;  /* 0x0000000000302947 */ /* 0x002fea0003800000 */
[----:B------:R-:W-:Y:S05]  /*13160*/  @!P1 BRA `(.L_x_2450) ;  /* 0x0000000000049947 */ /* 0x000fea0003800000 */
[----:B------:R-:W-:Y:S01]  /*13170*/  BPT.TRAP 0x1 ;  /* 0x000000040000795c */ /* 0x000fe20000300000 */
.L_x_2450:
[----:B------:R-:W-:Y:S01]  /*13180*/  SHF.L.U32 R20, R152, 0x1f, RZ ;  /* 0x0000001f98147819 */ /* 0x000fe200000006ff */
[----:B-----5:R-:W-:-:S04]  /*13190*/  IMAD R21, R14, 0x8, R16 ;  /* 0x000000080e157824 */ /* 0x020fc800078e0210 */
[----:B------:R1:W2:Y:S01]  /*131a0*/  SYNCS.PHASECHK.TRANS64.TRYWAIT P2, [R21+URZ+0x31c50], R20 ;  /* 0x031c5014150075a7 */ /* 0x0002a2000804017f */
[----:B------:R-:W-:Y:S05]  /*131b0*/  @!P1 BRA `(.L_x_2451) ;  /* 0x0000000000049947 */ /* 0x000fea0003800000 */
[----:B------:R-:W-:Y:S01]  /*131c0*/  BPT.TRAP 0x1 ;  /* 0x000000040000795c */ /* 0x000fe20000300000 */
.L_x_2451:
[----:B------:R-:W-:Y:S04]  /*131d0*/  BSSY B0, `(.L_x_2449) ;  /* 0x0000004000007945 */ /* 0x000fe80003800000 */
[----:B--2---:R-:W-:Y:S05]  /*131e0*/  @P2 BRA `(.L_x_2452) ;  /* 0x0000000000082947 */ /* 0x004fea0003800000 */
[----:B------:R-:W2:Y:S02]  /*131f0*/  SYNCS.PHASECHK.TRANS64.TRYWAIT P2, [R21+URZ+0x31c50], R20 ;  /* 0x031c5014150075a7 */ /* 0x000ea4000804017f */
[----:B--2---:R-:W-:Y:S05]  /*13200*/  @!P2 BRA `(.L_x_2453) ;  /* 0x0000015000dca947 */ /* 0x004fea0003800000 */
.L_x_2452:
[----:B------:R-:W-:Y:S05]  /*13210*/  BSYNC B0 ;  /* 0x0000000000007941 */ /* 0x000fea0003800000 */
.L_x_2449:
[----:B------:R-:W3:Y:S01]  /*13220*/  LDL R147, [R1+0x88] ;  /* 0x0000880001937983 */ /* 0x000ee20000100800 */
[----:B-12---:R-:W1:Y:S03]  /*13230*/  LDC R21, c[0x0][0x448] ;  /* 0x00011200ff157b82 */ /* 0x006e660000000800 */
[----:B------:R-:W3:Y:S01]  /*13240*/  LDL R20, [R1+0x94] ;  /* 0x0000940001147983 */ /* 0x000ee20000100800 */
[----:B------:R-:W-:Y:S01]  /*13250*/  FMUL.FTZ R142, R142, UR60 ;  /* 0x0000003c8e8e7c20 */ /* 0x000fe20008410000 */
[----:B------:R-:W-:-:S03]  /*13260*/  FMUL.FTZ R153, R119, UR60 ;  /* 0x0000003c77997c20 */ /* 0x000fc60008410000 */
[----:B------:R2:W-:Y:S01]  /*13270*/  MUFU.TANH R149, R142 ;  /* 0x0000008e00957308 */ /* 0x0005e20000002400 */
[----:B------:R-:W-:Y:S01]  /*13280*/  FMUL.FTZ R119, R98, UR60 ;  /* 0x0000003c62777c20 */ /* 0x000fe20008410000 */
[----:B------:R-:W-:Y:S01]  /*13290*/  FMUL.FTZ R98, R101, UR60 ;  /* 0x0000003c65627c20 */ /* 0x000fe20008410000 */
[----:B------:R-:W-:Y:S01]  /*132a0*/  FMUL.FTZ R155, R115, UR60 ;  /* 0x0000003c739b7c20 */ /* 0x000fe20008410000 */
[----:B------:R-:W-:Y:S01]  /*132b0*/  FMUL.FTZ R101, R92, UR60 ;  /* 0x0000003c5c657c20 */ /* 0x000fe20008410000 */
[----:B------:R-:W4:Y:S01]  /*132c0*/  LDL R115, [R1+0x34] ;  /* 0x0000340001737983 */ /* 0x000f220000100800 */
[----:B--2---:R-:W-:-:S03]  /*132d0*/  FMUL.FTZ R142, R95, UR60 ;  /* 0x0000003c5f8e7c20 */ /* 0x004fc60008410000 */
[----:B------:R-:W4:Y:S04]  /*132e0*/  LDL R92, [R1+0x40] ;  /* 0x00004000015c7983 */ /* 0x000f280000100800 */
[----:B------:R-:W2:Y:S01]  /*132f0*/  LDL R95, [R1+0x84] ;  /* 0x00008400015f7983 */ /* 0x000ea20000100800 */
[----:B-1----:R-:W-:-:S13]  /*13300*/  ISETP.NE.AND P2, PT, R21, 0x1, PT ;  /* 0x000000011500780c */ /* 0x002fda0003f45270 */
[----:B------:R-:W1:Y:S08]  /*13310*/  @P2 LDC R146, c[0x0][0x44c] ;  /* 0x00011300ff922b82 */ /* 0x000e700000000800 */
[----:B------:R-:W0:Y:S01]  /*13320*/  @P2 LDC R21, c[0x0][0x450] ;  /* 0x00011400ff152b82 */ /* 0x000e220000000800 */
[----:B------:R-:W-:-:S04]  /*13330*/  FMUL.FTZ R130, R130, UR60 ;  /* 0x0000003c82827c20 */ /* 0x000fc80008410000 */
[----:B------:R1:W-:Y:S01]  /*13340*/  MUFU.TANH R152, R130 ;  /* 0x0000008200987308 */ /* 0x0003e20000002400 */
[----:B------:R-:W-:Y:S05]  /*13350*/  WARPSYNC.ALL ;  /* 0x0000000000007948 */ /* 0x000fea0003800000 */
[----:B------:R-:W-:Y:S01]  /*13360*/  FMUL.FTZ R134, R134, UR60 ;  /* 0x0000003c86867c20 */ /* 0x000fe20008410000 */
[----:B------:R-:W-:Y:S01]  /*13370*/  FMUL.FTZ R135, R135, UR60 ;  /* 0x0000003c87877c20 */ /* 0x000fe20008410000 */
[----:B------:R-:W-:Y:S01]  /*13380*/  FMUL.FTZ R138, R138, UR60 ;  /* 0x0000003c8a8a7c20 */ /* 0x000fe20008410000 */
[----:B-1----:R-:W-:Y:S01]  /*13390*/  FMUL.FTZ R130, R132, UR60 ;  /* 0x0000003c84827c20 */ /* 0x002fe20008410000 */
        /* <DEDUP_REMOVED lines=23> */
[----:B------:R-:W-:-:S02]  /*13510*/  ULDC UR4, c[0x0][0x988] ;  /* 0x0002620000047ab9 */ /* 0x000fc40000000800 */
[----:B------:R-:W-:Y:S08]  /*13520*/  MUFU.TANH R148, R139 ;  /* 0x0000008b00947308 */ /* 0x000ff00000002400 */
[----:B------:R-:W-:Y:S01]  /*13530*/  MUFU.TANH R139, R122 ;  /* 0x0000007a008b7308 */ /* 0x000fe20000002400 */
[----:B------:R-:W-:-:S07]  /*13540*/  FMUL.FTZ R118, R111, UR60 ;  /* 0x0000003c6f767c20 */ /* 0x000fce0008410000 */
[----:B------:R-:W0:Y:S01]  /*13550*/  MUFU.TANH R122, R126 ;  /* 0x0000007e007a7308 */ /* 0x000e220000002400 */
[----:B------:R-:W-:-:S07]  /*13560*/  FMUL.FTZ R111, R91, UR60 ;  /* 0x0000003c5b6f7c20 */ /* 0x000fce0008410000 */
[----:B------:R1:W-:Y:S08]  /*13570*/  MUFU.TANH R151, R131 ;  /* 0x0000008300977308 */ /* 0x0003f00000002400 */
[----:B------:R-:W-:Y:S01]  /*13580*/  MUFU.TANH R129, R129 ;  /* 0x0000008100817308 */ /* 0x000fe20000002400 */
[----:B-1----:R-:W-:Y:S01]  /*13590*/  FMUL.FTZ R131, R121, UR60 ;  /* 0x0000003c79837c20 */ /* 0x002fe20008410000 */
[----:B------:R-:W-:-:S06]  /*135a0*/  FMUL.FTZ R121, R124, UR60 ;  /* 0x0000003c7c797c20 */ /* 0x000fcc0008410000 */
[----:B------:R-:W-:Y:S01]  /*135b0*/  MUFU.TANH R130, R130 ;  /* 0x0000008200827308 */ /* 0x000fe20000002400 */
[----:B------:R-:W-:Y:S02]  /*135c0*/  IMAD.MOV.U32 R124, RZ, RZ, R150 ;  /* 0x000000ffff7c7224 */ /* 0x000fe400078e0096 */
[----:B------:R-:W-:Y:S01]  /*135d0*/  FMUL.FTZ R127, R113, UR60 ;  /* 0x0000003c717f7c20 */ /* 0x000fe20008410000 */
[----:B------:R-:W-:-:S04]  /*135e0*/  FMUL.FTZ R150, R110, UR60 ;  /* 0x0000003c6e967c20 */ /* 0x000fc80008410000 */
[----:B------:R-:W-:Y:S01]  /*135f0*/  MUFU.TANH R132, R132 ;  /* 0x0000008400847308 */ /* 0x000fe20000002400 */
[----:B------:R-:W-:Y:S01]  /*13600*/  FMUL.FTZ R113, R117, UR60 ;  /* 0x0000003c75717c20 */ /* 0x000fe20008410000 */
[----:B------:R-:W-:Y:S01]  /*13610*/  FMUL.FTZ R110, R97, UR60 ;  /* 0x0000003c616e7c20 */ /* 0x000fe20008410000 */
[----:B0-----:R-:W-:-:S05]  /*13620*/  IMAD.MOV.U32 R97, RZ, RZ, R122 ;  /* 0x000000ffff617224 */ /* 0x001fca00078e007a */
[----:B------:R-:W-:Y:S01]  /*13630*/  MUFU.TANH R131, R131 ;  /* 0x0000008300837308 */ /* 0x000fe20000002400 */
[----:B------:R-:W-:Y:S01]  /*13640*/  FMUL.FTZ R122, R103, UR60 ;  /* 0x0000003c677a7c20 */ /* 0x000fe20008410000 */
[----:B------:R-:W-:Y:S01]  /*13650*/  FMUL.FTZ R114, R85, UR60 ;  /* 0x0000003c55727c20 */ /* 0x000fe20008410000 */
[----:B------:R-:W-:-:S05]  /*13660*/  FMUL.FTZ R103, R84, UR60 ;  /* 0x0000003c54677c20 */ /* 0x000fca0008410000 */
[----:B------:R-:W-:Y:S08]  /*13670*/  MUFU.TANH R128, R128 ;  /* 0x0000008000807308 */ /* 0x000ff00000002400 */
        /* <DEDUP_REMOVED lines=9> */
[----:B------:R-:W-:Y:S01]  /*13710*/  MUFU.TANH R110, R110 ;  /* 0x0000006e006e7308 */ /* 0x000fe20000002400 */
[----:B---3--:R-:W-:-:S04]  /*13720*/  IMAD.IADD R20, R20, 0x1, R147 ;  /* 0x0000000114147824 */ /* 0x008fc800078e0293 */
[----:B------:R-:W-:-:S05]  /*13730*/  @P2 IMAD.HI.U32 R146, R20, R146, RZ ;  /* 0x0000009214922227 */ /* 0x000fca00078e00ff */
[----:B------:R-:W-:-:S05]  /*13740*/  @P2 SHF.R.U32.HI R20, RZ, R21, R146 ;  /* 0x00000015ff142219 */ /* 0x000fca0000011692 */
[----:B------:R-:W0:Y:S01]  /*13750*/  SHFL.IDX PT, R116, R20, RZ, 0x1c1f ;  /* 0x001c1fff14747589 */ /* 0x000e2200000e0000 */
[----:B------:R1:W-:Y:S01]  /*13760*/  MUFU.TANH R146, R134 ;  /* 0x0000008600927308 */ /* 0x0003e20000002400 */
[----:B------:R-:W-:Y:S01]  /*13770*/  FMUL.FTZ R21, R137, UR60 ;  /* 0x0000003c89157c20 */ /* 0x000fe20008410000 */
[----:B------:R-:W-:Y:S01]  /*13780*/  FMUL.FTZ R137, R141, UR60 ;  /* 0x0000003c8d897c20 */ /* 0x000fe20008410000 */
[----:B-1----:R-:W-:Y:S02]  /*13790*/  IMAD.MOV.U32 R134, RZ, RZ, R152 ;  /* 0x000000ffff867224 */ /* 0x002fe400078e0098 */
[----:B------:R-:W-:Y:S01]  /*137a0*/  FMUL.FTZ R152, R106, UR60 ;  /* 0x0000003c6a987c20 */ /* 0x000fe20008410000 */
[----:B------:R-:W-:Y:S01]  /*137b0*/  FMUL.FTZ R106, R108, UR60 ;  /* 0x0000003c6c6a7c20 */ /* 0x000fe20008410000 */
[----:B------:R-:W-:Y:S01]  /*137c0*/  FMUL.FTZ R108, R72, UR60 ;  /* 0x0000003c486c7c20 */ /* 0x000fe20008410000 */
[----:B-----5:R-:W-:Y:S01]  /*137d0*/  IMAD R72, R0, -0x90, RZ ;  /* 0xffffff7000487824 */ /* 0x020fe200078e02ff */
[----:B------:R-:W1:Y:S04]  /*137e0*/  MUFU.TANH R141, R135 ;  /* 0x00000087008d7308 */ /* 0x000e680000002400 */
[----:B--2---:R-:W-:-:S04]  /*137f0*/  IADD3 R72, -R95, 0x1, R72 ;  /* 0x000000015f487810 */ /* 0x004fc80007ffe148 */
[----:B------:R2:W-:Y:S01]  /*13800*/  MUFU.TANH R147, R138 ;  /* 0x0000008a00937308 */ /* 0x0005e20000002400 */
[----:B----4-:R-:W-:Y:S01]  /*13810*/  IADD3 R115, -R115, R72, R92 ;  /* 0x0000004873737210 */ /* 0x010fe20007ffe15c */
[----:B--2---:R-:W-:-:S06]  /*13820*/  FMUL.FTZ R138, R140, UR60 ;  /* 0x0000003c8c8a7c20 */ /* 0x004fcc0008410000 */
[----:B------:R-:W-:Y:S01]  /*13830*/  MUFU.TANH R137, R137 ;  /* 0x0000008900897308 */ /* 0x000fe20000002400 */
[----:B0-----:R-:W-:-:S07]  /*13840*/  IMAD.IADD R116, R115, 0x1, R116 ;  /* 0x0000000173747824 */ /* 0x001fce00078e0274 */
[----:B------:R-:W0:Y:S08]  /*13850*/  MUFU.TANH R138, R138 ;  /* 0x0000008a008a7308 */ /* 0x000e300000002400 */
[----:B------:R-:W2:Y:S01]  /*13860*/  MUFU.TANH R140, R123 ;  /* 0x0000007b008c7308 */ /* 0x000ea20000002400 */
[----:B-1----:R-:W-:-:S07]  /*13870*/  IMAD.MOV.U32 R91, RZ, RZ, R141 ;  /* 0x000000ffff5b7224 */ /* 0x002fce00078e008d */
[----:B------:R-:W1:Y:S01]  /*13880*/  MUFU.TANH R21, R21 ;  /* 0x0000001500157308 */ /* 0x000e620000002400 */
[C---:B------:R-:W-:Y:S01]  /*13890*/  ISETP.GT.AND P3, PT, R116.reuse, RZ, PT ;  /* 0x000000ff7400720c */ /* 0x040fe20003f64270 */
[----:B------:R-:W-:Y:S01]  /*138a0*/  IMAD.MOV.U32 R92, RZ, RZ, R91 ;  /* 0x000000ffff5c7224 */ /* 0x000fe200078e005b */
[----:B------:R-:W-:Y:S02]  /*138b0*/  ISETP.GT.AND P2, PT, R116, 0x8, PT ;  /* 0x000000087400780c */ /* 0x000fe40003f44270 */
[----:B------:R-:W-:Y:S02]  /*138c0*/  FSEL R91, R136, -INF , P3 ;  /* 0xff800000885b7808 */ /* 0x000fe40001800000 */
[C---:B------:R-:W-:Y:S02]  /*138d0*/  ISETP.GT.AND P3, PT, R116.reuse, 0x9, PT ;  /* 0x000000097400780c */ /* 0x040fe40003f64270 */
[----:B------:R-:W-:Y:S01]  /*138e0*/  ISETP.GT.AND P4, PT, R116, 0x1, PT ;  /* 0x000000017400780c */ /* 0x000fe20003f84270 */
[----:B------:R-:W-:Y:S01]  /*138f0*/  IMAD.MOV.U32 R135, RZ, RZ, R151 ;  /* 0x000000ffff877224 */ /* 0x000fe200078e0097 */
[----:B0-----:R-:W-:Y:S01]  /*13900*/  FSEL R72, R138, -INF , P2 ;  /* 0xff8000008a487808 */ /* 0x001fe20001000000 */
[----:B--2---:R-:W-:Y:S01]  /*13910*/  IMAD.MOV.U32 R126, RZ, RZ, R140 ;  /* 0x000000ffff7e7224 */ /* 0x004fe200078e008c */
[----:B------:R-:W-:-:S02]  /*13920*/  ISETP.GT.AND P2, PT, R116, 0x11, PT ;  /* 0x000000117400780c */ /* 0x000fc40003f44270 */
[----:B------:R-:W-:Y:S02]  /*13930*/  FSEL R85, R137, -INF , P3 ;  /* 0xff80000089557808 */ /* 0x000fe40001800000 */
[----:B-1----:R-:W-:Y:S01]  /*13940*/  FSEL R84, R21, -INF , P4 ;  /* 0xff80000015547808 */ /* 0x002fe20002000000 */
[----:B------:R-:W-:Y:S01]  /*13950*/  IMAD.MOV.U32 R21, RZ, RZ, R97 ;  /* 0x000000ffff157224 */ /* 0x000fe200078e0061 */
[C---:B------:R-:W-:Y:S01]  /*13960*/  ISETP.GT.AND P3, PT, R116.reuse, 0x18, PT ;  /* 0x000000187400780c */ /* 0x040fe20003f64270 */
[----:B------:R-:W-:Y:S02]  /*13970*/  IMAD.MOV.U32 R138, RZ, RZ, R126 ;  /* 0x000000ffff8a7224 */ /* 0x000fe400078e007e */
[----:B------:R-:W-:Y:S01]  /*13980*/  IMAD.MOV.U32 R97, RZ, RZ, R135 ;  /* 0x000000ffff617224 */ /* 0x000fe200078e0087 */
[----:B------:R-:W-:Y:S01]  /*13990*/  FSEL R135, R129, -INF , P2 ;  /* 0xff80000081877808 */ /* 0x000fe20001000000 */
[----:B------:R-:W-:Y:S01]  /*139a0*/  IMAD.MOV.U32 R126, RZ, RZ, R134 ;  /* 0x000000ffff7e7224 */ /* 0x000fe200078e0086 */
[----:B------:R-:W-:-:S02]  /*139b0*/  ISETP.GT.AND P2, PT, R116, 0x20, PT ;  /* 0x000000207400780c */ /* 0x000fc40003f44270 */
[----:B------:R-:W-:Y:S02]  /*139c0*/  FSEL R134, R130, -INF , P3 ;  /* 0xff80000082867808 */ /* 0x000fe40001800000 */
[----:B------:R-:W-:Y:S01]  /*139d0*/  ISETP.GT.AND P3, PT, R116, 0x21, PT ;  /* 0x000000217400780c */ /* 0x000fe20003f64270 */
[----:B------:R-:W0:Y:S01]  /*139e0*/  MUFU.TANH R106, R106 ;  /* 0x0000006a006a7308 */ /* 0x000e220000002400 */
[----:B------:R-:W-:Y:S01]  /*139f0*/  IMAD.MOV.U32 R123, RZ, RZ, R149 ;  /* 0x000000ffff7b7224 */ /* 0x000fe200078e0095 */
[----:B------:R-:W-:Y:S01]  /*13a00*/  FSEL R132, R132, -INF , P2 ;  /* 0xff80000084847808 */ /* 0x000fe20001000000 */
[----:B------:R-:W-:Y:S01]  /*13a10*/  FMUL.FTZ R149, R99, UR60 ;  /* 0x0000003c63957c20 */ /* 0x000fe20008410000 */
[----:B------:R-:W-:Y:S01]  /*13a20*/  ISETP.GT.AND P4, PT, R116, 0x10, PT ;  /* 0x000000107400780c */ /* 0x000fe20003f84270 */
[----:B------:R-:W-:Y:S01]  /*13a30*/  FMUL.FTZ R99, R100, UR60 ;  /* 0x0000003c64637c20 */ /* 0x000fe20008410000 */
[----:B------:R-:W-:Y:S02]  /*13a40*/  ISETP.GT.AND P2, PT, R116, 0x29, PT ;  /* 0x000000297400780c */ /* 0x000fe40003f44270 */
[----:B------:R-:W-:Y:S01]  /*13a50*/  FSEL R131, R131, -INF , P3 ;  /* 0xff80000083837808 */ /* 0x000fe20001800000 */
[----:B------:R-:W-:Y:S01]  /*13a60*/  FMUL.FTZ R100, R88, UR60 ;  /* 0x0000003c58647c20 */ /* 0x000fe20008410000 */
[----:B------:R-:W-:Y:S01]  /*13a70*/  ISETP.GT.AND P3, PT, R116, 0x30, PT ;  /* 0x000000307400780c */ /* 0x000fe20003f64270 */
[----:B------:R-:W-:Y:S01]  /*13a80*/  FMUL.FTZ R151, R107, UR60 ;  /* 0x0000003c6b977c20 */ /* 0x000fe20008410000 */
[----:B------:R-:W-:-:S02]  /*13a90*/  FSEL R136, R128, -INF , P4 ;  /* 0xff80000080887808 */ /* 0x000fc40002000000 */
[----:B------:R-:W-:Y:S01]  /*13aa0*/  FSEL R129, R120, -INF , P2 ;  /* 0xff80000078817808 */ /* 0x000fe20001000000 */
[----:B------:R-:W-:Y:S01]  /*13ab0*/  FMUL.FTZ R107, R109, UR60 ;  /* 0x0000003c6d6b7c20 */ /* 0x000fe20008410000 */
[----:B------:R-:W-:Y:S01]  /*13ac0*/  ISETP.GT.AND P4, PT, R116, 0x19, PT ;  /* 0x000000197400780c */ /* 0x000fe20003f84270 */
[----:B------:R-:W-:Y:S01]  /*13ad0*/  FMUL.FTZ R140, R90, UR60 ;  /* 0x0000003c5a8c7c20 */ /* 0x000fe20008410000 */
[----:B------:R-:W-:Y:S02]  /*13ae0*/  ISETP.GT.AND P2, PT, R116, 0x38, PT ;  /* 0x000000387400780c */ /* 0x000fe40003f44270 */
[----:B------:R-:W-:Y:S01]  /*13af0*/  FSEL R128, R112, -INF , P3 ;  /* 0xff80000070807808 */ /* 0x000fe20001800000 */
[----:B------:R-:W1:Y:S01]  /*13b00*/  MUFU.TANH R104, R104 ;  /* 0x0000006800687308 */ /* 0x000e620000002400 */
[----:B------:R-:W-:Y:S01]  /*13b10*/  ISETP.GT.AND P3, PT, R116, 0x39, PT ;  /* 0x000000397400780c */ /* 0x000fe20003f64270 */
[----:B------:R-:W-:Y:S01]  /*13b20*/  FMUL.FTZ R90, R93, UR60 ;  /* 0x0000003c5d5a7c20 */ /* 0x000fe20008410000 */
[----:B------:R-:W-:Y:S01]  /*13b30*/  FMUL.FTZ R88, R89, UR60 ;  /* 0x0000003c59587c20 */ /* 0x000fe20008410000 */
[----:B------:R-:W-:Y:S01]  /*13b40*/  FMUL.FTZ R93, R81, UR60 ;  /* 0x0000003c515d7c20 */ /* 0x000fe20008410000 */
[----:B------:R-:W-:-:S03]  /*13b50*/  FSEL R133, R133, -INF , P4 ;  /* 0xff80000085857808 */ /* 0x000fc60002000000 */
[----:B------:R-:W2:Y:S01]  /*13b60*/  MUFU.TANH R98, R98 ;  /* 0x0000006200627308 */ /* 0x000ea20000002400 */
[----:B------:R-:W-:Y:S01]  /*13b70*/  FSEL R125, R125, -INF , P2 ;  /* 0xff8000007d7d7808 */ /* 0x000fe20001000000 */
[----:B------:R-:W-:Y:S01]  /*13b80*/  IMAD.MOV.U32 R89, RZ, RZ, R146 ;  /* 0x000000ffff597224 */ /* 0x000fe200078e0092 */
[C---:B------:R-:W-:Y:S02]  /*13b90*/  ISETP.GT.AND P4, PT, R116.reuse, 0x28, PT ;  /* 0x000000287400780c */ /* 0x040fe40003f84270 */
[----:B------:R-:W-:-:S03]  /*13ba0*/  ISETP.GT.AND P2, PT, R116, 0x41, PT ;  /* 0x000000417400780c */ /* 0x000fc60003f44270 */
[----:B------:R-:W3:Y:S01]  /*13bb0*/  MUFU.TANH R100, R100 ;  /* 0x0000006400647308 */ /* 0x000ee20000002400 */
[----:B------:R-:W-:Y:S01]  /*13bc0*/  FSEL R81, R113, -INF , P3 ;  /* 0xff80000071517808 */ /* 0x000fe20001800000 */
[----:B------:R-:W-:Y:S01]  /*13bd0*/  FMUL.FTZ R143, R94, UR60 ;  /* 0x0000003c5e8f7c20 */ /* 0x000fe20008410000 */
[----:B------:R-:W-:Y:S01]  /*13be0*/  ISETP.GT.AND P3, PT, R116, 0x48, PT ;  /* 0x000000487400780c */ /* 0x000fe20003f64270 */
[----:B------:R-:W4:Y:S01]  /*13bf0*/  SHFL.IDX PT, R20, R20, 0x1, 0x1c1f ;  /* 0x003c1f0014147f89 */ /* 0x000f2200000e0000 */
[----:B------:R-:W-:Y:S01]  /*13c00*/  FMUL.FTZ R94, R80, UR60 ;  /* 0x0000003c505e7c20 */ /* 0x000fe20008410000 */
[----:B------:R-:W-:Y:S02]  /*13c10*/  FSEL R130, R121, -INF , P4 ;  /* 0xff80000079827808 */ /* 0x000fe40002000000 */
[----:B------:R-:W-:Y:S01]  /*13c20*/  MUFU.TANH R107, R107 ;  /* 0x0000006b006b7308 */ /* 0x000fe20000002400 */
[----:B------:R-:W-:Y:S01]  /*13c30*/  IMAD.MOV.U32 R112, RZ, RZ, R89 ;  /* 0x000000ffff707224 */ /* 0x000fe200078e0059 */
[----:B------:R-:W-:Y:S01]  /*13c40*/  FSEL R80, R105, -INF , P2 ;  /* 0xff80000069507808 */ /* 0x000fe20001000000 */
[----:B------:R-:W-:Y:S01]  /*13c50*/  IMAD.MOV.U32 R117, RZ, RZ, R139 ;  /* 0x000000ffff757224 */ /* 0x000fe200078e008b */
[----:B------:R-:W-:-:S04]  /*13c60*/  ISETP.GT.AND P4, PT, R116, 0x31, PT ;  /* 0x000000317400780c */ /* 0x000fc80003f84270 */
[----:B------:R-:W4:Y:S01]  /*13c70*/  MUFU.TANH R101, R101 ;  /* 0x0000006500657308 */ /* 0x000f220000002400 */
[----:B------:R-:W-:Y:S01]  /*13c80*/  ISETP.GT.AND P2, PT, R116, 0x50, PT ;  /* 0x000000507400780c */ /* 0x000fe20003f44270 */
[----:B------:R-:W-:Y:S01]  /*13c90*/  FMUL.FTZ R139, R102, UR60 ;  /* 0x0000003c668b7c20 */ /* 0x000fe20008410000 */
[----:B0-----:R-:W-:Y:S01]  /*13ca0*/  FSEL R89, R106, -INF , P3 ;  /* 0xff8000006a597808 */ /* 0x001fe20001800000 */
[----:B------:R-:W-:Y:S01]  /*13cb0*/  FMUL.FTZ R102, R73, UR60 ;  /* 0x0000003c49667c20 */ /* 0x000fe20008410000 */
[----:B------:R-:W-:-:S03]  /*13cc0*/  ISETP.GT.AND P3, PT, R116, 0x51, PT ;  /* 0x000000517400780c */ /* 0x000fc60003f64270 */
[----:B------:R-:W0:Y:S01]  /*13cd0*/  MUFU.TANH R90, R90 ;  /* 0x0000005a005a7308 */ /* 0x000e220000002400 */
[----:B------:R-:W-:Y:S01]  /*13ce0*/  IMAD.MOV.U32 R113, RZ, RZ, R97 ;  /* 0x000000ffff717224 */ /* 0x000fe200078e0061 */
[----:B------:R-:W-:Y:S02]  /*13cf0*/  FSEL R127, R127, -INF , P4 ;  /* 0xff8000007f7f7808 */ /* 0x000fe40002000000 */
[----:B------:R-:W-:-:S04]  /*13d00*/  FSEL R97, R96, -INF , P2 ;  /* 0xff80000060617808 */ /* 0x000fc80001000000 */
[----:B------:R-:W-:Y:S01]  /*13d10*/  MUFU.TANH R99, R99 ;  /* 0x0000006300637308 */ /* 0x000fe20000002400 */
[C---:B------:R-:W-:Y:S02]  /*13d20*/  ISETP.GT.AND P4, PT, R116.reuse, 0x40, PT ;  /* 0x000000407400780c */ /* 0x040fe40003f84270 */
[----:B------:R-:W-:Y:S02]  /*13d30*/  ISETP.GT.AND P2, PT, R116, 0x59, PT ;  /* 0x000000597400780c */ /* 0x000fe40003f44270 */
[----:B------:R-:W-:-:S03]  /*13d40*/  FSEL R110, R110, -INF , P3 ;  /* 0xff8000006e6e7808 */ /* 0x000fc60001800000 */
[----:B------:R-:W0:Y:S01]  /*13d50*/  MUFU.TANH R93, R93 ;  /* 0x0000005d005d7308 */ /* 0x000e220000002400 */
[----:B------:R-:W-:Y:S01]  /*13d60*/  ISETP.GT.AND P3, PT, R116, 0x60, PT ;  /* 0x000000607400780c */ /* 0x000fe20003f64270 */
[----:B------:R-:W-:-:S06]  /*13d70*/  FMUL.FTZ R109, R76, UR60 ;  /* 0x0000003c4c6d7c20 */ /* 0x000fcc0008410000 */
[----:B------:R-:W0:Y:S01]  /*13d80*/  MUFU.TANH R103, R103 ;  /* 0x0000006700677308 */ /* 0x000e220000002400 */
[----:B------:R-:W-:Y:S01]  /*13d90*/  IMAD.MOV.U32 R95, RZ, RZ, R117 ;  /* 0x000000ffff5f7224 */ /* 0x000fe200078e0075 */
[----:B-1----:R-:W-:Y:S01]  /*13da0*/  FSEL R76, R104, -INF , P4 ;  /* 0xff800000684c7808 */ /* 0x002fe20002000000 */
[----:B------:R-:W-:Y:S01]  /*13db0*/  IMAD.MOV.U32 R120, RZ, RZ, R92 ;  /* 0x000000ffff787224 */ /* 0x000fe200078e005c */
[----:B--2---:R-:W-:-:S04]  /*13dc0*/  FSEL R73, R98, -INF , P2 ;  /* 0xff80000062497808 */ /* 0x004fc80001000000 */
[----:B------:R-:W1:Y:S01]  /*13dd0*/  MUFU.TANH R88, R88 ;  /* 0x0000005800587308 */ /* 0x000e620000002400 */
[C---:B------:R-:W-:Y:S02]  /*13de0*/  ISETP.GT.AND P4, PT, R116.reuse, 0x49, PT ;  /* 0x000000497400780c */ /* 0x040fe40003f84270 */
[----:B------:R-:W-:Y:S02]  /*13df0*/  ISETP.GT.AND P2, PT, R116, 0x68, PT ;  /* 0x000000687400780c */ /* 0x000fe40003f44270 */
[----:B---3--:R-:W-:-:S03]  /*13e00*/  FSEL R92, R100, -INF , P3 ;  /* 0xff800000645c7808 */ /* 0x008fc60001800000 */
[----:B------:R-:W2:Y:S01]  /*13e10*/  MUFU.TANH R102, R102 ;  /* 0x0000006600667308 */ /* 0x000ea20000002400 */
[----:B------:R-:W-:Y:S01]  /*13e20*/  ISETP.GT.AND P3, PT, R116, 0x69, PT ;  /* 0x000000697400780c */ /* 0x000fe20003f64270 */
[----:B------:R-:W-:Y:S01]  /*13e30*/  FMUL.FTZ R117, R86, UR60 ;  /* 0x0000003c56757c20 */ /* 0x000fe20008410000 */
[----:B------:R-:W-:Y:S02]  /*13e40*/  IMAD.MOV.U32 R121, RZ, RZ, R95 ;  /* 0x000000ffff797224 */ /* 0x000fe400078e005f */
[----:B------:R-:W-:Y:S01]  /*13e50*/  FMUL.FTZ R141, R82, UR60 ;  /* 0x0000003c528d7c20 */ /* 0x000fe20008410000 */
[----:B----4-:R-:W-:Y:S02]  /*13e60*/  FSEL R95, R101, -INF , P2 ;  /* 0xff800000655f7808 */ /* 0x010fe40001000000 */
[----:B------:R-:W3:Y:S01]  /*13e70*/  MUFU.TANH R94, R94 ;  /* 0x0000005e005e7308 */ /* 0x000ee20000002400 */
[----:B------:R-:W-:Y:S02]  /*13e80*/  ISETP.GT.AND P2, PT, R116, 0x71, PT ;  /* 0x000000717400780c */ /* 0x000fe40003f44270 */
[----:B0-----:R-:W-:-:S02]  /*13e90*/  FSEL R82, R90, -INF , P3 ;  /* 0xff8000005a527808 */ /* 0x001fc40001800000 */
[----:B------:R-:W-:-:S03]  /*13ea0*/  ISETP.GT.AND P3, PT, R116, 0x78, PT ;  /* 0x000000787400780c */ /* 0x000fc60003f64270 */
[----:B------:R0:W-:Y:S01]  /*13eb0*/  MUFU.TANH R86, R77 ;  /* 0x0000004d00567308 */ /* 0x0001e20000002400 */
[----:B------:R-:W-:Y:S01]  /*13ec0*/  FSEL R101, R93, -INF , P2 ;  /* 0xff8000005d657808 */ /* 0x000fe20001000000 */
[----:B------:R-:W-:Y:S01]  /*13ed0*/  IMAD.IADD R20, R115, 0x1, R20 ;  /* 0x0000000173147824 */ /* 0x000fe200078e0214 */
[----:B------:R-:W-:Y:S02]  /*13ee0*/  FSEL R93, R103, -INF , P3 ;  /* 0xff800000675d7808 */ /* 0x000fe40001800000 */
[----:B0-----:R-:W-:Y:S02]  /*13ef0*/  FSEL R77, R107, -INF , P4 ;  /* 0xff8000006b4d7808 */ /* 0x001fe40002000000 */
[C---:B------:R-:W-:Y:S01]  /*13f00*/  ISETP.GT.AND P4, PT, R116.reuse, 0x58, PT ;  /* 0x000000587400780c */ /* 0x040fe20003f84270 */
[----:B------:R-:W0:Y:S01]  /*13f10*/  MUFU.TANH R114, R114 ;  /* 0x0000007200727308 */ /* 0x000e220000002400 */
[----:B------:R-:W-:Y:S02]  /*13f20*/  ISETP.GT.AND P3, PT, R116, 0x81, PT ;  /* 0x000000817400780c */ /* 0x000fe40003f64270 */
[----:B------:R-:W-:-:S02]  /*13f30*/  FSEL R96, R99, -INF , P4 ;  /* 0xff80000063607808 */ /* 0x000fc40002000000 */
[----:B------:R-:W-:Y:S01]  /*13f40*/  ISETP.GT.AND P4, PT, R116, 0x61, PT ;  /* 0x000000617400780c */ /* 0x000fe20003f84270 */
[----:B------:R-:W-:Y:S02]  /*13f50*/  FMUL.FTZ R146, R83, UR60 ;  /* 0x0000003c53927c20 */ /* 0x000fe40008410000 */
[----:B------:R-:W4:Y:S01]  /*13f60*/  MUFU.TANH R109, R109 ;  /* 0x0000006d006d7308 */ /* 0x000f220000002400 */
[----:B------:R-:W-:Y:S01]  /*13f70*/  IMAD.MOV.U32 R137, RZ, RZ, R126 ;  /* 0x000000ffff897224 */ /* 0x000fe200078e007e */
[----:B-1----:R-:W-:Y:S01]  /*13f80*/  FSEL R83, R88, -INF , P4 ;  /* 0xff80000058537808 */ /* 0x002fe20002000000 */
[----:B------:R-:W-:Y:S01]  /*13f90*/  IMAD.MOV.U32 R126, RZ, RZ, R147 ;  /* 0x000000ffff7e7224 */ /* 0x000fe200078e0093 */
[----:B------:R-:W-:Y:S02]  /*13fa0*/  ISETP.GT.AND P4, PT, R116, 0x70, PT ;  /* 0x000000707400780c */ /* 0x000fe40003f84270 */
[----:B--2---:R-:W-:Y:S02]  /*13fb0*/  FSEL R99, R102, -INF , P3 ;  /* 0xff80000066637808 */ /* 0x004fe40001800000 */
[----:B------:R-:W-:-:S02]  /*13fc0*/  ISETP.GT.AND P3, PT, R20, RZ, PT ;  /* 0x000000ff1400720c */ /* 0x000fc40003f64270 */
[----:B---3--:R-:W-:Y:S02]  /*13fd0*/  FSEL R88, R94, -INF , P4 ;  /* 0xff8000005e587808 */ /* 0x008fe40002000000 */
[----:B------:R-:W-:Y:S02]  /*13fe0*/  ISETP.GT.AND P4, PT, R116, 0x79, PT ;  /* 0x000000797400780c */ /* 0x000fe40003f84270 */
[----:B------:R-:W-:Y:S02]  /*13ff0*/  FSEL R126, R126, -INF , P3 ;  /* 0xff8000007e7e7808 */ /* 0x000fe40001800000 */
[----:B------:R-:W-:Y:S02]  /*14000*/  ISETP.GT.AND P3, PT, R20, 0x9, PT ;  /* 0x000000091400780c */ /* 0x000fe40003f64270 */
[----:B0-----:R-:W-:Y:S02]  /*14010*/  FSEL R100, R114, -INF , P4 ;  /* 0xff80000072647808 */ /* 0x001fe40002000000 */
[----:B------:R-:W-:-:S02]  /*14020*/  ISETP.GT.AND P4, PT, R116, 0x88, PT ;  /* 0x000000887400780c */ /* 0x000fc40003f84270 */
[----:B------:R-:W-:Y:S02]  /*14030*/  FSEL R124, R124, -INF , P3 ;  /* 0xff8000007c7c7808 */ /* 0x000fe40001800000 */
[C---:B------:R-:W-:Y:S01]  /*14040*/  ISETP.GT.AND P3, PT, R20.reuse, 0x18, PT ;  /* 0x000000181400780c */ /* 0x040fe20003f64270 */
[----:B------:R-:W-:Y:S01]  /*14050*/  IMAD.MOV.U32 R104, RZ, RZ, R148 ;  /* 0x000000ffff687224 */ /* 0x000fe200078e0094 */
[----:B----4-:R-:W-:Y:S02]  /*14060*/  FSEL R90, R109, -INF , P4 ;  /* 0xff8000006d5a7808 */ /* 0x010fe40002000000 */
[----:B------:R-:W-:Y:S02]  /*14070*/  ISETP.GT.AND P4, PT, R20, 0x1, PT ;  /* 0x000000011400780c */ /* 0x000fe40003f84270 */
[----:B------:R-:W-:Y:S02]  /*14080*/  FSEL R112, R112, -INF , P3 ;  /* 0xff80000070707808 */ /* 0x000fe40001800000 */
[----:B------:R-:W-:Y:S01]  /*14090*/  ISETP.GT.AND P3, PT, R20, 0x21, PT ;  /* 0x000000211400780c */ /* 0x000fe20003f64270 */
[----:B------:R-:W-:Y:S01]  /*140a0*/  FMUL.FTZ R148, R87, UR60 ;  /* 0x0000003c57947c20 */ /* 0x000fe20008410000 */
[----:B------:R-:W-:-:S02]  /*140b0*/  FSEL R87, R104, -INF , P4 ;  /* 0xff80000068577808 */ /* 0x000fc40002000000 */
[----:B------:R-:W-:Y:S02]  /*140c0*/  FSEL R104, R138, -INF , P3 ;  /* 0xff8000008a687808 */ /* 0x000fe40001800000 */
[----:B------:R-:W2:Y:S01]  /*140d0*/  LDL.LU R138, [R1+0x18] ;  /* 0x00001800018a7983 */ /* 0x000ea20000300800 */
[----:B------:R-:W-:-:S04]  /*140e0*/  ISETP.GT.AND P4, PT, R20, 0x10, PT ;  /* 0x000000101400780c */ /* 0x000fc80003f84270 */
[----:B------:R-:W-:Y:S02]  /*140f0*/  FSEL R137, R137, -INF , P4 ;  /* 0xff80000089897808 */ /* 0x000fe40002000000 */
[----:B------:R-:W-:-:S04]  /*14100*/  ISETP.GT.AND P4, PT, R20, 0x19, PT ;  /* 0x000000191400780c */ /* 0x000fc80003f84270 */
[----:B------:R-:W-:Y:S02]  /*14110*/  FSEL R102, R120, -INF , P4 ;  /* 0xff80000078667808 */ /* 0x000fe40002000000 */
[----:B------:R-:W-:-:S04]  /*14120*/  ISETP.GT.AND P4, PT, R20, 0x28, PT ;  /* 0x000000281400780c */ /* 0x000fc80003f84270 */
[----:B------:R-:W-:Y:S02]  /*14130*/  FSEL R105, R21, -INF , P4 ;  /* 0xff80000015697808 */ /* 0x000fe40002000000 */
        /* <DEDUP_REMOVED lines=16> */
[----:B------:R-:W-:-:S04]  /*14240*/  FMNMX.FTZ R21, R81, R21, !PT ;  /* 0x0000001551157209 */ /* 0x000fc80007810000 */
[----:B------:R-:W-:-:S04]  /*14250*/  FMNMX.FTZ R21, R76, R21, !PT ;  /* 0x000000154c157209 */ /* 0x000fc80007810000 */
[----:B------:R-:W-:-:S04]  /*14260*/  FMNMX.FTZ R21, R80, R21, !PT ;  /* 0x0000001550157209 */ /* 0x000fc80007810000 */
[----:B------:R-:W-:Y:S02]  /*14270*/  FMNMX.FTZ R21, R89, R21, !PT ;  /* 0x0000001559157209 */ /* 0x000fe40007810000 */
[----:B------:R-:W-:Y:S02]  /*14280*/  ISETP.GT.AND P2, PT, R116, 0x80, PT ;  /* 0x000000807400780c */ /* 0x000fe40003f44270 */
[----:B------:R-:W-:Y:S02]  /*14290*/  FMNMX.FTZ R21, R77, R21, !PT ;  /* 0x000000154d157209 */ /* 0x000fe40007810000 */
[----:B0-----:R-:W-:Y:S02]  /*142a0*/  FSEL R94, R108, -INF , P2 ;  /* 0xff8000006c5e7808 */ /* 0x001fe40001000000 */
[----:B------:R-:W-:Y:S02]  /*142b0*/  ISETP.GT.AND P2, PT, R116, 0x89, PT ;  /* 0x000000897400780c */ /* 0x000fe40003f44270 */
[----:B------:R-:W-:-:S02]  /*142c0*/  FMNMX.FTZ R21, R97, R21, !PT ;  /* 0x0000001561157209 */ /* 0x000fc40007810000 */
[----:B------:R-:W-:Y:S02]  /*142d0*/  FSEL R98, R86, -INF , P2 ;  /* 0xff80000056627808 */ /* 0x000fe40001000000 */
[----:B------:R-:W-:Y:S02]  /*142e0*/  FMNMX.FTZ R21, R110, R21, !PT ;  /* 0x000000156e157209 */ /* 0x000fe40007810000 */
[----:B------:R-:W-:Y:S01]  /*142f0*/  ISETP.GT.AND P2, PT, R20, 0x8, PT ;  /* 0x000000081400780c */ /* 0x000fe20003f44270 */
[----:B------:R-:W0:Y:S01]  /*14300*/  MUFU.TANH R157, R157 ;  /* 0x0000009d009d7308 */ /* 0x000e220000002400 */
[----:B------:R-:W-:Y:S02]  /*14310*/  FMNMX.FTZ R21, R96, R21, !PT ;  /* 0x0000001560157209 */ /* 0x000fe40007810000 */
[----:B------:R-:W-:Y:S02]  /*14320*/  FSEL R123, R123, -INF , P2 ;  /* 0xff8000007b7b7808 */ /* 0x000fe40001000000 */
[----:B------:R-:W-:-:S03]  /*14330*/  ISETP.GT.AND P2, PT, R20, 0x11, PT ;  /* 0x000000111400780c */ /* 0x000fc60003f44270 */
[----:B------:R-:W1:Y:S01]  /*14340*/  MUFU.TANH R156, R156 ;  /* 0x0000009c009c7308 */ /* 0x000e620000002400 */
[----:B------:R-:W-:-:S07]  /*14350*/  FMNMX.FTZ R21, R73, R21, !PT ;  /* 0x0000001549157209 */ /* 0x000fce0007810000 */
[----:B------:R-:W3:Y:S01]  /*14360*/  MUFU.TANH R155, R155 ;  /* 0x0000009b009b7308 */ /* 0x000ee20000002400 */
[----:B------:R-:W-:Y:S02]  /*14370*/  FSEL R113, R113, -INF , P2 ;  /* 0xff80000071717808 */ /* 0x000fe40001000000 */
[----:B------:R-:W-:-:S05]  /*14380*/  ISETP.GT.AND P2, PT, R20, 0x20, PT ;  /* 0x000000201400780c */ /* 0x000fca0003f44270 */
[----:B------:R-:W4:Y:S01]  /*14390*/  MUFU.TANH R154, R154 ;  /* 0x0000009a009a7308 */ /* 0x000f220000002400 */
[----:B------:R-:W-:-:S07]  /*143a0*/  FMNMX.FTZ R21, R92, R21, !PT ;  /* 0x000000155c157209 */ /* 0x000fce0007810000 */
[----:B------:R-:W4:Y:S01]  /*143b0*/  MUFU.TANH R153, R153 ;  /* 0x0000009900997308 */ /* 0x000f220000002400 */
[----:B------:R-:W-:-:S07]  /*143c0*/  FSEL R103, R121, -INF , P2 ;  /* 0xff80000079677808 */ /* 0x000fce0001000000 */
[----:B------:R-:W4:Y:S01]  /*143d0*/  MUFU.TANH R152, R152 ;  /* 0x0000009800987308 */ /* 0x000f220000002400 */
[C---:B------:R-:W-:Y:S02]  /*143e0*/  ISETP.GT.AND P2, PT, R20.reuse, 0x29, PT ;  /* 0x000000291400780c */ /* 0x040fe40003f44270 */
[C---:B------:R-:W-:Y:S02]  /*143f0*/  ISETP.GT.AND P3, PT, R20.reuse, 0x30, PT ;  /* 0x000000301400780c */ /* 0x040fe40003f64270 */
[----:B------:R-:W-:-:S03]  /*14400*/  ISETP.GT.AND P4, PT, R20, 0x31, PT ;  /* 0x000000311400780c */ /* 0x000fc60003f84270 */
[----:B------:R-:W4:Y:S01]  /*14410*/  MUFU.TANH R151, R151 ;  /* 0x0000009700977308 */ /* 0x000f220000002400 */
[----:B------:R-:W-:-:S07]  /*14420*/  FMNMX.FTZ R21, R83, R21, !PT ;  /* 0x0000001553157209 */ /* 0x000fce0007810000 */
[----:B------:R-:W-:Y:S01]  /*14430*/  MUFU.TANH R150, R150 ;  /* 0x0000009600967308 */ /* 0x000fe20000002400 */
[----:B0-----:R-:W-:-:S07]  /*14440*/  FSEL R106, R157, -INF , P2 ;  /* 0xff8000009d6a7808 */ /* 0x001fce0001000000 */
[----:B------:R-:W0:Y:S01]  /*14450*/  MUFU.TANH R118, R118 ;  /* 0x0000007600767308 */ /* 0x000e220000002400 */
[----:B-1----:R-:W-:Y:S02]  /*14460*/  FSEL R107, R156, -INF , P3 ;  /* 0xff8000009c6b7808 */ /* 0x002fe40001800000 */
[----:B---3--:R-:W-:Y:S02]  /*14470*/  FSEL R108, R155, -INF , P4 ;  /* 0xff8000009b6c7808 */ /* 0x008fe40002000000 */
[----:B------:R-:W-:-:S03]  /*14480*/  FMNMX.FTZ R21, R95, R21, !PT ;  /* 0x000000155f157209 */ /* 0x000fc60007810000 */
[----:B------:R-:W1:Y:S01]  /*14490*/  MUFU.TANH R119, R119 ;  /* 0x0000007700777308 */ /* 0x000e620000002400 */
[C---:B------:R-:W-:Y:S02]  /*144a0*/  ISETP.GT.AND P2, PT, R20.reuse, 0x38, PT ;  /* 0x000000381400780c */ /* 0x040fe40003f44270 */
[C---:B------:R-:W-:Y:S02]  /*144b0*/  ISETP.GT.AND P3, PT, R20.reuse, 0x39, PT ;  /* 0x000000391400780c */ /* 0x040fe40003f64270 */
[----:B------:R-:W-:-:S03]  /*144c0*/  ISETP.GT.AND P4, PT, R20, 0x40, PT ;  /* 0x000000401400780c */ /* 0x000fc60003f84270 */
[----:B------:R-:W-:Y:S01]  /*144d0*/  MUFU.TANH R149, R149 ;  /* 0x0000009500957308 */ /* 0x000fe20000002400 */
[----:B------:R-:W-:-:S07]  /*144e0*/  FMNMX.FTZ R21, R82, R21, !PT ;  /* 0x0000001552157209 */ /* 0x000fce0007810000 */
[----:B------:R-:W3:Y:S01]  /*144f0*/  MUFU.TANH R139, R139 ;  /* 0x0000008b008b7308 */ /* 0x000ee20000002400 */
[----:B----4-:R-:W-:Y:S02]  /*14500*/  FSEL R109, R154, -INF , P2 ;  /* 0xff8000009a6d7808 */ /* 0x010fe40001000000 */
[----:B------:R-:W-:Y:S02]  /*14510*/  FSEL R114, R153, -INF , P3 ;  /* 0xff80000099727808 */ /* 0x000fe40001800000 */
[----:B------:R-:W-:-:S03]  /*14520*/  FSEL R115, R152, -INF , P4 ;  /* 0xff80000098737808 */ /* 0x000fc60002000000 */
[----:B------:R-:W4:Y:S01]  /*14530*/  MUFU.TANH R122, R122 ;  /* 0x0000007a007a7308 */ /* 0x000f220000002400 */
[C---:B------:R-:W-:Y:S02]  /*14540*/  ISETP.GT.AND P2, PT, R20.reuse, 0x41, PT ;  /* 0x000000411400780c */ /* 0x040fe40003f44270 */
[C---:B------:R-:W-:Y:S02]  /*14550*/  ISETP.GT.AND P3, PT, R20.reuse, 0x48, PT ;  /* 0x000000481400780c */ /* 0x040fe40003f64270 */
[----:B------:R-:W-:-:S03]  /*14560*/  ISETP.GT.AND P4, PT, R20, 0x49, PT ;  /* 0x000000491400780c */ /* 0x000fc60003f84270 */
[----:B------:R-:W4:Y:S01]  /*14570*/  MUFU.TANH R140, R140 ;  /* 0x0000008c008c7308 */ /* 0x000f220000002400 */
[----:B------:R-:W-:-:S07]  /*14580*/  FMNMX.FTZ R21, R88, R21, !PT ;  /* 0x0000001558157209 */ /* 0x000fce0007810000 */
[----:B------:R-:W4:Y:S01]  /*14590*/  MUFU.TANH R111, R111 ;  /* 0x0000006f006f7308 */ /* 0x000f220000002400 */
[----:B------:R-:W-:Y:S02]  /*145a0*/  FSEL R116, R151, -INF , P2 ;  /* 0xff80000097747808 */ /* 0x000fe40001000000 */
[----:B0-----:R-:W-:Y:S02]  /*145b0*/  FSEL R118, R118, -INF , P4 ;  /* 0xff80000076767808 */ /* 0x001fe40002000000 */
[----:B------:R-:W-:-:S03]  /*145c0*/  ISETP.GT.AND P2, PT, R20, 0x50, PT ;  /* 0x000000501400780c */ /* 0x000fc60003f44270 */
[----:B------:R-:W0:Y:S01]  /*145d0*/  MUFU.TANH R143, R143 ;  /* 0x0000008f008f7308 */ /* 0x000e220000002400 */
[----:B------:R-:W-:Y:S02]  /*145e0*/  ISETP.GT.AND P4, PT, R20, 0x58, PT ;  /* 0x000000581400780c */ /* 0x000fe40003f84270 */
[----:B------:R-:W-:-:S05]  /*145f0*/  FMNMX.FTZ R21, R101, R21, !PT ;  /* 0x0000001565157209 */ /* 0x000fca0007810000 */
[----:B------:R-:W0:Y:S01]  /*14600*/  MUFU.TANH R142, R142 ;  /* 0x0000008e008e7308 */ /* 0x000e220000002400 */
[----:B-1----:R-:W-:-:S07]  /*14610*/  FSEL R119, R119, -INF , P2 ;  /* 0xff80000077777808 */ /* 0x002fce0001000000 */
[----:B------:R-:W1:Y:S01]  /*14620*/  MUFU.TANH R141, R141 ;  /* 0x0000008d008d7308 */ /* 0x000e620000002400 */
[----:B---3--:R-:W-:-:S07]  /*14630*/  FSEL R121, R139, -INF , P4 ;  /* 0xff8000008b797808 */ /* 0x008fce0002000000 */
[----:B------:R3:W-:Y:S01]  /*14640*/  MUFU.TANH R147, R117 ;  /* 0x0000007500937308 */ /* 0x0007e20000002400 */
[C---:B------:R-:W-:Y:S02]  /*14650*/  ISETP.GT.AND P2, PT, R20.reuse, 0x59, PT ;  /* 0x000000591400780c */ /* 0x040fe40003f44270 */
[----:B------:R-:W-:Y:S02]  /*14660*/  ISETP.GT.AND P4, PT, R20, 0x61, PT ;  /* 0x000000611400780c */ /* 0x000fe40003f84270 */
[----:B---3--:R-:W-:Y:S02]  /*14670*/  FSEL R117, R150, -INF , P3 ;  /* 0xff80000096757808 */ /* 0x008fe40001800000 */
[----:B------:R-:W-:Y:S01]  /*14680*/  ISETP.GT.AND P3, PT, R20, 0x51, PT ;  /* 0x000000511400780c */ /* 0x000fe20003f64270 */
[----:B------:R-:W3:Y:S01]  /*14690*/  MUFU.TANH R146, R146 ;  /* 0x0000009200927308 */ /* 0x000ee20000002400 */
[----:B------:R-:W-:Y:S02]  /*146a0*/  FMNMX.FTZ R21, R93, R21, !PT ;  /* 0x000000155d157209 */ /* 0x000fe40007810000 */
[----:B------:R-:W-:-:S02]  /*146b0*/  FSEL R120, R149, -INF , P3 ;  /* 0xff80000095787808 */ /* 0x000fc40001800000 */
[----:B------:R-:W-:-:S03]  /*146c0*/  ISETP.GT.AND P3, PT, R20, 0x60, PT ;  /* 0x000000601400780c */ /* 0x000fc60003f64270 */
[----:B------:R-:W3:Y:S01]  /*146d0*/  MUFU.TANH R148, R148 ;  /* 0x0000009400947308 */ /* 0x000ee20000002400 */
[----:B----4-:R-:W-:Y:S02]  /*146e0*/  FSEL R122, R122, -INF , P2 ;  /* 0xff8000007a7a7808 */ /* 0x010fe40001000000 */
[----:B------:R-:W-:Y:S02]  /*146f0*/  FSEL R140, R140, -INF , P3 ;  /* 0xff8000008c8c7808 */ /* 0x000fe40001800000 */
[----:B------:R-:W-:Y:S02]  /*14700*/  FSEL R111, R111, -INF , P4 ;  /* 0xff8000006f6f7808 */ /* 0x000fe40002000000 */
[----:B------:R-:W-:Y:S02]  /*14710*/  FMNMX.FTZ R21, R100, R21, !PT ;  /* 0x0000001564157209 */ /* 0x000fe40007810000 */
[C---:B------:R-:W-:Y:S02]  /*14720*/  ISETP.GT.AND P2, PT, R20.reuse, 0x68, PT ;  /* 0x000000681400780c */ /* 0x040fe40003f44270 */
[----:B------:R-:W-:-:S02]  /*14730*/  ISETP.GT.AND P3, PT, R20, 0x69, PT ;  /* 0x000000691400780c */ /* 0x000fc40003f64270 */
[----:B------:R-:W-:Y:S02]  /*14740*/  ISETP.GT.AND P4, PT, R20, 0x70, PT ;  /* 0x000000701400780c */ /* 0x000fe40003f84270 */
[----:B------:R-:W-:Y:S02]  /*14750*/  FMNMX.FTZ R21, R94, R21, !PT ;  /* 0x000000155e157209 */ /* 0x000fe40007810000 */
[----:B0-----:R-:W-:Y:S02]  /*14760*/  FSEL R143, R143, -INF , P2 ;  /* 0xff8000008f8f7808 */ /* 0x001fe40001000000 */
[----:B------:R-:W-:Y:S02]  /*14770*/  FSEL R142, R142, -INF , P3 ;  /* 0xff8000008e8e7808 */ /* 0x000fe40001800000 */
[----:B-1----:R-:W-:Y:S02]  /*14780*/  FSEL R141, R141, -INF , P4 ;  /* 0xff8000008d8d7808 */ /* 0x002fe40002000000 */
[----:B------:R-:W-:-:S02]  /*14790*/  ISETP.GT.AND P2, PT, R20, 0x71, PT ;  /* 0x000000711400780c */ /* 0x000fc40003f44270 */
[C---:B------:R-:W-:Y:S02]  /*147a0*/  ISETP.GT.AND P3, PT, R20.reuse, 0x78, PT ;  /* 0x000000781400780c */ /* 0x040fe40003f64270 */
[----:B------:R-:W-:Y:S02]  /*147b0*/  ISETP.GT.AND P4, PT, R20, 0x79, PT ;  /* 0x000000791400780c */ /* 0x000fe40003f84270 */
[----:B------:R-:W-:Y:S02]  /*147c0*/  FMNMX.FTZ R21, R99, R21, !PT ;  /* 0x0000001563157209 */ /* 0x000fe40007810000 */
[----:B---3--:R-:W-:Y:S02]  /*147d0*/  FSEL R146, R146, -INF , P2 ;  /* 0xff80000092927808 */ /* 0x008fe40001000000 */
[----:B------:R-:W-:Y:S02]  /*147e0*/  FSEL R147, R147, -INF , P3 ;  /* 0xff80000093937808 */ /* 0x000fe40001800000 */
[----:B------:R-:W-:-:S02]  /*147f0*/  FSEL R148, R148, -INF , P4 ;  /* 0xff80000094947808 */ /* 0x000fc40002000000 */
[C---:B------:R-:W-:Y:S02]  /*14800*/  ISETP.GT.AND P2, PT, R20.reuse, 0x80, PT ;  /* 0x000000801400780c */ /* 0x040fe40003f44270 */
[C---:B------:R-:W-:Y:S02]  /*14810*/  ISETP.GT.AND P3, PT, R20.reuse, 0x81, PT ;  /* 0x000000811400780c */ /* 0x040fe40003f64270 */
[C---:B------:R-:W-:Y:S02]  /*14820*/  ISETP.GT.AND P4, PT, R20.reuse, 0x88, PT ;  /* 0x000000881400780c */ /* 0x040fe40003f84270 */
[----:B------:R-:W-:Y:S02]  /*14830*/  ISETP.GT.AND P5, PT, R20, 0x89, PT ;  /* 0x000000891400780c */ /* 0x000fe40003fa4270 */
        /* <DEDUP_REMOVED lines=9> */
[----:B------:R-:W-:-:S04]  /*148d0*/  IMAD.U32 R21, RZ, RZ, UR4 ;  /* 0x00000004ff157e24 */ /* 0x000fc8000f8e00ff */
[----:B------:R-:W-:Y:S01]  /*148e0*/  FMUL.FTZ R86, R20, R21 ;  /* 0x0000001514567220 */ /* 0x000fe20000410000 */
[----:B------:R-:W-:-:S04]  /*148f0*/  FMUL.FTZ R74, R74, UR60 ;  /* 0x0000003c4a4a7c20 */ /* 0x000fc80008410000 */
[----:B------:R-:W-:Y:S01]  /*14900*/  FSEL R86, R86, RZ, P6 ;  /* 0x000000ff56567208 */ /* 0x000fe20003000000 */
[----:B------:R-:W-:-:S04]  /*14910*/  FMUL.FTZ R15, R15, R21 ;  /* 0x000000150f0f7220 */ /* 0x000fc80000410000 */
[-CC-:B------:R-:W-:Y:S01]  /*14920*/  FFMA.FTZ R91, R91, R21.reuse, -R86.reuse ;  /* 0x000000155b5b7223 */ /* 0x180fe20000010856 */
[----:B------:R-:W0:Y:S08]  /*14930*/  MUFU.TANH R74, R74 ;  /* 0x0000004a004a7308 */ /* 0x000e300000002400 */
[----:B------:R-:W-:Y:S08]  /*14940*/  MUFU.EX2 R91, R91 ;  /* 0x0000005b005b7308 */ /* 0x000ff00000000800 */
[----:B------:R-:W2:Y:S01]  /*14950*/  MUFU.EX2 R15, R15 ;  /* 0x0000000f000f7308 */ /* 0x000ea20000000800 */
[----:B0-----:R-:W-:Y:S01]  /*14960*/  FSEL R149, R74, -INF , P2 ;  /* 0xff8000004a957808 */ /* 0x001fe20001000000 */
        /* <DEDUP_REMOVED lines=35> */
[----:B--2---:R-:W-:-:S02]  /*14ba0*/  FFMA.FTZ R86, R15, R138, R91 ;  /* 0x0000008a0f567223 */ /* 0x004fc4000001005b */
[----:B------:R-:W2:Y:S01]  /*14bb0*/  LDL R138, [R1+0x7c] ;  /* 0x00007c00018a7983 */ /* 0x000ea20000100800 */
[----:B------:R-:W0:Y:S08]  /*14bc0*/  MUFU.EX2 R84, R84 ;  /* 0x0000005400547308 */ /* 0x000e300000000800 */
[----:B------:R-:W1:Y:S08]  /*14bd0*/  MUFU.EX2 R72, R72 ;  /* 0x0000004800487308 */ /* 0x000e700000000800 */
[----:B------:R-:W3:Y:S01]  /*14be0*/  MUFU.EX2 R85, R85 ;  /* 0x0000005500557308 */ /* 0x000ee20000000800 */
[C---:B0-----:R-:W-:Y:S01]  /*14bf0*/  FADD.FTZ R86, R84.reuse, R86 ;  /* 0x0000005654567221 */ /* 0x041fe20000010000 */
[----:B------:R-:W-:-:S03]  /*14c00*/  F2FP.BF16.F32.PACK_AB R84, R84, R91 ;  /* 0x0000005b5454723e */ /* 0x000fc600000010ff */
[----:B-1----:R-:W-:-:S04]  /*14c10*/  FADD.FTZ R86, R72, R86 ;  /* 0x0000005648567221 */ /* 0x002fc80000010000 */
[C---:B---3--:R-:W-:Y:S01]  /*14c20*/  FADD.FTZ R91, R85.reuse, R86 ;  /* 0x00000056555b7221 */ /* 0x048fe20000010000 */
[----:B------:R-:W-:Y:S02]  /*14c30*/  F2FP.BF16.F32.PACK_AB R86, R85, R72 ;  /* 0x000000485556723e */ /* 0x000fe400000010ff */
        /* <DEDUP_REMOVED lines=26> */
[----:B------:R-:W-:-:S03]  /*14de0*/  FMUL.FTZ R150, R75, UR60 ;  /* 0x0000003c4b967c20 */ /* 0x000fc60008410000 */
[----:B------:R-:W-:Y:S01]  /*14df0*/  FMNMX.FTZ R72, R143, R72, !PT ;  /* 0x000000488f487209 */ /* 0x000fe20007810000 */
[----:B------:R-:W-:-:S03]  /*14e00*/  FMUL.FTZ R151, R78, UR60 ;  /* 0x0000003c4e977c20 */ /* 0x000fc60008410000 */
[----:B------:R-:W-:Y:S01]  /*14e10*/  FMNMX.FTZ R72, R142, R72, !PT ;  /* 0x000000488e487209 */ /* 0x000fe20007810000 */
[----:B------:R-:W0:Y:S01]  /*14e20*/  MUFU.TANH R150, R150 ;  /* 0x0000009600967308 */ /* 0x000e220000002400 */
[----:B------:R-:W-:Y:S02]  /*14e30*/  FMUL.FTZ R152, R79, UR60 ;  /* 0x0000003c4f987c20 */ /* 0x000fe40008410000 */
[----:B------:R-:W-:-:S04]  /*14e40*/  FMNMX.FTZ R72, R141, R72, !PT ;  /* 0x000000488d487209 */ /* 0x000fc80007810000 */
[----:B------:R-:W-:Y:S01]  /*14e50*/  FMNMX.FTZ R72, R146, R72, !PT ;  /* 0x0000004892487209 */ /* 0x000fe20007810000 */
[----:B------:R-:W1:Y:S03]  /*14e60*/  MUFU.TANH R151, R151 ;  /* 0x0000009700977308 */ /* 0x000e660000002400 */
[----:B------:R-:W-:-:S05]  /*14e70*/  FMNMX.FTZ R72, R147, R72, !PT ;  /* 0x0000004893487209 */ /* 0x000fca0007810000 */
[----:B------:R-:W3:Y:S01]  /*14e80*/  MUFU.TANH R152, R152 ;  /* 0x0000009800987308 */ /* 0x000ee20000002400 */
[----:B------:R-:W-:Y:S02]  /*14e90*/  FMNMX.FTZ R72, R148, R72, !PT ;  /* 0x0000004894487209 */ /* 0x000fe40007810000 */
[----:B0-----:R-:W-:Y:S02]  /*14ea0*/  FSEL R150, R150, -INF , P3 ;  /* 0xff80000096967808 */ /* 0x001fe40001800000 */
[----:B------:R-:W-:Y:S02]  /*14eb0*/  FMNMX.FTZ R72, R149, R72, !PT ;  /* 0x0000004895487209 */ /* 0x000fe40007810000 */
[----:B-1----:R-:W-:Y:S02]  /*14ec0*/  FSEL R151, R151, -INF , P4 ;  /* 0xff80000097977808 */ /* 0x002fe40002000000 */
[----:B------:R-:W-:-:S04]  /*14ed0*/  FMNMX.FTZ R72, R150, R72, !PT ;  /* 0x0000004896487209 */ /* 0x000fc80007810000 */
[----:B------:R-:W-:Y:S02]  /*14ee0*/  FMNMX.FTZ R72, R151, R72, !PT ;  /* 0x0000004897487209 */ /* 0x000fe40007810000 */
[----:B---3--:R-:W-:-:S04]  /*14ef0*/  FSEL R152, R152, -INF , P5 ;  /* 0xff80000098987808 */ /* 0x008fc80002800000 */
[----:B------:R-:W-:-:S05]  /*14f00*/  FMNMX.FTZ R72, R152, R72, !PT ;  /* 0x0000004898487209 */ /* 0x000fca0007810000 */
[----:B------:R-:W0:Y:S02]  /*14f10*/  SHFL.BFLY PT, R75, R72, 0x2, 0x1f ;  /* 0x0c401f00484b7f89 */ /* 0x000e2400000e0000 */
[----:B0-----:R-:W-:-:S05]  /*14f20*/  FMNMX.FTZ R72, R72, R75, !PT ;  /* 0x0000004b48487209 */ /* 0x001fca0007810000 */
[----:B------:R-:W0:Y:S02]  /*14f30*/  SHFL.BFLY PT, R75, R72, 0x1, 0x1f ;  /* 0x0c201f00484b7f89 */ /* 0x000e2400000e0000 */
[----:B0-----:R-:W-:-:S04]  /*14f40*/  FMNMX.FTZ R72, R72, R75, !PT ;  /* 0x0000004b48487209 */ /* 0x001fc80007810000 */
[C---:B------:R-:W-:Y:S01]  /*14f50*/  FSETP.NEU.FTZ.AND P2, PT, R72.reuse, -INF , PT ;  /* 0xff8000004800780b */ /* 0x040fe20003f5d000 */
[----:B------:R-:W-:-:S03]  /*14f60*/  FMUL.FTZ R110, R72, R21 ;  /* 0x00000015486e7220 */ /* 0x000fc60000410000 */
[----:B------:R-:W-:Y:S02]  /*14f70*/  FSEL R85, R72, RZ, P2 ;  /* 0x000000ff48557208 */ /* 0x000fe40001000000 */
[----:B------:R-:W-:-:S03]  /*14f80*/  FSEL R110, R110, RZ, P2 ;  /* 0x000000ff6e6e7208 */ /* 0x000fc60001000000 */
[----:B------:R-:W-:Y:S02]  /*14f90*/  FADD.FTZ R85, -R85, R145 ;  /* 0x0000009155557221 */ /* 0x000fe40000010100 */
        /* <DEDUP_REMOVED lines=36> */
[----:B------:R-:W-:Y:S01]  /*151e0*/  WARPGROUP.ARRIVE ;  /* 0x00000000000079c5 */ /* 0x000fe20000000000 */
[----:B------:R-:W3:Y:S01]  /*151f0*/  LDL.LU R137, [R1+0x38] ;  /* 0x0000380001897983 */ /* 0x000ee20000300800 */
[----:B--2---:R-:W-:-:S05]  /*15200*/  LOP3.LUT R110, R138, 0x10000, RZ, 0xfc, !PT ;  /* 0x000100008a6e7812 */ /* 0x004fca00078efcff */
        /* <DEDUP_REMOVED lines=10> */
[C---:B------:R-:W-:Y:S01]  /*152b0*/  VIADD R112, R110.reuse, 0x900 ;  /* 0x000009006e707836 */ /* 0x040fe20000000000 */
[----:B------:R-:W-:-:S04]  /*152c0*/  R2UR UR4, R110 ;  /* 0x000000006e0472ca */ /* 0x000fc800000e0000 */
[----:B------:R-:W-:Y:S01]  /*152d0*/  R2UR UR28, R112 ;  /* 0x00000000701c72ca */ /* 0x000fe200000e0000 */
[C---:B------:R-:W-:Y:S02]  /*152e0*/  VIADD R112, R110.reuse, 0xa80 ;  /* 0x00000a806e707836 */ /* 0x040fe40000000000 */
[----:B------:R-:W-:-:S05]  /*152f0*/  VIADD R110, R110, 0xc00 ;  /* 0x00000c006e6e7836 */ /* 0x000fca0000000000 */
[----:B------:R-:W-:Y:S01]  /*15300*/  R2UR UR36, R110 ;  /* 0x000000006e2472ca */ /* 0x000fe200000e0000 */
[----:B------:R-:W-:-:S05]  /*15310*/  VIADD R110, R16, 0x200 ;  /* 0x00000200106e7836 */ /* 0x000fca0000000000 */
[----:B------:R-:W-:Y:S01]  /*15320*/  SHF.R.U32.HI R110, RZ, 0x4, R110 ;  /* 0x00000004ff6e7819 */ /* 0x000fe2000001166e */
[----:B------:R-:W-:-:S03]  /*15330*/  IMAD.MOV.U32 R111, RZ, RZ, -0x3ffffff0 ;  /* 0xc0000010ff6f7424 */ /* 0x000fc600078e00ff */
[----:B------:R-:W-:-:S04]  /*15340*/  LOP3.LUT R110, R110, 0x3fff, RZ, 0xc0, !PT ;  /* 0x00003fff6e6e7812 */ /* 0x000fc800078ec0ff */
[----:B------:R-:W-:Y:S02]  /*15350*/  LOP3.LUT R110, R110, 0x2400000, RZ, 0xfc, !PT ;  /* 0x024000006e6e7812 */ /* 0x000fe400078efcff */
[C---:B------:R-:W-:Y:S02]  /*15360*/  R2UR UR5, R111.reuse ;  /* 0x000000006f0572ca */ /* 0x040fe400000e0000 */
[----:B------:R-:W-:Y:S01]  /*15370*/  R2UR UR37, R111 ;  /* 0x000000006f2572ca */ /* 0x000fe200000e0000 */
[----:B------:R-:W-:Y:S02]  /*15380*/  IMAD R110, R14, 0x6c0, R110 ;  /* 0x000006c00e6e7824 */ /* 0x000fe400078e026e */
[----:B------:R-:W-:-:S03]  /*15390*/  IMAD.MOV.U32 R111, RZ, RZ, -0x7fffffe0 ;  /* 0x80000020ff6f7424 */ /* 0x000fc600078e00ff */
[----:B------:R-:W-:Y:S02]  /*153a0*/  R2UR UR6, R110 ;  /* 0x000000006e0672ca */ /* 0x000fe400000e0000 */
[----:B------:R-:W-:-:S13]  /*153b0*/  R2UR UR7, R111 ;  /* 0x000000006f0772ca */ /* 0x000fda00000e0000 */
[----:B------:R-:W-:Y:S01]  /*153c0*/  HGMMA.64x96x16.F32.BF16 R24, gdesc[UR4].tnspB, R24, gsb0 ;  /* 0x41600000041879f0 */ /* 0x000fe20008001818 */
[----:B------:R-:W-:Y:S01]  /*153d0*/  IMAD.MOV.U32 R113, RZ, RZ, -0x3ffffff0 ;  /* 0xc0000010ff717424 */ /* 0x000fe200078e00ff */
[----:B------:R-:W-:Y:S01]  /*153e0*/  R2UR UR32, R112 ;  /* 0x00000000702072ca */ /* 0x000fe200000e0000 */
[----:B------:R-:W-:-:S03]  /*153f0*/  VIADD R112, R110, 0x40 ;  /* 0x000000406e707836 */ /* 0x000fc60000000000 */
[C---:B------:R-:W-:Y:S02]  /*15400*/  R2UR UR9, R113.reuse ;  /* 0x00000000710972ca */ /* 0x040fe400000e0000 */
[C---:B------:R-:W-:Y:S02]  /*15410*/  R2UR UR13, R113.reuse ;  /* 0x00000000710d72ca */ /* 0x040fe400000e0000 */
[C---:B------:R-:W-:Y:S02]  /*15420*/  R2UR UR17, R113.reuse ;  /* 0x00000000711172ca */ /* 0x040fe400000e0000 */
[C---:B------:R-:W-:Y:S02]  /*15430*/  R2UR UR21, R113.reuse ;  /* 0x00000000711572ca */ /* 0x040fe400000e0000 */
[C---:B------:R-:W-:Y:S02]  /*15440*/  R2UR UR25, R113.reuse ;  /* 0x00000000711972ca */ /* 0x040fe400000e0000 */
[----:B------:R-:W-:-:S02]  /*15450*/  R2UR UR29, R113 ;  /* 0x00000000711d72ca */ /* 0x000fc400000e0000 */
[----:B------:R-:W-:Y:S01]  /*15460*/  R2UR UR33, R113 ;  /* 0x00000000712172ca */ /* 0x000fe200000e0000 */
[----:B------:R-:W-:Y:S01]  /*15470*/  IMAD.MOV.U32 R113, RZ, RZ, -0x7fffffe0 ;  /* 0x80000020ff717424 */ /* 0x000fe200078e00ff */
[----:B------:R-:W-:-:S04]  /*15480*/  R2UR UR10, R112 ;  /* 0x00000000700a72ca */ /* 0x000fc800000e0000 */
[----:B------:R-:W-:Y:S01]  /*15490*/  R2UR UR11, R113 ;  /* 0x00000000710b72ca */ /* 0x000fe200000e0000 */
[----:B------:R-:W-:Y:S02]  /*154a0*/  WARPGROUP.DEPBAR.LE gsb0, 0x0 ;  /* 0x00008000000079c5 */ /* 0x000fe40000010000 */
[----:B------:R-:W-:-:S10]  /*154b0*/  WARPGROUP.ARRIVE ;  /* 0x00000000000079c5 */ /* 0x000fd40000000000 */
[----:B------:R-:W-:Y:S01]  /*154c0*/  HGMMA.64x96x16.F32.BF16 R24, gdesc[UR8].tnspB, R24, gsb0 ;  /* 0x41600000081879f0 */ /* 0x000fe20008001818 */
[----:B------:R-:W-:Y:S02]  /*154d0*/  VIADD R112, R110, 0x80 ;  /* 0x000000806e707836 */ /* 0x000fe40000000000 */
[----:B------:R-:W-:-:S03]  /*154e0*/  IMAD.MOV.U32 R113, RZ, RZ, -0x7fffffe0 ;  /* 0x80000020ff717424 */ /* 0x000fc600078e00ff */
[----:B------:R-:W-:Y:S02]  /*154f0*/  R2UR UR14, R112 ;  /* 0x00000000700e72ca */ /* 0x000fe400000e0000 */
[----:B------:R-:W-:Y:S01]  /*15500*/  R2UR UR15, R113 ;  /* 0x00000000710f72ca */ /* 0x000fe200000e0000 */
[----:B------:R-:W-:Y:S02]  /*15510*/  VIADD R112, R110, 0xc0 ;  /* 0x000000c06e707836 */ /* 0x000fe40000000000 */
[----:B------:R-:W-:Y:S01]  /*15520*/  IMAD.MOV.U32 R113, RZ, RZ, -0x7fffffe0 ;  /* 0x80000020ff717424 */ /* 0x000fe200078e00ff */
[----:B------:R-:W-:Y:S02]  /*15530*/  WARPGROUP.DEPBAR.LE gsb0, 0x0 ;  /* 0x00008000000079c5 */ /* 0x000fe40000010000 */
[----:B------:R-:W-:-:S07]  /*15540*/  WARPGROUP.ARRIVE ;  /* 0x00000000000079c5 */ /* 0x000fce0000000000 */
[----:B------:R-:W-:Y:S01]  /*15550*/  HGMMA.64x96x16.F32.BF16 R24, gdesc[UR12].tnspB, R24, gsb0 ;  /* 0x416000000c1879f0 */ /* 0x000fe20008001818 */
[----:B------:R-:W-:Y:S02]  /*15560*/  R2UR UR18, R112 ;  /* 0x00000000701272ca */ /* 0x000fe400000e0000 */
[----:B------:R-:W-:Y:S01]  /*15570*/  R2UR UR19, R113 ;  /* 0x00000000711372ca */ /* 0x000fe200000e0000 */
[----:B------:R-:W-:Y:S02]  /*15580*/  VIADD R112, R110, 0x100 ;  /* 0x000001006e707836 */ /* 0x000fe40000000000 */
[----:B------:R-:W-:-:S03]  /*15590*/  IMAD.MOV.U32 R113, RZ, RZ, -0x7fffffe0 ;  /* 0x80000020ff717424 */ /* 0x000fc600078e00ff */
[----:B------:R-:W-:Y:S01]  /*155a0*/  R2UR UR22, R112 ;  /* 0x00000000701672ca */ /* 0x000fe200000e0000 */
[----:B------:R-:W-:Y:S02]  /*155b0*/  WARPGROUP.DEPBAR.LE gsb0, 0x0 ;  /* 0x00008000000079c5 */ /* 0x000fe40000010000 */
[----:B------:R-:W-:-:S06]  /*155c0*/  WARPGROUP.ARRIVE ;  /* 0x00000000000079c5 */ /* 0x000fcc0000000000 */
        /* <DEDUP_REMOVED lines=30> */
[----:B------:R-:W-:Y:S01]  /*157b0*/  FMUL.FTZ R85, R85, R21 ;  /* 0x0000001555557220 */ /* 0x000fe20000410000 */
[----:B------:R-:W-:Y:S08]  /*157c0*/  MUFU.EX2 R126, R126 ;  /* 0x0000007e007e7308 */ /* 0x000ff00000000800 */
[----:B------:R-:W3:Y:S08]  /*157d0*/  MUFU.EX2 R110, R85 ;  /* 0x00000055006e7308 */ /* 0x000ef00000000800 */
[----:B------:R-:W0:Y:S08]  /*157e0*/  MUFU.EX2 R87, R87 ;  /* 0x0000005700577308 */ /* 0x000e300000000800 */
[----:B------:R-:W1:Y:S01]  /*157f0*/  MUFU.EX2 R123, R123 ;  /* 0x0000007b007b7308 */ /* 0x000e620000000800 */
[----:B------:R-:W2:Y:S01]  /*15800*/  S2R R155, SR_TID.X ;  /* 0x00000000009b7919 */ /* 0x000ea20000002100 */
[----:B---3--:R-:W-:-:S06]  /*15810*/  FFMA.FTZ R111, R110, R137, R126 ;  /* 0x000000896e6f7223 */ /* 0x008fcc000001007e */
[----:B------:R-:W3:Y:S08]  /*15820*/  MUFU.EX2 R136, R136 ;  /* 0x0000008800887308 */ /* 0x000ef00000000800 */
[----:B------:R-:W4:Y:S01]  /*15830*/  MUFU.EX2 R124, R124 ;  /* 0x0000007c007c7308 */ /* 0x000f220000000800 */
[----:B0-----:R-:W-:-:S07]  /*15840*/  FADD.FTZ R111, R87, R111 ;  /* 0x0000006f576f7221 */ /* 0x001fce0000010000 */
[----:B------:R-:W0:Y:S01]  /*15850*/  MUFU.EX2 R135, R135 ;  /* 0x0000008700877308 */ /* 0x000e220000000800 */
[----:B------:R-:W-:Y:S02]  /*15860*/  WARPGROUP.DEPBAR.LE gsb0, 0x0 ;  /* 0x00008000000079c5 */ /* 0x000fe40000010000 */
[----:B------:R-:W-:-:S06]  /*15870*/  WARPGROUP.ARRIVE ;  /* 0x00000000000079c5 */ /* 0x000fcc0000000000 */
[----:B------:R-:W-:Y:S01]  /*15880*/  HGMMA.64x96x16.F32.BF16 R24, gdesc[UR36].tnspB, R24, gsb0 ;  /* 0x41600000241879f0 */ /* 0x000fe20008001818 */
[----:B------:R-:W2:Y:S01]  /*15890*/  MUFU.EX2 R75, R75 ;  /* 0x0000004b004b7308 */ /* 0x000ea20000000800 */
[----:B------:R-:W-:Y:S02]  /*158a0*/  @!P0 IMAD R112, R14, 0x8, R16 ;  /* 0x000000080e708824 */ /* 0x000fe400078e0210 */
[----:B-1----:R-:W-:-:S05]  /*158b0*/  FADD.FTZ R14, R123, R111 ;  /* 0x0000006f7b0e7221 */ /* 0x002fca0000010000 */
[----:B------:R-:W1:Y:S08]  /*158c0*/  MUFU.EX2 R134, R134 ;  /* 0x0000008600867308 */ /* 0x000e700000000800 */
[----:B------:R-:W1:Y:S01]  /*158d0*/  MUFU.EX2 R78, R78 ;  /* 0x0000004e004e7308 */ /* 0x000e620000000800 */
[----:B---3--:R-:W-:Y:S01]  /*158e0*/  FADD.FTZ R91, R136, R91 ;  /* 0x0000005b885b7221 */ /* 0x008fe20000010000 */
[----:B----4-:R-:W-:-:S06]  /*158f0*/  FADD.FTZ R14, R124, R14 ;  /* 0x0000000e7c0e7221 */ /* 0x010fcc0000010000 */
[----:B------:R-:W3:Y:S08]  /*15900*/  MUFU.EX2 R133, R133 ;  /* 0x0000008500857308 */ /* 0x000ef00000000800 */
[----:B------:R-:W4:Y:S01]  /*15910*/  MUFU.EX2 R79, R79 ;  /* 0x0000004f004f7308 */ /* 0x000f220000000800 */
[----:B0-----:R-:W-:Y:S01]  /*15920*/  FADD.FTZ R91, R135, R91 ;  /* 0x0000005b875b7221 */ /* 0x001fe20000010000 */
[----:B--2---:R-:W-:-:S06]  /*15930*/  FADD.FTZ R14, R75, R14 ;  /* 0x0000000e4b0e7221 */ /* 0x004fcc0000010000 */
[----:B------:R-:W0:Y:S08]  /*15940*/  MUFU.EX2 R132, R132 ;  /* 0x0000008400847308 */ /* 0x000e300000000800 */
[----:B------:R-:W2:Y:S01]  /*15950*/  MUFU.EX2 R102, R102 ;  /* 0x0000006600667308 */ /* 0x000ea20000000800 */
[----:B-1----:R-:W-:Y:S01]  /*15960*/  FADD.FTZ R91, R134, R91 ;  /* 0x0000005b865b7221 */ /* 0x002fe20000010000 */
[----:B------:R-:W-:-:S06]  /*15970*/  FADD.FTZ R14, R78, R14 ;  /* 0x0000000e4e0e7221 */ /* 0x000fcc0000010000 */
        /* <DEDUP_REMOVED lines=10> */
[----:B------:R-:W-:Y:S01]  /*15a20*/  SHF.R.U32.HI R138, RZ, 0x7, R155 ;  /* 0x00000007ff8a7819 */ /* 0x000fe2000001169b */
[----:B-1----:R-:W-:-:S06]  /*15a30*/  FADD.FTZ R91, R131, R91 ;  /* 0x0000005b835b7221 */ /* 0x002fcc0000010000 */
[----:B------:R-:W1:Y:S01]  /*15a40*/  MUFU.EX2 R128, R128 ;  /* 0x0000008000807308 */ /* 0x000e620000000800 */
[----:B------:R-:W-:-:S07]  /*15a50*/  FADD.FTZ R14, R103, R14 ;  /* 0x0000000e670e7221 */ /* 0x000fce0000010000 */
[----:B------:R-:W1:Y:S01]  /*15a60*/  MUFU.EX2 R106, R106 ;  /* 0x0000006a006a7308 */ /* 0x000e620000000800 */
[----:B---3--:R-:W-:Y:S01]  /*15a70*/  FADD.FTZ R91, R130, R91 ;  /* 0x0000005b825b7221 */ /* 0x008fe20000010000 */
[----:B------:R-:W-:-:S06]  /*15a80*/  VIADD R85, R138, 0x9 ;  /* 0x000000098a557836 */ /* 0x000fcc0000000000 */
[----:B------:R-:W3:Y:S01]  /*15a90*/  MUFU.EX2 R127, R127 ;  /* 0x0000007f007f7308 */ /* 0x000ee20000000800 */
[----:B----4-:R-:W-:Y:S01]  /*15aa0*/  FADD.FTZ R14, R104, R14 ;  /* 0x0000000e680e7221 */ /* 0x010fe20000010000 */
[----:B------:R-:W-:-:S06]  /*15ab0*/  ISETP.GE.U32.AND P2, PT, R155, 0x180, PT ;  /* 0x000001809b00780c */ /* 0x000fcc0003f46070 */
[----:B------:R-:W4:Y:S01]  /*15ac0*/  MUFU.EX2 R107, R107 ;  /* 0x0000006b006b7308 */ /* 0x000f220000000800 */
[----:B------:R-:W-:Y:S02]  /*15ad0*/  @!P0 IMAD R113, R19, 0x8, R16 ;  /* 0x0000000813718824 */ /* 0x000fe400078e0210 */
[----:B0-----:R-:W-:-:S05]  /*15ae0*/  FADD.FTZ R91, R129, R91 ;  /* 0x0000005b815b7221 */ /* 0x001fca0000010000 */
[----:B------:R-:W0:Y:S01]  /*15af0*/  MUFU.EX2 R125, R125 ;  /* 0x0000007d007d7308 */ /* 0x000e220000000800 */
[----:B--2---:R-:W-:Y:S01]  /*15b00*/  FADD.FTZ R14, R105, R14 ;  /* 0x0000000e690e7221 */ /* 0x004fe20000010000 */
[----:B------:R-:W-:-:S06]  /*15b10*/  SEL R85, R85, 0x9, !P2 ;  /* 0x0000000955557807 */ /* 0x000fcc0005000000 */
[----:B------:R-:W2:Y:S01]  /*15b20*/  MUFU.EX2 R108, R108 ;  /* 0x0000006c006c7308 */ /* 0x000ea20000000800 */
[----:B------:R-:W-:Y:S01]  /*15b30*/  @!P0 VIADD R113, R113, 0x31c40 ;  /* 0x00031c4071718836 */ /* 0x000fe20000000000 */
[----:B------:R-:W-:Y:S01]  /*15b40*/  F2FP.BF16.F32.PACK_AB R137, R78, R75 ;  /* 0x0000004b4e89723e */ /* 0x000fe200000010ff */
[----:B------:R-:W-:-:S05]  /*15b50*/  @!P0 VIADD R112, R112, 0x31c60 ;  /* 0x00031c6070708836 */ /* 0x000fca0000000000 */
[----:B------:R-:W2:Y:S01]  /*15b60*/  MUFU.EX2 R81, R81 ;  /* 0x0000005100517308 */ /* 0x000ea20000000800 */
[----:B-1----:R-:W-:Y:S01]  /*15b70*/  FADD.FTZ R75, R128, R91 ;  /* 0x0000005b804b7221 */ /* 0x002fe20000010000 */
[----:B------:R-:W-:-:S06]  /*15b80*/  FADD.FTZ R14, R106, R14 ;  /* 0x0000000e6a0e7221 */ /* 0x000fcc0000010000 */
[----:B------:R-:W1:Y:S01]  /*15b90*/  MUFU.EX2 R109, R109 ;  /* 0x0000006d006d7308 */ /* 0x000e620000000800 */
[----:B------:R-:W-:Y:S02]  /*15ba0*/  WARPGROUP.DEPBAR.LE gsb0, 0x0 ;  /* 0x00008000000079c5 */ /* 0x000fe40000010000 */
[----:B------:R4:W-:Y:S06]  /*15bb0*/  BAR.ARV R85, 0x100 ;  /* 0x000400550000751d */ /* 0x0009ec0000002000 */
[----:B------:R-:W1:Y:S01]  /*15bc0*/  MUFU.EX2 R76, R76 ;  /* 0x0000004c004c7308 */ /* 0x000e620000000800 */
[----:B------:R-:W-:Y:S01]  /*15bd0*/  @!P0 PRMT R113, RZ, 0x654, R113 ;  /* 0x00000654ff718816 */ /* 0x000fe20000000071 */
[----:B---3--:R-:W-:Y:S01]  /*15be0*/  FADD.FTZ R75, R127, R75 ;  /* 0x0000004b7f4b7221 */ /* 0x008fe20000010000 */
[----:B----4-:R-:W-:-:S05]  /*15bf0*/  F2FP.BF16.F32.PACK_AB R85, R87, R126 ;  /* 0x0000007e5755723e */ /* 0x010fca00000010ff */
[----:B------:R-:W3:Y:S01]  /*15c00*/  MUFU.EX2 R114, R114 ;  /* 0x0000007200727308 */ /* 0x000ee20000000800 */
[----:B------:R-:W-:Y:S01]  /*15c10*/  @!P0 PRMT R112, RZ, 0x654, R112 ;  /* 0x00000654ff708816 */ /* 0x000fe20000000070 */
[----:B------:R-:W-:Y:S01]  /*15c20*/  FADD.FTZ R14, R107, R14 ;  /* 0x0000000e6b0e7221 */ /* 0x000fe20000010000 */
[----:B------:R-:W-:Y:S01]  /*15c30*/  F2FP.BF16.F32.PACK_AB R87, R124, R123 ;  /* 0x0000007b7c57723e */ /* 0x000fe200000010ff */
[----:B------:R4:W-:Y:S04]  /*15c40*/  @!P0 SYNCS.ARRIVE.TRANS64.RED.A1T0 RZ, [R113+URZ], RZ ;  /* 0x000000ff71ff89a7 */ /* 0x0009e8000810043f */
[----:B------:R-:W4:Y:S01]  /*15c50*/  MUFU.EX2 R80, R80 ;  /* 0x0000005000507308 */ /* 0x000f220000000800 */
[----:B0-----:R-:W-:Y:S01]  /*15c60*/  FADD.FTZ R75, R125, R75 ;  /* 0x0000004b7d4b7221 */ /* 0x001fe20000010000 */
[----:B--2---:R-:W-:Y:S01]  /*15c70*/  FADD.FTZ R14, R108, R14 ;  /* 0x0000000e6c0e7221 */ /* 0x004fe20000010000 */
[----:B------:R2:W-:Y:S05]  /*15c80*/  @!P0 SYNCS.ARRIVE.TRANS64.RED.A1T0 RZ, [R112+URZ], RZ ;  /* 0x000000ff70ff89a7 */ /* 0x0005ea000810043f */
[----:B------:R-:W0:Y:S01]  /*15c90*/  MUFU.EX2 R115, R115 ;  /* 0x0000007300737308 */ /* 0x000e220000000800 */
[----:B------:R2:W-:Y:S01]  /*15ca0*/  STSM.16.M88.4 [R17+0x24300], R84 ;  /* 0x0243005411007844 */ /* 0x0005e20000000200 */
[----:B------:R-:W-:-:S06]  /*15cb0*/  FADD.FTZ R75, R81, R75 ;  /* 0x0000004b514b7221 */ /* 0x000fcc0000010000 */
[----:B------:R-:W0:Y:S01]  /*15cc0*/  MUFU.EX2 R89, R89 ;  /* 0x0000005900597308 */ /* 0x000e220000000800 */
[----:B-1----:R-:W-:-:S07]  /*15cd0*/  FADD.FTZ R14, R109, R14 ;  /* 0x0000000e6d0e7221 */ /* 0x002fce0000010000 */
[----:B------:R-:W1:Y:S01]  /*15ce0*/  MUFU.EX2 R116, R116 ;  /* 0x0000007400747308 */ /* 0x000e620000000800 */
[----:B------:R-:W-:Y:S01]  /*15cf0*/  FADD.FTZ R78, R76, R75 ;  /* 0x0000004b4c4e7221 */ /* 0x000fe20000010000 */
[----:B---3--:R-:W-:-:S06]  /*15d00*/  FADD.FTZ R75, R114, R14 ;  /* 0x0000000e724b7221 */ /* 0x008fcc0000010000 */
[----:B------:R-:W3:Y:S08]  /*15d10*/  MUFU.EX2 R77, R77 ;  /* 0x0000004d004d7308 */ /* 0x000ef00000000800 */
[----:B--2---:R-:W-:Y:S08]  /*15d20*/  MUFU.EX2 R84, R83 ;  /* 0x0000005300547308 */ /* 0x004ff00000000800 */
[----:B------:R-:W2:Y:S01]  /*15d30*/  MUFU.EX2 R83, R117 ;  /* 0x0000007500537308 */ /* 0x000ea20000000800 */
[----:B----4-:R-:W-:Y:S01]  /*15d40*/  FADD.FTZ R14, R80, R78 ;  /* 0x0000004e500e7221 */ /* 0x010fe20000010000 */
[----:B0-----:R-:W-:-:S06]  /*15d50*/  FADD.FTZ R75, R115, R75 ;  /* 0x0000004b734b7221 */ /* 0x001fcc0000010000 */
[----:B------:R-:W0:Y:S08]  /*15d60*/  MUFU.EX2 R97, R97 ;  /* 0x0000006100617308 */ /* 0x000e300000000800 */
[----:B------:R-:W4:Y:S01]  /*15d70*/  MUFU.EX2 R118, R118 ;  /* 0x0000007600767308 */ /* 0x000f220000000800 */
[----:B------:R-:W-:Y:S01]  /*15d80*/  FADD.FTZ R14, R89, R14 ;  /* 0x0000000e590e7221 */ /* 0x000fe20000010000 */
[----:B-1----:R-:W-:-:S06]  /*15d90*/  FADD.FTZ R75, R116, R75 ;  /* 0x0000004b744b7221 */ /* 0x002fcc0000010000 */
[----:B------:R-:W1:Y:S08]  /*15da0*/  MUFU.EX2 R74, R74 ;  /* 0x0000004a004a7308 */ /* 0x000e700000000800 */
[----:B------:R-:W1:Y:S01]  /*15db0*/  MUFU.EX2 R119, R119 ;  /* 0x0000007700777308 */ /* 0x000e620000000800 */
[----:B---3--:R-:W-:Y:S01]  /*15dc0*/  FADD.FTZ R14, R77, R14 ;  /* 0x0000000e4d0e7221 */ /* 0x008fe20000010000 */
[----:B--2---:R-:W-:-:S06]  /*15dd0*/  FADD.FTZ R75, R83, R75 ;  /* 0x0000004b534b7221 */ /* 0x004fcc0000010000 */
[----:B------:R-:W2:Y:S08]  /*15de0*/  MUFU.EX2 R96, R96 ;  /* 0x0000006000607308 */ /* 0x000eb00000000800 */
[----:B------:R-:W3:Y:S01]  /*15df0*/  MUFU.EX2 R120, R120 ;  /* 0x0000007800787308 */ /* 0x000ee20000000800 */
[----:B0-----:R-:W-:Y:S01]  /*15e00*/  FADD.FTZ R14, R97, R14 ;  /* 0x0000000e610e7221 */ /* 0x001fe20000010000 */
[----:B----4-:R-:W-:-:S06]  /*15e10*/  FADD.FTZ R75, R118, R75 ;  /* 0x0000004b764b7221 */ /* 0x010fcc0000010000 */
[----:B------:R-:W0:Y:S08]  /*15e20*/  MUFU.EX2 R73, R73 ;  /* 0x0000004900497308 */ /* 0x000e300000000800 */
[----:B------:R-:W4:Y:S01]  /*15e30*/  MUFU.EX2 R121, R121 ;  /* 0x0000007900797308 */ /* 0x000f220000000800 */
[----:B-1----:R-:W-:Y:S01]  /*15e40*/  FADD.FTZ R14, R74, R14 ;  /* 0x0000000e4a0e7221 */ /* 0x002fe20000010000 */
[----:B------:R-:W-:-:S06]  /*15e50*/  FADD.FTZ R75, R119, R75 ;  /* 0x0000004b774b7221 */ /* 0x000fcc0000010000 */
[----:B------:R-:W1:Y:S08]  /*15e60*/  MUFU.EX2 R92, R92 ;  /* 0x0000005c005c7308 */ /* 0x000e700000000800 */
[----:B------:R-:W1:Y:S01]  /*15e70*/  MUFU.EX2 R122, R122 ;  /* 0x0000007a007a7308 */ /* 0x000e620000000800 */
[----:B--2---:R-:W-:Y:S01]  /*15e80*/  FADD.FTZ R14, R96, R14 ;  /* 0x0000000e600e7221 */ /* 0x004fe20000010000 */
[----:B---3--:R-:W-:-:S06]  /*15e90*/  FADD.FTZ R75, R120, R75 ;  /* 0x0000004b784b7221 */ /* 0x008fcc0000010000 */
[----:B------:R-:W2:Y:S01]  /*15ea0*/  MUFU.EX2 R140, R140 ;  /* 0x0000008c008c7308 */ /* 0x000ea20000000800 */
[----:B0-----:R-:W-:Y:S01]  /*15eb0*/  FADD.FTZ R14, R73, R14 ;  /* 0x0000000e490e7221 */ /* 0x001fe20000010000 */
[----:B----4-:R-:W-:-:S06]  /*15ec0*/  FADD.FTZ R75, R121, R75 ;  /* 0x0000004b794b7221 */ /* 0x010fcc0000010000 */
[----:B------:R-:W0:Y:S08]  /*15ed0*/  MUFU.EX2 R95, R95 ;  /* 0x0000005f005f7308 */ /* 0x000e300000000800 */
[----:B------:R-:W3:Y:S01]  /*15ee0*/  MUFU.EX2 R145, R145 ;  /* 0x0000009100917308 */ /* 0x000ee20000000800 */
[----:B-1----:R-:W-:Y:S01]  /*15ef0*/  FADD.FTZ R14, R92, R14 ;  /* 0x0000000e5c0e7221 */ /* 0x002fe20000010000 */
[----:B------:R-:W-:-:S06]  /*15f00*/  FADD.FTZ R75, R122, R75 ;  /* 0x0000004b7a4b7221 */ /* 0x000fcc0000010000 */
[----:B------:R-:W1:Y:S08]  /*15f10*/  MUFU.EX2 R85, R82 ;  /* 0x0000005200557308 */ /* 0x000e700000000800 */
[----:B------:R-:W4:Y:S01]  /*15f20*/  MUFU.EX2 R143, R143 ;  /* 0x0000008f008f7308 */ /* 0x000f220000000800 */
[----:B------:R-:W-:Y:S01]  /*15f30*/  FADD.FTZ R14, R84, R14 ;  /* 0x0000000e540e7221 */ /* 0x000fe20000010000 */
[----:B--2---:R-:W-:-:S06]  /*15f40*/  FADD.FTZ R75, R140, R75 ;  /* 0x0000004b8c4b7221 */ /* 0x004fcc0000010000 */
[----:B------:R-:W2:Y:S08]  /*15f50*/  MUFU.EX2 R88, R88 ;  /* 0x0000005800587308 */ /* 0x000eb00000000800 */
[----:B------:R-:W2:Y:S01]  /*15f60*/  MUFU.EX2 R142, R142 ;  /* 0x0000008e008e7308 */ /* 0x000ea20000000800 */
[----:B0-----:R-:W-:Y:S01]  /*15f70*/  FADD.FTZ R14, R95, R14 ;  /* 0x0000000e5f0e7221 */ /* 0x001fe20000010000 */
[----:B---3--:R-:W-:-:S06]  /*15f80*/  FADD.FTZ R75, R145, R75 ;  /* 0x0000004b914b7221 */ /* 0x008fcc0000010000 */
[----:B------:R-:W0:Y:S08]  /*15f90*/  MUFU.EX2 R101, R101 ;  /* 0x0000006500657308 */ /* 0x000e300000000800 */
[----:B------:R-:W3:Y:S01]  /*15fa0*/  MUFU.EX2 R141, R141 ;  /* 0x0000008d008d7308 */ /* 0x000ee20000000800 */
[----:B-1----:R-:W-:Y:S01]  /*15fb0*/  FADD.FTZ R14, R85, R14 ;  /* 0x0000000e550e7221 */ /* 0x002fe20000010000 */
[----:B----4-:R-:W-:-:S06]  /*15fc0*/  FADD.FTZ R75, R143, R75 ;  /* 0x0000004b8f4b7221 */ /* 0x010fcc0000010000 */
[----:B------:R-:W1:Y:S01]  /*15fd0*/  MUFU.EX2 R93, R93 ;  /* 0x0000005d005d7308 */ /* 0x000e620000000800 */
[----:B------:R-:W-:-:S07]  /*15fe0*/  F2FP.BF16.F32.PACK_AB R80, R80, R76 ;  /* 0x0000004c5050723e */ /* 0x000fce00000010ff */
[----:B------:R-:W4:Y:S01]  /*15ff0*/  MUFU.EX2 R146, R146 ;  /* 0x0000009200927308 */ /* 0x000f220000000800 */
[----:B------:R-:W-:Y:S01]  /*16000*/  F2FP.BF16.F32.PACK_AB R76, R74, R97 ;  /* 0x000000614a4c723e */ /* 0x000fe200000010ff */
[----:B--2---:R-:W-:Y:S01]  /*16010*/  FADD.FTZ R14, R88, R14 ;  /* 0x0000000e580e7221 */ /* 0x004fe20000010000 */
[----:B------:R-:W-:-:S05]  /*16020*/  FADD.FTZ R74, R142, R75 ;  /* 0x0000004b8e4a7221 */ /* 0x000fca0000010000 */
[----:B------:R-:W2:Y:S01]  /*16030*/  MUFU.EX2 R91, R147 ;  /* 0x00000093005b7308 */ /* 0x000ea20000000800 */
[----:B------:R-:W-:Y:S01]  /*16040*/  F2FP.BF16.F32.PACK_AB R78, R73, R96 ;  /* 0x00000060494e723e */ /* 0x000fe200000010ff */
[----:B0-----:R-:W-:Y:S01]  /*16050*/  FADD.FTZ R14, R101, R14 ;  /* 0x0000000e650e7221 */ /* 0x001fe20000010000 */
[----:B---3--:R-:W-:-:S05]  /*16060*/  FADD.FTZ R73, R141, R74 ;  /* 0x0000004a8d497221 */ /* 0x008fca0000010000 */
[----:B------:R-:W0:Y:S01]  /*16070*/  MUFU.EX2 R148, R148 ;  /* 0x0000009400947308 */ /* 0x000e220000000800 */
[----:B-1----:R-:W-:Y:S01]  /*16080*/  FADD.FTZ R75, R93, R14 ;  /* 0x0000000e5d4b7221 */ /* 0x002fe20000010000 */
[----:B----4-:R-:W-:-:S06]  /*16090*/  FADD.FTZ R14, R146, R73 ;  /* 0x00000049920e7221 */ /* 0x010fcc0000010000 */
[----:B------:R-:W1:Y:S01]  /*160a0*/  MUFU.EX2 R149, R149 ;  /* 0x0000009500957308 */ /* 0x000e620000000800 */
[----:B--2---:R-:W-:-:S07]  /*160b0*/  FADD.FTZ R73, R91, R14 ;  /* 0x0000000e5b497221 */ /* 0x004fce0000010000 */
[----:B------:R-:W2:Y:S08]  /*160c0*/  MUFU.EX2 R100, R100 ;  /* 0x0000006400647308 */ /* 0x000eb00000000800 */
[----:B------:R-:W3:Y:S01]  /*160d0*/  MUFU.EX2 R150, R150 ;  /* 0x0000009600967308 */ /* 0x000ee20000000800 */
[----:B0-----:R-:W-:-:S07]  /*160e0*/  FADD.FTZ R14, R148, R73 ;  /* 0x00000049940e7221 */ /* 0x001fce0000010000 */
[----:B------:R-:W0:Y:S01]  /*160f0*/  MUFU.EX2 R94, R94 ;  /* 0x0000005e005e7308 */ /* 0x000e220000000800 */
[----:B-1----:R-:W-:-:S07]  /*16100*/  FADD.FTZ R73, R149, R14 ;  /* 0x0000000e95497221 */ /* 0x002fce0000010000 */
[----:B------:R-:W1:Y:S01]  /*16110*/  MUFU.EX2 R99, R99 ;  /* 0x0000006300637308 */ /* 0x000e620000000800 */
[----:B--2---:R-:W-:-:S07]  /*16120*/  FADD.FTZ R75, R100, R75 ;  /* 0x0000004b644b7221 */ /* 0x004fce0000010000 */
[----:B------:R-:W2:Y:S08]  /*16130*/  MUFU.EX2 R86, R90 ;  /* 0x0000005a00567308 */ /* 0x000eb00000000800 */
[----:B------:R-:W-:Y:S08]  /*16140*/  MUFU.EX2 R151, R151 ;  /* 0x0000009700977308 */ /* 0x000ff00000000800 */
[----:B------:R-:W4:Y:S01]  /*16150*/  MUFU.EX2 R152, R152 ;  /* 0x0000009800987308 */ /* 0x000f220000000800 */
[----:B---3--:R-:W-:Y:S01]  /*16160*/  FADD.FTZ R14, R150, R73 ;  /* 0x00000049960e7221 */ /* 0x008fe20000010000 */
[----:B0-----:R-:W-:Y:S01]  /*16170*/  FADD.FTZ R74, R94, R75 ;  /* 0x0000004b5e4a7221 */ /* 0x001fe20000010000 */
[----:B------:R-:W3:Y:S05]  /*16180*/  LDL R73, [R1+0x30] ;  /* 0x0000300001497983 */ /* 0x000eea0000100800 */
[----:B------:R-:W0:Y:S01]  /*16190*/  MUFU.EX2 R98, R98 ;  /* 0x0000006200627308 */ /* 0x000e220000000800 */
[----:B-1----:R-:W-:-:S04]  /*161a0*/  FADD.FTZ R75, R99, R74 ;  /* 0x0000004a634b7221 */ /* 0x002fc80000010000 */
[----:B--2---:R-:W-:Y:S01]  /*161b0*/  FADD.FTZ R75, R86, R75 ;  /* 0x0000004b564b7221 */ /* 0x004fe20000010000 */
[----:B----4-:R-:W-:Y:S01]  /*161c0*/  F2FP.BF16.F32.PACK_AB R87, R152, R151 ;  /* 0x000000979857723e */ /* 0x010fe200000010ff */
[----:B------:R-:W-:-:S04]  /*161d0*/  FADD.FTZ R151, R151, R14 ;  /* 0x0000000e97977221 */ /* 0x000fc80000010000 */
[----:B------:R-:W-:Y:S01]  /*161e0*/  FADD.FTZ R14, R152, R151 ;  /* 0x00000097980e7221 */ /* 0x000fe20000010000 */
[----:B0-----:R-:W-:-:S05]  /*161f0*/  FADD.FTZ R74, R98, R75 ;  /* 0x0000004b624a7221 */ /* 0x001fca0000010000 */
[----:B------:R-:W-:Y:S04]  /*16200*/  STL [R1+0x18], R74 ;  /* 0x0000184a01007387 */ /* 0x000fe80000100800 */
[----:B------:R-:W-:Y:S04]  /*16210*/  STL [R1+0x38], R14 ;  /* 0x0000380e01007387 */ /* 0x000fe80000100800 */
[----:B------:R1:W5:Y:S01]  /*16220*/  LDL R152, [R1+0x3c] ;  /* 0x00003c0001987983 */ /* 0x0003620000100800 */
[----:B------:R-:W-:Y:S02]  /*16230*/  F2FP.BF16.F32.PACK_AB R136, R135, R136 ;  /* 0x000000888788723e */ /* 0x000fe400000010ff */
[----:B------:R-:W-:-:S02]  /*16240*/  F2FP.BF16.F32.PACK_AB R138, R133, R134 ;  /* 0x00000086858a723e */ /* 0x000fc400000010ff */
[----:B------:R-:W-:Y:S02]  /*16250*/  F2FP.BF16.F32.PACK_AB R139, R102, R79 ;  /* 0x0000004f668b723e */ /* 0x000fe400000010ff */
[----:B------:R-:W-:Y:S02]  /*16260*/  F2FP.BF16.F32.PACK_AB R132, R131, R132 ;  /* 0x000000848384723e */ /* 0x000fe400000010ff */
        /* <DEDUP_REMOVED lines=8> */
[----:B------:R-:W-:Y:S02]  /*162f0*/  F2FP.BF16.F32.PACK_AB R82, R77, R89 ;  /* 0x000000594d52723e */ /* 0x000fe400000010ff */
[----:B------:R-:W-:Y:S01]  /*16300*/  F2FP.BF16.F32.PACK_AB R83, R118, R83 ;  /* 0x000000537653723e */ /* 0x000fe200000010ff */
[----:B------:R-:W-:Y:S01]  /*16310*/  STSM.16.M88.4 [R17+0x25b00], R136 ;  /* 0x025b008811007844 */ /* 0x000fe20000000200 */
[----:B------:R-:W-:-:S03]  /*16320*/  F2FP.BF16.F32.PACK_AB R77, R120, R119 ;  /* 0x00000077784d723e */ /* 0x000fc600000010ff */
[----:B------:R-:W-:Y:S01]  /*16330*/  STSM.16.M88.4 [R17+0x27300], R132 ;  /* 0x0273008411007844 */ /* 0x000fe20000000200 */
[----:B------:R-:W-:-:S03]  /*16340*/  F2FP.BF16.F32.PACK_AB R79, R122, R121 ;  /* 0x000000797a4f723e */ /* 0x000fc600000010ff */
[----:B------:R-:W-:Y:S01]  /*16350*/  STSM.16.M88.4 [R17+0x28b00], R128 ;  /* 0x028b008011007844 */ /* 0x000fe20000000200 */
[----:B------:R-:W-:-:S03]  /*16360*/  F2FP.BF16.F32.PACK_AB R88, R101, R88 ;  /* 0x000000586558723e */ /* 0x000fc600000010ff */
[----:B------:R0:W-:Y:S01]  /*16370*/  STSM.16.M88.4 [R17+0x2a300], R80 ;  /* 0x02a3005011007844 */ /* 0x0001e20000000200 */
[----:B------:R-:W-:Y:S02]  /*16380*/  F2FP.BF16.F32.PACK_AB R89, R146, R141 ;  /* 0x0000008d9259723e */ /* 0x000fe400000010ff */
[----:B------:R-:W-:Y:S02]  /*16390*/  F2FP.BF16.F32.PACK_AB R90, R100, R93 ;  /* 0x0000005d645a723e */ /* 0x000fe400000010ff */
[----:B------:R-:W-:Y:S02]  /*163a0*/  F2FP.BF16.F32.PACK_AB R91, R148, R91 ;  /* 0x0000005b945b723e */ /* 0x000fe400000010ff */
[----:B------:R-:W-:Y:S01]  /*163b0*/  F2FP.BF16.F32.PACK_AB R86, R98, R86 ;  /* 0x000000566256723e */ /* 0x000fe200000010ff */
[----:B------:R1:W-:Y:S01]  /*163c0*/  STSM.16.M88.4 [R17+0x2bb00], R76 ;  /* 0x02bb004c11007844 */ /* 0x0003e20000000200 */
[----:B0-----:R-:W-:Y:S02]  /*163d0*/  F2FP.BF16.F32.PACK_AB R80, R84, R92 ;  /* 0x0000005c5450723e */ /* 0x001fe400000010ff */
[----:B------:R-:W-:-:S02]  /*163e0*/  F2FP.BF16.F32.PACK_AB R81, R145, R140 ;  /* 0x0000008c9151723e */ /* 0x000fc400000010ff */
[----:B------:R-:W-:Y:S02]  /*163f0*/  F2FP.BF16.F32.PACK_AB R82, R85, R95 ;  /* 0x0000005f5552723e */ /* 0x000fe400000010ff */
[----:B------:R-:W-:Y:S02]  /*16400*/  F2FP.BF16.F32.PACK_AB R83, R142, R143 ;  /* 0x0000008f8e53723e */ /* 0x000fe400000010ff */
[----:B------:R-:W-:Y:S02]  /*16410*/  F2FP.BF16.F32.PACK_AB R84, R99, R94 ;  /* 0x0000005e6354723e */ /* 0x000fe400000010ff */
[----:B------:R-:W-:Y:S01]  /*16420*/  F2FP.BF16.F32.PACK_AB R85, R150, R149 ;  /* 0x000000959655723e */ /* 0x000fe200000010ff */
[----:B------:R1:W-:Y:S04]  /*16430*/  STSM.16.M88.4 [R17+0x2d300], R80 ;  /* 0x02d3005011007844 */ /* 0x0003e80000000200 */
[----:B------:R1:W-:Y:S04]  /*16440*/  STSM.16.M88.4 [R17+0x2eb00], R88 ;  /* 0x02eb005811007844 */ /* 0x0003e80000000200 */
[----:B------:R1:W-:Y:S01]  /*16450*/  STSM.16.M88.4 [R17+0x30300], R84 ;  /* 0x0303005411007844 */ /* 0x0003e20000000200 */
[----:B------:R-:W-:Y:S01]  /*16460*/  @!PT LDS RZ, [RZ] ;  /* 0x00000000fffff984 */ /* 0x000fe20000000800 */
[----:B------:R-:W-:Y:S01]  /*16470*/  @!PT LDS RZ, [RZ] ;  /* 0x00000000fffff984 */ /* 0x000fe20000000800 */
[----:B------:R-:W-:Y:S01]  /*16480*/  @!PT LDS RZ, [RZ] ;  /* 0x00000000fffff984 */ /* 0x000fe20000000800 */
[----:B------:R-:W-:Y:S01]  /*16490*/  @!PT LDS RZ, [RZ] ;  /* 0x00000000fffff984 */ /* 0x000fe20000000800 */
[----:B------:R0:W-:Y:S06]  /*164a0*/  MEMBAR.ALL.CTA ;  /* 0x0000000000007992 */ /* 0x0001ec0000008000 */
[----:B0-----:R-:W0:Y:S01]  /*164b0*/  FENCE.VIEW.ASYNC.S ;  /* 0x00000000000073c6 */ /* 0x001e220000000000 */
        /* <DEDUP_REMOVED lines=50> */
[----:B------:R-:W-:Y:S01]  /*167e0*/  IMAD.MOV.U32 R15, RZ, RZ, R20 ;  /* 0x000000ffff0f7224 */ /* 0x000fe200078e0014 */
[C---:B---3--:R-:W-:Y:S01]  /*167f0*/  ISETP.GT.AND P2, PT, R0.reuse, R73, PT ;  /* 0x000000490000720c */ /* 0x048fe20003f44270 */
[----:B------:R-:W-:Y:S01]  /*16800*/  VIADD R0, R0, 0xffffffff ;  /* 0xffffffff00007836 */ /* 0x000fe20000000000 */
[----:B0-----:R-:W-:-:S11]  /*16810*/  NOP ;  /* 0x0000000000007918 */ /* 0x001fd60000000000 */
[----:B-1----:R-:W-:Y:S05]  /*16820*/  @P2 BRA `(.L_x_2454) ;  /* 0xffffffa000f82947 */ /* 0x002fea000383ffff */
[----:B------:R0:W-:Y:S02]  /*16830*/  STL [R1+0x14], R0 ;  /* 0x0000140001007387 */ /* 0x0001e40000100800 */
.L_x_2443:
[----:B------:R-:W2:Y:S04]  /*16840*/  LDL R14, [R1+0x8c] ;  /* 0x00008c00010e7983 */ /* 0x000ea80000100800 */
[----:B0-----:R-:W2:Y:S02]  /*16850*/  LDL R0, [R1+0x14] ;  /* 0x0000140001007983 */ /* 0x001ea40000100800 */
[----:B--2---:R-:W-:-:S13]  /*16860*/  ISETP.GE.AND P2, PT, R0, R14, PT ;  /* 0x0000000e0000720c */ /* 0x004fda0003f46270 */
[----:B------:R-:W-:Y:S05]  /*16870*/  @!P2 BRA `(.L_x_2455) ;  /* 0x00000050007ca947 */ /* 0x000fea0003800000 */
[----:B------:R0:W5:Y:S01]  /*16880*/  LDL.LU R145, [R1+0x3c] ;  /* 0x00003c0001917983 */ /* 0x0001620000300800 */
[----:B------:R-:W-:Y:S02]  /*16890*/  IMAD.MOV.U32 R15, RZ, RZ, R72 ;  /* 0x000000ffff0f7224 */ /* 0x000fe400078e0048 */
[----:B------:R-:W-:Y:S02]  /*168a0*/  IMAD.MOV.U32 R0, RZ, RZ, R20 ;  /* 0x000000ffff007224 */ /* 0x000fe400078e0014 */
[----:B------:R-:W-:-:S07]  /*168b0*/  IMAD.MOV.U32 R14, RZ, RZ, R19 ;  /* 0x000000ffff0e7224 */ /* 0x000fce00078e0013 */
.L_x_2466:
        /* <DEDUP_REMOVED lines=9> */
[----:B------:R-:W-:Y:S05]  /*16950*/  @P2 BRA `(.L_x_2456) ;  /* 0x0000000000302947 */ /* 0x000fea0003800000 */
[----:B------:R-:W-:Y:S05]  /*16960*/  @!P1 BRA `(.L_x_2457) ;  /* 0x0000000000049947 */ /* 0x000fea0003800000 */
[----:B------:R-:W-:Y:S01]  /*16970*/  BPT.TRAP 0x1 ;  /* 0x000000040000795c */ /* 0x000fe20000300000 */
.L_x_2457:
[----:B------:R-:W-:Y:S01]  /*16980*/  IMAD R20, R19, 0x8, R16 ;  /* 0x0000000813147824 */ /* 0x000fe200078e0210 */
[----:B-1----:R-:W-:-:S04]  /*16990*/  SHF.L.U32 R21, R21, 0x1f, RZ ;  /* 0x0000001f15157819 */ /* 0x002fc800000006ff */
[----:B------:R1:W2:Y:S01]  /*169a0*/  SYNCS.PHASECHK.TRANS64.TRYWAIT P3, [R20+URZ+0x31c30], R21 ;  /* 0x031c3015140075a7 */ /* 0x0002a2000806017f */
[----:B------:R-:W-:Y:S05]  /*169b0*/  @!P1 BRA `(.L_x_2458) ;  /* 0x0000000000049947 */ /* 0x000fea0003800000 */
[----:B------:R-:W-:Y:S01]  /*169c0*/  BPT.TRAP 0x1 ;  /* 0x000000040000795c */ /* 0x000fe20000300000 */
.L_x_2458:
[----:B------:R-:W-:Y:S04]  /*169d0*/  BSSY B0, `(.L_x_2456) ;  /* 0x0000004000007945 */ /* 0x000fe80003800000 */
[----:B--2---:R-:W-:Y:S05]  /*169e0*/  @P3 BRA `(.L_x_2459) ;  /* 0x0000000000083947 */ /* 0x004fea0003800000 */
[----:B------:R-:W2:Y:S02]  /*169f0*/  SYNCS.PHASECHK.TRANS64.TRYWAIT P3, [R20+URZ+0x31c30], R21 ;  /* 0x031c3015140075a7 */ /* 0x000ea4000806017f */
[----:B--2---:R-:W-:Y:S05]  /*16a00*/  @!P3 BRA `(.L_x_2460) ;  /* 0x0000011800f0b947 */ /* 0x004fea0003800000 */
.L_x_2459:
[----:B------:R-:W-:Y:S05]  /*16a10*/  BSYNC B0 ;  /* 0x0000000000007941 */ /* 0x000fea0003800000 */
.L_x_2456:
        /* <DEDUP_REMOVED lines=107> */
[----:B------:R-:W-:-:S05]  /*170d0*/  R2UR UR57, R9 ;  /* 0x00000000093972ca */ /* 0x000fca00000e0000 */
[----:B------:R-:W-:Y:S02]  /*170e0*/  MOV R157, UR58 ;  /* 0x0000003a009d7c02 */ /* 0x000fe40008000f00 */
[----:B------:R-:W-:Y:S01]  /*170f0*/  MOV R152, UR59 ;  /* 0x0000003b00987c02 */ /* 0x000fe20008000f00 */
[----:B------:R-:W-:Y:S01]  /*17100*/  UMOV UR59, UR9 ;  /* 0x00000009003b7c82 */ /* 0x000fe20008000000 */
[----:B------:R-:W-:Y:S01]  /*17110*/  UMOV UR58, UR8 ;  /* 0x00000008003a7c82 */ /* 0x000fe20008000000 */
        /* <DEDUP_REMOVED lines=246> */
[----:B------:R-:W-:-:S05]  /*18080*/  IMAD.MOV.U32 R21, RZ, RZ, -0x7fffffe0 ;  /* 0x80000020ff157424 */ /* 0x000fca00078e00ff */
[----:B------:R-:W-:Y:S01]  /*18090*/  R2UR UR27, R21 ;  /* 0x00000000151b72ca */ /* 0x000fe200000e0000 */
[----:B------:R-:W-:Y:S02]  /*180a0*/  WARPGROUP.DEPBAR.LE gsb0, 0x0 ;  /* 0x00008000000079c5 */ /* 0x000fe40000010000 */
[----:B------:R-:W-:-:S06]  /*180b0*/  WARPGROUP.ARRIVE ;  /* 0x00000000000079c5 */ /* 0x000fcc0000000000 */
[----:B------:R-:W-:Y:S04]  /*180c0*/  HGMMA.64x16x16.F32.BF16 R136, gdesc[UR56], R136, gsb0 ;  /* 0x00200000388879f0 */ /* 0x000fe80008001888 */
[----:B------:R-:W-:Y:S02]  /*180d0*/  MOV R150, UR27 ;  /* 0x0000001b00967c02 */ /* 0x000fe40008000f00 */
[----:B------:R-:W-:Y:S02]  /*180e0*/  MOV R149, UR26 ;  /* 0x0000001a00957c02 */ /* 0x000fe40008000f00 */
        /* <DEDUP_REMOVED lines=210> */
.L_x_2462:
[----:B------:R-:W-:Y:S01]  /*18e10*/  SHF.L.U32 R20, R145, 0x1f, RZ ;  /* 0x0000001f91147819 */ /* 0x000fe200000006ff */
[----:B-----5:R-:W-:-:S04]  /*18e20*/  IMAD R21, R14, 0x8, R16 ;  /* 0x000000080e157824 */ /* 0x020fc800078e0210 */
[----:B------:R1:W2:Y:S01]  /*18e30*/  SYNCS.PHASECHK.TRANS64.TRYWAIT P2, [R21+URZ+0x31c50], R20 ;  /* 0x031c5014150075a7 */ /* 0x0002a2000804017f */
[----:B------:R-:W-:Y:S05]  /*18e40*/  @!P1 BRA `(.L_x_2463) ;  /* 0x0000000000049947 */ /* 0x000fea0003800000 */
[----:B------:R-:W-:Y:S01]  /*18e50*/  BPT.TRAP 0x1 ;  /* 0x000000040000795c */ /* 0x000fe20000300000 */
.L_x_2463:
[----:B------:R-:W-:Y:S04]  /*18e60*/  BSSY B0, `(.L_x_2461) ;  /* 0x0000004000007945 */ /* 0x000fe80003800000 */
[----:B--2---:R-:W-:Y:S05]  /*18e70*/  @P2 BRA `(.L_x_2464) ;  /* 0x0000000000082947 */ /* 0x004fea0003800000 */
[----:B------:R-:W2:Y:S02]  /*18e80*/  SYNCS.PHASECHK.TRANS64.TRYWAIT P2, [R21+URZ+0x31c50], R20 ;  /* 0x031c5014150075a7 */ /* 0x000ea4000804017f */
[----:B--2---:R-:W-:Y:S05]  /*18e90*/  @!P2 BRA `(.L_x_2465) ;  /* 0x000000f400e0a947 */ /* 0x004fea0003800000 */
.L_x_2464:
[----:B------:R-:W-:Y:S05]  /*18ea0*/  BSYNC B0 ;  /* 0x0000000000007941 */ /* 0x000fea0003800000 */
.L_x_2461:
        /* <DEDUP_REMOVED lines=8> */
[----:B------:R-:W-:Y:S01]  /*18f30*/  STL [R1+0xf0], R3 ;  /* 0x0000f00301007387 */ /* 0x000fe20000100800 */
[----:B------:R-:W-:Y:S01]  /*18f40*/  FMUL.FTZ R137, R120, UR61 ;  /* 0x0000003d78897c20 */ /* 0x000fe20008410000 */
[----:B------:R-:W-:Y:S01]  /*18f50*/  FMUL.FTZ R136, R121, UR61 ;  /* 0x0000003d79887c20 */ /* 0x000fe20008410000 */
[----:B------:R-:W-:Y:S01]  /*18f60*/  FMUL.FTZ R129, R124, UR61 ;  /* 0x0000003d7c817c20 */ /* 0x000fe20008410000 */
[----:B------:R3:W-:Y:S01]  /*18f70*/  STL [R1+0xec], R2 ;  /* 0x0000ec0201007387 */ /* 0x0007e20000100800 */
[----:B------:R-:W-:Y:S01]  /*18f80*/  FMUL.FTZ R128, R125, UR61 ;  /* 0x0000003d7d807c20 */ /* 0x000fe20008410000 */
[----:B------:R-:W4:Y:S01]  /*18f90*/  MUFU.TANH R155, R155 ;  /* 0x0000009b009b7308 */ /* 0x000f220000002400 */
[----:B------:R-:W-:Y:S01]  /*18fa0*/  FMUL.FTZ R112, R112, UR61 ;  /* 0x0000003d70707c20 */ /* 0x000fe20008410000 */
[----:B------:R-:W-:Y:S01]  /*18fb0*/  FMUL.FTZ R113, R113, UR61 ;  /* 0x0000003d71717c20 */ /* 0x000fe20008410000 */
[----:B------:R-:W-:Y:S01]  /*18fc0*/  FMUL.FTZ R125, R116, UR61 ;  /* 0x0000003d747d7c20 */ /* 0x000fe20008410000 */
[----:B------:R-:W-:Y:S01]  /*18fd0*/  FMUL.FTZ R116, R117, UR61 ;  /* 0x0000003d75747c20 */ /* 0x000fe20008410000 */
[----:B------:R-:W-:Y:S01]  /*18fe0*/  FMUL.FTZ R104, R104, UR61 ;  /* 0x0000003d68687c20 */ /* 0x000fe20008410000 */
[----:B------:R-:W-:Y:S01]  /*18ff0*/  FMUL.FTZ R105, R105, UR61 ;  /* 0x0000003d69697c20 */ /* 0x000fe20008410000 */
[----:B------:R-:W-:Y:S01]  /*19000*/  FMUL.FTZ R108, R108, UR61 ;  /* 0x0000003d6c6c7c20 */ /* 0x000fe20008410000 */
[----:B------:R-:W0:Y:S01]  /*19010*/  MUFU.TANH R146, R146 ;  /* 0x0000009200927308 */ /* 0x000e220000002400 */
[----:B-12---:R-:W-:Y:S01]  /*19020*/  FMNMX.FTZ R20, R156, R0, !PT ;  /* 0x000000009c147209 */ /* 0x006fe20007810000 */
[----:B------:R-:W-:Y:S01]  /*19030*/  FMUL.FTZ R109, R109, UR61 ;  /* 0x0000003d6d6d7c20 */ /* 0x000fe20008410000 */
[----:B------:R-:W-:Y:S01]  /*19040*/  FMUL.FTZ R96, R96, UR61 ;  /* 0x0000003d60607c20 */ /* 0x000fe20008410000 */
[----:B------:R-:W-:Y:S01]  /*19050*/  FMUL.FTZ R97, R97, UR61 ;  /* 0x0000003d61617c20 */ /* 0x000fe20008410000 */
[----:B------:R-:W-:Y:S01]  /*19060*/  FMUL.FTZ R117, R100, UR61 ;  /* 0x0000003d64757c20 */ /* 0x000fe20008410000 */
[----:B------:R-:W-:Y:S01]  /*19070*/  FMUL.FTZ R101, R101, UR61 ;  /* 0x0000003d65657c20 */ /* 0x000fe20008410000 */
[----:B------:R-:W-:Y:S01]  /*19080*/  FMUL.FTZ R88, R88, UR61 ;  /* 0x0000003d58587c20 */ /* 0x000fe20008410000 */
[----:B------:R-:W1:Y:S01]  /*19090*/  MUFU.TANH R145, R145 ;  /* 0x0000009100917308 */ /* 0x000e620000002400 */
[----:B----4-:R-:W-:Y:S01]  /*190a0*/  FMNMX.FTZ R20, R155, R20, !PT ;  /* 0x000000149b147209 */ /* 0x010fe20007810000 */
        /* <DEDUP_REMOVED lines=13> */
[----:B------:R-:W-:Y:S05]  /*19180*/  WARPSYNC.ALL ;  /* 0x0000000000007948 */ /* 0x000fea0003800000 */
[----:B---3--:R0:W3:Y:S01]  /*19190*/  MUFU.TANH R2, R138 ;  /* 0x0000008a00027308 */ /* 0x0080e20000002400 */
[----:B-1----:R-:W-:Y:S01]  /*191a0*/  FMNMX.FTZ R20, R145, R20, !PT ;  /* 0x0000001491147209 */ /* 0x002fe20007810000 */
[----:B------:R-:W-:Y:S01]  /*191b0*/  FMUL.FTZ R134, R134, UR61 ;  /* 0x0000003d86867c20 */ /* 0x000fe20008410000 */
[----:B------:R-:W-:Y:S01]  /*191c0*/  FMUL.FTZ R139, R139, UR61 ;  /* 0x0000003d8b8b7c20 */ /* 0x000fe20008410000 */
[----:B------:R-:W-:Y:S01]  /*191d0*/  ULDC UR4, c[0x0][0x988] ;  /* 0x0002620000047ab9 */ /* 0x000fe20000000800 */
[----:B--2---:R-:W-:Y:S01]  /*191e0*/  FMNMX.FTZ R20, R141, R20, !PT ;  /* 0x000000148d147209 */ /* 0x004fe20007810000 */
[----:B------:R-:W-:Y:S01]  /*191f0*/  FMUL.FTZ R126, R126, UR61 ;  /* 0x0000003d7e7e7c20 */ /* 0x000fe20008410000 */
[----:B------:R-:W-:Y:S01]  /*19200*/  FMUL.FTZ R123, R123, UR61 ;  /* 0x0000003d7b7b7c20 */ /* 0x000fe20008410000 */
[----:B------:R-:W1:Y:S01]  /*19210*/  MUFU.TANH R140, R140 ;  /* 0x0000008c008c7308 */ /* 0x000e620000002400 */
[----:B0-----:R-:W-:Y:S01]  /*19220*/  FMUL.FTZ R138, R132, UR61 ;  /* 0x0000003d848a7c20 */ /* 0x001fe20008410000 */
[----:B------:R-:W-:Y:S01]  /*19230*/  FMUL.FTZ R132, R133, UR61 ;  /* 0x0000003d85847c20 */ /* 0x000fe20008410000 */
[----:B------:R-:W-:Y:S01]  /*19240*/  FMUL.FTZ R114, R114, UR61 ;  /* 0x0000003d72727c20 */ /* 0x000fe20008410000 */
[----:B------:R-:W-:Y:S01]  /*19250*/  FMUL.FTZ R157, R115, UR61 ;  /* 0x0000003d739d7c20 */ /* 0x000fe20008410000 */
[----:B------:R-:W-:Y:S01]  /*19260*/  FMUL.FTZ R143, R143, UR61 ;  /* 0x0000003d8f8f7c20 */ /* 0x000fe20008410000 */
[----:B------:R-:W-:Y:S01]  /*19270*/  FMUL.FTZ R122, R122, UR61 ;  /* 0x0000003d7a7a7c20 */ /* 0x000fe20008410000 */
[----:B------:R-:W-:Y:S01]  /*19280*/  FMUL.FTZ R131, R131, UR61 ;  /* 0x0000003d83837c20 */ /* 0x000fe20008410000 */
[----:B------:R-:W0:Y:S01]  /*19290*/  MUFU.TANH R138, R138 ;  /* 0x0000008a008a7308 */ /* 0x000e220000002400 */
[----:B---3--:R-:W-:Y:S01]  /*192a0*/  STL [R1+0x40], R2 ;  /* 0x0000400201007387 */ /* 0x008fe20000100800 */
[----:B------:R-:W-:Y:S01]  /*192b0*/  FMUL.FTZ R142, R142, UR61 ;  /* 0x0000003d8e8e7c20 */ /* 0x000fe20008410000 */
[----:B------:R-:W-:Y:S01]  /*192c0*/  FMUL.FTZ R130, R130, UR61 ;  /* 0x0000003d82827c20 */ /* 0x000fe20008410000 */
[----:B------:R-:W-:Y:S01]  /*192d0*/  FMUL.FTZ R135, R135, UR61 ;  /* 0x0000003d87877c20 */ /* 0x000fe20008410000 */
[----:B------:R-:W-:-:S03]  /*192e0*/  FMUL.FTZ R127, R127, UR61 ;  /* 0x0000003d7f7f7c20 */ /* 0x000fc60008410000 */
        /* <DEDUP_REMOVED lines=60> */
[----:B------:R2:W-:Y:S01]  /*196b0*/  MUFU.TANH R3, R139 ;  /* 0x0000008b00037308 */ /* 0x0005e20000002400 */
[----:B-1----:R-:W-:-:S05]  /*196c0*/  FMNMX.FTZ R20, R147, R20, !PT ;  /* 0x0000001493147209 */ /* 0x002fca0007810000 */
[----:B------:R-:W1:Y:S02]  /*196d0*/  SHFL.BFLY PT, R21, R20, 0x2, 0x1f ;  /* 0x0c401f0014157f89 */ /* 0x000e6400000e0000 */
[----:B------:R-:W-:Y:S01]  /*196e0*/  MUFU.TANH R93, R126 ;  /* 0x0000007e005d7308 */ /* 0x000fe20000002400 */
[----:B--2---:R-:W-:Y:S01]  /*196f0*/  FMUL.FTZ R139, R118, UR61 ;  /* 0x0000003d768b7c20 */ /* 0x004fe20008410000 */
[----:B0-----:R-:W-:-:S06]  /*19700*/  IMAD.MOV.U32 R118, RZ, RZ, R152 ;  /* 0x000000ffff767224 */ /* 0x001fcc00078e0098 */
[----:B------:R-:W-:Y:S08]  /*19710*/  MUFU.TANH R81, R123 ;  /* 0x0000007b00517308 */ /* 0x000ff00000002400 */
[----:B------:R-:W-:Y:S01]  /*19720*/  MUFU.TANH R100, R114 ;  /* 0x0000007200647308 */ /* 0x000fe20000002400 */
[----:B-1----:R-:W-:-:S07]  /*19730*/  FMNMX.FTZ R20, R20, R21, !PT ;  /* 0x0000001514147209 */ /* 0x002fce0007810000 */
[----:B------:R-:W0:Y:S01]  /*19740*/  MUFU.TANH R133, R143 ;  /* 0x0000008f00857308 */ /* 0x000e220000002400 */
[----:B------:R-:W1:Y:S07]  /*19750*/  SHFL.BFLY PT, R21, R20, 0x1, 0x1f ;  /* 0x0c201f0014157f89 */ /* 0x000e6e00000e0000 */
[----:B------:R0:W-:Y:S08]  /*19760*/  MUFU.TANH R84, R122 ;  /* 0x0000007a00547308 */ /* 0x0001f00000002400 */
[----:B------:R-:W-:Y:S01]  /*19770*/  MUFU.TANH R143, R131 ;  /* 0x00000083008f7308 */ /* 0x000fe20000002400 */
[----:B0-----:R-:W-:-:S07]  /*19780*/  IMAD.MOV.U32 R122, RZ, RZ, R133 ;  /* 0x000000ffff7a7224 */ /* 0x001fce00078e0085 */
[----:B------:R-:W-:Y:S01]  /*19790*/  MUFU.TANH R2, R142 ;  /* 0x0000008e00027308 */ /* 0x000fe20000002400 */
[----:B-1----:R-:W-:Y:S01]  /*197a0*/  FMNMX.FTZ R20, R20, R21, !PT ;  /* 0x0000001514147209 */ /* 0x002fe20007810000 */
[----:B------:R-:W-:-:S04]  /*197b0*/  IMAD.U32 R21, RZ, RZ, UR4 ;  /* 0x00000004ff157e24 */ /* 0x000fc8000f8e00ff */
[CC--:B------:R-:W-:Y:S01]  /*197c0*/  FMUL.FTZ R152, R20.reuse, R21.reuse ;  /* 0x0000001514987220 */ /* 0x0c0fe20000410000 */
[----:B------:R-:W-:Y:S01]  /*197d0*/  FADD.FTZ R0, -R20, R0 ;  /* 0x0000000014007221 */ /* 0x000fe20000010100 */
[----:B------:R0:W-:Y:S02]  /*197e0*/  MUFU.TANH R142, R130 ;  /* 0x00000082008e7308 */ /* 0x0001e40000002400 */
[-CC-:B------:R-:W-:Y:S01]  /*197f0*/  FFMA.FTZ R126, R113, R21.reuse, -R152.reuse ;  /* 0x00000015717e7223 */ /* 0x180fe20000010898 */
[-C--:B------:R-:W-:Y:S01]  /*19800*/  FMUL.FTZ R0, R0, R21.reuse ;  /* 0x0000001500007220 */ /* 0x080fe20000410000 */
[----:B------:R-:W2:Y:S01]  /*19810*/  LDL.LU R113, [R1+0x18] ;  /* 0x0000180001717983 */ /* 0x000ea20000300800 */
[-CC-:B------:R-:W-:Y:S01]  /*19820*/  FFMA.FTZ R114, R156, R21.reuse, -R152.reuse ;  /* 0x000000159c727223 */ /* 0x180fe20000010898 */
[-CC-:B------:R-:W-:Y:S01]  /*19830*/  FFMA.FTZ R115, R155, R21.reuse, -R152.reuse ;  /* 0x000000159b737223 */ /* 0x180fe20000010898 */
[-CC-:B------:R-:W-:Y:S01]  /*19840*/  FFMA.FTZ R77, R104, R21.reuse, -R152.reuse ;  /* 0x00000015684d7223 */ /* 0x180fe20000010898 */
[----:B------:R-:W3:Y:S01]  /*19850*/  LDL.LU R123, [R1+0x40] ;  /* 0x00004000017b7983 */ /* 0x000ee20000300800 */
[----:B------:R-:W-:Y:S01]  /*19860*/  MUFU.EX2 R0, R0 ;  /* 0x0000000000007308 */ /* 0x000fe20000000800 */
[-CC-:B------:R-:W-:Y:S01]  /*19870*/  FFMA.FTZ R72, R146, R21.reuse, -R152.reuse ;  /* 0x0000001592487223 */ /* 0x180fe20000010898 */
[-CC-:B------:R-:W-:Y:S01]  /*19880*/  FFMA.FTZ R145, R145, R21.reuse, -R152.reuse ;  /* 0x0000001591917223 */ /* 0x180fe20000010898 */
[-CC-:B------:R-:W-:Y:S01]  /*19890*/  FFMA.FTZ R76, R97, R21.reuse, -R152.reuse ;  /* 0x00000015614c7223 */ /* 0x180fe20000010898 */
[-CC-:B------:R-:W-:Y:S01]  /*198a0*/  FFMA.FTZ R73, R101, R21.reuse, -R152.reuse ;  /* 0x0000001565497223 */ /* 0x180fe20000010898 */
[----:B0-----:R-:W-:-:S03]  /*198b0*/  FFMA.FTZ R130, R136, R21, -R152 ;  /* 0x0000001588827223 */ /* 0x001fc60000010898 */
[----:B------:R0:W1:Y:S01]  /*198c0*/  MUFU.TANH R80, R135 ;  /* 0x0000008700507308 */ /* 0x0000620000002400 */
[-CC-:B------:R-:W-:Y:S01]  /*198d0*/  FFMA.FTZ R85, R121, R21.reuse, -R152.reuse ;  /* 0x0000001579557223 */ /* 0x180fe20000010898 */
[-CC-:B------:R-:W-:Y:S01]  /*198e0*/  FFMA.FTZ R131, R137, R21.reuse, -R152.reuse ;  /* 0x0000001589837223 */ /* 0x180fe20000010898 */
[-CC-:B------:R-:W-:Y:S01]  /*198f0*/  FFMA.FTZ R133, R138, R21.reuse, -R152.reuse ;  /* 0x000000158a857223 */ /* 0x180fe20000010898 */
[-C--:B------:R-:W-:Y:S01]  /*19900*/  FFMA.FTZ R134, R140, R21.reuse, -R152 ;  /* 0x000000158c867223 */ /* 0x080fe20000010898 */
[----:B------:R-:W-:Y:S02]  /*19910*/  IMAD.MOV.U32 R155, RZ, RZ, R100 ;  /* 0x000000ffff9b7224 */ /* 0x000fe400078e0064 */
[----:B------:R-:W-:Y:S01]  /*19920*/  FMUL.FTZ R82, R82, UR61 ;  /* 0x0000003d52527c20 */ /* 0x000fe20008410000 */
[----:B------:R-:W-:Y:S01]  /*19930*/  FMUL.FTZ R83, R83, UR61 ;  /* 0x0000003d53537c20 */ /* 0x000fe20008410000 */
[----:B------:R4:W-:Y:S01]  /*19940*/  MUFU.EX2 R104, R114 ;  /* 0x0000007200687308 */ /* 0x0009e20000000800 */
[-CC-:B------:R-:W-:Y:S01]  /*19950*/  FFMA.FTZ R97, R117, R21.reuse, -R152.reuse ;  /* 0x0000001575617223 */ /* 0x180fe20000010898 */
[----:B------:R-:W-:Y:S01]  /*19960*/  FMUL.FTZ R86, R86, UR61 ;  /* 0x0000003d56567c20 */ /* 0x000fe20008410000 */
[----:B------:R-:W-:Y:S01]  /*19970*/  FMUL.FTZ R87, R87, UR61 ;  /* 0x0000003d57577c20 */ /* 0x000fe20008410000 */
[-CC-:B------:R-:W-:Y:S01]  /*19980*/  FFMA.FTZ R132, R132, R21.reuse, -R152.reuse ;  /* 0x0000001584847223 */ /* 0x180fe20000010898 */
[-CC-:B------:R-:W-:Y:S01]  /*19990*/  FFMA.FTZ R129, R129, R21.reuse, -R152.reuse ;  /* 0x0000001581817223 */ /* 0x180fe20000010898 */
[----:B------:R-:W-:-:S02]  /*199a0*/  FFMA.FTZ R128, R128, R21, -R152 ;  /* 0x0000001580807223 */ /* 0x000fc40000010898 */
[----:B------:R-:W-:Y:S01]  /*199b0*/  MUFU.EX2 R115, R115 ;  /* 0x0000007300737308 */ /* 0x000fe20000000800 */
[----:B------:R-:W-:Y:S01]  /*199c0*/  FMUL.FTZ R117, R106, UR61 ;  /* 0x0000003d6a757c20 */ /* 0x000fe20008410000 */
[----:B------:R-:W-:Y:S02]  /*199d0*/  IMAD.MOV.U32 R136, RZ, RZ, R93 ;  /* 0x000000ffff887224 */ /* 0x000fe400078e005d */
[----:B0-----:R-:W-:-:S04]  /*199e0*/  FFMA.FTZ R135, R141, R21, -R152 ;  /* 0x000000158d877223 */ /* 0x001fc80000010898 */
[----:B------:R-:W-:Y:S01]  /*199f0*/  MUFU.EX2 R72, R72 ;  /* 0x0000004800487308 */ /* 0x000fe20000000800 */
[----:B------:R-:W-:Y:S01]  /*19a00*/  FMUL.FTZ R121, R98, UR61 ;  /* 0x0000003d62797c20 */ /* 0x000fe20008410000 */
[----:B-1----:R-:W-:Y:S02]  /*19a10*/  IMAD.MOV.U32 R137, RZ, RZ, R80 ;  /* 0x000000ffff897224 */ /* 0x002fe400078e0050 */
[----:B------:R-:W-:-:S04]  /*19a20*/  IMAD.MOV.U32 R138, RZ, RZ, R81 ;  /* 0x000000ffff8a7224 */ /* 0x000fc800078e0051 */
[----:B------:R-:W-:Y:S01]  /*19a30*/  MUFU.EX2 R106, R145 ;  /* 0x00000091006a7308 */ /* 0x000fe20000000800 */
[-CC-:B------:R-:W-:Y:S01]  /*19a40*/  FFMA.FTZ R93, R88, R21.reuse, -R152.reuse ;  /* 0x00000015585d7223 */ /* 0x180fe20000010898 */
[-C--:B------:R-:W-:Y:S01]  /*19a50*/  FFMA.FTZ R88, R89, R21.reuse, -R152 ;  /* 0x0000001559587223 */ /* 0x080fe20000010898 */
[----:B------:R-:W-:Y:S02]  /*19a60*/  IMAD.MOV.U32 R141, RZ, RZ, R84 ;  /* 0x000000ffff8d7224 */ /* 0x000fe400078e0054 */
[-C--:B------:R-:W-:Y:S01]  /*19a70*/  FFMA.FTZ R89, R124, R21.reuse, -R152 ;  /* 0x000000157c597223 */ /* 0x080fe20000010898 */
[----:B------:R-:W-:Y:S02]  /*19a80*/  IMAD.MOV.U32 R124, RZ, RZ, R122 ;  /* 0x000000ffff7c7224 */ /* 0x000fe400078e007a */
[----:B------:R-:W-:Y:S02]  /*19a90*/  IMAD.MOV.U32 R122, RZ, RZ, R143 ;  /* 0x000000ffff7a7224 */ /* 0x000fe400078e008f */
[----:B------:R-:W-:Y:S01]  /*19aa0*/  FFMA.FTZ R143, R153, R21, -R152 ;  /* 0x00000015998f7223 */ /* 0x000fe20000010898 */
[----:B------:R-:W-:Y:S01]  /*19ab0*/  IMAD.MOV.U32 R153, RZ, RZ, R141 ;  /* 0x000000ffff997224 */ /* 0x000fe200078e008d */
[----:B------:R0:W1:Y:S01]  /*19ac0*/  MUFU.TANH R92, R127 ;  /* 0x0000007f005c7308 */ /* 0x0000620000002400 */
[----:B------:R-:W-:-:S02]  /*19ad0*/  IMAD.MOV.U32 R98, RZ, RZ, R142 ;  /* 0x000000ffff627224 */ /* 0x000fc400078e008e */
[----:B----4-:R-:W-:Y:S02]  /*19ae0*/  IMAD.MOV.U32 R114, RZ, RZ, R137 ;  /* 0x000000ffff727224 */ /* 0x010fe400078e0089 */
[-C--:B------:R-:W-:Y:S01]  /*19af0*/  FFMA.FTZ R140, R154, R21.reuse, -R152 ;  /* 0x000000159a8c7223 */ /* 0x080fe20000010898 */
[----:B------:R-:W-:Y:S02]  /*19b00*/  IMAD.MOV.U32 R154, RZ, RZ, R138 ;  /* 0x000000ffff9a7224 */ /* 0x000fe400078e008a */
[-C--:B------:R-:W-:Y:S01]  /*19b10*/  FFMA.FTZ R80, R109, R21.reuse, -R152 ;  /* 0x000000156d507223 */ /* 0x080fe20000010898 */
[----:B------:R-:W-:Y:S01]  /*19b20*/  IMAD.MOV.U32 R109, RZ, RZ, R136 ;  /* 0x000000ffff6d7224 */ /* 0x000fe200078e0088 */
[----:B------:R-:W4:Y:S01]  /*19b30*/  MUFU.TANH R157, R157 ;  /* 0x0000009d009d7308 */ /* 0x000f220000002400 */
[-CC-:B0-----:R-:W-:Y:S01]  /*19b40*/  FFMA.FTZ R127, R112, R21.reuse, -R152.reuse ;  /* 0x00000015707f7223 */ /* 0x181fe20000010898 */
[----:B------:R-:W-:Y:S01]  /*19b50*/  FFMA.FTZ R84, R116, R21, -R152 ;  /* 0x0000001574547223 */ /* 0x000fe20000010898 */
[----:B------:R-:W-:-:S05]  /*19b60*/  FMUL.FTZ R116, R119, UR61 ;  /* 0x0000003d77747c20 */ /* 0x000fca0008410000 */
[----:B------:R-:W0:Y:S01]  /*19b70*/  MUFU.TANH R139, R139 ;  /* 0x0000008b008b7308 */ /* 0x000e220000002400 */
[----:B-1----:R-:W-:Y:S02]  /*19b80*/  IMAD.MOV.U32 R112, RZ, RZ, R92 ;  /* 0x000000ffff707224 */ /* 0x002fe400078e005c */
[----:B------:R-:W-:Y:S02]  /*19b90*/  FFMA.FTZ R92, R108, R21, -R152 ;  /* 0x000000156c5c7223 */ /* 0x000fe40000010898 */
[----:B------:R-:W-:-:S03]  /*19ba0*/  IMAD.MOV.U32 R108, RZ, RZ, R112 ;  /* 0x000000ffff6c7224 */ /* 0x000fc600078e0070 */
[----:B------:R-:W1:Y:S01]  /*19bb0*/  MUFU.TANH R116, R116 ;  /* 0x0000007400747308 */ /* 0x000e620000002400 */
[----:B------:R-:W-:Y:S01]  /*19bc0*/  FMUL.FTZ R119, R110, UR61 ;  /* 0x0000003d6e777c20 */ /* 0x000fe20008410000 */
[-CC-:B------:R-:W-:Y:S01]  /*19bd0*/  FFMA.FTZ R100, R96, R21.reuse, -R152.reuse ;  /* 0x0000001560647223 */ /* 0x180fe20000010898 */
[----:B------:R-:W-:-:S05]  /*19be0*/  FFMA.FTZ R96, R120, R21, -R152 ;  /* 0x0000001578607223 */ /* 0x000fca0000010898 */
[----:B------:R-:W1:Y:S01]  /*19bf0*/  MUFU.TANH R117, R117 ;  /* 0x0000007500757308 */ /* 0x000e620000002400 */
[----:B------:R-:W-:-:S07]  /*19c00*/  FMUL.FTZ R120, R111, UR61 ;  /* 0x0000003d6f787c20 */ /* 0x000fce0008410000 */
[----:B------:R-:W-:Y:S01]  /*19c10*/  MUFU.TANH R119, R119 ;  /* 0x0000007700777308 */ /* 0x000fe20000002400 */
        /* <DEDUP_REMOVED lines=9> */
[----:B------:R-:W-:Y:S08]  /*19cb0*/  MUFU.TANH R112, R112 ;  /* 0x0000007000707308 */ /* 0x000ff00000002400 */
[----:B------:R-:W-:Y:S08]  /*19cc0*/  MUFU.TANH R136, R136 ;  /* 0x0000008800887308 */ /* 0x000ff00000002400 */
[----:B------:R-:W-:Y:S08]  /*19cd0*/  MUFU.TANH R137, R137 ;  /* 0x0000008900897308 */ /* 0x000ff00000002400 */
[----:B------:R-:W-:Y:S01]  /*19ce0*/  MUFU.TANH R82, R82 ;  /* 0x0000005200527308 */ /* 0x000fe20000002400 */
[----:B------:R-:W-:-:S07]  /*19cf0*/  FMUL.FTZ R142, R74, UR61 ;  /* 0x0000003d4a8e7c20 */ /* 0x000fce0008410000 */
[----:B------:R-:W-:Y:S01]  /*19d00*/  MUFU.TANH R83, R83 ;  /* 0x0000005300537308 */ /* 0x000fe20000002400 */
[----:B------:R-:W-:-:S07]  /*19d10*/  FMUL.FTZ R145, R75, UR61 ;  /* 0x0000003d4b917c20 */ /* 0x000fce0008410000 */
[----:B------:R-:W-:Y:S01]  /*19d20*/  MUFU.TANH R86, R86 ;  /* 0x0000005600567308 */ /* 0x000fe20000002400 */
[----:B--2---:R-:W-:-:S04]  /*19d30*/  FFMA.FTZ R101, R0, R113, R104 ;  /* 0x0000007100657223 */ /* 0x004fc80000010068 */
[----:B------:R-:W-:-:S04]  /*19d40*/  FADD.FTZ R101, R115, R101 ;  /* 0x0000006573657221 */ /* 0x000fc80000010000 */
[----:B------:R-:W-:-:S04]  /*19d50*/  FADD.FTZ R101, R72, R101 ;  /* 0x0000006548657221 */ /* 0x000fc80000010000 */
[C---:B------:R-:W-:Y:S01]  /*19d60*/  FADD.FTZ R141, R106.reuse, R101 ;  /* 0x000000656a8d7221 */ /* 0x040fe20000010000 */
[----:B------:R-:W-:Y:S02]  /*19d70*/  F2FP.BF16.F32.PACK_AB R106, R106, R72 ;  /* 0x000000486a6a723e */ /* 0x000fe400000010ff */
[----:B---3-5:R-:W-:-:S04]  /*19d80*/  FMNMX.FTZ R72, R123, R15, !PT ;  /* 0x0000000f7b487209 */ /* 0x028fc80007810000 */
[----:B------:R-:W-:-:S04]  /*19d90*/  FMNMX.FTZ R72, R3, R72, !PT ;  /* 0x0000004803487209 */ /* 0x000fc80007810000 */
[----:B------:R-:W-:Y:S01]  /*19da0*/  FMNMX.FTZ R72, R2, R72, !PT ;  /* 0x0000004802487209 */ /* 0x000fe20007810000 */
[----:B------:R-:W-:-:S03]  /*19db0*/  IMAD.MOV.U32 R101, RZ, RZ, R122 ;  /* 0x000000ffff657224 */ /* 0x000fc600078e007a */
[----:B------:R-:W-:Y:S02]  /*19dc0*/  FMNMX.FTZ R72, R124, R72, !PT ;  /* 0x000000487c487209 */ /* 0x000fe40007810000 */
[----:B------:R-:W-:Y:S02]  /*19dd0*/  F2FP.BF16.F32.PACK_AB R104, R115, R104 ;  /* 0x000000687368723e */ /* 0x000fe400000010ff */
[----:B------:R-:W-:Y:S01]  /*19de0*/  FMNMX.FTZ R72, R98, R72, !PT ;  /* 0x0000004862487209 */ /* 0x000fe20007810000 */
[----:B------:R-:W-:-:S03]  /*19df0*/  IMAD.MOV.U32 R115, RZ, RZ, R118 ;  /* 0x000000ffff737224 */ /* 0x000fc600078e0076 */
[----:B------:R-:W-:-:S04]  /*19e00*/  FMNMX.FTZ R72, R101, R72, !PT ;  /* 0x0000004865487209 */ /* 0x000fc80007810000 */
[----:B------:R-:W-:-:S04]  /*19e10*/  FMNMX.FTZ R72, R115, R72, !PT ;  /* 0x0000004873487209 */ /* 0x000fc80007810000 */
[----:B------:R-:W-:-:S04]  /*19e20*/  FMNMX.FTZ R72, R114, R72, !PT ;  /* 0x0000004872487209 */ /* 0x000fc80007810000 */
[----:B------:R-:W-:-:S04]  /*19e30*/  FMNMX.FTZ R72, R153, R72, !PT ;  /* 0x0000004899487209 */ /* 0x000fc80007810000 */
[----:B------:R-:W-:-:S04]  /*19e40*/  FMNMX.FTZ R72, R154, R72, !PT ;  /* 0x000000489a487209 */ /* 0x000fc80007810000 */
[----:B------:R-:W-:Y:S01]  /*19e50*/  FMNMX.FTZ R72, R109, R72, !PT ;  /* 0x000000486d487209 */ /* 0x000fe20007810000 */
[----:B------:R-:W-:-:S03]  /*19e60*/  FMUL.FTZ R118, R107, UR61 ;  /* 0x0000003d6b767c20 */ /* 0x000fc60008410000 */
[----:B------:R-:W-:-:S04]  /*19e70*/  FMNMX.FTZ R72, R108, R72, !PT ;  /* 0x000000486c487209 */ /* 0x000fc80007810000 */
[----:B------:R-:W-:Y:S01]  /*19e80*/  FMNMX.FTZ R72, R155, R72, !PT ;  /* 0x000000489b487209 */ /* 0x000fe20007810000 */
[----:B------:R-:W2:Y:S03]  /*19e90*/  MUFU.TANH R118, R118 ;  /* 0x0000007600767308 */ /* 0x000ea60000002400 */
[----:B----4-:R-:W-:-:S04]  /*19ea0*/  FMNMX.FTZ R72, R157, R72, !PT ;  /* 0x000000489d487209 */ /* 0x010fc80007810000 */
[----:B0-----:R-:W-:Y:S01]  /*19eb0*/  FMNMX.FTZ R72, R139, R72, !PT ;  /* 0x000000488b487209 */ /* 0x001fe20007810000 */
[----:B------:R-:W-:-:S03]  /*19ec0*/  FMUL.FTZ R122, R99, UR61 ;  /* 0x0000003d637a7c20 */ /* 0x000fc60008410000 */
[----:B-1----:R-:W-:-:S04]  /*19ed0*/  FMNMX.FTZ R72, R116, R72, !PT ;  /* 0x0000004874487209 */ /* 0x002fc80007810000 */
[----:B------:R-:W-:Y:S01]  /*19ee0*/  FMNMX.FTZ R72, R117, R72, !PT ;  /* 0x0000004875487209 */ /* 0x000fe20007810000 */
[----:B------:R-:W0:Y:S03]  /*19ef0*/  MUFU.TANH R122, R122 ;  /* 0x0000007a007a7308 */ /* 0x000e260000002400 */
[----:B--2---:R-:W-:-:S04]  /*19f00*/  FMNMX.FTZ R72, R118, R72, !PT ;  /* 0x0000004876487209 */ /* 0x004fc80007810000 */
[----:B------:R-:W-:Y:S01]  /*19f10*/  FMNMX.FTZ R72, R119, R72, !PT ;  /* 0x0000004877487209 */ /* 0x000fe20007810000 */
[----:B------:R-:W-:-:S03]  /*19f20*/  FMUL.FTZ R113, R91, UR61 ;  /* 0x0000003d5b717c20 */ /* 0x000fc60008410000 */
[----:B------:R-:W-:-:S04]  /*19f30*/  FMNMX.FTZ R72, R120, R72, !PT ;  /* 0x0000004878487209 */ /* 0x000fc80007810000 */
[----:B------:R-:W-:Y:S01]  /*19f40*/  FMNMX.FTZ R72, R121, R72, !PT ;  /* 0x0000004879487209 */ /* 0x000fe20007810000 */
[----:B------:R-:W1:Y:S03]  /*19f50*/  MUFU.TANH R113, R113 ;  /* 0x0000007100717308 */ /* 0x000e660000002400 */
[----:B0-----:R-:W-:-:S04]  /*19f60*/  FMNMX.FTZ R72, R122, R72, !PT ;  /* 0x000000487a487209 */ /* 0x001fc80007810000 */
[----:B------:R-:W-:-:S04]  /*19f70*/  FMNMX.FTZ R72, R110, R72, !PT ;  /* 0x000000486e487209 */ /* 0x000fc80007810000 */
[----:B------:R-:W-:-:S04]  /*19f80*/  FMNMX.FTZ R72, R111, R72, !PT ;  /* 0x000000486f487209 */ /* 0x000fc80007810000 */
[----:B------:R-:W-:-:S04]  /*19f90*/  FMNMX.FTZ R72, R112, R72, !PT ;  /* 0x0000004870487209 */ /* 0x000fc80007810000 */
[----:B-1----:R-:W-:Y:S01]  /*19fa0*/  FMNMX.FTZ R72, R113, R72, !PT ;  /* 0x0000004871487209 */ /* 0x002fe20007810000 */
[----:B------:R-:W0:Y:S03]  /*19fb0*/  MUFU.TANH R87, R87 ;  /* 0x0000005700577308 */ /* 0x000e260000002400 */
[----:B------:R-:W-:Y:S01]  /*19fc0*/  FMNMX.FTZ R72, R136, R72, !PT ;  /* 0x0000004888487209 */ /* 0x000fe20007810000 */
[----:B------:R-:W-:-:S03]  /*19fd0*/  FFMA.FTZ R125, R125, R21, -R152 ;  /* 0x000000157d7d7223 */ /* 0x000fc60000010898 */
[----:B------:R-:W-:Y:S01]  /*19fe0*/  FMNMX.FTZ R72, R137, R72, !PT ;  /* 0x0000004889487209 */ /* 0x000fe20007810000 */
[-CC-:B------:R-:W-:Y:S01]  /*19ff0*/  FFMA.FTZ R81, R105, R21.reuse, -R152.reuse ;  /* 0x0000001569517223 */ /* 0x180fe20000010898 */
[-CC-:B------:R-:W-:Y:S01]  /*1a000*/  FFMA.FTZ R146, R148, R21.reuse, -R152.reuse ;  /* 0x0000001594927223 */ /* 0x180fe20000010898 */
[-CC-:B------:R-:W-:Y:S01]  /*1a010*/  FFMA.FTZ R149, R149, R21.reuse, -R152.reuse ;  /* 0x0000001595957223 */ /* 0x180fe20000010898 */
[-CC-:B------:R-:W-:Y:S01]  /*1a020*/  FFMA.FTZ R150, R150, R21.reuse, -R152.reuse ;  /* 0x0000001596967223 */ /* 0x180fe20000010898 */
[-CC-:B------:R-:W-:Y:S01]  /*1a030*/  FFMA.FTZ R151, R151, R21.reuse, -R152.reuse ;  /* 0x0000001597977223 */ /* 0x180fe20000010898 */
[----:B------:R-:W1:Y:S01]  /*1a040*/  MUFU.TANH R142, R142 ;  /* 0x0000008e008e7308 */ /* 0x000e620000002400 */
[----:B------:R-:W-:Y:S01]  /*1a050*/  FFMA.FTZ R152, R147, R21, -R152 ;  /* 0x0000001593987223 */ /* 0x000fe20000010898 */
[----:B------:R-:W-:Y:S01]  /*1a060*/  FMNMX.FTZ R72, R82, R72, !PT ;  /* 0x0000004852487209 */ /* 0x000fe20007810000 */
[----:B------:R-:W-:Y:S01]  /*1a070*/  FMUL.FTZ R147, R78, UR61 ;  /* 0x0000003d4e937c20 */ /* 0x000fe20008410000 */
[----:B------:R-:W-:-:S02]  /*1a080*/  FMUL.FTZ R148, R79, UR61 ;  /* 0x0000003d4f947c20 */ /* 0x000fc40008410000 */
[----:B------:R-:W-:Y:S02]  /*1a090*/  FMNMX.FTZ R72, R83, R72, !PT ;  /* 0x0000004853487209 */ /* 0x000fe40007810000 */
[----:B------:R-:W2:Y:S02]  /*1a0a0*/  MUFU.TANH R145, R145 ;  /* 0x0000009100917308 */ /* 0x000ea40000002400 */
[----:B------:R-:W-:-:S06]  /*1a0b0*/  FMNMX.FTZ R72, R86, R72, !PT ;  /* 0x0000004856487209 */ /* 0x000fcc0007810000 */
[----:B------:R-:W3:Y:S01]  /*1a0c0*/  MUFU.TANH R147, R147 ;  /* 0x0000009300937308 */ /* 0x000ee20000002400 */
[----:B0-----:R-:W-:-:S07]  /*1a0d0*/  FMNMX.FTZ R72, R87, R72, !PT ;  /* 0x0000004857487209 */ /* 0x001fce0007810000 */
[----:B------:R-:W0:Y:S01]  /*1a0e0*/  MUFU.TANH R148, R148 ;  /* 0x0000009400947308 */ /* 0x000e220000002400 */
[----:B-1----:R-:W-:-:S04]  /*1a0f0*/  FMNMX.FTZ R72, R142, R72, !PT ;  /* 0x000000488e487209 */ /* 0x002fc80007810000 */
[----:B--2---:R-:W-:-:S04]  /*1a100*/  FMNMX.FTZ R72, R145, R72, !PT ;  /* 0x0000004891487209 */ /* 0x004fc80007810000 */
[----:B---3--:R-:W-:-:S04]  /*1a110*/  FMNMX.FTZ R72, R147, R72, !PT ;  /* 0x0000004893487209 */ /* 0x008fc80007810000 */
[----:B0-----:R-:W-:-:S05]  /*1a120*/  FMNMX.FTZ R72, R148, R72, !PT ;  /* 0x0000004894487209 */ /* 0x001fca0007810000 */
[----:B------:R-:W0:Y:S02]  /*1a130*/  SHFL.BFLY PT, R74, R72, 0x2, 0x1f ;  /* 0x0c401f00484a7f89 */ /* 0x000e2400000e0000 */
[----:B0-----:R-:W-:-:S05]  /*1a140*/  FMNMX.FTZ R72, R72, R74, !PT ;  /* 0x0000004a48487209 */ /* 0x001fca0007810000 */
[----:B------:R-:W0:Y:S02]  /*1a150*/  SHFL.BFLY PT, R74, R72, 0x1, 0x1f ;  /* 0x0c201f00484a7f89 */ /* 0x000e2400000e0000 */
[----:B0-----:R-:W-:-:S05]  /*1a160*/  FMNMX.FTZ R72, R72, R74, !PT ;  /* 0x0000004a48487209 */ /* 0x001fca0007810000 */
[----:B------:R-:W-:-:S04]  /*1a170*/  FMUL.FTZ R138, R72, R21 ;  /* 0x00000015488a7220 */ /* 0x000fc80000410000 */
[-CC-:B------:R-:W-:Y:S01]  /*1a180*/  FFMA.FTZ R105, R123, R21.reuse, -R138.reuse ;  /* 0x000000157b697223 */ /* 0x180fe2000001088a */
[-CC-:B------:R-:W-:Y:S01]  /*1a190*/  FFMA.FTZ R107, R3, R21.reuse, -R138.reuse ;  /* 0x00000015036b7223 */ /* 0x180fe2000001088a */
[-CC-:B------:R-:W-:Y:S01]  /*1a1a0*/  FFMA.FTZ R123, R2, R21.reuse, -R138.reuse ;  /* 0x00000015027b7223 */ /* 0x180fe2000001088a */
[----:B------:R1:W5:Y:S01]  /*1a1b0*/  LDL.LU R3, [R1+0xf0] ;  /* 0x0000f00001037983 */ /* 0x0003620000300800 */
[-CC-:B------:R-:W-:Y:S01]  /*1a1c0*/  FFMA.FTZ R95, R101, R21.reuse, -R138.reuse ;  /* 0x00000015655f7223 */ /* 0x180fe2000001088a */
[-CC-:B------:R-:W-:Y:S02]  /*1a1d0*/  FFMA.FTZ R101, R153, R21.reuse, -R138.reuse ;  /* 0x0000001599657223 */ /* 0x180fe4000001088a */
[----:B------:R1:W5:Y:S04]  /*1a1e0*/  LDL.LU R2, [R1+0xec] ;  /* 0x0000ec0001027983 */ /* 0x0003680000300800 */
[----:B------:R-:W2:Y:S01]  /*1a1f0*/  LDL R153, [R1+0x7c] ;  /* 0x00007c0001997983 */ /* 0x000ea20000100800 */
[----:B------:R-:W-:Y:S01]  /*1a200*/  FFMA.FTZ R91, R110, R21, -R138 ;  /* 0x000000156e5b7223 */ /* 0x000fe2000001088a */
[----:B------:R-:W-:-:S05]  /*1a210*/  VIADD R110, R16, 0x200 ;  /* 0x00000200106e7836 */ /* 0x000fca0000000000 */
        /* <DEDUP_REMOVED lines=75> */
[----:B------:R-:W-:Y:S01]  /*1a6d0*/  FFMA.FTZ R78, R136, R21, -R138 ;  /* 0x00000015884e7223 */ /* 0x000fe2000001088a */
        /* <DEDUP_REMOVED lines=20> */
[-CC-:B------:R-:W-:Y:S01]  /*1a820*/  FFMA.FTZ R103, R109, R21.reuse, -R138.reuse ;  /* 0x000000156d677223 */ /* 0x180fe2000001088a */
[----:B------:R-:W-:Y:S02]  /*1a830*/  FFMA.FTZ R109, R155, R21, -R138 ;  /* 0x000000159b6d7223 */ /* 0x000fe4000001088a */
[----:B------:R-:W0:Y:S01]  /*1a840*/  S2R R155, SR_TID.X ;  /* 0x00000000009b7919 */ /* 0x000e220000002100 */
[----:B------:R-:W-:-:S04]  /*1a850*/  FADD.FTZ R15, -R72, R15 ;  /* 0x0000000f480f7221 */ /* 0x000fc80000010100 */
[-C--:B------:R-:W-:Y:S01]  /*1a860*/  FMUL.FTZ R15, R15, R21.reuse ;  /* 0x000000150f0f7220 */ /* 0x080fe20000410000 */
[----:B------:R-:W-:Y:S01]  /*1a870*/  MUFU.EX2 R105, R105 ;  /* 0x0000006900697308 */ /* 0x000fe20000000800 */
[----:B------:R-:W-:-:S07]  /*1a880*/  FFMA.FTZ R79, R137, R21, -R138 ;  /* 0x00000015894f7223 */ /* 0x000fce000001088a */
[----:B------:R-:W2:Y:S01]  /*1a890*/  MUFU.EX2 R15, R15 ;  /* 0x0000000f000f7308 */ /* 0x000ea20000000800 */
[----:B------:R-:W-:Y:S02]  /*1a8a0*/  WARPGROUP.DEPBAR.LE gsb0, 0x0 ;  /* 0x00008000000079c5 */ /* 0x000fe40000010000 */
[----:B------:R-:W-:-:S06]  /*1a8b0*/  WARPGROUP.ARRIVE ;  /* 0x00000000000079c5 */ /* 0x000fcc0000000000 */
[----:B------:R-:W-:Y:S01]  /*1a8c0*/  HGMMA.64x96x16.F32.BF16 R24, gdesc[UR36].tnspB, R24, gsb0 ;  /* 0x41600000241879f0 */ /* 0x000fe20008001818 */
[----:B------:R-:W3:Y:S01]  /*1a8d0*/  MUFU.EX2 R110, R107 ;  /* 0x0000006b006e7308 */ /* 0x000ee20000000800 */
[----:B0-----:R-:W-:Y:S01]  /*1a8e0*/  SHF.R.U32.HI R137, RZ, 0x7, R155 ;  /* 0x00000007ff897819 */ /* 0x001fe2000001169b */
[----:B------:R-:W-:Y:S01]  /*1a8f0*/  FFMA.FTZ R124, R124, R21, -R138 ;  /* 0x000000157c7c7223 */ /* 0x000fe2000001088a */
[----:B------:R-:W-:-:S03]  /*1a900*/  ISETP.GE.U32.AND P2, PT, R155, 0x180, PT ;  /* 0x000001809b00780c */ /* 0x000fc60003f46070 */
[----:B------:R-:W-:Y:S02]  /*1a910*/  VIADD R111, R137, 0x9 ;  /* 0x00000009896f7836 */ /* 0x000fe40000000000 */
[----:B------:R-:W-:Y:S01]  /*1a920*/  MUFU.EX2 R107, R123 ;  /* 0x0000007b006b7308 */ /* 0x000fe20000000800 */
[----:B--2---:R-:W-:Y:S02]  /*1a930*/  FFMA.FTZ R112, R15, R136, R105 ;  /* 0x000000880f707223 */ /* 0x004fe40000010069 */
[----:B------:R-:W-:-:S05]  /*1a940*/  SEL R111, R111, 0x9, !P2 ;  /* 0x000000096f6f7807 */ /* 0x000fca0005000000 */
[----:B------:R-:W-:Y:S01]  /*1a950*/  MUFU.EX2 R124, R124 ;  /* 0x0000007c007c7308 */ /* 0x000fe20000000800 */
[----:B---3--:R-:W-:Y:S01]  /*1a960*/  F2FP.BF16.F32.PACK_AB R105, R110, R105 ;  /* 0x000000696e69723e */ /* 0x008fe200000010ff */
[----:B------:R-:W-:-:S06]  /*1a970*/  FFMA.FTZ R94, R98, R21, -R138 ;  /* 0x00000015625e7223 */ /* 0x000fcc000001088a */
[----:B------:R-:W0:Y:S01]  /*1a980*/  MUFU.EX2 R135, R135 ;  /* 0x0000008700877308 */ /* 0x000e220000000800 */
[----:B------:R-:W-:-:S07]  /*1a990*/  FFMA.FTZ R98, R115, R21, -R138 ;  /* 0x0000001573627223 */ /* 0x000fce000001088a */
[----:B------:R-:W2:Y:S01]  /*1a9a0*/  MUFU.EX2 R134, R134 ;  /* 0x0000008600867308 */ /* 0x000ea20000000800 */
[----:B------:R-:W-:-:S07]  /*1a9b0*/  FFMA.FTZ R99, R114, R21, -R138 ;  /* 0x0000001572637223 */ /* 0x000fce000001088a */
[----:B------:R-:W3:Y:S01]  /*1a9c0*/  MUFU.EX2 R133, R133 ;  /* 0x0000008500857308 */ /* 0x000ee20000000800 */
[----:B0-----:R-:W-:-:S07]  /*1a9d0*/  FADD.FTZ R141, R135, R141 ;  /* 0x0000008d878d7221 */ /* 0x001fce0000010000 */
[----:B------:R-:W-:Y:S08]  /*1a9e0*/  MUFU.EX2 R136, R76 ;  /* 0x0000004c00887308 */ /* 0x000ff00000000800 */
[----:B------:R-:W-:Y:S08]  /*1a9f0*/  MUFU.EX2 R76, R95 ;  /* 0x0000005f004c7308 */ /* 0x000ff00000000800 */
[----:B------:R-:W0:Y:S01]  /*1aa00*/  MUFU.EX2 R132, R132 ;  /* 0x0000008400847308 */ /* 0x000e220000000800 */
[----:B------:R-:W-:Y:S01]  /*1aa10*/  FFMA.FTZ R102, R154, R21, -R138 ;  /* 0x000000159a667223 */ /* 0x000fe2000001088a */
[----:B--2---:R-:W-:-:S06]  /*1aa20*/  FADD.FTZ R141, R134, R141 ;  /* 0x0000008d868d7221 */ /* 0x004fcc0000010000 */
        /* <DEDUP_REMOVED lines=12> */
[----:B------:R-:W-:Y:S02]  /*1aaf0*/  @!P0 SYNCS.ARRIVE.TRANS64.RED.A1T0 RZ, [R112+URZ], RZ ;  /* 0x000000ff70ff89a7 */ /* 0x000fe4000810043f */
[----:B------:R2:W-:Y:S01]  /*1ab00*/  @!P0 SYNCS.ARRIVE.TRANS64.RED.A1T0 RZ, [R110+URZ], RZ ;  /* 0x000000ff6eff89a7 */ /* 0x0005e2000810043f */
[----:B------:R4:W-:Y:S01]  /*1ab10*/  STSM.16.M88.4 [R17+0x24300], R104 ;  /* 0x0243006811007844 */ /* 0x0009e20000000200 */
[----:B------:R-:W-:Y:S08]  /*1ab20*/  MUFU.EX2 R131, R131 ;  /* 0x0000008300837308 */ /* 0x000ff00000000800 */
[----:B----4-:R-:W-:Y:S08]  /*1ab30*/  MUFU.EX2 R105, R100 ;  /* 0x0000006400697308 */ /* 0x010ff00000000800 */
[----:B------:R-:W-:Y:S08]  /*1ab40*/  MUFU.EX2 R100, R93 ;  /* 0x0000005d00647308 */ /* 0x000ff00000000800 */
[----:B------:R-:W4:Y:S01]  /*1ab50*/  MUFU.EX2 R93, R94 ;  /* 0x0000005e005d7308 */ /* 0x000f220000000800 */
[----:B------:R-:W-:Y:S01]  /*1ab60*/  FADD.FTZ R124, R124, R14 ;  /* 0x0000000e7c7c7221 */ /* 0x000fe20000010000 */
[-CC-:B------:R-:W-:Y:S01]  /*1ab70*/  FFMA.FTZ R108, R108, R21.reuse, -R138.reuse ;  /* 0x000000156c6c7223 */ /* 0x180fe2000001088a */
[-CC-:B------:R-:W-:Y:S01]  /*1ab80*/  FFMA.FTZ R114, R157, R21.reuse, -R138.reuse ;  /* 0x000000159d727223 */ /* 0x180fe2000001088a */
[-CC-:B------:R-:W-:Y:S01]  /*1ab90*/  FFMA.FTZ R115, R139, R21.reuse, -R138.reuse ;  /* 0x000000158b737223 */ /* 0x180fe2000001088a */
[----:B------:R-:W-:-:S03]  /*1aba0*/  FFMA.FTZ R116, R116, R21, -R138 ;  /* 0x0000001574747223 */ /* 0x000fc6000001088a */
[----:B------:R-:W1:Y:S01]  /*1abb0*/  MUFU.EX2 R99, R99 ;  /* 0x0000006300637308 */ /* 0x000e620000000800 */
[-CC-:B------:R-:W-:Y:S01]  /*1abc0*/  FFMA.FTZ R117, R117, R21.reuse, -R138.reuse ;  /* 0x0000001575757223 */ /* 0x180fe2000001088a */
[-CC-:B------:R-:W-:Y:S01]  /*1abd0*/  FFMA.FTZ R118, R118, R21.reuse, -R138.reuse ;  /* 0x0000001576767223 */ /* 0x180fe2000001088a */
[-CC-:B------:R-:W-:Y:S01]  /*1abe0*/  FFMA.FTZ R119, R119, R21.reuse, -R138.reuse ;  /* 0x0000001577777223 */ /* 0x180fe2000001088a */
[-CC-:B------:R-:W-:Y:S01]  /*1abf0*/  FFMA.FTZ R120, R120, R21.reuse, -R138.reuse ;  /* 0x0000001578787223 */ /* 0x180fe2000001088a */
[-CC-:B------:R-:W-:Y:S01]  /*1ac00*/  FFMA.FTZ R121, R121, R21.reuse, -R138.reuse ;  /* 0x0000001579797223 */ /* 0x180fe2000001088a */
[-CC-:B------:R-:W-:Y:S02]  /*1ac10*/  FFMA.FTZ R122, R122, R21.reuse, -R138.reuse ;  /* 0x000000157a7a7223 */ /* 0x180fe4000001088a */
[----:B------:R-:W2:Y:S01]  /*1ac20*/  MUFU.EX2 R130, R130 ;  /* 0x0000008200827308 */ /* 0x000ea20000000800 */
        /* <DEDUP_REMOVED lines=8> */
[----:B------:R-:W-:Y:S01]  /*1acb0*/  MUFU.EX2 R107, R77 ;  /* 0x0000004d006b7308 */ /* 0x000fe20000000800 */
[----:B---3--:R-:W-:-:S07]  /*1acc0*/  FADD.FTZ R141, R133, R141 ;  /* 0x0000008d858d7221 */ /* 0x008fce0000010000 */
[----:B------:R4:W-:Y:S01]  /*1acd0*/  MUFU.EX2 R138, R88 ;  /* 0x00000058008a7308 */ /* 0x0009e20000000800 */
[----:B0-----:R-:W-:-:S07]  /*1ace0*/  FADD.FTZ R141, R132, R141 ;  /* 0x0000008d848d7221 */ /* 0x001fce0000010000 */
[----:B------:R-:W0:Y:S01]  /*1acf0*/  MUFU.EX2 R77, R101 ;  /* 0x00000065004d7308 */ /* 0x000e220000000800 */
[----:B----4-:R-:W-:-:S07]  /*1ad00*/  FADD.FTZ R88, R93, R124 ;  /* 0x0000007c5d587221 */ /* 0x010fce0000010000 */
[----:B------:R-:W3:Y:S01]  /*1ad10*/  MUFU.EX2 R129, R129 ;  /* 0x0000008100817308 */ /* 0x000ee20000000800 */
[----:B------:R-:W-:Y:S01]  /*1ad20*/  FADD.FTZ R88, R76, R88 ;  /* 0x000000584c587221 */ /* 0x000fe20000010000 */
[----:B------:R-:W-:-:S06]  /*1ad30*/  FADD.FTZ R141, R131, R141 ;  /* 0x0000008d838d7221 */ /* 0x000fcc0000010000 */
[----:B------:R-:W4:Y:S01]  /*1ad40*/  MUFU.EX2 R102, R102 ;  /* 0x0000006600667308 */ /* 0x000f220000000800 */
[----:B------:R-:W-:-:S07]  /*1ad50*/  FADD.FTZ R88, R95, R88 ;  /* 0x000000585f587221 */ /* 0x000fce0000010000 */
[----:B------:R-:W4:Y:S01]  /*1ad60*/  MUFU.EX2 R128, R128 ;  /* 0x0000008000807308 */ /* 0x000f220000000800 */
[----:B-1----:R-:W-:Y:S01]  /*1ad70*/  FADD.FTZ R88, R99, R88 ;  /* 0x0000005863587221 */ /* 0x002fe20000010000 */
[----:B--2---:R-:W-:-:S06]  /*1ad80*/  FADD.FTZ R141, R130, R141 ;  /* 0x0000008d828d7221 */ /* 0x004fcc0000010000 */
[----:B------:R-:W1:Y:S08]  /*1ad90*/  MUFU.EX2 R103, R103 ;  /* 0x0000006700677308 */ /* 0x000e700000000800 */
[----:B------:R-:W-:Y:S01]  /*1ada0*/  MUFU.EX2 R127, R127 ;  /* 0x0000007f007f7308 */ /* 0x000fe20000000800 */
[----:B0-----:R-:W-:Y:S01]  /*1adb0*/  FADD.FTZ R88, R77, R88 ;  /* 0x000000584d587221 */ /* 0x001fe20000010000 */
[----:B---3--:R-:W-:-:S06]  /*1adc0*/  FADD.FTZ R141, R129, R141 ;  /* 0x0000008d818d7221 */ /* 0x008fcc0000010000 */
[----:B------:R-:W0:Y:S08]  /*1add0*/  MUFU.EX2 R108, R108 ;  /* 0x0000006c006c7308 */ /* 0x000e300000000800 */
[----:B------:R-:W2:Y:S01]  /*1ade0*/  MUFU.EX2 R126, R126 ;  /* 0x0000007e007e7308 */ /* 0x000ea20000000800 */
[----:B----4-:R-:W-:-:S07]  /*1adf0*/  FADD.FTZ R88, R102, R88 ;  /* 0x0000005866587221 */ /* 0x010fce0000010000 */
[----:B------:R-:W-:Y:S01]  /*1ae00*/  MUFU.EX2 R110, R89 ;  /* 0x00000059006e7308 */ /* 0x000fe20000000800 */
[----:B------:R-:W-:-:S07]  /*1ae10*/  FADD.FTZ R141, R128, R141 ;  /* 0x0000008d808d7221 */ /* 0x000fce0000010000 */
[----:B------:R-:W3:Y:S08]  /*1ae20*/  MUFU.EX2 R89, R109 ;  /* 0x0000006d00597308 */ /* 0x000ef00000000800 */
[----:B------:R-:W4:Y:S01]  /*1ae30*/  MUFU.EX2 R125, R125 ;  /* 0x0000007d007d7308 */ /* 0x000f220000000800 */
[----:B-1----:R-:W-:-:S07]  /*1ae40*/  FADD.FTZ R88, R103, R88 ;  /* 0x0000005867587221 */ /* 0x002fce0000010000 */
[----:B------:R-:W-:Y:S08]  /*1ae50*/  MUFU.EX2 R112, R84 ;  /* 0x0000005400707308 */ /* 0x000ff00000000800 */
[----:B------:R-:W1:Y:S01]  /*1ae60*/  MUFU.EX2 R114, R114 ;  /* 0x0000007200727308 */ /* 0x000e620000000800 */
[----:B0-----:R-:W-:Y:S01]  /*1ae70*/  FADD.FTZ R88, R108, R88 ;  /* 0x000000586c587221 */ /* 0x001fe20000010000 */
[----:B------:R-:W-:-:S06]  /*1ae80*/  F2FP.BF16.F32.PACK_AB R95, R99, R95 ;  /* 0x0000005f635f723e */ /* 0x000fcc00000010ff */
[----:B------:R-:W0:Y:S08]  /*1ae90*/  MUFU.EX2 R115, R115 ;  /* 0x0000007300737308 */ /* 0x000e300000000800 */
[----:B------:R2:W-:Y:S02]  /*1aea0*/  MUFU.EX2 R98, R90 ;  /* 0x0000005a00627308 */ /* 0x0005e40000000800 */
[----:B--2---:R-:W-:-:S06]  /*1aeb0*/  FADD.FTZ R90, R127, R141 ;  /* 0x0000008d7f5a7221 */ /* 0x004fcc0000010000 */
[----:B------:R-:W-:Y:S01]  /*1aec0*/  MUFU.EX2 R113, R81 ;  /* 0x0000005100717308 */ /* 0x000fe20000000800 */
[----:B------:R-:W-:-:S07]  /*1aed0*/  FADD.FTZ R90, R126, R90 ;  /* 0x0000005a7e5a7221 */ /* 0x000fce0000010000 */
[----:B------:R-:W2:Y:S08]  /*1aee0*/  MUFU.EX2 R116, R116 ;  /* 0x0000007400747308 */ /* 0x000eb00000000800 */
[----:B------:R-:W-:Y:S08]  /*1aef0*/  MUFU.EX2 R99, R75 ;  /* 0x0000004b00637308 */ /* 0x000ff00000000800 */
[----:B------:R3:W-:Y:S08]  /*1af00*/  MUFU.EX2 R75, R78 ;  /* 0x0000004e004b7308 */ /* 0x0007f00000000800 */
[----:B------:R-:W-:Y:S01]  /*1af10*/  MUFU.EX2 R106, R92 ;  /* 0x0000005c006a7308 */ /* 0x000fe20000000800 */
[----:B---3--:R-:W-:Y:S01]  /*1af20*/  FADD.FTZ R78, R89, R88 ;  /* 0x00000058594e7221 */ /* 0x008fe20000010000 */
[----:B----4-:R-:W-:-:S06]  /*1af30*/  FADD.FTZ R88, R125, R90 ;  /* 0x0000005a7d587221 */ /* 0x010fcc0000010000 */
[----:B------:R-:W3:Y:S01]  /*1af40*/  MUFU.EX2 R117, R117 ;  /* 0x0000007500757308 */ /* 0x000ee20000000800 */
[----:B-1----:R-:W-:Y:S01]  /*1af50*/  FADD.FTZ R78, R114, R78 ;  /* 0x0000004e724e7221 */ /* 0x002fe20000010000 */
[----:B------:R-:W-:-:S06]  /*1af60*/  FADD.FTZ R88, R112, R88 ;  /* 0x0000005870587221 */ /* 0x000fcc0000010000 */
[----:B------:R-:W-:Y:S01]  /*1af70*/  MUFU.EX2 R123, R80 ;  /* 0x00000050007b7308 */ /* 0x000fe20000000800 */
[----:B0-----:R-:W-:-:S07]  /*1af80*/  FADD.FTZ R78, R115, R78 ;  /* 0x0000004e734e7221 */ /* 0x001fce0000010000 */
[----:B------:R-:W0:Y:S08]  /*1af90*/  MUFU.EX2 R118, R118 ;  /* 0x0000007600767308 */ /* 0x000e300000000800 */
[----:B------:R-:W1:Y:S08]  /*1afa0*/  MUFU.EX2 R119, R119 ;  /* 0x0000007700777308 */ /* 0x000e700000000800 */
[----:B------:R4:W-:Y:S02]  /*1afb0*/  MUFU.EX2 R101, R79 ;  /* 0x0000004f00657308 */ /* 0x0009e40000000800 */
[----:B----4-:R-:W-:-:S06]  /*1afc0*/  FADD.FTZ R79, R107, R88 ;  /* 0x000000586b4f7221 */ /* 0x010fcc0000010000 */
[----:B------:R-:W4:Y:S01]  /*1afd0*/  MUFU.EX2 R120, R120 ;  /* 0x0000007800787308 */ /* 0x000f220000000800 */
[----:B--2---:R-:W-:Y:S01]  /*1afe0*/  FADD.FTZ R88, R116, R78 ;  /* 0x0000004e74587221 */ /* 0x004fe20000010000 */
[----:B------:R-:W-:-:S03]  /*1aff0*/  FADD.FTZ R79, R113, R79 ;  /* 0x0000004f714f7221 */ /* 0x000fc60000010000 */
[----:B---3--:R-:W-:Y:S01]  /*1b000*/  FADD.FTZ R88, R117, R88 ;  /* 0x0000005875587221 */ /* 0x008fe20000010000 */
[----:B------:R-:W-:Y:S02]  /*1b010*/  FADD.FTZ R90, R106, R79 ;  /* 0x0000004f6a5a7221 */ /* 0x000fe40000010000 */
[----:B------:R-:W-:Y:S01]  /*1b020*/  MUFU.EX2 R104, R97 ;  /* 0x0000006100687308 */ /* 0x000fe20000000800 */
[----:B0-----:R-:W-:Y:S01]  /*1b030*/  FADD.FTZ R88, R118, R88 ;  /* 0x0000005876587221 */ /* 0x001fe20000010000 */
[----:B------:R-:W-:Y:S01]  /*1b040*/  F2FP.BF16.F32.PACK_AB R92, R134, R135 ;  /* 0x00000087865c723e */ /* 0x000fe200000010ff */
[----:B------:R-:W-:-:S05]  /*1b050*/  FADD.FTZ R90, R123, R90 ;  /* 0x0000005a7b5a7221 */ /* 0x000fca0000010000 */
[----:B------:R-:W0:Y:S01]  /*1b060*/  MUFU.EX2 R121, R121 ;  /* 0x0000007900797308 */ /* 0x000e220000000800 */
[----:B------:R-:W-:Y:S02]  /*1b070*/  F2FP.BF16.F32.PACK_AB R93, R76, R93 ;  /* 0x0000005d4c5d723e */ /* 0x000fe400000010ff */
[----:B------:R-:W-:Y:S02]  /*1b080*/  F2FP.BF16.F32.PACK_AB R94, R132, R133 ;  /* 0x00000085845e723e */ /* 0x000fe400000010ff */
[----:B------:R-:W-:-:S03]  /*1b090*/  F2FP.BF16.F32.PACK_AB R76, R130, R131 ;  /* 0x00000083824c723e */ /* 0x000fc600000010ff */
[----:B------:R-:W-:Y:S01]  /*1b0a0*/  MUFU.EX2 R137, R73 ;  /* 0x0000004900897308 */ /* 0x000fe20000000800 */
[----:B------:R-:W-:Y:S02]  /*1b0b0*/  F2FP.BF16.F32.PACK_AB R77, R102, R77 ;  /* 0x0000004d664d723e */ /* 0x000fe400000010ff */
[----:B------:R-:W-:Y:S02]  /*1b0c0*/  F2FP.BF16.F32.PACK_AB R78, R128, R129 ;  /* 0x00000081804e723e */ /* 0x000fe400000010ff */
[----:B------:R-:W-:-:S03]  /*1b0d0*/  F2FP.BF16.F32.PACK_AB R79, R108, R103 ;  /* 0x000000676c4f723e */ /* 0x000fc600000010ff */
[----:B------:R-:W2:Y:S01]  /*1b0e0*/  MUFU.EX2 R122, R122 ;  /* 0x0000007a007a7308 */ /* 0x000ea20000000800 */
[----:B------:R-:W-:Y:S01]  /*1b0f0*/  FADD.FTZ R90, R105, R90 ;  /* 0x0000005a695a7221 */ /* 0x000fe20000010000 */
[----:B------:R-:W-:Y:S06]  /*1b100*/  STSM.16.M88.4 [R17+0x25b00], R92 ;  /* 0x025b005c11007844 */ /* 0x000fec0000000200 */
[----:B------:R1:W3:Y:S01]  /*1b110*/  MUFU.EX2 R14, R91 ;  /* 0x0000005b000e7308 */ /* 0x0002e20000000800 */
[----:B------:R0:W-:Y:S01]  /*1b120*/  STSM.16.M88.4 [R17+0x27300], R76 ;  /* 0x0273004c11007844 */ /* 0x0001e20000000200 */
[----:B-1----:R-:W-:-:S06]  /*1b130*/  FADD.FTZ R91, R119, R88 ;  /* 0x00000058775b7221 */ /* 0x002fcc0000010000 */
[----:B------:R-:W-:Y:S01]  /*1b140*/  MUFU.EX2 R97, R96 ;  /* 0x0000006000617308 */ /* 0x000fe20000000800 */
[----:B----4-:R-:W-:Y:S01]  /*1b150*/  FADD.FTZ R91, R120, R91 ;  /* 0x0000005b785b7221 */ /* 0x010fe20000010000 */
[----:B0-----:R-:W-:-:S06]  /*1b160*/  FADD.FTZ R76, R136, R90 ;  /* 0x0000005a884c7221 */ /* 0x001fcc0000010000 */
[----:B------:R-:W0:Y:S01]  /*1b170*/  MUFU.EX2 R74, R74 ;  /* 0x0000004a004a7308 */ /* 0x000e220000000800 */
[----:B------:R-:W-:Y:S01]  /*1b180*/  FADD.FTZ R77, R121, R91 ;  /* 0x0000005b794d7221 */ /* 0x000fe20000010000 */
[----:B------:R-:W-:-:S03]  /*1b190*/  FADD.FTZ R76, R104, R76 ;  /* 0x0000004c684c7221 */ /* 0x000fc60000010000 */
[----:B--2---:R-:W-:Y:S01]  /*1b1a0*/  FADD.FTZ R77, R122, R77 ;  /* 0x0000004d7a4d7221 */ /* 0x004fe20000010000 */
[----:B------:R-:W-:Y:S02]  /*1b1b0*/  FADD.FTZ R76, R137, R76 ;  /* 0x0000004c894c7221 */ /* 0x000fe40000010000 */
[----:B------:R-:W1:Y:S01]  /*1b1c0*/  MUFU.EX2 R139, R85 ;  /* 0x00000055008b7308 */ /* 0x000e620000000800 */
[----:B---3--:R-:W-:Y:S01]  /*1b1d0*/  FADD.FTZ R77, R14, R77 ;  /* 0x0000004d0e4d7221 */ /* 0x008fe20000010000 */
[----:B------:R-:W-:-:S03]  /*1b1e0*/  FADD.FTZ R76, R100, R76 ;  /* 0x0000004c644c7221 */ /* 0x000fc60000010000 */
[----:B------:R-:W-:Y:S01]  /*1b1f0*/  FADD.FTZ R77, R98, R77 ;  /* 0x0000004d624d7221 */ /* 0x000fe20000010000 */
[----:B------:R-:W-:Y:S02]  /*1b200*/  FADD.FTZ R76, R138, R76 ;  /* 0x0000004c8a4c7221 */ /* 0x000fe40000010000 */
[----:B------:R-:W2:Y:S01]  /*1b210*/  MUFU.EX2 R111, R140 ;  /* 0x0000008c006f7308 */ /* 0x000ea20000000800 */
[----:B0-----:R-:W-:Y:S01]  /*1b220*/  FADD.FTZ R77, R74, R77 ;  /* 0x0000004d4a4d7221 */ /* 0x001fe20000010000 */
[----:B------:R-:W-:-:S06]  /*1b230*/  FADD.FTZ R78, R97, R76 ;  /* 0x0000004c614e7221 */ /* 0x000fcc0000010000 */
[----:B------:R-:W-:Y:S01]  /*1b240*/  MUFU.EX2 R85, R143 ;  /* 0x0000008f00557308 */ /* 0x000fe20000000800 */
[----:B------:R-:W-:Y:S01]  /*1b250*/  FADD.FTZ R102, R99, R77 ;  /* 0x0000004d63667221 */ /* 0x000fe20000010000 */
[----:B-1----:R-:W-:-:S06]  /*1b260*/  FADD.FTZ R79, R139, R78 ;  /* 0x0000004e8b4f7221 */ /* 0x002fcc0000010000 */
[----:B------:R-:W0:Y:S01]  /*1b270*/  MUFU.EX2 R82, R82 ;  /* 0x0000005200527308 */ /* 0x000e220000000800 */
[----:B------:R-:W-:Y:S02]  /*1b280*/  F2FP.BF16.F32.PACK_AB R88, R126, R127 ;  /* 0x0000007f7e58723e */ /* 0x000fe400000010ff */
[----:B------:R-:W-:Y:S02]  /*1b290*/  F2FP.BF16.F32.PACK_AB R89, R114, R89 ;  /* 0x000000597259723e */ /* 0x000fe400000010ff */
[----:B------:R-:W-:-:S03]  /*1b2a0*/  F2FP.BF16.F32.PACK_AB R90, R112, R125 ;  /* 0x0000007d705a723e */ /* 0x000fc600000010ff */
[----:B------:R-:W-:Y:S01]  /*1b2b0*/  MUFU.EX2 R96, R146 ;  /* 0x0000009200607308 */ /* 0x000fe20000000800 */
[----:B------:R-:W-:Y:S01]  /*1b2c0*/  F2FP.BF16.F32.PACK_AB R91, R116, R115 ;  /* 0x00000073745b723e */ /* 0x000fe200000010ff */
[----:B------:R-:W-:Y:S01]  /*1b2d0*/  FADD.FTZ R102, R75, R102 ;  /* 0x000000664b667221 */ /* 0x000fe20000010000 */
[----:B------:R-:W-:-:S05]  /*1b2e0*/  F2FP.BF16.F32.PACK_AB R94, R123, R106 ;  /* 0x0000006a7b5e723e */ /* 0x000fca00000010ff */
[----:B------:R-:W1:Y:S01]  /*1b2f0*/  MUFU.EX2 R83, R83 ;  /* 0x0000005300537308 */ /* 0x000e620000000800 */
[----:B------:R-:W-:Y:S01]  /*1b300*/  FADD.FTZ R106, R110, R79 ;  /* 0x0000004f6e6a7221 */ /* 0x000fe20000010000 */
[----:B------:R-:W-:Y:S01]  /*1b310*/  F2FP.BF16.F32.PACK_AB R92, R113, R107 ;  /* 0x0000006b715c723e */ /* 0x000fe200000010ff */
[----:B------:R3:W-:Y:S01]  /*1b320*/  STSM.16.M88.4 [R17+0x28b00], R88 ;  /* 0x028b005811007844 */ /* 0x0007e20000000200 */
[----:B------:R-:W-:-:S04]  /*1b330*/  F2FP.BF16.F32.PACK_AB R93, R118, R117 ;  /* 0x00000075765d723e */ /* 0x000fc800000010ff */
[----:B------:R-:W-:Y:S01]  /*1b340*/  MUFU.EX2 R81, R149 ;  /* 0x0000009500517308 */ /* 0x000fe20000000800 */
[----:B------:R-:W-:Y:S01]  /*1b350*/  F2FP.BF16.F32.PACK_AB R95, R120, R119 ;  /* 0x00000077785f723e */ /* 0x000fe200000010ff */
[----:B--2---:R-:W-:-:S06]  /*1b360*/  FADD.FTZ R106, R111, R106 ;  /* 0x0000006a6f6a7221 */ /* 0x004fcc0000010000 */
[----:B------:R-:W2:Y:S01]  /*1b370*/  MUFU.EX2 R86, R86 ;  /* 0x0000005600567308 */ /* 0x000ea20000000800 */
[----:B---3--:R-:W-:Y:S01]  /*1b380*/  FADD.FTZ R89, R101, R102 ;  /* 0x0000006665597221 */ /* 0x008fe20000010000 */
[----:B------:R3:W-:Y:S06]  /*1b390*/  STSM.16.M88.4 [R17+0x2a300], R92 ;  /* 0x02a3005c11007844 */ /* 0x0007ec0000000200 */
[----:B------:R-:W-:Y:S01]  /*1b3a0*/  MUFU.EX2 R84, R150 ;  /* 0x0000009600547308 */ /* 0x000fe20000000800 */
[----:B------:R-:W-:Y:S01]  /*1b3b0*/  F2FP.BF16.F32.PACK_AB R79, R98, R14 ;  /* 0x0000000e624f723e */ /* 0x000fe200000010ff */
[----:B0-----:R-:W-:-:S06]  /*1b3c0*/  FADD.FTZ R14, R82, R89 ;  /* 0x00000059520e7221 */ /* 0x001fcc0000010000 */
[----:B------:R-:W0:Y:S01]  /*1b3d0*/  MUFU.EX2 R87, R87 ;  /* 0x0000005700577308 */ /* 0x000e220000000800 */
[----:B------:R-:W-:Y:S01]  /*1b3e0*/  F2FP.BF16.F32.PACK_AB R89, R99, R74 ;  /* 0x0000004a6359723e */ /* 0x000fe200000010ff */
[----:B---3--:R-:W-:-:S06]  /*1b3f0*/  FADD.FTZ R93, R85, R106 ;  /* 0x0000006a555d7221 */ /* 0x008fcc0000010000 */
[----:B------:R-:W3:Y:S01]  /*1b400*/  MUFU.EX2 R142, R142 ;  /* 0x0000008e008e7308 */ /* 0x000ee20000000800 */
[----:B-1----:R-:W-:Y:S01]  /*1b410*/  FADD.FTZ R91, R83, R14 ;  /* 0x0000000e535b7221 */ /* 0x002fe20000010000 */
[----:B------:R-:W-:-:S06]  /*1b420*/  FADD.FTZ R74, R96, R93 ;  /* 0x0000005d604a7221 */ /* 0x000fcc0000010000 */
[----:B------:R-:W1:Y:S01]  /*1b430*/  MUFU.EX2 R73, R151 ;  /* 0x0000009700497308 */ /* 0x000e620000000800 */
[----:B--2---:R-:W-:Y:S01]  /*1b440*/  FADD.FTZ R14, R86, R91 ;  /* 0x0000005b560e7221 */ /* 0x004fe20000010000 */
[----:B------:R-:W-:Y:S01]  /*1b450*/  FADD.FTZ R95, R81, R74 ;  /* 0x0000004a515f7221 */ /* 0x000fe20000010000 */
[----:B------:R-:W-:Y:S02]  /*1b460*/  F2FP.BF16.F32.PACK_AB R91, R101, R75 ;  /* 0x0000004b655b723e */ /* 0x000fe400000010ff */
[----:B0-----:R-:W-:Y:S01]  /*1b470*/  FADD.FTZ R75, R87, R14 ;  /* 0x0000000e574b7221 */ /* 0x001fe20000010000 */
[C---:B------:R-:W-:Y:S01]  /*1b480*/  FADD.FTZ R74, R84.reuse, R95 ;  /* 0x0000005f544a7221 */ /* 0x040fe20000010000 */
[----:B------:R-:W-:Y:S02]  /*1b490*/  F2FP.BF16.F32.PACK_AB R84, R84, R81 ;  /* 0x000000515454723e */ /* 0x000fe400000010ff */
[----:B---3--:R-:W-:Y:S01]  /*1b4a0*/  FADD.FTZ R14, R142, R75 ;  /* 0x0000004b8e0e7221 */ /* 0x008fe20000010000 */
[----:B------:R-:W2:Y:S01]  /*1b4b0*/  LDL R81, [R1+0x8c] ;  /* 0x00008c0001517983 */ /* 0x000ea20000100800 */
[----:B-1----:R-:W-:-:S03]  /*1b4c0*/  FADD.FTZ R75, R73, R74 ;  /* 0x0000004a494b7221 */ /* 0x002fc60000010000 */
[----:B------:R-:W2:Y:S01]  /*1b4d0*/  LDL.LU R74, [R1+0x14] ;  /* 0x00001400014a7983 */ /* 0x000ea20000300800 */
[----:B------:R-:W-:Y:S08]  /*1b4e0*/  MUFU.EX2 R80, R152 ;  /* 0x0000009800507308 */ /* 0x000ff00000000800 */
[----:B------:R-:W0:Y:S08]  /*1b4f0*/  MUFU.EX2 R145, R145 ;  /* 0x0000009100917308 */ /* 0x000e300000000800 */
[----:B------:R-:W-:Y:S08]  /*1b500*/  MUFU.EX2 R147, R147 ;  /* 0x0000009300937308 */ /* 0x000ff00000000800 */
[----:B------:R-:W1:Y:S01]  /*1b510*/  MUFU.EX2 R148, R148 ;  /* 0x0000009400947308 */ /* 0x000e620000000800 */
        /* <DEDUP_REMOVED lines=9> */
[C---:B0-----:R-:W-:Y:S02]  /*1b5b0*/  F2FP.BF16.F32.PACK_AB R85, R145.reuse, R142 ;  /* 0x0000008e9155723e */ /* 0x041fe400000010ff */
[----:B------:R-:W-:Y:S02]  /*1b5c0*/  F2FP.BF16.F32.PACK_AB R86, R80, R73 ;  /* 0x000000495056723e */ /* 0x000fe400000010ff */
[----:B-1----:R-:W-:Y:S01]  /*1b5d0*/  F2FP.BF16.F32.PACK_AB R87, R148, R147 ;  /* 0x000000939457723e */ /* 0x002fe200000010ff */
[----:B------:R-:W-:Y:S04]  /*1b5e0*/  STSM.16.M88.4 [R17+0x2bb00], R76 ;  /* 0x02bb004c11007844 */ /* 0x000fe80000000200 */
[----:B------:R-:W-:Y:S04]  /*1b5f0*/  STSM.16.M88.4 [R17+0x2d300], R88 ;  /* 0x02d3005811007844 */ /* 0x000fe80000000200 */
[----:B------:R-:W-:Y:S04]  /*1b600*/  STSM.16.M88.4 [R17+0x2eb00], R92 ;  /* 0x02eb005c11007844 */ /* 0x000fe80000000200 */
[----:B------:R-:W-:Y:S01]  /*1b610*/  STSM.16.M88.4 [R17+0x30300], R84 ;  /* 0x0303005411007844 */ /* 0x000fe20000000200 */
[----:B------:R-:W-:Y:S01]  /*1b620*/  @!PT LDS RZ, [RZ] ;  /* 0x00000000fffff984 */ /* 0x000fe20000000800 */
[----:B------:R-:W-:Y:S01]  /*1b630*/  @!PT LDS RZ, [RZ] ;  /* 0x00000000fffff984 */ /* 0x000fe20000000800 */
[----:B------:R-:W-:Y:S01]  /*1b640*/  @!PT LDS RZ, [RZ] ;  /* 0x00000000fffff984 */ /* 0x000fe20000000800 */
[----:B------:R-:W-:Y:S01]  /*1b650*/  @!PT LDS RZ, [RZ] ;  /* 0x00000000fffff984 */ /* 0x000fe20000000800 */
[----:B------:R0:W-:Y:S06]  /*1b660*/  MEMBAR.ALL.CTA ;  /* 0x0000000000007992 */ /* 0x0001ec0000008000 */
[----:B0-----:R-:W0:Y:S01]  /*1b670*/  FENCE.VIEW.ASYNC.S ;  /* 0x00000000000073c6 */ /* 0x001e220000000000 */
[----:B------:R-:W-:Y:S01]  /*1b680*/  FADD.FTZ R14, R145, R14 ;  /* 0x0000000e910e7221 */ /* 0x000fe20000010000 */
[----:B------:R-:W-:-:S03]  /*1b690*/  FADD.FTZ R75, R80, R75 ;  /* 0x0000004b504b7221 */ /* 0x000fc60000010000 */
[----:B------:R-:W-:Y:S01]  /*1b6a0*/  FADD.FTZ R147, R147, R14 ;  /* 0x0000000e93937221 */ /* 0x000fe20000010000 */
[-C--:B------:R-:W-:Y:S01]  /*1b6b0*/  FMUL.FTZ R24, R24, R0.reuse ;  /* 0x0000000018187220 */ /* 0x080fe20000410000 */
        /* <DEDUP_REMOVED lines=24> */
[----:B------:R-:W-:Y:S01]  /*1b840*/  STL [R1+0x18], R75 ;  /* 0x0000184b01007387 */ /* 0x000fe20000100800 */
[-C--:B------:R-:W-:Y:S01]  /*1b850*/  FMUL.FTZ R26, R26, R15.reuse ;  /* 0x0000000f1a1a7220 */ /* 0x080fe20000410000 */
[----:B------:R-:W-:-:S02]  /*1b860*/  FMUL.FTZ R27, R27, R15 ;  /* 0x0000000f1b1b7220 */ /* 0x000fc40000410000 */
[----:B------:R1:W-:Y:S01]  /*1b870*/  STL [R1+0x38], R14 ;  /* 0x0000380e01007387 */ /* 0x0003e20000100800 */
[-C--:B------:R-:W-:Y:S01]  /*1b880*/  FMUL.FTZ R30, R30, R15.reuse ;  /* 0x0000000f1e1e7220 */ /* 0x080fe20000410000 */
[-C--:B------:R-:W-:Y:S01]  /*1b890*/  FMUL.FTZ R31, R31, R15.reuse ;  /* 0x0000000f1f1f7220 */ /* 0x080fe20000410000 */
[-C--:B------:R-:W-:Y:S01]  /*1b8a0*/  FMUL.FTZ R34, R34, R15.reuse ;  /* 0x0000000f22227220 */ /* 0x080fe20000410000 */
        /* <DEDUP_REMOVED lines=20> */
[----:B-1----:R-:W-:-:S02]  /*1b9f0*/  IMAD.MOV.U32 R14, RZ, RZ, R19 ;  /* 0x000000ffff0e7224 */ /* 0x002fc400078e0013 */
[----:B------:R-:W-:Y:S01]  /*1ba00*/  IMAD.MOV.U32 R15, RZ, RZ, R72 ;  /* 0x000000ffff0f7224 */ /* 0x000fe200078e0048 */
[C---:B--2---:R-:W-:Y:S01]  /*1ba10*/  ISETP.GT.AND P2, PT, R74.reuse, R81, PT ;  /* 0x000000514a00720c */ /* 0x044fe20003f44270 */
[----:B------:R-:W-:-:S05]  /*1ba20*/  VIADD R0, R74, 0xffffffff ;  /* 0xffffffff4a007836 */ /* 0x000fca0000000000 */
[----:B------:R1:W-:Y:S02]  /*1ba30*/  STL [R1+0x14], R0 ;  /* 0x0000140001007387 */ /* 0x0003e40000100800 */
[----:B-1----:R-:W-:Y:S01]  /*1ba40*/  IMAD.MOV.U32 R0, RZ, RZ, R20 ;  /* 0x000000ffff007224 */ /* 0x002fe200078e0014 */
[----:B0-----:R-:W-:-:S04]  /*1ba50*/  NOP ;  /* 0x0000000000007918 */ /* 0x001fc80000000000 */
[----:B---3--:R-:W-:Y:S05]  /*1ba60*/  @P2 BRA `(.L_x_2466) ;  /* 0xffffffac00942947 */ /* 0x008fea000383ffff */
.L_x_2455:
[----:B------:R-:W-:Y:S05]  /*1ba70*/  WARPSYNC.ALL ;  /* 0x0000000000007948 */ /* 0x000fea0003800000 */
[----:B------:R-:W-:Y:S06]  /*1ba80*/  BAR.ARV 0x8, 0x200 ;  /* 0x0208000000007b1d */ /* 0x000fec0000002000 */
[----:B------:R-:W-:Y:S05]  /*1ba90*/  @!P1 BRA `(.L_x_2467) ;  /* 0x0000000000049947 */ /* 0x000fea0003800000 */
[----:B------:R-:W-:Y:S01]  /*1baa0*/  BPT.TRAP 0x1 ;  /* 0x000000040000795c */ /* 0x000fe20000300000 */
.L_x_2467:
[----:B-----5:R-:W2:Y:S01]  /*1bab0*/  LDL R2, [R1+0x3c] ;  /* 0x00003c0001027983 */ /* 0x020ea20000100800 */
[----:B------:R-:W-:Y:S01]  /*1bac0*/  IMAD R0, R19, 0x8, R16 ;  /* 0x0000000813007824 */ /* 0x000fe200078e0210 */
[----:B--2---:R-:W-:-:S04]  /*1bad0*/  SHF.L.U32 R3, R2, 0x1f, RZ ;  /* 0x0000001f02037819 */ /* 0x004fc800000006ff */
[----:B------:R0:W1:Y:S01]  /*1bae0*/  SYNCS.PHASECHK.TRANS64.TRYWAIT P2, [R0+URZ+0x31c50], R3 ;  /* 0x031c5003000075a7 */ /* 0x000062000804017f */
[----:B------:R-:W-:Y:S05]  /*1baf0*/  @!P1 BRA `(.L_x_2468) ;  /* 0x0000000000049947 */ /* 0x000fea0003800000 */
[----:B------:R-:W-:Y:S01]  /*1bb00*/  BPT.TRAP 0x1 ;  /* 0x000000040000795c */ /* 0x000fe20000300000 */
.L_x_2468:
[----:B------:R-:W2:Y:S01]  /*1bb10*/  LDL.LU R2, [R1+0x7c] ;  /* 0x00007c0001027983 */ /* 0x000ea20000300800 */
[----:B------:R-:W-:Y:S02]  /*1bb20*/  VIADD R16, R16, 0x200 ;  /* 0x0000020010107836 */ /* 0x000fe40000000000 */
[----:B------:R-:W-:-:S03]  /*1bb30*/  IMAD.MOV.U32 R5, RZ, RZ, -0x3ffffff0 ;  /* 0xc0000010ff057424 */ /* 0x000fc600078e00ff */
[----:B------:R-:W-:-:S04]  /*1bb40*/  SHF.R.U32.HI R16, RZ, 0x4, R16 ;  /* 0x00000004ff107819 */ /* 0x000fc80000011610 */
[----:B------:R-:W-:-:S04]  /*1bb50*/  LOP3.LUT R16, R16, 0x3fff, RZ, 0xc0, !PT ;  /* 0x00003fff10107812 */ /* 0x000fc800078ec0ff */
[----:B------:R-:W-:Y:S02]  /*1bb60*/  LOP3.LUT R16, R16, 0x2400000, RZ, 0xfc, !PT ;  /* 0x0240000010107812 */ /* 0x000fe400078efcff */
[----:B--2---:R-:W-:Y:S01]  /*1bb70*/  LOP3.LUT R4, R2, 0x10000, RZ, 0xfc, !PT ;  /* 0x0001000002047812 */ /* 0x004fe200078efcff */
[----:B-1----:R-:W-:Y:S06]  /*1bb80*/  @P2 BRA `(.L_x_2469) ;  /* 0x0000000000082947 */ /* 0x002fec0003800000 */
[----:B------:R-:W1:Y:S02]  /*1bb90*/  SYNCS.PHASECHK.TRANS64.TRYWAIT P1, [R0+URZ+0x31c50], R3 ;  /* 0x031c5003000075a7 */ /* 0x000e64000802017f */
[----:B-1----:R-:W-:Y:S05]  /*1bba0*/  @!P1 BRA `(.L_x_2470) ;  /* 0x000000c800b09947 */ /* 0x002fea0003800000 */
.L_x_2469:
[----:B------:R-:W-:Y:S01]  /*1bbb0*/  IMAD R2, R19, 0x6c0, R16 ;  /* 0x000006c013027824 */ /* 0x000fe200078e0210 */
[----:B------:R-:W2:Y:S01]  /*1bbc0*/  LDL.LU R11, [R1+0x18] ;  /* 0x00001800010b7983 */ /* 0x000ea20000300800 */
[----:B01----:R-:W-:Y:S01]  /*1bbd0*/  IMAD.MOV.U32 R3, RZ, RZ, -0x7fffffe0 ;  /* 0x80000020ff037424 */ /* 0x003fe200078e00ff */
        /* <DEDUP_REMOVED lines=10> */
[----:B------:R-:W3:Y:S01]  /*1bc80*/  LDL.LU R10, [R1+0x38] ;  /* 0x00003800010a7983 */ /* 0x000ee20000300800 */
[----:B------:R-:W-:-:S02]  /*1bc90*/  IMAD.MOV.U32 R3, RZ, RZ, -0x7fffffe0 ;  /* 0x80000020ff037424 */ /* 0x000fc400078e00ff */
[----:B------:R-:W-:Y:S01]  /*1bca0*/  IMAD.MOV.U32 R5, RZ, RZ, -0x3ffffff0 ;  /* 0xc0000010ff057424 */ /* 0x000fe200078e00ff */
[----:B------:R-:W4:Y:S01]  /*1bcb0*/  LDL.LU R12, [R1+0x3c] ;  /* 0x00003c00010c7983 */ /* 0x000f220000300800 */
[----:B------:R-:W-:-:S05]  /*1bcc0*/  VIADD R19, R19, 0x1 ;  /* 0x0000000113137836 */ /* 0x000fca0000000000 */
        /* <DEDUP_REMOVED lines=62> */
[C---:B------:R-:W-:Y:S01]  /*1c0b0*/  VIADD R8, R2.reuse, 0x1c0 ;  /* 0x000001c002087836 */ /* 0x040fe20000000000 */
        /* <DEDUP_REMOVED lines=15> */
[----:B--2---:R-:W0:Y:S01]  /*1c1b0*/  SHFL.BFLY PT, R2, R11, 0x2, 0x1f ;  /* 0x0c401f000b027f89 */ /* 0x004e2200000e0000 */
[----:B------:R-:W-:Y:S02]  /*1c1c0*/  R2UR UR7, R3 ;  /* 0x00000000030772ca */ /* 0x000fe400000e0000 */
[----:B------:R-:W-:Y:S01]  /*1c1d0*/  R2UR UR4, R4 ;  /* 0x00000000040472ca */ /* 0x000fe200000e0000 */
[----:B---3--:R-:W1:Y:S01]  /*1c1e0*/  SHFL.BFLY PT, R3, R10, 0x2, 0x1f ;  /* 0x0c401f000a037f89 */ /* 0x008e6200000e0000 */
[----:B------:R-:W-:Y:S01]  /*1c1f0*/  R2UR UR5, R5 ;  /* 0x00000000050572ca */ /* 0x000fe200000e0000 */
[----:B0-----:R-:W-:Y:S01]  /*1c200*/  FADD.FTZ R2, R2, R11 ;  /* 0x0000000b02027221 */ /* 0x001fe20000010000 */
[----:B-1----:R-:W-:-:S04]  /*1c210*/  FADD.FTZ R4, R3, R10 ;  /* 0x0000000a03047221 */ /* 0x002fc80000010000 */
[----:B------:R-:W0:Y:S04]  /*1c220*/  SHFL.BFLY PT, R3, R2, 0x1, 0x1f ;  /* 0x0c201f0002037f89 */ /* 0x000e2800000e0000 */
[----:B------:R-:W1:Y:S01]  /*1c230*/  SHFL.BFLY PT, R5, R4, 0x1, 0x1f ;  /* 0x0c201f0004057f89 */ /* 0x000e6200000e0000 */
[----:B0-----:R-:W-:Y:S01]  /*1c240*/  FADD.FTZ R10, R2, R3 ;  /* 0x00000003020a7221 */ /* 0x001fe20000010000 */
[----:B------:R-:W-:Y:S01]  /*1c250*/  SEL R2, RZ, 0x1, P1 ;  /* 0x00000001ff027807 */ /* 0x000fe20000800000 */
[----:B-1----:R-:W-:-:S03]  /*1c260*/  FADD.FTZ R11, R4, R5 ;  /* 0x00000005040b7221 */ /* 0x002fc60000010000 */
[----:B------:R-:W-:Y:S01]  /*1c270*/  FSETP.NE.FTZ.AND P2, PT, R10, RZ, PT ;  /* 0x000000ff0a00720b */ /* 0x000fe20003f55000 */
[----:B------:R-:W-:Y:S01]  /*1c280*/  IMAD.MOV.U32 R5, RZ, RZ, RZ ;  /* 0x000000ffff057224 */ /* 0x000fe200078e00ff */
[----:B----4-:R-:W-:Y:S02]  /*1c290*/  LOP3.LUT R12, R12, R2, RZ, 0x3c, !PT ;  /* 0x000000020c0c7212 */ /* 0x010fe400078e3cff */
[----:B------:R-:W-:-:S09]  /*1c2a0*/  FSETP.NE.FTZ.AND P3, PT, R11, RZ, PT ;  /* 0x000000ff0b00720b */ /* 0x000fd20003f75000 */
[----:B------:R-:W0:Y:S08]  /*1c2b0*/  @P2 MUFU.LG2 R6, R10 ;  /* 0x0000000a00062308 */ /* 0x000e300000000c00 */
[----:B------:R1:W-:Y:S01]  /*1c2c0*/  @P2 MUFU.RCP R5, R10 ;  /* 0x0000000a00052308 */ /* 0x0003e20000001000 */
[----:B------:R-:W-:Y:S02]  /*1c2d0*/  WARPGROUP.DEPBAR.LE gsb0, 0x0 ;  /* 0x00008000000079c5 */ /* 0x000fe40000010000 */
[----:B-1----:R-:W2:Y:S01]  /*1c2e0*/  LDL.LU R10, [R1+0xac] ;  /* 0x0000ac00010a7983 */ /* 0x002ea20000300800 */
[----:B------:R-:W-:Y:S01]  /*1c2f0*/  WARPGROUP.ARRIVE ;  /* 0x00000000000079c5 */ /* 0x000fe20000000000 */
[----:B------:R-:W-:-:S03]  /*1c300*/  IMAD.MOV.U32 R3, RZ, RZ, RZ ;  /* 0x000000ffff037224 */ /* 0x000fc600078e00ff */
[----:B------:R-:W1:Y:S02]  /*1c310*/  @P3 MUFU.LG2 R8, R11 ;  /* 0x0000000b00083308 */ /* 0x000e640000000c00 */
[----:B------:R-:W-:Y:S01]  /*1c320*/  HGMMA.64x96x16.F32.BF16 R24, gdesc[UR4].tnspB, R24, gsb0 ;  /* 0x41600000041879f0 */ /* 0x000fe20008001818 */
[----:B------:R3:W-:Y:S05]  /*1c330*/  STL [R1+0x3c], R12 ;  /* 0x00003c0c01007387 */ /* 0x0007ea0000100800 */
[----:B------:R-:W4:Y:S01]  /*1c340*/  @P3 MUFU.RCP R3, R11 ;  /* 0x0000000b00033308 */ /* 0x000f220000001000 */
[----:B------:R-:W-:Y:S02]  /*1c350*/  @!P0 VIADD R4, R0, 0x31c60 ;  /* 0x00031c6000048836 */ /* 0x000fe40000000000 */
[----:B------:R-:W-:Y:S01]  /*1c360*/  @P2 FMUL.FTZ R7, R21, 0.69314718246459960938 ;  /* 0x3f31721815072820 */ /* 0x000fe20000410000 */
[----:B0-----:R-:W-:-:S02]  /*1c370*/  @P2 FMUL.FTZ R6, R6, 0.69314718246459960938 ;  /* 0x3f31721806062820 */ /* 0x001fc40000410000 */
[----:B------:R-:W-:Y:S01]  /*1c380*/  @!P0 PRMT R4, RZ, 0x654, R4 ;  /* 0x00000654ff048816 */ /* 0x000fe20000000004 */
[----:B---3--:R-:W-:Y:S01]  /*1c390*/  @P3 FMUL.FTZ R12, R21, 0.69314718246459960938 ;  /* 0x3f317218150c3820 */ /* 0x008fe20000410000 */
[----:B-1----:R-:W-:Y:S01]  /*1c3a0*/  @P3 FMUL.FTZ R9, R8, 0.69314718246459960938 ;  /* 0x3f31721808093820 */ /* 0x002fe20000410000 */
[----:B------:R-:W-:Y:S02]  /*1c3b0*/  IMAD.MOV.U32 R0, RZ, RZ, -0x800000 ;  /* 0xff800000ff007424 */ /* 0x000fe400078e00ff */
[----:B------:R-:W-:Y:S01]  /*1c3c0*/  @P2 FFMA.FTZ R0, R7, R20, R6 ;  /* 0x0000001407002223 */ /* 0x000fe20000010006 */
[----:B------:R-:W-:Y:S02]  /*1c3d0*/  IMAD.MOV.U32 R2, RZ, RZ, -0x800000 ;  /* 0xff800000ff027424 */ /* 0x000fe400078e00ff */
[----:B------:R-:W-:Y:S01]  /*1c3e0*/  @P3 FFMA.FTZ R2, R12, R72, R9 ;  /* 0x000000480c023223 */ /* 0x000fe20000010009 */
[----:B------:R-:W-:Y:S01]  /*1c3f0*/  SEL R19, R19, RZ, P1 ;  /* 0x000000ff13137207 */ /* 0x000fe20000800000 */
[----:B------:R-:W-:-:S02]  /*1c400*/  WARPGROUP.DEPBAR.LE gsb0, 0x0 ;  /* 0x00008000000079c5 */ /* 0x000fc40000010000 */
        /* <DEDUP_REMOVED lines=25> */
[----:B------:R-:W-:Y:S01]  /*1c5a0*/  PLOP3.LUT P0, PT, PT, PT, PT, 0x8, 0x0 ;  /* 0x000000000000781c */ /* 0x000fe20003f0e170 */
[-C--:B----4-:R-:W-:Y:S01]  /*1c5b0*/  FMUL.FTZ R26, R26, R3.reuse ;  /* 0x000000031a1a7220 */ /* 0x090fe20000410000 */
        /* <DEDUP_REMOVED lines=23> */
[----:B--2---:R-:W-:-:S05]  /*1c730*/  VIADD R10, R10, 0x1 ;  /* 0x000000010a0a7836 */ /* 0x004fca0000000000 */
[----:B------:R0:W-:Y:S02]  /*1c740*/  STL [R1+0xac], R10 ;  /* 0x0000ac0a01007387 */ /* 0x0001e40000100800 */
.L_x_2402:
[----:B------:R-:W-:Y:S05]  /*1c750*/  WARPSYNC.ALL ;  /* 0x0000000000007948 */ /* 0x000fea0003800000 */
[----:B------:R-:W1:Y:S08]  /*1c760*/  S2UR UR5, SR_CgaCtaId ;  /* 0x00000000000579c3 */ /* 0x000e700000008800 */
[----:B------:R-:W-:Y:S06]  /*1c770*/  BAR.SYNC.DEFER_BLOCKING 0x5, 0x200 ;  /* 0x0148000000007b1d */ /* 0x000fec0000010000 */
[----:B------:R-:W-:Y:S01]  /*1c780*/  UMOV UR4, 0x400 ;  /* 0x0000040000047882 */ /* 0x000fe20000000000 */
[----:B------:R-:W-:Y:S01]  /*1c790*/  BSSY B0, `(.L_x_2471) ;  /* 0x00002c9000007945 */ /* 0x000fe20003800000 */
[----:B-1----:R-:W-:-:S06]  /*1c7a0*/  ULEA UR4, UR5, UR4, 0x18 ;  /* 0x0000000405047291 */ /* 0x002fcc000f8ec03f */
[----:B------:R-:W-:-:S05]  /*1c7b0*/  IMAD.U32 R16, RZ, RZ, UR4 ;  /* 0x00000004ff107e24 */ /* 0x000fca000f8e00ff */
[----:B------:R1:W2:Y:S01]  /*1c7c0*/  LDS.128 R108, [R16+0x31cd0] ;  /* 0x031cd000106c7984 */ /* 0x0002a20000000c00 */
[----:B------:R-:W-:Y:S06]  /*1c7d0*/  BAR.ARV 0x4, 0x200 ;  /* 0x0108000000007b1d */ /* 0x000fec0000002000 */
[----:B------:R-:W-:Y:S05]  /*1c7e0*/  @P0 BRA `(.L_x_2472) ;  /* 0x0000002000180947 */ /* 0x000fea0003800000 */
[----:B0-----:R-:W3:Y:S01]  /*1c7f0*/  LDL R4, [R1+0xe8] ;  /* 0x0000e80001047983 */ /* 0x001ee20000100800 */
[----:B------:R-:W-:-:S03]  /*1c800*/  ULDC UR4, c[0x0][0xad4] ;  /* 0x0002b50000047ab9 */ /* 0x000fc60000000800 */
[----:B------:R-:W4:Y:S04]  /*1c810*/  LDL.LU R76, [R1+0x9c] ;  /* 0x00009c00014c7983 */ /* 0x000f280000300800 */
[----:B------:R-:W2:Y:S04]  /*1c820*/  LDL.LU R82, [R1+0xa4] ;  /* 0x0000a40001527983 */ /* 0x000ea80000300800 */
[----:B------:R-:W2:Y:S01]  /*1c830*/  LDL.LU R81, [R1+0xa8] ;  /* 0x0000a80001517983 */ /* 0x000ea20000300800 */
[----:B------:R-:W0:Y:S01]  /*1c840*/  S2R R3, SR_SWINHI ;  /* 0x0000000000037919 */ /* 0x000e220000002f00 */
[----:B------:R-:W-:-:S02]  /*1c850*/  MOV R74, R16 ;  /* 0x00000010004a7202 */ /* 0x000fc40000000f00 */
[----:B0-----:R-:W-:-:S03]  /*1c860*/  MOV R75, R3 ;  /* 0x00000003004b7202 */ /* 0x001fc60000000f00 */
[----:B---3--:R-:W-:-:S03]  /*1c870*/  IMAD.WIDE R4, R4, 0x2, R74 ;  /* 0x0000000204047825 */ /* 0x008fc600078e024a */
[C---:B------:R-:W-:Y:S02]  /*1c880*/  IADD3 R77, P0, R4.reuse, 0x6020, RZ ;  /* 0x00006020044d7810 */ /* 0x040fe40007f1e0ff */
[----:B------:R-:W-:-:S03]  /*1c890*/  LOP3.LUT R3, R4, 0x180, RZ, 0xc0, !PT ;  /* 0x0000018004037812 */ /* 0x000fc600078ec0ff */
[----:B------:R-:W-:Y:S01]  /*1c8a0*/  IMAD.X R11, RZ, RZ, R5, P0 ;  /* 0x000000ffff0b7224 */ /* 0x000fe200000e0605 */
[----:B----4-:R-:W-:Y:S02]  /*1c8b0*/  ISETP.NE.AND P0, PT, R76, RZ, PT ;  /* 0x000000ff4c00720c */ /* 0x010fe40003f05270 */
[----:B------:R-:W-:Y:S02]  /*1c8c0*/  IADD3 R8, P4, R4, 0x20, RZ ;  /* 0x0000002004087810 */ /* 0x000fe40007f9e0ff */
[----:B------:R-:W-:Y:S01]  /*1c8d0*/  SEL R80, R76, UR4, P0 ;  /* 0x000000044c507c07 */ /* 0x000fe20008000000 */
[----:B------:R-:W-:Y:S05]  /*1c8e0*/  WARPSYNC.ALL ;  /* 0x0000000000007948 */ /* 0x000fea0003800000 */
[----:B------:R-:W-:-:S02]  /*1c8f0*/  SHF.R.U64 R3, R3, 0x3, RZ ;  /* 0x0000000303037819 */ /* 0x000fc400000012ff */
[----:B------:R-:W-:Y:S02]  /*1c900*/  LOP3.LUT R6, R8, 0x180, RZ, 0xc0, !PT ;  /* 0x0000018008067812 */ /* 0x000fe400078ec0ff */
        /* <DEDUP_REMOVED lines=19> */
[----:B------:R-:W-:Y:S01]  /*1ca40*/  SHF.R.U64 R42, R42, 0x3, RZ ;  /* 0x000000032a2a7819 */ /* 0x000fe200000012ff */
[----:B------:R-:W-:Y:S01]  /*1ca50*/  IMAD.X R9, RZ, RZ, R5, P1 ;  /* 0x000000ffff097224 */ /* 0x000fe200008e0605 */
[----:B------:R-:W-:-:S02]  /*1ca60*/  LOP3.LUT R40, R6, R7, RZ, 0x3c, !PT ;  /* 0x0000000706287212 */ /* 0x000fc400078e3cff */
[----:B------:R-:W-:Y:S02]  /*1ca70*/  MOV R43, R4 ;  /* 0x00000004002b7202 */ /* 0x000fe40000000f00 */
[----:B------:R-:W-:Y:S02]  /*1ca80*/  LOP3.LUT R14, R3, R10, RZ, 0x3c, !PT ;  /* 0x0000000a030e7212 */ /* 0x000fe400078e3cff */
[----:B------:R-:W-:Y:S02]  /*1ca90*/  F2FP.BF16.F32.PACK_AB R4, R25, R24 ;  /* 0x000000181904723e */ /* 0x000fe400000010ff */
[----:B------:R-:W-:Y:S02]  /*1caa0*/  F2FP.BF16.F32.PACK_AB R5, R27, R26 ;  /* 0x0000001a1b05723e */ /* 0x000fe400000010ff */
[----:B------:R-:W-:Y:S02]  /*1cab0*/  F2FP.BF16.F32.PACK_AB R6, R29, R28 ;  /* 0x0000001c1d06723e */ /* 0x000fe400000010ff */
[----:B------:R-:W-:Y:S01]  /*1cac0*/  F2FP.BF16.F32.PACK_AB R7, R31, R30 ;  /* 0x0000001e1f07723e */ /* 0x000fe200000010ff */
[----:B------:R-:W-:Y:S01]  /*1cad0*/  BAR.SYNC.DEFER_BLOCKING 0x1, 0x180 ;  /* 0x0046000000007b1d */ /* 0x000fe20000010000 */
[----:B------:R-:W-:-:S02]  /*1cae0*/  LOP3.LUT R10, R42, R77, RZ, 0x3c, !PT ;  /* 0x0000004d2a0a7212 */ /* 0x000fc400078e3cff */
[----:B------:R-:W-:Y:S02]  /*1caf0*/  MOV R79, R12 ;  /* 0x0000000c004f7202 */ /* 0x000fe40000000f00 */
[----:B------:R-:W-:Y:S02]  /*1cb00*/  MOV R3, R14 ;  /* 0x0000000e00037202 */ /* 0x000fe40000000f00 */
[----:B------:R-:W-:Y:S02]  /*1cb10*/  MOV R77, R40 ;  /* 0x00000028004d7202 */ /* 0x000fe40000000f00 */
[----:B------:R-:W-:Y:S02]  /*1cb20*/  F2FP.BF16.F32.PACK_AB R12, R33, R32 ;  /* 0x00000020210c723e */ /* 0x000fe400000010ff */
[----:B------:R-:W-:Y:S02]  /*1cb30*/  F2FP.BF16.F32.PACK_AB R13, R35, R34 ;  /* 0x00000022230d723e */ /* 0x000fe400000010ff */
[----:B------:R-:W-:-:S02]  /*1cb40*/  F2FP.BF16.F32.PACK_AB R14, R37, R36 ;  /* 0x00000024250e723e */ /* 0x000fc400000010ff */
[----:B------:R-:W-:Y:S02]  /*1cb50*/  F2FP.BF16.F32.PACK_AB R15, R39, R38 ;  /* 0x00000026270f723e */ /* 0x000fe400000010ff */
[----:B------:R-:W-:Y:S02]  /*1cb60*/  F2FP.BF16.F32.PACK_AB R40, R21, R20 ;  /* 0x000000141528723e */ /* 0x000fe400000010ff */
[----:B------:R-:W-:Y:S02]  /*1cb70*/  F2FP.BF16.F32.PACK_AB R41, R73, R72 ;  /* 0x000000484929723e */ /* 0x000fe400000010ff */
[----:B------:R-:W-:Y:S01]  /*1cb80*/  F2FP.BF16.F32.PACK_AB R42, R45, R44 ;  /* 0x0000002c2d2a723e */ /* 0x000fe200000010ff */
[----:B------:R0:W-:Y:S01]  /*1cb90*/  STSM.16.M88.4 [R43], R4 ;  /* 0x000000042b007844 */ /* 0x0001e20000000200 */
[----:B------:R-:W-:Y:S02]  /*1cba0*/  MOV R78, R8 ;  /* 0x00000008004e7202 */ /* 0x000fe40000000f00 */
[----:B------:R-:W-:-:S02]  /*1cbb0*/  MOV R76, R10 ;  /* 0x0000000a004c7202 */ /* 0x000fc40000000f00 */
[----:B------:R-:W-:Y:S02]  /*1cbc0*/  F2FP.BF16.F32.PACK_AB R8, R57, R56 ;  /* 0x000000383908723e */ /* 0x000fe400000010ff */
[----:B------:R-:W-:Y:S02]  /*1cbd0*/  F2FP.BF16.F32.PACK_AB R9, R59, R58 ;  /* 0x0000003a3b09723e */ /* 0x000fe400000010ff */
[----:B------:R-:W-:Y:S02]  /*1cbe0*/  F2FP.BF16.F32.PACK_AB R10, R61, R60 ;  /* 0x0000003c3d0a723e */ /* 0x000fe400000010ff */
[----:B------:R-:W-:Y:S01]  /*1cbf0*/  F2FP.BF16.F32.PACK_AB R11, R63, R62 ;  /* 0x0000003e3f0b723e */ /* 0x000fe200000010ff */
[----:B------:R-:W-:Y:S01]  /*1cc00*/  STSM.16.M88.4 [R79], R12 ;  /* 0x0000000c4f007844 */ /* 0x000fe20000000200 */
[----:B0-----:R-:W-:Y:S02]  /*1cc10*/  F2FP.BF16.F32.PACK_AB R43, R47, R46 ;  /* 0x0000002e2f2b723e */ /* 0x001fe400000010ff */
[----:B------:R-:W-:-:S02]  /*1cc20*/  F2FP.BF16.F32.PACK_AB R4, R49, R48 ;  /* 0x000000303104723e */ /* 0x000fc400000010ff */
[----:B------:R-:W-:Y:S02]  /*1cc30*/  F2FP.BF16.F32.PACK_AB R5, R51, R50 ;  /* 0x000000323305723e */ /* 0x000fe400000010ff */
[----:B------:R-:W-:Y:S02]  /*1cc40*/  F2FP.BF16.F32.PACK_AB R6, R53, R52 ;  /* 0x000000343506723e */ /* 0x000fe400000010ff */
[----:B------:R-:W-:Y:S01]  /*1cc50*/  F2FP.BF16.F32.PACK_AB R7, R55, R54 ;  /* 0x000000363707723e */ /* 0x000fe200000010ff */
[----:B------:R-:W-:Y:S01]  /*1cc60*/  STSM.16.M88.4 [R3], R40 ;  /* 0x0000002803007844 */ /* 0x000fe20000000200 */
[----:B------:R-:W-:-:S03]  /*1cc70*/  ISETP.GT.AND P2, PT, R80, 0x1, PT ;  /* 0x000000015000780c */ /* 0x000fc60003f44270 */
[----:B------:R-:W-:Y:S04]  /*1cc80*/  STSM.16.M88.4 [R77], R4 ;  /* 0x000000044d007844 */ /* 0x000fe80000000200 */
[----:B------:R0:W-:Y:S02]  /*1cc90*/  STSM.16.M88.4 [R78], R8 ;  /* 0x000000084e007844 */ /* 0x0001e40000000200 */
[----:B0-----:R-:W-:-:S05]  /*1cca0*/  IMAD.MOV.U32 R10, RZ, RZ, 0x9b8 ;  /* 0x000009b8ff0a7424 */ /* 0x001fca00078e00ff */
[----:B------:R-:W-:-:S04]  /*1ccb0*/  SEL R10, R10, 0x978, P2 ;  /* 0x000009780a0a7807 */ /* 0x000fc80001000000 */
[----:B------:R0:W3:Y:S08]  /*1ccc0*/  LDC.64 R4, c[0x0][R10+0x220] ;  /* 0x000088000a047b82 */ /* 0x0000f00000000a00 */
[----:B------:R0:W4:Y:S08]  /*1ccd0*/  LDC.64 R6, c[0x0][R10+0x218] ;  /* 0x000086000a067b82 */ /* 0x0001300000000a00 */
[----:B------:R0:W0:Y:S01]  /*1cce0*/  LDC.64 R8, c[0x0][R10+0x228] ;  /* 0x00008a000a087b82 */ /* 0x0000220000000a00 */
[----:B------:R-:W-:-:S02]  /*1ccf0*/  F2FP.BF16.F32.PACK_AB R12, R65, R64 ;  /* 0x00000040410c723e */ /* 0x000fc400000010ff */
[----:B------:R-:W-:Y:S02]  /*1cd00*/  F2FP.BF16.F32.PACK_AB R13, R67, R66 ;  /* 0x00000042430d723e */ /* 0x000fe400000010ff */
[----:B------:R-:W-:Y:S02]  /*1cd10*/  F2FP.BF16.F32.PACK_AB R14, R69, R68 ;  /* 0x00000044450e723e */ /* 0x000fe400000010ff */
[----:B------:R-:W-:Y:S02]  /*1cd20*/  F2FP.BF16.F32.PACK_AB R15, R71, R70 ;  /* 0x00000046470f723e */ /* 0x000fe400000010ff */
[----:B------:R-:W-:-:S03]  /*1cd30*/  ISETP.NE.U32.AND P3, PT, RZ, UR6, PT ;  /* 0x00000006ff007c0c */ /* 0x000fc6000bf65070 */
[----:B------:R1:W-:Y:S01]  /*1cd40*/  STSM.16.M88.4 [R76], R12 ;  /* 0x0000000c4c007844 */ /* 0x0003e20000000200 */
[----:B------:R-:W-:Y:S01]  /*1cd50*/  BAR.SYNC.DEFER_BLOCKING 0x1, 0x180 ;  /* 0x0046000000007b1d */ /* 0x000fe20000010000 */
[----:B------:R-:W-:Y:S02]  /*1cd60*/  ISETP.NE.AND.EX P3, PT, RZ, UR7, PT, P3 ;  /* 0x00000007ff007c0c */ /* 0x000fe4000bf65330 */
[----:B------:R-:W-:Y:S02]  /*1cd70*/  ISETP.NE.U32.AND P0, PT, RZ, UR4, PT ;  /* 0x00000004ff007c0c */ /* 0x000fe4000bf05070 */
[----:B--2---:R-:W-:-:S03]  /*1cd80*/  IADD3 R40, P1, R82, UR4, RZ ;  /* 0x0000000452287c10 */ /* 0x004fc6000ff3e0ff */
[----:B-1----:R-:W1:Y:S01]  /*1cd90*/  LDC R14, c[0x0][0xbe8] ;  /* 0x0002fa00ff0e7b82 */ /* 0x002e620000000800 */
[----:B------:R-:W-:Y:S02]  /*1cda0*/  ISETP.NE.AND.EX P0, PT, RZ, UR5, PT, P0 ;  /* 0x00000005ff007c0c */ /* 0x000fe4000bf05300 */
[----:B------:R-:W-:-:S03]  /*1cdb0*/  IADD3.X R41, R81, UR5, RZ, P1, !PT ;  /* 0x0000000551297c10 */ /* 0x000fc60008ffe4ff */
[----:B------:R-:W-:Y:S01]  /*1cdc0*/  @P3 IADD3 R42, P1, R82, UR6, RZ ;  /* 0x00000006522a3c10 */ /* 0x000fe2000ff3e0ff */
[----:B------:R-:W-:Y:S01]  /*1cdd0*/  ULDC UR6, c[0x0][0xa88] ;  /* 0x0002a20000067ab9 */ /* 0x000fe20000000800 */
[----:B------:R-:W-:Y:S02]  /*1cde0*/  IMAD.MOV.U32 R3, RZ, RZ, RZ ;  /* 0x000000ffff037224 */ /* 0x000fe400078e00ff */
[----:B------:R-:W-:Y:S01]  /*1cdf0*/  IMAD.U32 R77, RZ, RZ, UR6 ;  /* 0x00000006ff4d7e24 */ /* 0x000fe2000f8e00ff */
[----:B------:R-:W-:Y:S01]  /*1ce00*/  @P3 IADD3.X R43, R81, UR7, RZ, P1, !PT ;  /* 0x00000007512b3c10 */ /* 0x000fe20008ffe4ff */
[----:B------:R-:W-:Y:S02]  /*1ce10*/  ULDC.64 UR8, c[0x0][0x208] ;  /* 0x0000820000087ab9 */ /* 0x000fe40000000a00 */
[----:B------:R2:W5:Y:S04]  /*1ce20*/  @P0 LDG.E R3, desc[UR8][R40.64] ;  /* 0x0000000828030981 */ /* 0x000568000c1e1900 */
[----:B------:R2:W5:Y:S01]  /*1ce30*/  @P3 LDG.E R77, desc[UR8][R42.64] ;  /* 0x000000082a4d3981 */ /* 0x000562000c1e1900 */
[----:B-1----:R-:W-:Y:S01]  /*1ce40*/  ISETP.NE.AND P1, PT, R14, 0x1, PT ;  /* 0x000000010e00780c */ /* 0x002fe20003f25270 */
[----:B0-234-:R-:W-:-:S12]  /*1ce50*/  @P3 BRA `(.L_x_2473) ;  /* 0x0000000000143947 */ /* 0x01dfd80003800000 */
[----:B------:R-:W-:Y:S05]  /*1ce60*/  @!P0 BRA `(.L_x_2473) ;  /* 0x0000000000108947 */ /* 0x000fea0003800000 */
[----:B------:R-:W-:Y:S02]  /*1ce70*/  ULDC.64 UR6, c[0x0][0x208] ;  /* 0x0000820000067ab9 */ /* 0x000fe40000000a00 */
[----:B------:R-:W2:Y:S04]  /*1ce80*/  LDG.E R12, desc[UR6][R40.64] ;  /* 0x00000006280c7981 */ /* 0x000ea8000c1e1900 */
[----:B-----5:R-:W2:Y:S02]  /*1ce90*/  LDG.E R77, desc[UR6][R40.64+0x4] ;  /* 0x00000406284d7981 */ /* 0x020ea4000c1e1900 */
[----:B--2---:R-:W-:-:S07]  /*1cea0*/  IMAD.IADD R77, R77, 0x1, -R12 ;  /* 0x000000014d4d7824 */ /* 0x004fce00078e0a0c */
.L_x_2473:
[----:B------:R-:W2:Y:S01]  /*1ceb0*/  LDL.LU R12, [R1+0xa0] ;  /* 0x0000a000010c7983 */ /* 0x000ea20000300800 */
[----:B------:R-:W-:Y:S01]  /*1cec0*/  ISETP.NE.U32.AND P0, PT, RZ, UR4, PT ;  /* 0x00000004ff007c0c */ /* 0x000fe2000bf05070 */
[----:B------:R-:W0:Y:S02]  /*1ced0*/  LDC.64 R10, c[0x0][R10+0x210] ;  /* 0x000084000a0a7b82 */ /* 0x000e240000000a00 */
[----:B------:R-:W3:Y:S04]  /*1cee0*/  LDL.LU R41, [R1+0xc8] ;  /* 0x0000c80001297983 */ /* 0x000ee80000300800 */
[----:B------:R-:W4:Y:S02]  /*1cef0*/  LDL R42, [R1+0x94] ;  /* 0x00009400012a7983 */ /* 0x000f240000100800 */
[----:B------:R-:W1:Y:S02]  /*1cf00*/  @P1 LDC R40, c[0x0][0xbec] ;  /* 0x0002fb00ff281b82 */ /* 0x000e640000000800 */
[----:B------:R-:W4:Y:S04]  /*1cf10*/  LDL R82, [R1+0x88] ;  /* 0x0000880001527983 */ /* 0x000f280000100800 */
[----:B------:R-:W4:Y:S02]  /*1cf20*/  LDL R80, [R1+0x98] ;  /* 0x0000980001507983 */ /* 0x000f240000100800 */
[----:B------:R-:W0:Y:S02]  /*1cf30*/  @P1 LDC R83, c[0x0][0xbf0] ;  /* 0x0002fc00ff531b82 */ /* 0x000e240000000800 */
[----:B------:R-:W4:Y:S01]  /*1cf40*/  LDL R78, [R1+0xb4] ;  /* 0x0000b400014e7983 */ /* 0x000f220000100800 */
[----:B------:R-:W-:-:S03]  /*1cf50*/  ISETP.NE.AND.EX P0, PT, RZ, UR5, PT, P0 ;  /* 0x00000005ff007c0c */ /* 0x000fc6000bf05300 */
[----:B------:R-:W4:Y:S01]  /*1cf60*/  LDL R84, [R1+0xe4] ;  /* 0x0000e40001547983 */ /* 0x000f220000100800 */
[----:B-----5:R-:W-:Y:S02]  /*1cf70*/  SHF.R.S32.HI R76, RZ, 0x1f, R3 ;  /* 0x0000001fff4c7819 */ /* 0x020fe40000011403 */
[----:B--2---:R-:W-:Y:S02]  /*1cf80*/  SEL R15, R12, RZ, !P0 ;  /* 0x000000ff0c0f7207 */ /* 0x004fe40004000000 */
[----:B------:R-:W2:Y:S01]  /*1cf90*/  LDC.64 R12, c[0x0][0xba8] ;  /* 0x0002ea00ff0c7b82 */ /* 0x000ea20000000a00 */
[----:B---3--:R-:W-:Y:S02]  /*1cfa0*/  SEL R41, R41, RZ, !P0 ;  /* 0x000000ff29297207 */ /* 0x008fe40004000000 */
[----:B------:R-:W-:-:S04]  /*1cfb0*/  IMAD R5, R5, R15, RZ ;  /* 0x0000000f05057224 */ /* 0x000fc800078e02ff */
[C---:B------:R-:W-:Y:S02]  /*1cfc0*/  IMAD R81, R4.reuse, R41, R5 ;  /* 0x0000002904517224 */ /* 0x040fe400078e0205 */
[----:B------:R-:W-:-:S04]  /*1cfd0*/  IMAD.WIDE.U32 R4, R4, R15, RZ ;  /* 0x0000000f04047225 */ /* 0x000fc800078e00ff */
[----:B----4-:R-:W-:Y:S02]  /*1cfe0*/  IMAD.IADD R41, R42, 0x1, R82 ;  /* 0x000000012a297824 */ /* 0x010fe400078e0252 */
[----:B------:R-:W3:Y:S01]  /*1cff0*/  LDL R42, [R1+0xd0] ;  /* 0x0000d000012a7983 */ /* 0x000ee20000100800 */
[-C--:B------:R-:W-:Y:S02]  /*1d000*/  IMAD R79, R7, R80.reuse, RZ ;  /* 0x00000050074f7224 */ /* 0x080fe400078e02ff */
[----:B------:R-:W-:Y:S01]  /*1d010*/  IMAD.WIDE.U32 R6, R6, R80, RZ ;  /* 0x0000005006067225 */ /* 0x000fe200078e00ff */
[----:B------:R-:W-:Y:S02]  /*1d020*/  SEL R43, R78, RZ, P2 ;  /* 0x000000ff4e2b7207 */ /* 0x000fe40001000000 */
[----:B------:R-:W-:Y:S01]  /*1d030*/  IADD3 R6, P0, P3, R4, R6, R3 ;  /* 0x0000000604067210 */ /* 0x000fe20007b1e003 */
[----:B-1----:R-:W-:Y:S01]  /*1d040*/  @P1 IMAD.HI.U32 R4, R41, R40, RZ ;  /* 0x0000002829041227 */ /* 0x002fe200078e00ff */
[----:B--2---:R-:W1:Y:S03]  /*1d050*/  @!P2 LDC R12, c[0x0][0xb50] ;  /* 0x0002d400ff0cab82 */ /* 0x004e660000000800 */
[----:B------:R-:W-:-:S02]  /*1d060*/  IMAD.IADD R81, R5, 0x1, R81 ;  /* 0x0000000105517824 */ /* 0x000fc400078e0251 */
[----:B------:R-:W-:Y:S01]  /*1d070*/  IMAD.MOV.U32 R5, RZ, RZ, R41 ;  /* 0x000000ffff057224 */ /* 0x000fe200078e0029 */
[----:B0-----:R-:W-:Y:S01]  /*1d080*/  @P1 SHF.R.U32.HI R5, RZ, R83, R4 ;  /* 0x00000053ff051219 */ /* 0x001fe20000011604 */
[----:B------:R-:W-:Y:S01]  /*1d090*/  IMAD.IADD R7, R7, 0x1, R79 ;  /* 0x0000000107077824 */ /* 0x000fe200078e024f */
[----:B------:R-:W0:Y:S01]  /*1d0a0*/  @!P2 LDC R13, c[0x0][0xb54] ;  /* 0x0002d500ff0dab82 */ /* 0x000e220000000800 */
        /* <DEDUP_REMOVED lines=17> */
[----:B------:R-:W-:-:S03]  /*1d1c0*/  IMAD.IADD R43, R84, 0x1, R82 ;  /* 0x00000001542b7824 */ /* 0x000fc600078e0252 */
[----:B------:R-:W-:Y:S04]  /*1d1d0*/  SHFL.IDX PT, R4, R12, RZ, 0x1c1f ;  /* 0x001c1fff0c047589 */ /* 0x000fe800000e0000 */
[----:B------:R-:W0:Y:S04]  /*1d1e0*/  SHFL.IDX PT, R5, R13, RZ, 0x1c1f ;  /* 0x001c1fff0d057589 */ /* 0x000e2800000e0000 */
[----:B------:R-:W1:Y:S01]  /*1d1f0*/  SHFL.IDX PT, R7, R13, 0x1, 0x1c1f ;  /* 0x003c1f000d077f89 */ /* 0x000e6200000e0000 */
[----:B------:R-:W-:Y:S02]  /*1d200*/  IMAD R8, R77, R14, RZ ;  /* 0x0000000e4d087224 */ /* 0x000fe400078e02ff */
[----:B------:R-:W-:Y:S01]  /*1d210*/  VIADD R9, R43, 0x8 ;  /* 0x000000082b097836 */ /* 0x000fe20000000000 */
[----:B------:R-:W-:Y:S01]  /*1d220*/  ULDC.64 UR6, c[0x0][0x208] ;  /* 0x0000820000067ab9 */ /* 0x000fe20000000a00 */
[----:B---3--:R-:W-:-:S04]  /*1d230*/  LOP3.LUT P0, RZ, R42, 0x3, RZ, 0xc0, !PT ;  /* 0x000000032aff7812 */ /* 0x008fc8000780c0ff */
        /* <DEDUP_REMOVED lines=19> */
[C---:B------:R-:W-:Y:S02]  /*1d370*/  IADD3 R29, P2, R74.reuse, 0x3000, RZ ;  /* 0x000030004a1d7810 */ /* 0x040fe40007f5e0ff */
[C---:B------:R-:W-:Y:S02]  /*1d380*/  IADD3 R33, P3, R74.reuse, 0x4800, RZ ;  /* 0x000048004a217810 */ /* 0x040fe40007f7e0ff */
[C---:B------:R-:W-:Y:S02]  /*1d390*/  IADD3 R37, P4, R74.reuse, 0x6000, RZ ;  /* 0x000060004a257810 */ /* 0x040fe40007f9e0ff */
[----:B------:R-:W-:Y:S02]  /*1d3a0*/  IADD3 R5, P5, R74, 0x7800, RZ ;  /* 0x000078004a057810 */ /* 0x000fe40007fbe0ff */
[----:B------:R-:W-:-:S02]  /*1d3b0*/  LOP3.LUT R24, R25, 0x180, RZ, 0xc0, !PT ;  /* 0x0000018019187812 */ /* 0x000fc400078ec0ff */
[----:B------:R-:W-:Y:S01]  /*1d3c0*/  LOP3.LUT R28, R29, 0x180, RZ, 0xc0, !PT ;  /* 0x000001801d1c7812 */ /* 0x000fe200078ec0ff */
[----:B------:R-:W-:Y:S01]  /*1d3d0*/  IMAD.X R41, RZ, RZ, R75, P5 ;  /* 0x000000ffff297224 */ /* 0x000fe200028e064b */
[----:B------:R-:W-:Y:S02]  /*1d3e0*/  LOP3.LUT R32, R33, 0x180, RZ, 0xc0, !PT ;  /* 0x0000018021207812 */ /* 0x000fe400078ec0ff */
[----:B------:R-:W-:Y:S02]  /*1d3f0*/  LOP3.LUT R36, R37, 0x180, RZ, 0xc0, !PT ;  /* 0x0000018025247812 */ /* 0x000fe400078ec0ff */
[----:B------:R-:W-:Y:S02]  /*1d400*/  LOP3.LUT R0, R5, 0x180, RZ, 0xc0, !PT ;  /* 0x0000018005007812 */ /* 0x000fe400078ec0ff */
[----:B------:R-:W-:Y:S02]  /*1d410*/  LOP3.LUT R7, R74, 0x180, RZ, 0xc0, !PT ;  /* 0x000001804a077812 */ /* 0x000fe400078ec0ff */
[----:B------:R-:W-:-:S02]  /*1d420*/  SHF.R.U64 R24, R24, 0x3, RZ ;  /* 0x0000000318187819 */ /* 0x000fc400000012ff */
[----:B------:R-:W-:Y:S02]  /*1d430*/  SHF.R.U64 R28, R28, 0x3, RZ ;  /* 0x000000031c1c7819 */ /* 0x000fe400000012ff */
[----:B------:R-:W-:Y:S02]  /*1d440*/  SHF.R.U64 R32, R32, 0x3, RZ ;  /* 0x0000000320207819 */ /* 0x000fe400000012ff */
[----:B------:R-:W-:Y:S02]  /*1d450*/  SHF.R.U64 R36, R36, 0x3, RZ ;  /* 0x0000000324247819 */ /* 0x000fe400000012ff */
[----:B------:R-:W-:Y:S02]  /*1d460*/  SHF.R.U64 R0, R0, 0x3, RZ ;  /* 0x0000000300007819 */ /* 0x000fe400000012ff */
[----:B------:R-:W-:Y:S02]  /*1d470*/  SHF.R.U64 R7, R7, 0x3, RZ ;  /* 0x0000000307077819 */ /* 0x000fe400000012ff */
        /* <DEDUP_REMOVED lines=8> */
[----:B------:R-:W-:Y:S01]  /*1d500*/  LOP3.LUT R40, R0, R5, RZ, 0x3c, !PT ;  /* 0x0000000500287212 */ /* 0x000fe200078e3cff */
[----:B------:R-:W5:Y:S01]  /*1d510*/  LD.E.128 R24, desc[UR4][R24.64] ;  /* 0x0000000418187980 */ /* 0x000f62000c101d00 */
[----:B------:R-:W-:-:S03]  /*1d520*/  LOP3.LUT R74, R7, R74, RZ, 0x3c, !PT ;  /* 0x0000004a074a7212 */ /* 0x000fc600078e3cff */
[----:B------:R-:W5:Y:S04]  /*1d530*/  LD.E.128 R28, desc[UR4][R28.64] ;  /* 0x000000041c1c7980 */ /* 0x000f68000c101d00 */
[----:B------:R0:W5:Y:S04]  /*1d540*/  LD.E.128 R4, desc[UR4][R74.64] ;  /* 0x000000044a047980 */ /* 0x000168000c101d00 */
[----:B------:R-:W5:Y:S04]  /*1d550*/  LD.E.128 R32, desc[UR4][R32.64] ;  /* 0x0000000420207980 */ /* 0x000f68000c101d00 */
[----:B------:R-:W5:Y:S04]  /*1d560*/  LD.E.128 R36, desc[UR4][R36.64] ;  /* 0x0000000424247980 */ /* 0x000f68000c101d00 */
[----:B------:R-:W5:Y:S01]  /*1d570*/  LD.E.128 R40, desc[UR4][R40.64] ;  /* 0x0000000428287980 */ /* 0x000f62000c101d00 */
[----:B------:R-:W-:-:S02]  /*1d580*/  ULDC.64 UR4, c[0x0][0xaa0] ;  /* 0x0002a80000047ab9 */ /* 0x000fc40000000a00 */
[----:B------:R-:W-:Y:S01]  /*1d590*/  IMAD R76, R76, UR4, RZ ;  /* 0x000000044c4c7c24 */ /* 0x000fe2000f8e02ff */
[----:B------:R-:W-:Y:S01]  /*1d5a0*/  SHF.R.S32.HI R12, RZ, 0x1f, R15 ;  /* 0x0000001fff0c7819 */ /* 0x000fe2000001140f */
[----:B------:R-:W-:Y:S01]  /*1d5b0*/  IMAD R0, R45, 0x60, R10 ;  /* 0x000000602d007824 */ /* 0x000fe200078e020a */
[----:B------:R-:W-:Y:S01]  /*1d5c0*/  @!PT LDS RZ, [RZ] ;  /* 0x00000000fffff984 */ /* 0x000fe20000000800 */
[----:B------:R-:W-:Y:S01]  /*1d5d0*/  @!PT LDS RZ, [RZ] ;  /* 0x00000000fffff984 */ /* 0x000fe20000000800 */
[----:B------:R-:W-:Y:S01]  /*1d5e0*/  @!PT LDS RZ, [RZ] ;  /* 0x00000000fffff984 */ /* 0x000fe20000000800 */
[----:B------:R-:W-:Y:S01]  /*1d5f0*/  @!PT LDS RZ, [RZ] ;  /* 0x00000000fffff984 */ /* 0x000fe20000000800 */
[----:B------:R3:W-:Y:S06]  /*1d600*/  MEMBAR.ALL.CTA ;  /* 0x0000000000007992 */ /* 0x0007ec0000008000 */
[----:B---3--:R-:W3:Y:S01]  /*1d610*/  FENCE.VIEW.ASYNC.S ;  /* 0x00000000000073c6 */ /* 0x008ee20000000000 */
[----:B------:R-:W-:-:S02]  /*1d620*/  IMAD R11, R3, UR5, R76 ;  /* 0x00000005030b7c24 */ /* 0x000fc4000f8e024c */
[----:B------:R-:W-:Y:S01]  /*1d630*/  IMAD.WIDE.U32 R2, R3, UR4, RZ ;  /* 0x0000000403027c25 */ /* 0x000fe2000f8e00ff */
[----:B------:R-:W-:-:S03]  /*1d640*/  ULDC.64 UR4, c[0x0][0xae8] ;  /* 0x0002ba0000047ab9 */ /* 0x000fc60000000a00 */
[----:B------:R-:W-:Y:S02]  /*1d650*/  IMAD.IADD R3, R3, 0x1, R11 ;  /* 0x0000000103037824 */ /* 0x000fe400078e020b */
[----:B------:R-:W-:Y:S02]  /*1d660*/  IMAD.IADD R20, R82, 0x1, R0 ;  /* 0x0000000152147824 */ /* 0x000fe400078e0200 */
[----:B------:R-:W-:-:S04]  /*1d670*/  IMAD.WIDE.U32 R2, R80, UR4, R2 ;  /* 0x0000000450027c25 */ /* 0x000fc8000f8e0002 */
[----:B-1----:R-:W-:-:S04]  /*1d680*/  @P1 IMAD.HI.U32 R0, R20, R13, RZ ;  /* 0x0000000d14001227 */ /* 0x002fc800078e00ff */
[----:B------:R-:W-:Y:S01]  /*1d690*/  IMAD R3, R80, UR5, R3 ;  /* 0x0000000550037c24 */ /* 0x000fe2000f8e0203 */
[----:B------:R-:W-:Y:S01]  /*1d6a0*/  ULDC.64 UR4, c[0x0][0xaf0] ;  /* 0x0002bc0000047ab9 */ /* 0x000fe20000000a00 */
[----:B------:R-:W-:Y:S01]  /*1d6b0*/  IMAD.MOV.U32 R11, RZ, RZ, R20 ;  /* 0x000000ffff0b7224 */ /* 0x000fe200078e0014 */
[----:B--2---:R-:W-:Y:S01]  /*1d6c0*/  @P1 SHF.R.U32.HI R11, RZ, R21, R0 ;  /* 0x00000015ff0b1219 */ /* 0x004fe20000011600 */
[----:B------:R-:W-:Y:S02]  /*1d6d0*/  IMAD R12, R12, UR4, RZ ;  /* 0x000000040c0c7c24 */ /* 0x000fe4000f8e02ff */
[----:B------:R-:W-:Y:S01]  /*1d6e0*/  IMAD.WIDE.U32 R2, R15, UR4, R2 ;  /* 0x000000040f027c25 */ /* 0x000fe2000f8e0002 */
[----:B------:R-:W-:-:S03]  /*1d6f0*/  SHF.R.S32.HI R0, RZ, 0x1f, R11 ;  /* 0x0000001fff007819 */ /* 0x000fc6000001140b */
[----:B------:R-:W-:Y:S01]  /*1d700*/  IMAD R13, R15, UR5, R12 ;  /* 0x000000050f0d7c24 */ /* 0x000fe2000f8e020c */
[----:B------:R-:W-:Y:S01]  /*1d710*/  ULDC.64 UR4, c[0x0][0xae0] ;  /* 0x0002b80000047ab9 */ /* 0x000fe20000000a00 */
[----:B------:R-:W-:Y:S02]  /*1d720*/  IMAD.MOV R15, RZ, RZ, -R11 ;  /* 0x000000ffff0f7224 */ /* 0x000fe400078e0a0b */
[----:B------:R-:W-:Y:S02]  /*1d730*/  IMAD.IADD R3, R3, 0x1, R13 ;  /* 0x0000000103037824 */ /* 0x000fe400078e020d */
[----:B------:R-:W-:Y:S02]  /*1d740*/  IMAD R0, R0, UR4, RZ ;  /* 0x0000000400007c24 */ /* 0x000fe4000f8e02ff */
        /* <DEDUP_REMOVED lines=9> */
[----:B------:R-:W-:-:S03]  /*1d7e0*/  IMAD.WIDE.U32 R2, R13, UR4, R2 ;  /* 0x000000040d027c25 */ /* 0x000fc6000f8e0002 */
[----:B---3--:R1:W-:Y:S01]  /*1d7f0*/  SYNCS.ARRIVE.TRANS64.RED.A1T0 RZ, [R0+URZ], RZ ;  /* 0x000000ff00ff79a7 */ /* 0x0083e2000810043f */
[----:B------:R-:W-:Y:S01]  /*1d800*/  IMAD R11, R13, UR5, R12 ;  /* 0x000000050d0b7c24 */ /* 0x000fe2000f8e020c */
[----:B------:R-:W-:-:S03]  /*1d810*/  ULDC.64 UR4, c[0x0][0xa80] ;  /* 0x0002a00000047ab9 */ /* 0x000fc60000000a00 */
[----:B------:R-:W-:Y:S01]  /*1d820*/  IMAD.IADD R3, R3, 0x1, R11 ;  /* 0x0000000103037824 */ /* 0x000fe200078e020b */
[C---:B-1----:R-:W-:Y:S01]  /*1d830*/  LEA R0, P0, R2.reuse, UR4, 0x1 ;  /* 0x0000000402007c11 */ /* 0x042fe2000f8008ff */
[C---:B------:R-:W-:Y:S01]  /*1d840*/  VIADD R44, R9.reuse, 0x20 ;  /* 0x00000020092c7836 */ /* 0x040fe20000000000 */
[----:B------:R-:W-:Y:S01]  /*1d850*/  UMOV UR4, 0xffffffff ;  /* 0xffffffff00047882 */ /* 0x000fe20000000000 */
[----:B------:R-:W-:Y:S01]  /*1d860*/  VIADD R47, R9, 0x40 ;  /* 0x00000040092f7836 */ /* 0x000fe20000000000 */
[----:B------:R-:W-:Y:S02]  /*1d870*/  LEA.HI.X R2, R2, UR5, R3, 0x1, P0 ;  /* 0x0000000502027c11 */ /* 0x000fe400080f0c03 */
[----:B------:R-:W-:Y:S02]  /*1d880*/  SHF.R.S32.HI R46, RZ, 0x1f, R44 ;  /* 0x0000001fff2e7819 */ /* 0x000fe4000001142c */
[----:B------:R-:W-:Y:S01]  /*1d890*/  SHF.R.S32.HI R48, RZ, 0x1f, R47 ;  /* 0x0000001fff307819 */ /* 0x000fe2000001142f */
[----:B0-----:R-:W-:Y:S06]  /*1d8a0*/  BRA.DIV UR4, `(.L_x_2475) ;  /* 0x000000ae04847947 */ /* 0x001fec000b800000 */
[----:B------:R0:W1:Y:S04]  /*1d8b0*/  SHFL.IDX PT, R3, R2, RZ, 0x1c1f ;  /* 0x001c1fff02037589 */ /* 0x00006800000e0000 */
[----:B------:R0:W2:Y:S02]  /*1d8c0*/  SHFL.IDX PT, R14, R0, RZ, 0x1c1f ;  /* 0x001c1fff000e7589 */ /* 0x0000a400000e0000 */
.L_x_2683:
[----:B------:R-:W-:Y:S01]  /*1d8d0*/  IMAD.IADD R45, R10, 0x1, R82 ;  /* 0x000000010a2d7824 */ /* 0x000fe200078e0252 */
[----:B------:R-:W-:Y:S04]  /*1d8e0*/  BSSY B1, `(.L_x_2476) ;  /* 0x0000011000017945 */ /* 0x000fe80003800000 */
[----:B------:R-:W-:-:S13]  /*1d8f0*/  ISETP.GE.AND P0, PT, R45, R8, PT ;  /* 0x000000082d00720c */ /* 0x000fda0003f06270 */
[----:B------:R-:W-:Y:S05]  /*1d900*/  @P0 BRA `(.L_x_2477) ;  /* 0x0000000000380947 */ /* 0x000fea0003800000 */
[----:B------:R-:W-:Y:S01]  /*1d910*/  ULDC UR4, c[0x0][0xac8] ;  /* 0x0002b20000047ab9 */ /* 0x000fe20000000800 */
[----:B------:R-:W-:Y:S01]  /*1d920*/  ULDC.64 UR6, c[0x0][0x208] ;  /* 0x0000820000067ab9 */ /* 0x000fe20000000a00 */
        /* <DEDUP_REMOVED lines=12> */
.L_x_2477:
[----:B------:R-:W-:Y:S05]  /*1d9f0*/  BSYNC B1 ;  /* 0x0000000000017941 */ /* 0x000fea0003800000 */
.L_x_2476:
[----:B------:R-:W-:-:S03]  /*1da00*/  UMOV UR4, 0xffffffff ;  /* 0xffffffff00047882 */ /* 0x000fc60000000000 */
[----:B------:R-:W-:Y:S05]  /*1da10*/  BRA.DIV UR4, `(.L_x_2478) ;  /* 0x000000ae045c7947 */ /* 0x000fea000b800000 */
[----:B-1----:R1:W4:Y:S04]  /*1da20*/  SHFL.IDX PT, R3, R2, 0x1, 0x1c1f ;  /* 0x003c1f0002037f89 */ /* 0x00232800000e0000 */
[----:B--2---:R1:W2:Y:S02]  /*1da30*/  SHFL.IDX PT, R14, R0, 0x1, 0x1c1f ;  /* 0x003c1f00000e7f89 */ /* 0x0042a400000e0000 */
.L_x_2687:
[----:B---3-5:R-:W-:-:S05]  /*1da40*/  VIADD R5, R45, 0x60 ;  /* 0x000000602d057836 */ /* 0x028fca0000000000 */
[----:B------:R-:W-:-:S13]  /*1da50*/  ISETP.GE.AND P0, PT, R5, R8, PT ;  /* 0x000000080500720c */ /* 0x000fda0003f06270 */
[----:B------:R-:W-:Y:S05]  /*1da60*/  @P0 BRA `(.L_x_2479) ;  /* 0x00000018006c0947 */ /* 0x000fea0003800000 */
[----:B------:R-:W-:Y:S01]  /*1da70*/  ULDC UR4, c[0x0][0xac8] ;  /* 0x0002b20000047ab9 */ /* 0x000fe20000000800 */
[----:B------:R-:W-:Y:S01]  /*1da80*/  ULDC.64 UR6, c[0x0][0x208] ;  /* 0x0000820000067ab9 */ /* 0x000fe20000000a00 */
[----:B------:R-:W-:Y:S02]  /*1da90*/  ISETP.GE.AND P2, PT, R44, UR4, PT ;  /* 0x000000042c007c0c */ /* 0x000fe4000bf46270 */
[----:B------:R-:W-:-:S11]  /*1daa0*/  ISETP.GE.AND P1, PT, R9, UR4, PT ;  /* 0x0000000409007c0c */ /* 0x000fd6000bf26270 */
[C---:B--2---:R-:W-:Y:S02]  /*1dab0*/  @!P2 LEA R6, P0, R44.reuse, R14, 0x1 ;  /* 0x0000000e2c06a211 */ /* 0x044fe400078008ff */
[----:B01----:R-:W-:Y:S02]  /*1dac0*/  @!P1 IMAD.MOV.U32 R2, RZ, RZ, R14 ;  /* 0x000000ffff029224 */ /* 0x003fe400078e000e */
[----:B----4-:R-:W-:Y:S02]  /*1dad0*/  @!P2 LEA.HI.X R7, R44, R3, R46, 0x1, P0 ;  /* 0x000000032c07a211 */ /* 0x010fe400000f0c2e */
[----:B------:R-:W-:Y:S01]  /*1dae0*/  ISETP.GE.AND P0, PT, R47, UR4, PT ;  /* 0x000000042f007c0c */ /* 0x000fe2000bf06270 */
[----:B------:R-:W-:-:S05]  /*1daf0*/  @!P1 IMAD.WIDE R4, R9, 0x2, R2 ;  /* 0x0000000209049825 */ /* 0x000fca00078e0202 */
[----:B------:R3:W-:Y:S04]  /*1db00*/  @!P1 ST.E.128 desc[UR6][R4.64], R24 ;  /* 0x0000001804009985 */ /* 0x0007e8000c101d06 */
[----:B------:R3:W-:Y:S03]  /*1db10*/  @!P2 ST.E.128 desc[UR6][R6.64], R32 ;  /* 0x000000200600a985 */ /* 0x0007e6000c101d06 */
[----:B------:R-:W-:Y:S05]  /*1db20*/  @P0 BRA `(.L_x_2479) ;  /* 0x00000018003c0947 */ /* 0x000fea0003800000 */
[----:B------:R-:W-:Y:S01]  /*1db30*/  LEA R14, P0, R47, R14, 0x1 ;  /* 0x0000000e2f0e7211 */ /* 0x000fe200078008ff */
[----:B------:R-:W-:-:S03]  /*1db40*/  ULDC.64 UR4, c[0x0][0x208] ;  /* 0x0000820000047ab9 */ /* 0x000fc60000000a00 */
[----:B------:R-:W-:-:S05]  /*1db50*/  LEA.HI.X R15, R47, R3, R48, 0x1, P0 ;  /* 0x000000032f0f7211 */ /* 0x000fca00000f0c30 */
[----:B------:R0:W-:Y:S01]  /*1db60*/  ST.E.128 desc[UR4][R14.64], R40 ;  /* 0x000000280e007985 */ /* 0x0001e2000c101d04 */
[----:B------:R-:W-:Y:S05]  /*1db70*/  BRA `(.L_x_2479) ;  /* 0x0000001800287947 */ /* 0x000fea0003800000 */
.L_x_2474:
[----:B------:R-:W-:Y:S01]  /*1db80*/  ULDC.64 UR4, c[0x0][0xb08] ;  /* 0x0002c20000047ab9 */ /* 0x000fe20000000a00 */
[----:B0-----:R-:W0:Y:S01]  /*1db90*/  @P1 LDC R6, c[0x0][0xbec] ;  /* 0x0002fb00ff061b82 */ /* 0x001e220000000800 */
[----:B------:R-:W-:Y:S01]  /*1dba0*/  IMAD R76, R76, UR4, RZ ;  /* 0x000000044c4c7c24 */ /* 0x000fe2000f8e02ff */
[----:B------:R-:W-:Y:S01]  /*1dbb0*/  SHF.R.S32.HI R0, RZ, 0x1f, R15 ;  /* 0x0000001fff007819 */ /* 0x000fe2000001140f */
[----:B------:R-:W-:-:S04]  /*1dbc0*/  IMAD.WIDE.U32 R4, R3, UR4, RZ ;  /* 0x0000000403047c25 */ /* 0x000fc8000f8e00ff */
[----:B------:R-:W-:Y:S01]  /*1dbd0*/  IMAD R3, R3, UR5, R76 ;  /* 0x0000000503037c24 */ /* 0x000fe2000f8e024c */
[----:B------:R-:W1:Y:S01]  /*1dbe0*/  @P1 LDC R11, c[0x0][0xbf0] ;  /* 0x0002fc00ff0b1b82 */ /* 0x000e620000000800 */
[----:B------:R-:W-:Y:S02]  /*1dbf0*/  ULDC.64 UR4, c[0x0][0xb38] ;  /* 0x0002ce0000047ab9 */ /* 0x000fe40000000a00 */
        /* <DEDUP_REMOVED lines=38> */
.L_x_2690:
        /* <DEDUP_REMOVED lines=14> */
[----:B------:R-:W-:Y:S01]  /*1df40*/  ULDC.64 UR6, c[0x0][0x208] ;  /* 0x0000820000067ab9 */ /* 0x000fe20000000a00 */
        /* <DEDUP_REMOVED lines=33> */
[C---:B------:R-:W-:Y:S01]  /*1e160*/  VIADD R28, R76.reuse, 0x50 ;  /* 0x000000504c1c7836 */ /* 0x040fe20000000000 */
        /* <DEDUP_REMOVED lines=10> */
[----:B------:R-:W-:Y:S02]  /*1e210*/  @!P4 LEA R6, P5, R75, R14, 0x2 ;  /* 0x0000000e4b06c211 */ /* 0x000fe400078a10ff */
[----:B------:R-:W-:Y:S02]  /*1e220*/  ISETP.GE.AND P0, PT, R15, UR4, PT ;  /* 0x000000040f007c0c */ /* 0x000fe4000bf06270 */
[----:B------:R-:W-:Y:S02]  /*1e230*/  @!P4 LEA.HI.X R7, R75, R3, R12, 0x2, P5 ;  /* 0x000000034b07c211 */ /* 0x000fe400028f140c */
[----:B--2---:R-:W-:-:S02]  /*1e240*/  SHF.R.S32.HI R20, RZ, 0x1f, R13 ;  /* 0x0000001fff147819 */ /* 0x004fc4000001140d */
[CC--:B------:R-:W-:Y:S02]  /*1e250*/  @!P2 LEA R12, P5, R13.reuse, R14.reuse, 0x2 ;  /* 0x0000000e0d0ca211 */ /* 0x0c0fe400078a10ff */
[----:B------:R-:W-:Y:S02]  /*1e260*/  SHF.R.S32.HI R21, RZ, 0x1f, R28 ;  /* 0x0000001fff157819 */ /* 0x000fe4000001141c */
[-C--:B------:R-:W-:Y:S02]  /*1e270*/  @!P2 LEA.HI.X R13, R13, R3.reuse, R20, 0x2, P5 ;  /* 0x000000030d0da211 */ /* 0x080fe400028f1414 */
[C---:B------:R-:W-:Y:S02]  /*1e280*/  @!P1 LEA R20, P5, R28.reuse, R14, 0x2 ;  /* 0x0000000e1c149211 */ /* 0x040fe400078a10ff */
[----:B------:R-:W-:Y:S02]  /*1e290*/  SHF.R.S32.HI R24, RZ, 0x1f, R15 ;  /* 0x0000001fff187819 */ /* 0x000fe4000001140f */
[----:B------:R-:W-:-:S02]  /*1e2a0*/  @!P1 LEA.HI.X R21, R28, R3, R21, 0x2, P5 ;  /* 0x000000031c159211 */ /* 0x000fc400028f1415 */
[C---:B------:R-:W-:Y:S01]  /*1e2b0*/  @!P0 LEA R14, P5, R15.reuse, R14, 0x2 ;  /* 0x0000000e0f0e8211 */ /* 0x040fe200078a10ff */
[----:B------:R3:W-:Y:S03]  /*1e2c0*/  @!P3 ST.E.64 desc[UR6][R10.64], R52 ;  /* 0x000000340a00b985 */ /* 0x0007e6000c101b06 */
[----:B------:R-:W-:Y:S01]  /*1e2d0*/  @!P0 LEA.HI.X R15, R15, R3, R24, 0x2, P5 ;  /* 0x000000030f0f8211 */ /* 0x000fe200028f1418 */
[----:B------:R3:W-:Y:S04]  /*1e2e0*/  @!P4 ST.E.64 desc[UR6][R6.64], R56 ;  /* 0x000000380600c985 */ /* 0x0007e8000c101b06 */
[----:B------:R3:W-:Y:S04]  /*1e2f0*/  @!P2 ST.E.64 desc[UR6][R12.64], R60 ;  /* 0x0000003c0c00a985 */ /* 0x0007e8000c101b06 */
[----:B------:R3:W-:Y:S04]  /*1e300*/  @!P1 ST.E.64 desc[UR6][R20.64], R64 ;  /* 0x0000004014009985 */ /* 0x0007e8000c101b06 */
[----:B------:R3:W-:Y:S02]  /*1e310*/  @!P0 ST.E.64 desc[UR6][R14.64], R68 ;  /* 0x000000440e008985 */ /* 0x0007e4000c101b06 */
.L_x_2482:
[----:B------:R-:W-:Y:S05]  /*1e320*/  BSYNC B1 ;  /* 0x0000000000017941 */ /* 0x000fea0003800000 */
.L_x_2481:
[----:B------:R-:W-:-:S03]  /*1e330*/  UMOV UR4, 0xffffffff ;  /* 0xffffffff00047882 */ /* 0x000fc60000000000 */
[----:B------:R-:W-:Y:S05]  /*1e340*/  BRA.DIV UR4, `(.L_x_2483) ;  /* 0x000000a6048c7947 */ /* 0x000fea000b800000 */
[----:B-1----:R1:W4:Y:S04]  /*1e350*/  SHFL.IDX PT, R3, R2, 0x1, 0x1c1f ;  /* 0x003c1f0002037f89 */ /* 0x00232800000e0000 */
[----:B--23--:R1:W2:Y:S02]  /*1e360*/  SHFL.IDX PT, R14, R0, 0x1, 0x1c1f ;  /* 0x003c1f00000e7f89 */ /* 0x00c2a400000e0000 */
.L_x_2694:
[----:B------:R-:W-:-:S13]  /*1e370*/  ISETP.GE.AND P0, PT, R9, R8, PT ;  /* 0x000000080900720c */ /* 0x000fda0003f06270 */
[----:B------:R-:W-:Y:S05]  /*1e380*/  @P0 BRA `(.L_x_2479) ;  /* 0x0000001000240947 */ /* 0x000fea0003800000 */
[----:B01----:R-:W3:Y:S01]  /*1e390*/  LDL R0, [R1+0xc4] ;  /* 0x0000c40001007983 */ /* 0x003ee20000100800 */
[----:B------:R-:W-:-:S03]  /*1e3a0*/  ULDC UR4, c[0x0][0xac8] ;  /* 0x0002b20000047ab9 */ /* 0x000fc60000000800 */
[----:B------:R-:W5:Y:S04]  /*1e3b0*/  LDL R28, [R1+0x84] ;  /* 0x00008400011c7983 */ /* 0x000f680000100800 */
[----:B------:R-:W4:Y:S04]  /*1e3c0*/  LDL R12, [R1+0xc0] ;  /* 0x0000c000010c7983 */ /* 0x000f280000100800 */
        /* <DEDUP_REMOVED lines=9> */
[----:B-----5:R-:W-:Y:S02]  /*1e460*/  ISETP.GE.AND P5, PT, R28, UR4, PT ;  /* 0x000000041c007c0c */ /* 0x020fe4000bfa6270 */
[----:B----4-:R-:W-:-:S09]  /*1e470*/  ISETP.GE.AND P0, PT, R12, UR4, PT ;  /* 0x000000040c007c0c */ /* 0x010fd2000bf06270 */
[-C--:B--2---:R-:W-:Y:S02]  /*1e480*/  @!P1 LEA R6, P2, R0, R14.reuse, 0x2 ;  /* 0x0000000e00069211 */ /* 0x084fe400078410ff */
        /* <DEDUP_REMOVED lines=14> */
[-C--:B------:R-:W-:Y:S02]  /*1e570*/  @!P3 LEA R10, P5, R24, R14.reuse, 0x2 ;  /* 0x0000000e180ab211 */ /* 0x080fe400078a10ff */
[-C--:B------:R-:W-:Y:S02]  /*1e580*/  @!P4 LEA R12, P2, R20, R14.reuse, 0x2 ;  /* 0x0000000e140cc211 */ /* 0x080fe400078410ff */
[-C--:B------:R-:W-:Y:S02]  /*1e590*/  @!P3 LEA.HI.X R11, R24, R3.reuse, R25, 0x2, P5 ;  /* 0x00000003180bb211 */ /* 0x080fe400028f1419 */
[----:B------:R-:W-:Y:S01]  /*1e5a0*/  @!P4 LEA.HI.X R13, R20, R3, R21, 0x2, P2 ;  /* 0x00000003140dc211 */ /* 0x000fe200010f1415 */
[C---:B------:R-:W-:Y:S01]  /*1e5b0*/  VIADD R21, R28.reuse, 0x40 ;  /* 0x000000401c157836 */ /* 0x040fe20000000000 */
[----:B------:R-:W-:Y:S01]  /*1e5c0*/  ISETP.GE.AND P2, PT, R15, UR4, PT ;  /* 0x000000040f007c0c */ /* 0x000fe2000bf46270 */
[----:B------:R3:W-:Y:S01]  /*1e5d0*/  @!P3 ST.E.64 desc[UR6][R10.64], R38 ;  /* 0x000000260a00b985 */ /* 0x0007e2000c101b06 */
[----:B------:R-:W-:Y:S01]  /*1e5e0*/  SHF.R.S32.HI R24, RZ, 0x1f, R29 ;  /* 0x0000001fff187819 */ /* 0x000fe2000001141d */
[----:B------:R-:W-:Y:S01]  /*1e5f0*/  VIADD R25, R28, 0x48 ;  /* 0x000000481c197836 */ /* 0x000fe20000000000 */
[----:B------:R-:W-:Y:S01]  /*1e600*/  ISETP.GE.AND P3, PT, R21, UR4, PT ;  /* 0x0000000415007c0c */ /* 0x000fe2000bf66270 */
[----:B------:R4:W-:Y:S01]  /*1e610*/  @!P4 ST.E.64 desc[UR6][R12.64], R72 ;  /* 0x000000480c00c985 */ /* 0x0009e2000c101b06 */
[----:B0-----:R-:W-:-:S02]  /*1e620*/  @!P1 LEA R4, P4, R29, R14, 0x2 ;  /* 0x0000000e1d049211 */ /* 0x001fc400078810ff */
[----:B------:R-:W-:Y:S02]  /*1e630*/  SHF.R.S32.HI R2, RZ, 0x1f, R0 ;  /* 0x0000001fff027819 */ /* 0x000fe40000011400 */
[C---:B-1----:R-:W-:Y:S02]  /*1e640*/  @!P0 LEA R6, P5, R0.reuse, R14, 0x2 ;  /* 0x0000000e00068211 */ /* 0x042fe400078a10ff */
        /* <DEDUP_REMOVED lines=9> */
[----:B------:R-:W-:Y:S02]  /*1e6e0*/  SHF.R.S32.HI R2, RZ, 0x1f, R21 ;  /* 0x0000001fff027819 */ /* 0x000fe40000011415 */
[----:B---3--:R-:W-:-:S04]  /*1e6f0*/  @!P3 LEA R10, P4, R21, R14, 0x2 ;  /* 0x0000000e150ab211 */ /* 0x008fc800078810ff */
[----:B------:R-:W-:Y:S02]  /*1e700*/  @!P3 LEA.HI.X R11, R21, R3, R2, 0x2, P4 ;  /* 0x00000003150bb211 */ /* 0x000fe400020f1402 */
[----:B------:R-:W-:Y:S02]  /*1e710*/  SHF.R.S32.HI R2, RZ, 0x1f, R25 ;  /* 0x0000001fff027819 */ /* 0x000fe40000011419 */
[----:B----4-:R-:W-:-:S04]  /*1e720*/  @!P5 LEA R12, P4, R25, R14, 0x2 ;  /* 0x0000000e190cd211 */ /* 0x010fc800078810ff */
[----:B------:R-:W-:Y:S02]  /*1e730*/  @!P5 LEA.HI.X R13, R25, R3, R2, 0x2, P4 ;  /* 0x00000003190dd211 */ /* 0x000fe400020f1402 */
[----:B------:R-:W-:Y:S02]  /*1e740*/  SHF.R.S32.HI R2, RZ, 0x1f, R0 ;  /* 0x0000001fff027819 */ /* 0x000fe40000011400 */
[----:B------:R-:W-:-:S04]  /*1e750*/  @!P1 LEA R20, P4, R0, R14, 0x2 ;  /* 0x0000000e00149211 */ /* 0x000fc800078810ff */
[----:B------:R-:W-:Y:S01]  /*1e760*/  @!P1 LEA.HI.X R21, R0, R3, R2, 0x2, P4 ;  /* 0x0000000300159211 */ /* 0x000fe200020f1402 */
[----:B------:R-:W-:Y:S01]  /*1e770*/  VIADD R0, R28, 0x58 ;  /* 0x000000581c007836 */ /* 0x000fe20000000000 */
[----:B------:R0:W-:Y:S04]  /*1e780*/  @!P0 ST.E.64 desc[UR6][R6.64], R50 ;  /* 0x0000003206008985 */ /* 0x0001e8000c101b06 */
[----:B------:R-:W-:Y:S01]  /*1e790*/  ISETP.GE.AND P0, PT, R0, UR4, PT ;  /* 0x0000000400007c0c */ /* 0x000fe2000bf06270 */
[----:B------:R0:W-:Y:S04]  /*1e7a0*/  @!P2 ST.E.64 desc[UR6][R8.64], R54 ;  /* 0x000000360800a985 */ /* 0x0001e8000c101b06 */
[----:B------:R0:W-:Y:S04]  /*1e7b0*/  @!P3 ST.E.64 desc[UR6][R10.64], R58 ;  /* 0x0000003a0a00b985 */ /* 0x0001e8000c101b06 */
[----:B------:R0:W-:Y:S04]  /*1e7c0*/  @!P5 ST.E.64 desc[UR6][R12.64], R62 ;  /* 0x0000003e0c00d985 */ /* 0x0001e8000c101b06 */
[----:B------:R0:W-:Y:S01]  /*1e7d0*/  @!P1 ST.E.64 desc[UR6][R20.64], R66 ;  /* 0x0000004214009985 */ /* 0x0001e2000c101b06 */
[----:B------:R-:W-:Y:S05]  /*1e7e0*/  @P0 BRA `(.L_x_2479) ;  /* 0x0000000c000c0947 */ /* 0x000fea0003800000 */
[----:B------:R-:W-:Y:S01]  /*1e7f0*/  LEA R14, P0, R0, R14, 0x2 ;  /* 0x0000000e000e7211 */ /* 0x000fe200078010ff */
[----:B------:R-:W-:Y:S01]  /*1e800*/  ULDC.64 UR4, c[0x0][0x208] ;  /* 0x0000820000047ab9 */ /* 0x000fe20000000a00 */
[----:B------:R-:W-:-:S04]  /*1e810*/  SHF.R.S32.HI R2, RZ, 0x1f, R0 ;  /* 0x0000001fff027819 */ /* 0x000fc80000011400 */
[----:B------:R-:W-:-:S05]  /*1e820*/  LEA.HI.X R15, R0, R3, R2, 0x2, P0 ;  /* 0x00000003000f7211 */ /* 0x000fca00000f1402 */
[----:B------:R1:W-:Y:S01]  /*1e830*/  ST.E.64 desc[UR4][R14.64], R70 ;  /* 0x000000460e007985 */ /* 0x0003e2000c101b04 */
[----:B------:R-:W-:Y:S05]  /*1e840*/  BRA `(.L_x_2479) ;  /* 0x0000000800f47947 */ /* 0x000fea0003800000 */
.L_x_2472:
[----:B0-----:R-:W3:Y:S01]  /*1e850*/  LDL.LU R4, [R1+0xa4] ;  /* 0x0000a40001047983 */ /* 0x001ee20000300800 */
[----:B------:R-:W-:Y:S01]  /*1e860*/  ULDC.64 UR6, c[0x0][0xc08] ;  /* 0x0003020000067ab9 */ /* 0x000fe20000000a00 */
[----:B------:R-:W-:Y:S02]  /*1e870*/  ULDC.64 UR4, c[0x0][0xc00] ;  /* 0x0003000000047ab9 */ /* 0x000fe40000000a00 */
[----:B------:R-:W4:Y:S04]  /*1e880*/  LDL.LU R0, [R1+0xa8] ;  /* 0x0000a80001007983 */ /* 0x000f280000300800 */
[----:B------:R-:W2:Y:S01]  /*1e890*/  LDL R8, [R1+0x9c] ;  /* 0x00009c0001087983 */ /* 0x000ea20000100800 */
[----:B------:R-:W-:Y:S01]  /*1e8a0*/  ISETP.NE.U32.AND P1, PT, RZ, UR6, PT ;  /* 0x00000006ff007c0c */ /* 0x000fe2000bf25070 */
[----:B------:R-:W-:Y:S01]  /*1e8b0*/  IMAD.MOV.U32 R7, RZ, RZ, RZ ;  /* 0x000000ffff077224 */ /* 0x000fe200078e00ff */
[----:B------:R-:W-:Y:S01]  /*1e8c0*/  ISETP.NE.U32.AND P0, PT, RZ, UR4, PT ;  /* 0x00000004ff007c0c */ /* 0x000fe2000bf05070 */
[----:B------:R-:W-:Y:S01]  /*1e8d0*/  ULDC.64 UR8, c[0x0][0x208] ;  /* 0x0000820000087ab9 */ /* 0x000fe20000000a00 */
[----:B------:R-:W-:Y:S01]  /*1e8e0*/  ISETP.NE.AND.EX P1, PT, RZ, UR7, PT, P1 ;  /* 0x00000007ff007c0c */ /* 0x000fe2000bf25310 */
[----:B------:R-:W0:Y:S01]  /*1e8f0*/  S2R R9, SR_TID.X ;  /* 0x0000000000097919 */ /* 0x000e220000002100 */
[----:B------:R-:W-:Y:S01]  /*1e900*/  ISETP.NE.AND.EX P0, PT, RZ, UR5, PT, P0 ;  /* 0x00000005ff007c0c */ /* 0x000fe2000bf05300 */
[----:B0-----:R-:W-:-:S05]  /*1e910*/  VIADD R28, R9, 0xffffff80 ;  /* 0xffffff80091c7836 */ /* 0x001fca0000000000 */
[----:B------:R-:W-:Y:S02]  /*1e920*/  ISETP.GT.AND P3, PT, R28, 0xbf, PT ;  /* 0x000000bf1c00780c */ /* 0x000fe40003f64270 */
[----:B---3--:R-:W-:-:S04]  /*1e930*/  IADD3 R2, P2, R4, UR4, RZ ;  /* 0x0000000404027c10 */ /* 0x008fc8000ff5e0ff */
[----:B----4-:R-:W-:Y:S02]  /*1e940*/  IADD3.X R3, R0, UR5, RZ, P2, !PT ;  /* 0x0000000500037c10 */ /* 0x010fe400097fe4ff */
[----:B------:R-:W-:Y:S01]  /*1e950*/  @P1 IADD3 R4, P2, R4, UR6, RZ ;  /* 0x0000000604041c10 */ /* 0x000fe2000ff5e0ff */
[----:B------:R-:W-:Y:S02]  /*1e960*/  ULDC UR4, c[0x0][0xa88] ;  /* 0x0002a20000047ab9 */ /* 0x000fe40000000800 */
[----:B------:R0:W5:Y:S01]  /*1e970*/  @P0 LDG.E R7, desc[UR8][R2.64] ;  /* 0x0000000802070981 */ /* 0x000162000c1e1900 */
[----:B------:R-:W-:Y:S01]  /*1e980*/  @P1 IADD3.X R5, R0, UR7, RZ, P2, !PT ;  /* 0x0000000700051c10 */ /* 0x000fe200097fe4ff */
[----:B------:R-:W-:Y:S01]  /*1e990*/  IMAD.U32 R6, RZ, RZ, UR4 ;  /* 0x00000004ff067e24 */ /* 0x000fe2000f8e00ff */
[----:B--2---:R-:W-:-:S05]  /*1e9a0*/  ISETP.NE.AND P2, PT, R8, RZ, PT ;  /* 0x000000ff0800720c */ /* 0x004fca0003f45270 */
[----:B------:R0:W5:Y:S08]  /*1e9b0*/  @P1 LDG.E R6, desc[UR8][R4.64] ;  /* 0x0000000804061981 */ /* 0x000170000c1e1900 */
[----:B------:R-:W2:Y:S02]  /*1e9c0*/  @!P2 LDC R8, c[0x0][0xad4] ;  /* 0x0002b500ff08ab82 */ /* 0x000ea40000000800 */
[----:B--2---:R0:W-:Y:S01]  /*1e9d0*/  @!P2 STL [R1+0x9c], R8 ;  /* 0x00009c080100a387 */ /* 0x0041e20000100800 */
[----:B------:R-:W-:Y:S01]  /*1e9e0*/  ISETP.GT.AND P2, PT, R8, 0x1, PT ;  /* 0x000000010800780c */ /* 0x000fe20003f44270 */
[----:B------:R-:W-:-:S12]  /*1e9f0*/  @P1 BRA `(.L_x_2484) ;  /* 0x0000000000141947 */ /* 0x000fd80003800000 */
[----:B------:R-:W-:Y:S05]  /*1ea00*/  @!P0 BRA `(.L_x_2484) ;  /* 0x0000000000108947 */ /* 0x000fea0003800000 */
[----:B------:R-:W-:Y:S02]  /*1ea10*/  ULDC.64 UR4, c[0x0][0x208] ;  /* 0x0000820000047ab9 */ /* 0x000fe40000000a00 */
[----:B0-----:R-:W2:Y:S04]  /*1ea20*/  LDG.E R5, desc[UR4][R2.64] ;  /* 0x0000000402057981 */ /* 0x001ea8000c1e1900 */
[----:B-----5:R-:W2:Y:S02]  /*1ea30*/  LDG.E R6, desc[UR4][R2.64+0x4] ;  /* 0x0000040402067981 */ /* 0x020ea4000c1e1900 */
[----:B--2---:R-:W-:-:S07]  /*1ea40*/  IMAD.IADD R6, R6, 0x1, -R5 ;  /* 0x0000000106067824 */ /* 0x004fce00078e0a05 */
.L_x_2484:
[----:B------:R-:W2:Y:S04]  /*1ea50*/  LDL.LU R0, [R1+0xc8] ;  /* 0x0000c80001007983 */ /* 0x000ea80000300800 */
[----:B0-----:R-:W3:Y:S01]  /*1ea60*/  LDL.LU R2, [R1+0xa0] ;  /* 0x0000a00001027983 */ /* 0x001ee20000300800 */
[----:B------:R-:W-:Y:S01]  /*1ea70*/  BSSY B1, `(.L_x_2485) ;  /* 0x0000039000017945 */ /* 0x000fe20003800000 */
[----:B-----5:R-:W-:Y:S02]  /*1ea80*/  SHF.R.S32.HI R24, RZ, 0x1f, R7 ;  /* 0x0000001fff187819 */ /* 0x020fe40000011407 */
[----:B--2---:R-:W-:Y:S02]  /*1ea90*/  SEL R26, R0, RZ, !P0 ;  /* 0x000000ff001a7207 */ /* 0x004fe40004000000 */
[----:B---3--:R-:W-:Y:S01]  /*1eaa0*/  SEL R29, R2, RZ, !P0 ;  /* 0x000000ff021d7207 */ /* 0x008fe20004000000 */
[----:B------:R-:W-:Y:S06]  /*1eab0*/  @P3 BRA `(.L_x_2486) ;  /* 0x0000000000d03947 */ /* 0x000fec0003800000 */
[----:B------:R-:W2:Y:S01]  /*1eac0*/  LDL R2, [R1+0x88] ;  /* 0x0000880001027983 */ /* 0x000ea20000100800 */
        /* <DEDUP_REMOVED lines=12> */
[----:B------:R-:W-:Y:S01]  /*1eb90*/  SEL R20, R20, 0x978, P0 ;  /* 0x0000097814147807 */ /* 0x000fe20000000000 */
[----:B------:R-:W-:-:S03]  /*1eba0*/  ULDC.64 UR4, c[0x0][0x208] ;  /* 0x0000820000047ab9 */ /* 0x000fc60000000a00 */
        /* <DEDUP_REMOVED lines=37> */
.L_x_2486:
[----:B------:R-:W-:Y:S05]  /*1ee00*/  BSYNC B1 ;  /* 0x0000000000017941 */ /* 0x000fea0003800000 */
.L_x_2485:
        /* <DEDUP_REMOVED lines=23> */
[----:B----4-:R-:W-:Y:S02]  /*1ef80*/  IMAD.IADD R9, R20, 0x1, R0 ;  /* 0x0000000114097824 */ /* 0x010fe400078e0200 */
        /* <DEDUP_REMOVED lines=32> */
.L_x_2697:
[----:B------:R-:W-:Y:S01]  /*1f190*/  IMAD R21, R6, R21, RZ ;  /* 0x0000001506157224 */ /* 0x000fe200078e02ff */
[----:B------:R-:W-:Y:S01]  /*1f1a0*/  BSSY B1, `(.L_x_2488) ;  /* 0x0000012000017945 */ /* 0x000fe20003800000 */
[----:B------:R-:W-:-:S05]  /*1f1b0*/  IMAD.IADD R4, R25, 0x1, R20 ;  /* 0x0000000119047824 */ /* 0x000fca00078e0214 */
[----:B------:R-:W-:-:S13]  /*1f1c0*/  ISETP.GE.AND P0, PT, R4, R21, PT ;  /* 0x000000150400720c */ /* 0x000fda0003f06270 */
[----:B------:R-:W-:Y:S05]  /*1f1d0*/  @P0 BRA `(.L_x_2489) ;  /* 0x0000000000380947 */ /* 0x000fea0003800000 */
[----:B------:R-:W-:Y:S01]  /*1f1e0*/  ULDC UR4, c[0x0][0xac8] ;  /* 0x0002b20000047ab9 */ /* 0x000fe20000000800 */
[----:B------:R-:W-:Y:S01]  /*1f1f0*/  ULDC.64 UR6, c[0x0][0x208] ;  /* 0x0000820000067ab9 */ /* 0x000fe20000000a00 */
        /* <DEDUP_REMOVED lines=12> */
.L_x_2489:
[----:B------:R-:W-:Y:S05]  /*1f2c0*/  BSYNC B1 ;  /* 0x0000000000017941 */ /* 0x000fea0003800000 */
.L_x_2488:
[----:B------:R-:W-:-:S03]  /*1f2d0*/  UMOV UR4, 0xffffffff ;  /* 0xffffffff00047882 */ /* 0x000fc60000000000 */
[----:B------:R-:W-:Y:S05]  /*1f2e0*/  BRA.DIV UR4, `(.L_x_2490) ;  /* 0x0000009a04207947 */ /* 0x000fea000b800000 */
[----:B--2---:R2:W0:Y:S04]  /*1f2f0*/  SHFL.IDX PT, R3, R2, 0x1, 0x1c1f ;  /* 0x003c1f0002037f89 */ /* 0x00442800000e0000 */
[----:B---3--:R2:W3:Y:S02]  /*1f300*/  SHFL.IDX PT, R14, R0, 0x1, 0x1c1f ;  /* 0x003c1f00000e7f89 */ /* 0x0084e400000e0000 */
.L_x_2701:
[----:B0-2---:R-:W-:-:S05]  /*1f310*/  VIADD R0, R4, 0x60 ;  /* 0x0000006004007836 */ /* 0x005fca0000000000 */
[----:B------:R-:W-:-:S13]  /*1f320*/  ISETP.GE.AND P0, PT, R0, R21, PT ;  /* 0x000000150000720c */ /* 0x000fda0003f06270 */
[----:B------:R-:W-:Y:S05]  /*1f330*/  @P0 BRA `(.L_x_2479) ;  /* 0x0000000000380947 */ /* 0x000fea0003800000 */
[----:B------:R-:W-:Y:S01]  /*1f340*/  ULDC UR4, c[0x0][0xac8] ;  /* 0x0002b20000047ab9 */ /* 0x000fe20000000800 */
[----:B------:R-:W-:Y:S01]  /*1f350*/  ULDC.64 UR6, c[0x0][0x208] ;  /* 0x0000820000067ab9 */ /* 0x000fe20000000a00 */
[----:B------:R-:W-:Y:S02]  /*1f360*/  ISETP.GE.AND P2, PT, R5, UR4, PT ;  /* 0x0000000405007c0c */ /* 0x000fe4000bf46270 */
[----:B------:R-:W-:Y:S02]  /*1f370*/  ISETP.GE.AND P3, PT, R9, UR4, PT ;  /* 0x0000000409007c0c */ /* 0x000fe4000bf66270 */
[----:B------:R-:W-:-:S09]  /*1f380*/  ISETP.GE.AND P4, PT, R8, UR4, PT ;  /* 0x0000000408007c0c */ /* 0x000fd2000bf86270 */
[----:B------:R-:W-:Y:S02]  /*1f390*/  @!P2 IMAD.MOV.U32 R15, RZ, RZ, R3 ;  /* 0x000000ffff0fa224 */ /* 0x000fe400078e0003 */
[-C--:B---34-:R-:W-:Y:S02]  /*1f3a0*/  @!P3 LEA R12, P0, R9, R14.reuse, 0x1 ;  /* 0x0000000e090cb211 */ /* 0x098fe400078008ff */
[C---:B------:R-:W-:Y:S01]  /*1f3b0*/  @!P4 LEA R2, P1, R8.reuse, R14, 0x1 ;  /* 0x0000000e0802c211 */ /* 0x040fe200078208ff */
[----:B------:R-:W-:Y:S01]  /*1f3c0*/  @!P2 IMAD.WIDE R4, R5, 0x2, R14 ;  /* 0x000000020504a825 */ /* 0x000fe200078e020e */
[-C--:B------:R-:W-:Y:S02]  /*1f3d0*/  @!P3 LEA.HI.X R13, R9, R3.reuse, R10, 0x1, P0 ;  /* 0x00000003090db211 */ /* 0x080fe400000f0c0a */
[----:B------:R-:W-:Y:S02]  /*1f3e0*/  @!P4 LEA.HI.X R3, R8, R3, R7, 0x1, P1 ;  /* 0x000000030803c211 */ /* 0x000fe400008f0c07 */
[----:B------:R0:W-:Y:S04]  /*1f3f0*/  @!P2 ST.E.128 desc[UR6][R4.64], RZ ;  /* 0x000000ff0400a985 */ /* 0x0001e8000c101d06 */
[----:B------:R0:W-:Y:S04]  /*1f400*/  @!P3 ST.E.128 desc[UR6][R12.64], RZ ;  /* 0x000000ff0c00b985 */ /* 0x0001e8000c101d06 */
[----:B------:R0:W-:Y:S02]  /*1f410*/  @!P4 ST.E.128 desc[UR6][R2.64], RZ ;  /* 0x000000ff0200c985 */ /* 0x0001e4000c101d06 */
.L_x_2479:
[----:B------:R-:W-:Y:S05]  /*1f420*/  BSYNC B0 ;  /* 0x0000000000007941 */ /* 0x000fea0003800000 */
.L_x_2471:
[----:B------:R-:W-:Y:S02]  /*1f430*/  ULDC UR4, c[0x0][0xc3c] ;  /* 0x00030f0000047ab9 */ /* 0x000fe40000000800 */
[----:B------:R-:W-:-:S13]  /*1f440*/  ISETP.GE.AND P0, PT, R111, UR4, PT ;  /* 0x000000046f007c0c */ /* 0x000fda000bf06270 */
[----:B------:R-:W-:Y:S05]  /*1f450*/  @!P0 BRA `(.L_x_2491) ;  /* 0xfffffe1c00bc8947 */ /* 0x000fea000383ffff */
[----:B------:R-:W-:Y:S05]  /*1f460*/  BRA `(.L_x_2332) ;  /* 0x0000008800907947 */ /* 0x000fea0003800000 */
.L_x_2330:
        /* <DEDUP_REMOVED lines=18> */
.L_x_2492:
[----:B------:R-:W1:Y:S01]  /*1f590*/  S2R R0, SR_TID.X ;  /* 0x0000000000007919 */ /* 0x000e620000002100 */
[----:B------:R-:W-:Y:S01]  /*1f5a0*/  ULDC UR4, c[0x0][0xc3c] ;  /* 0x00030f0000047ab9 */ /* 0x000fe20000000800 */
[----:B------:R-:W-:Y:S01]  /*1f5b0*/  IMAD.MOV.U32 R6, RZ, RZ, RZ ;  /* 0x000000ffff067224 */ /* 0x000fe200078e00ff */
[----:B------:R-:W-:Y:S01]  /*1f5c0*/  ULDC.64 UR6, c[0x0][0x208] ;  /* 0x0000820000067ab9 */ /* 0x000fe20000000a00 */
[----:B------:R-:W-:Y:S01]  /*1f5d0*/  ULDC UR5, c[0x0][0xc38] ;  /* 0x00030e0000057ab9 */ /* 0x000fe20000000800 */
[----:B-1----:R-:W-:-:S04]  /*1f5e0*/  LOP3.LUT R0, R0, 0x1f, RZ, 0xc0, !PT ;  /* 0x0000001f00007812 */ /* 0x002fc800078ec0ff */
[----:B------:R-:W-:-:S04]  /*1f5f0*/  ISETP.NE.AND P0, PT, R0, 0x1f, PT ;  /* 0x0000001f0000780c */ /* 0x000fc80003f05270 */
[----:B------:R-:W-:-:S13]  /*1f600*/  ISETP.GE.OR P1, PT, R0, UR4, !P0 ;  /* 0x0000000400007c0c */ /* 0x000fda000c726670 */
[----:B------:R-:W1:Y:S08]  /*1f610*/  @!P1 LDC.64 R4, c[0x0][0xc80] ;  /* 0x00032000ff049b82 */ /* 0x000e700000000a00 */
[----:B0-----:R-:W0:Y:S01]  /*1f620*/  @!P1 LDC.64 R2, c[0x0][0xc78] ;  /* 0x00031e00ff029b82 */ /* 0x001e220000000a00 */
[----:B-1----:R-:W-:-:S05]  /*1f630*/  @!P1 IMAD.WIDE.U32 R4, R0, 0x4, R4 ;  /* 0x0000000400049825 */ /* 0x002fca00078e0004 */
[----:B------:R-:W2:Y:S01]  /*1f640*/  @!P1 LDG.E R25, desc[UR6][R4.64] ;  /* 0x0000000604199981 */ /* 0x000ea2000c1e1900 */
[----:B0-----:R-:W-:-:S05]  /*1f650*/  @!P1 IMAD.WIDE.U32 R2, R0, 0x4, R2 ;  /* 0x0000000400029825 */ /* 0x001fca00078e0002 */
        /* <DEDUP_REMOVED lines=32> */
.L_x_2496:
        /* <DEDUP_REMOVED lines=38> */
.L_x_2494:
        /* <DEDUP_REMOVED lines=13> */
.L_x_2497:
        /* <DEDUP_REMOVED lines=17> */
[----:B------:R-:W-:Y:S02]  /*1fca0*/  IMAD.MOV R11, RZ, RZ, -R10 ;  /* 0x000000ffff0b7224 */ /* 0x000fe400078e0a0a */
[----:B------:R-:W-:-:S04]  /*1fcb0*/  IMAD.HI.U32 R2, R3, R8, RZ ;  /* 0x0000000803027227 */ /* 0x000fc800078e00ff */
[----:B------:R-:W-:-:S05]  /*1fcc0*/  IMAD R8, R2, R11, R8 ;  /* 0x0000000b02087224 */ /* 0x000fca00078e0208 */
        /* <DEDUP_REMOVED lines=14> */
[----:B0-----:R-:W-:-:S04]  /*1fdb0*/  IMAD.MOV R8, RZ, RZ, -R3 ;  /* 0x000000ffff087224 */ /* 0x001fc800078e0a03 */
[----:B------:R-:W-:Y:S01]  /*1fdc0*/  IMAD.MOV.U32 R2, RZ, RZ, R8 ;  /* 0x000000ffff027224 */ /* 0x000fe200078e0008 */
[----:B------:R-:W-:-:S03]  /*1fdd0*/  IABS R8, R6 ;  /* 0x0000000600087213 */ /* 0x000fc60000000000 */
[----:B------:R-:W-:Y:S02]  /*1fde0*/  IMAD R9, R2, R5, RZ ;  /* 0x0000000502097224 */ /* 0x000fe400078e02ff */
[----:B------:R-:W-:Y:S02]  /*1fdf0*/  IMAD.MOV.U32 R2, RZ, RZ, RZ ;  /* 0x000000ffff027224 */ /* 0x000fe400078e00ff */
[----:B------:R-:W-:Y:S02]  /*1fe00*/  IMAD.MOV R8, RZ, RZ, -R8 ;  /* 0x000000ffff087224 */ /* 0x000fe400078e0a08 */
[----:B------:R-:W-:Y:S01]  /*1fe10*/  IMAD.HI.U32 R2, R3, R9, R2 ;  /* 0x0000000903027227 */ /* 0x000fe200078e0002 */
[----:B------:R-:W-:-:S05]  /*1fe20*/  IABS R3, R7 ;  /* 0x0000000700037213 */ /* 0x000fca0000000000 */
        /* <DEDUP_REMOVED lines=19> */
.L_x_2498:
[----:B0-----:R-:W0:Y:S01]  /*1ff60*/  LDC.64 R2, c[0x0][0xc90] ;  /* 0x00032400ff027b82 */ /* 0x001e220000000a00 */
[----:B------:R-:W-:Y:S01]  /*1ff70*/  ULDC.64 UR6, c[0x0][0x208] ;  /* 0x0000820000067ab9 */ /* 0x000fe20000000a00 */
[----:B0-----:R-:W-:-:S05]  /*1ff80*/  IMAD.WIDE R2, R27, 0x4, R2 ;  /* 0x000000041b027825 */ /* 0x001fca00078e0202 */
[----:B------:R0:W2:Y:S02]  /*1ff90*/  LDG.E R8, desc[UR6][R2.64] ;  /* 0x0000000602087981 */ /* 0x0000a4000c1e1900 */
[----:B0-----:R-:W-:Y:S02]  /*1ffa0*/  IMAD.MOV.U32 R2, RZ, RZ, RZ ;  /* 0x000000ffff027224 */ /* 0x001fe400078e00ff */
[----:B--2---:R-:W-:-:S05]  /*1ffb0*/  IMAD R5, R25, R8, RZ ;  /* 0x0000000819057224 */ /* 0x004fca00078e02ff */
[----:B------:R-:W-:-:S04]  /*1ffc0*/  IABS R10, R5 ;  /* 0x00000005000a7213 */ /* 0x000fc80000000000 */
[----:B------:R-:W0:Y:S08]  /*1ffd0*/  I2F.RP R6, R10 ;  /* 0x0000000a00067306 */ /* 0x000e300000209400 */
[----:B0-----:R-:W0:Y:S02]  /*1ffe0*/  MUFU.RCP R6, R6 ;  /* 0x0000000600067308 */ /* 0x001e240000001000 */
[----:B0-----:R-:W-:-:S06]  /*1fff0*/  VIADD R7, R6, 0xffffffe ;  /* 0x0ffffffe06077836 */ /* 0x001fcc0000000000 */
[----:B------:R-:W0:Y:S02]  /*20000*/  F2I.FTZ.U32.TRUNC.NTZ R3, R7 ;  /* 0x0000000700037305 */ /* 0x000e24000021f000 */
[----:B0-----:R-:W-:-:S04]  /*20010*/  IMAD.MOV R9, RZ, RZ, -R3 ;  /* 0x000000ffff097224 */ /* 0x001fc800078e0a03 */
[----:B------:R-:W-:-:S04]  /*20020*/  IMAD R9, R9, R10, RZ ;  /* 0x0000000a09097224 */ /* 0x000fc800078e02ff */
        /* <DEDUP_REMOVED lines=21> */
[----:B------:R-:W-:-:S04]  /*20180*/  VIADDMNMX R7, R7, UR5, R8, PT ;  /* 0x0000000507077c46 */ /* 0x000fc8000b800108 */
[----:B------:R-:W-:Y:S01]  /*20190*/  IABS R8, R7 ;  /* 0x0000000700087213 */ /* 0x000fe20000000000 */
[----:B------:R-:W-:-:S03]  /*201a0*/  IMAD.MOV R26, RZ, RZ, -R7 ;  /* 0x000000ffff1a7224 */ /* 0x000fc600078e0a07 */
[----:B------:R-:W0:Y:S08]  /*201b0*/  I2F.RP R9, R8 ;  /* 0x0000000800097306 */ /* 0x000e300000209400 */
[----:B0-----:R-:W0:Y:S02]  /*201c0*/  MUFU.RCP R9, R9 ;  /* 0x0000000900097308 */ /* 0x001e240000001000 */
[----:B0-----:R-:W-:Y:S01]  /*201d0*/  VIADD R3, R9, 0xffffffe ;  /* 0x0ffffffe09037836 */ /* 0x001fe20000000000 */
[----:B------:R-:W-:-:S05]  /*201e0*/  IABS R9, R7 ;  /* 0x0000000700097213 */ /* 0x000fca0000000000 */
[----:B------:R-:W0:Y:S02]  /*201f0*/  F2I.FTZ.U32.TRUNC.NTZ R3, R3 ;  /* 0x0000000300037305 */ /* 0x000e24000021f000 */
[----:B0-----:R-:W-:-:S04]  /*20200*/  IMAD.MOV R11, RZ, RZ, -R3 ;  /* 0x000000ffff0b7224 */ /* 0x001fc800078e0a03 */
[----:B------:R-:W-:-:S04]  /*20210*/  IMAD R5, R11, R8, RZ ;  /* 0x000000080b057224 */ /* 0x000fc800078e02ff */
        /* <DEDUP_REMOVED lines=17> */
.L_x_2499:
[----:B------:R-:W-:-:S05]  /*20330*/  LOP3.LUT R2, RZ, R2, RZ, 0x33, !PT ;  /* 0x00000002ff027212 */ /* 0x000fca00078e33ff */
[----:B------:R-:W-:Y:S01]  /*20340*/  IMAD.IADD R25, R25, 0x1, R2 ;  /* 0x0000000119197824 */ /* 0x000fe200078e0202 */
[----:B------:R-:W-:Y:S06]  /*20350*/  BRA `(.L_x_2500) ;  /* 0x00000000000c7947 */ /* 0x000fec0003800000 */
.L_x_2495:
[----:B------:R-:W-:Y:S02]  /*20360*/  IMAD.MOV.U32 R25, RZ, RZ, RZ ;  /* 0x000000ffff197224 */ /* 0x000fe400078e00ff */
[----:B------:R-:W-:Y:S02]  /*20370*/  IMAD.U32 R24, RZ, RZ, UR6 ;  /* 0x00000006ff187e24 */ /* 0x000fe4000f8e00ff */
[----:B------:R-:W-:-:S07]  /*20380*/  IMAD.MOV.U32 R26, RZ, RZ, RZ ;  /* 0x000000ffff1a7224 */ /* 0x000fce00078e00ff */
.L_x_2500:
[----:B------:R-:W-:-:S13]  /*20390*/  ISETP.NE.AND P0, PT, R0, RZ, PT ;  /* 0x000000ff0000720c */ /* 0x000fda0003f05270 */
[----:B------:R-:W0:Y:S01]  /*203a0*/  @!P0 S2R R3, SR_CgaCtaId ;  /* 0x0000000000038919 */ /* 0x000e220000008800 */
[----:B------:R-:W-:-:S04]  /*203b0*/  @!P0 MOV R0, 0x400 ;  /* 0x0000040000008802 */ /* 0x000fc80000000f00 */
[----:B0-----:R-:W-:-:S05]  /*203c0*/  @!P0 LEA R0, R3, R0, 0x18 ;  /* 0x0000000003008211 */ /* 0x001fca00078ec0ff */
[----:B------:R2:W-:Y:S01]  /*203d0*/  @!P0 STS.128 [R0+0x31cd0], R24 ;  /* 0x031cd01800008388 */ /* 0x0005e20000000c00 */
[----:B------:R-:W-:Y:S06]  /*203e0*/  BAR.ARV 0x5, 0x200 ;  /* 0x0148000000007b1d */ /* 0x000fec0000002000 */
.L_x_2493:
        /* <DEDUP_REMOVED lines=36> */
.L_x_2649:
[----:B------:R-:W0:Y:S01]  /*20630*/  LDC.64 R2, c[0x0][0xc88] ;  /* 0x00032200ff027b82 */ /* 0x000e220000000a00 */
[----:B------:R-:W-:Y:S01]  /*20640*/  ULDC.64 UR4, c[0x0][0x208] ;  /* 0x0000820000047ab9 */ /* 0x000fe20000000a00 */
[----:B0-----:R-:W-:-:S05]  /*20650*/  IMAD.WIDE R2, R27, 0x4, R2 ;  /* 0x000000041b027825 */ /* 0x001fca00078e0202 */
[----:B--2---:R-:W2:Y:S01]  /*20660*/  LDG.E R14, desc[UR4][R2.64] ;  /* 0x00000004020e7981 */ /* 0x004ea2000c1e1900 */
[----:B------:R-:W-:Y:S05]  /*20670*/  YIELD ;  /* 0x0000000000007946 */ /* 0x000fea0003800000 */
[----:B------:R-:W-:Y:S01]  /*20680*/  ULDC.64 UR4, c[0x0][0xa28] ;  /* 0x00028a0000047ab9 */ /* 0x000fe20000000a00 */
[----:B------:R-:W-:Y:S02]  /*20690*/  CS2R R8, SRZ ;  /* 0x0000000000087805 */ /* 0x000fe4000001ff00 */
[----:B------:R-:W-:Y:S01]  /*206a0*/  ISETP.NE.U32.AND P0, PT, RZ, UR4, PT ;  /* 0x00000004ff007c0c */ /* 0x000fe2000bf05070 */
[----:B------:R-:W-:Y:S01]  /*206b0*/  ULDC.64 UR6, c[0x0][0xa00] ;  /* 0x0002800000067ab9 */ /* 0x000fe20000000a00 */
[----:B------:R-:W-:-:S02]  /*206c0*/  ULDC.64 UR8, c[0x0][0x208] ;  /* 0x0000820000087ab9 */ /* 0x000fc40000000a00 */
[----:B------:R-:W-:Y:S02]  /*206d0*/  ISETP.NE.AND.EX P0, PT, RZ, UR5, PT, P0 ;  /* 0x00000005ff007c0c */ /* 0x000fe4000bf05300 */
[----:B--2---:R-:W-:Y:S01]  /*206e0*/  SHF.R.S32.HI R0, RZ, 0x1f, R14 ;  /* 0x0000001fff007819 */ /* 0x004fe2000001140e */
[----:B------:R-:W-:-:S10]  /*206f0*/  IMAD.SHL.U32 R19, R14, 0x4, RZ ;  /* 0x000000040e137824 */ /* 0x000fd400078e00ff */
[C---:B------:R-:W-:Y:S01]  /*20700*/  @P0 LEA R4, P1, R14.reuse, UR4, 0x2 ;  /* 0x000000040e040c11 */ /* 0x040fe2000f8210ff */
[----:B------:R-:W-:Y:S01]  /*20710*/  STL [R1+0x10], R14 ;  /* 0x0000100e01007387 */ /* 0x000fe20000100800 */
[C-C-:B------:R-:W-:Y:S02]  /*20720*/  SHF.L.U64.HI R22, R14.reuse, 0x2, R0.reuse ;  /* 0x000000020e167819 */ /* 0x140fe40000010200 */
[----:B---3--:R-:W-:Y:S01]  /*20730*/  @P0 LEA.HI.X R5, R14, UR5, R0, 0x2, P1 ;  /* 0x000000050e050c11 */ /* 0x008fe200088f1400 */
[----:B------:R-:W-:Y:S01]  /*20740*/  ULDC.64 UR4, c[0x0][0xa08] ;  /* 0x0002820000047ab9 */ /* 0x000fe20000000a00 */
[----:B------:R-:W-:Y:S01]  /*20750*/  ISETP.NE.U32.AND P1, PT, RZ, UR6, PT ;  /* 0x00000006ff007c0c */ /* 0x000fe2000bf25070 */
[----:B------:R0:W-:Y:S01]  /*20760*/  STL [R1+0x2c], R0 ;  /* 0x00002c0001007387 */ /* 0x0001e20000100800 */
[----:B------:R-:W-:-:S03]  /*20770*/  IADD3 R2, P2, R19, UR6, RZ ;  /* 0x0000000613027c10 */ /* 0x000fc6000ff5e0ff */
[----:B-1----:R1:W5:Y:S01]  /*20780*/  @P0 LDG.E R9, desc[UR8][R4.64] ;  /* 0x0000000804090981 */ /* 0x002362000c1e1900 */
        /* <DEDUP_REMOVED lines=34> */
[----:B--2---:R0:W-:Y:S01]  /*209b0*/  STL [R1+0x28], R8 ;  /* 0x0000280801007387 */ /* 0x0041e20000100800 */
[----:B------:R-:W-:Y:S02]  /*209c0*/  IMAD.MOV.U32 R13, RZ, RZ, R8 ;  /* 0x000000ffff0d7224 */ /* 0x000fe400078e0008 */
[----:B0-----:R-:W-:Y:S01]  /*209d0*/  IMAD.U32 R8, RZ, RZ, UR5 ;  /* 0x00000005ff087e24 */ /* 0x001fe2000f8e00ff */
[----:B----4-:R-:W-:Y:S06]  /*209e0*/  @P3 BRA `(.L_x_2502) ;  /* 0x0000000000183947 */ /* 0x010fec0003800000 */
[----:B------:R-:W-:Y:S05]  /*209f0*/  @!P0 BRA `(.L_x_2502) ;  /* 0x0000000000148947 */ /* 0x000fea0003800000 */
[----:B------:R-:W-:Y:S02]  /*20a00*/  ULDC.64 UR4, c[0x0][0x208] ;  /* 0x0000820000047ab9 */ /* 0x000fe40000000a00 */
[----:B------:R-:W2:Y:S04]  /*20a10*/  LDG.E R11, desc[UR4][R2.64] ;  /* 0x00000004020b7981 */ /* 0x000ea8000c1e1900 */
[----:B------:R-:W2:Y:S02]  /*20a20*/  LDG.E R2, desc[UR4][R2.64+0x4] ;  /* 0x0000040402027981 */ /* 0x000ea4000c1e1900 */
[----:B--2---:R-:W-:-:S05]  /*20a30*/  IMAD.IADD R13, R2, 0x1, -R11 ;  /* 0x00000001020d7824 */ /* 0x004fca00078e0a0b */
[----:B------:R0:W-:Y:S02]  /*20a40*/  STL [R1+0x28], R13 ;  /* 0x0000280d01007387 */ /* 0x0001e40000100800 */
.L_x_2502:
[----:B------:R-:W-:Y:S01]  /*20a50*/  ULDC.64 UR4, c[0x0][0xa20] ;  /* 0x0002880000047ab9 */ /* 0x000fe20000000a00 */
[C---:B------:R-:W-:Y:S01]  /*20a60*/  LOP3.LUT R2, R26.reuse, 0xff000000, RZ, 0xc0, !PT ;  /* 0xff0000001a027812 */ /* 0x040fe200078ec0ff */
[----:B------:R-:W-:Y:S01]  /*20a70*/  IMAD.MOV.U32 R23, RZ, RZ, R14 ;  /* 0x000000ffff177224 */ /* 0x000fe200078e000e */
        /* <DEDUP_REMOVED lines=13> */
.L_x_2503:
[----:B------:R-:W-:Y:S05]  /*20b50*/  @!P1 BRA `(.L_x_2504) ;  /* 0x0000000000109947 */ /* 0x000fea0003800000 */
[----:B------:R-:W-:Y:S02]  /*20b60*/  ULDC.64 UR4, c[0x0][0x208] ;  /* 0x0000820000047ab9 */ /* 0x000fe40000000a00 */
[----:B------:R-:W2:Y:S04]  /*20b70*/  LDG.E R10, desc[UR4][R6.64] ;  /* 0x00000004060a7981 */ /* 0x000ea8000c1e1900 */
[----:B------:R-:W2:Y:S02]  /*20b80*/  LDG.E R6, desc[UR4][R6.64+0x4] ;  /* 0x0000040406067981 */ /* 0x000ea4000c1e1900 */
[----:B--2---:R-:W-:-:S07]  /*20b90*/  IMAD.IADD R10, R6, 0x1, -R10 ;  /* 0x00000001060a7824 */ /* 0x004fce00078e0a0a */
.L_x_2504:
[----:B------:R-:W-:Y:S02]  /*20ba0*/  ULDC.64 UR4, c[0x0][0x208] ;  /* 0x0000820000047ab9 */ /* 0x000fe40000000a00 */
[----:B------:R-:W2:Y:S04]  /*20bb0*/  @P2 LDG.E R3, desc[UR4][R4.64] ;  /* 0x0000000404032981 */ /* 0x000ea8000c1e1900 */
[----:B------:R3:W2:Y:S01]  /*20bc0*/  @P2 LDG.E R5, desc[UR4][R4.64+0x4] ;  /* 0x0000040404052981 */ /* 0x0006a2000c1e1900 */
[----:B-----5:R-:W-:Y:S01]  /*20bd0*/  IMAD.IADD R10, R10, 0x1, -R9 ;  /* 0x000000010a0a7824 */ /* 0x020fe200078e0a09 */
[----:B------:R-:W-:Y:S01]  /*20be0*/  LOP3.LUT R12, R2, 0xff, RZ, 0xc0, !PT ;  /* 0x000000ff020c7812 */ /* 0x000fe200078ec0ff */
[----:B------:R-:W-:Y:S04]  /*20bf0*/  BSSY B0, `(.L_x_2505) ;  /* 0x0000037000007945 */ /* 0x000fe80003800000 */
[----:B------:R4:W-:Y:S01]  /*20c00*/  STL [R1+0x3c], R12 ;  /* 0x00003c0c01007387 */ /* 0x0009e20000100800 */
[----:B---3--:R-:W3:Y:S02]  /*20c10*/  LDC R4, c[0x0][0x448] ;  /* 0x00011200ff047b82 */ /* 0x008ee40000000800 */
[----:B---3--:R-:W-:-:S13]  /*20c20*/  ISETP.NE.AND P0, PT, R4, 0x1, PT ;  /* 0x000000010400780c */ /* 0x008fda0003f05270 */
[----:B------:R-:W3:Y:S08]  /*20c30*/  @P0 LDC R6, c[0x0][0x44c] ;  /* 0x00011300ff060b82 */ /* 0x000ef00000000800 */
[----:B------:R-:W0:Y:S01]  /*20c40*/  @P0 LDC R4, c[0x0][0x450] ;  /* 0x00011400ff040b82 */ /* 0x000e220000000800 */
[----:B--2---:R-:W-:Y:S02]  /*20c50*/  @P2 IMAD.IADD R8, R5, 0x1, -R3 ;  /* 0x0000000105082824 */ /* 0x004fe400078e0a03 */
[----:B------:R-:W-:-:S02]  /*20c60*/  IMAD R3, R25, 0xc0, RZ ;  /* 0x000000c019037824 */ /* 0x000fc400078e02ff */
[----:B------:R-:W-:Y:S02]  /*20c70*/  IMAD.IADD R20, R10, 0x1, R8 ;  /* 0x000000010a147824 */ /* 0x000fe400078e0208 */
[----:B------:R-:W-:Y:S02]  /*20c80*/  VIADD R3, R3, 0xbf ;  /* 0x000000bf03037836 */ /* 0x000fe40000000000 */
[C---:B------:R-:W-:Y:S01]  /*20c90*/  VIADD R21, R20.reuse, 0x8f ;  /* 0x0000008f14157836 */ /* 0x040fe20000000000 */
[----:B------:R-:W-:Y:S01]  /*20ca0*/  IADD3 R20, R20, 0x90, -R13 ;  /* 0x0000009014147810 */ /* 0x000fe20007ffe80d */
[----:B---3--:R-:W-:-:S04]  /*20cb0*/  @P0 IMAD.HI.U32 R6, R3, R6, RZ ;  /* 0x0000000603060227 */ /* 0x008fc800078e00ff */
[----:B------:R-:W-:Y:S01]  /*20cc0*/  IMAD.HI R21, R21, 0x38e38e39, RZ ;  /* 0x38e38e3915157827 */ /* 0x000fe200078e02ff */
[----:B0-----:R-:W-:-:S04]  /*20cd0*/  @P0 SHF.R.U32.HI R3, RZ, R4, R6 ;  /* 0x00000004ff030219 */ /* 0x001fc80000011606 */
[----:B------:R-:W-:Y:S01]  /*20ce0*/  SHF.R.U32.HI R4, RZ, 0x1f, R21 ;  /* 0x0000001fff047819 */ /* 0x000fe20000011615 */
[----:B------:R-:W-:-:S03]  /*20cf0*/  IMAD.IADD R3, R20, 0x1, R3 ;  /* 0x0000000114037824 */ /* 0x000fc600078e0203 */
[----:B------:R-:W-:Y:S01]  /*20d00*/  LEA.HI.SX32 R21, R21, R4, 0x1b ;  /* 0x0000000415157211 */ /* 0x000fe200078fdaff */
[----:B------:R-:W-:-:S05]  /*20d10*/  IMAD.HI R3, R3, 0x38e38e39, RZ ;  /* 0x38e38e3903037827 */ /* 0x000fca00078e02ff */
[----:B------:R-:W-:-:S04]  /*20d20*/  SHF.R.U32.HI R4, RZ, 0x1f, R3 ;  /* 0x0000001fff047819 */ /* 0x000fc80000011603 */
[----:B------:R-:W-:-:S04]  /*20d30*/  LEA.HI.SX32 R4, R3, R4, 0x1b ;  /* 0x0000000403047211 */ /* 0x000fc800078fdaff */
[----:B------:R-:W-:Y:S02]  /*20d40*/  VIMNMX R5, R21, R4, PT ;  /* 0x0000000415057248 */ /* 0x000fe40003fe0100 */
[----:B------:R-:W-:Y:S01]  /*20d50*/  SHF.R.U32.HI R4, RZ, 0x10, R2 ;  /* 0x00000010ff047819 */ /* 0x000fe20000011602 */
[----:B------:R-:W-:Y:S01]  /*20d60*/  IMAD.MOV.U32 R2, RZ, RZ, RZ ;  /* 0x000000ffff027224 */ /* 0x000fe200078e00ff */
[----:B------:R-:W-:-:S13]  /*20d70*/  ISETP.GE.AND P0, PT, R5, 0x1, PT ;  /* 0x000000010500780c */ /* 0x000fda0003f06270 */
[----:B----4-:R-:W-:Y:S05]  /*20d80*/  @!P0 BRA `(.L_x_2506) ;  /* 0x0000000000748947 */ /* 0x010fea0003800000 */
[----:B------:R-:W-:Y:S01]  /*20d90*/  ISETP.NE.AND P0, PT, R4, RZ, PT ;  /* 0x000000ff0400720c */ /* 0x000fe20003f05270 */
[----:B------:R-:W-:-:S03]  /*20da0*/  ULDC UR4, c[0x0][0x9f0] ;  /* 0x00027c0000047ab9 */ /* 0x000fc60000000800 */
[----:B------:R-:W-:-:S04]  /*20db0*/  SEL R6, R4, UR4, P0 ;  /* 0x0000000404067c07 */ /* 0x000fc80008000000 */
[----:B------:R-:W-:Y:S02]  /*20dc0*/  IABS R7, R6 ;  /* 0x0000000600077213 */ /* 0x000fe40000000000 */
[----:B------:R-:W-:Y:S02]  /*20dd0*/  IADD3 R9, R6, -0x1, R5 ;  /* 0xffffffff06097810 */ /* 0x000fe40007ffe005 */
[----:B------:R-:W0:Y:S08]  /*20de0*/  I2F.RP R2, R7 ;  /* 0x0000000700027306 */ /* 0x000e300000209400 */
[----:B0-----:R-:W0:Y:S02]  /*20df0*/  MUFU.RCP R2, R2 ;  /* 0x0000000200027308 */ /* 0x001e240000001000 */
[----:B0-----:R-:W-:-:S06]  /*20e00*/  VIADD R2, R2, 0xffffffe ;  /* 0x0ffffffe02027836 */ /* 0x001fcc0000000000 */
[----:B------:R0:W2:Y:S02]  /*20e10*/  F2I.FTZ.U32.TRUNC.NTZ R3, R2 ;  /* 0x0000000200037305 */ /* 0x0000a4000021f000 */
[----:B0-----:R-:W-:-:S04]  /*20e20*/  LOP3.LUT R2, R9, R6, RZ, 0x3c, !PT ;  /* 0x0000000609027212 */ /* 0x001fc800078e3cff */
[----:B------:R-:W-:Y:S01]  /*20e30*/  ISETP.GE.AND P3, PT, R2, RZ, PT ;  /* 0x000000ff0200720c */ /* 0x000fe20003f66270 */
[----:B--2---:R-:W-:-:S04]  /*20e40*/  IMAD.MOV R2, RZ, RZ, -R3 ;  /* 0x000000ffff027224 */ /* 0x004fc800078e0a03 */
[----:B-1----:R-:W-:Y:S02]  /*20e50*/  IMAD R11, R2, R7, RZ ;  /* 0x00000007020b7224 */ /* 0x002fe400078e02ff */
        /* <DEDUP_REMOVED lines=16> */
.L_x_2506:
[----:B------:R-:W-:Y:S05]  /*20f60*/  BSYNC B0 ;  /* 0x0000000000007941 */ /* 0x000fea0003800000 */
.L_x_2505:
        /* <DEDUP_REMOVED lines=24> */
[----:B------:R0:W2:Y:S02]  /*210f0*/  SHFL.IDX PT, R14, R6, RZ, 0x1f ;  /* 0x00001fff060e7589 */ /* 0x0000a400000e0000 */
.L_x_2704:
[----:B--2---:R-:W-:Y:S02]  /*21100*/  ISETP.NE.AND P0, PT, R14, RZ, PT ;  /* 0x000000ff0e00720c */ /* 0x004fe40003f05270 */
[----:B------:R-:W-:-:S11]  /*21110*/  PLOP3.LUT P6, PT, PT, PT, PT, 0x8, 0x0 ;  /* 0x000000000000781c */ /* 0x000fd60003fce170 */
[----:B------:R-:W-:Y:S05]  /*21120*/  @P0 BRA `(.L_x_2510) ;  /* 0x00000000000c0947 */ /* 0x000fea0003800000 */
[----:B------:R-:W-:-:S03]  /*21130*/  UMOV UR4, 0xffffffff ;  /* 0xffffffff00047882 */ /* 0x000fc60000000000 */
[----:B------:R-:W-:Y:S05]  /*21140*/  BRA.DIV UR4, `(.L_x_2511) ;  /* 0x0000007e04047947 */ /* 0x000fea000b800000 */
[----:B------:R-:W-:-:S13]  /*21150*/  ELECT P6, URZ, PT ;  /* 0x00000000003f782f */ /* 0x000fda00038c0000 */
.L_x_2510:
        /* <DEDUP_REMOVED lines=9> */
.L_x_2707:
[----:B------:R-:W-:Y:S05]  /*211f0*/  BSYNC B1 ;  /* 0x0000000000017941 */ /* 0x000fea0003800000 */
.L_x_2512:
[----:B------:R-:W-:Y:S04]  /*21200*/  BSSY B1, `(.L_x_2514) ;  /* 0x000008c000017945 */ /* 0x000fe80003800000 */
[----:B------:R-:W-:Y:S05]  /*21210*/  @!P6 BRA `(.L_x_2515) ;  /* 0x000000080028e947 */ /* 0x000fea0003800000 */
[----:B------:R-:W1:Y:S01]  /*21220*/  LDL R8, [R1] ;  /* 0x0000000001087983 */ /* 0x000e620000100800 */
[----:B------:R-:W-:Y:S01]  /*21230*/  IMAD R9, R29, 0x8, R16 ;  /* 0x000000081d097824 */ /* 0x000fe200078e0210 */
[----:B------:R-:W2:Y:S01]  /*21240*/  S2R R7, SR_TID.X ;  /* 0x0000000000077919 */ /* 0x000ea20000002100 */
[----:B------:R-:W-:Y:S01]  /*21250*/  BSSY B2, `(.L_x_2516) ;  /* 0x0000006000027945 */ /* 0x000fe20003800000 */
[----:B--2---:R-:W-:-:S04]  /*21260*/  LOP3.LUT R7, R7, 0x7f, RZ, 0xc0, !PT ;  /* 0x0000007f07077812 */ /* 0x004fc800078ec0ff */
[----:B------:R-:W-:Y:S02]  /*21270*/  ISETP.NE.AND P1, PT, R7, RZ, PT ;  /* 0x000000ff0700720c */ /* 0x000fe40003f25270 */
[----:B-1----:R-:W-:-:S04]  /*21280*/  SHF.L.U32 R11, R8, 0x1f, RZ ;  /* 0x0000001f080b7819 */ /* 0x002fc800000006ff */
[----:B------:R-:W1:Y:S02]  /*21290*/  SYNCS.PHASECHK.TRANS64.TRYWAIT P0, [R9+URZ+0x31ca0], R11 ;  /* 0x031ca00b090075a7 */ /* 0x000e64000800017f */
[----:B-1----:R-:W-:Y:S05]  /*212a0*/  @!P0 BRA `(.L_x_2517) ;  /* 0x0000007800e08947 */ /* 0x002fea0003800000 */
.L_x_2708:
[----:B------:R-:W-:Y:S05]  /*212b0*/  BSYNC B2 ;  /* 0x0000000000027941 */ /* 0x000fea0003800000 */
.L_x_2516:
        /* <DEDUP_REMOVED lines=9> */
.L_x_2519:
[----:B------:R-:W-:Y:S05]  /*21350*/  BSYNC B2 ;  /* 0x0000000000027941 */ /* 0x000fea0003800000 */
.L_x_2518:
        /* <DEDUP_REMOVED lines=12> */
.L_x_2520:
        /* <DEDUP_REMOVED lines=16> */
.L_x_2521:
        /* <DEDUP_REMOVED lines=16> */
.L_x_2522:
        /* <DEDUP_REMOVED lines=13> */
.L_x_2709:
[----:B------:R-:W-:Y:S05]  /*216f0*/  BSYNC B2 ;  /* 0x0000000000027941 */ /* 0x000fea0003800000 */
.L_x_2523:
[----:B------:R-:W-:Y:S01]  /*21700*/  BSSY B2, `(.L_x_2525) ;  /* 0x000000b000027945 */ /* 0x000fe20003800000 */
[----:B------:R-:W-:Y:S02]  /*21710*/  IMAD.MOV.U32 R10, RZ, RZ, 0x0 ;  /* 0x00000000ff0a7424 */ /* 0x000fe400078e00ff */
[----:B01----:R-:W-:Y:S01]  /*21720*/  IMAD.MOV.U32 R11, RZ, RZ, 0x12f00000 ;  /* 0x12f00000ff0b7424 */ /* 0x003fe200078e00ff */
        /* <DEDUP_REMOVED lines=8> */
.L_x_2526:
[----:B------:R-:W-:Y:S05]  /*217b0*/  BSYNC B2 ;  /* 0x0000000000027941 */ /* 0x000fea0003800000 */
.L_x_2525:
        /* <DEDUP_REMOVED lines=8> */
.L_x_2527:
        /* <DEDUP_REMOVED lines=15> */
.L_x_2528:
        /* <DEDUP_REMOVED lines=15> */
.L_x_2529:
        /* <DEDUP_REMOVED lines=10> */
.L_x_2515:
[----:B------:R-:W-:Y:S05]  /*21ac0*/  BSYNC B1 ;  /* 0x0000000000017941 */ /* 0x000fea0003800000 */
.L_x_2514:
[----:B0-----:R-:W2:Y:S01]  /*21ad0*/  LDL.LU R6, [R1] ;  /* 0x0000000001067983 */ /* 0x001ea20000300800 */
        /* <DEDUP_REMOVED lines=10> */
.L_x_2546:
[----:B------:R-:W-:Y:S05]  /*21b80*/  YIELD ;  /* 0x0000000000007946 */ /* 0x000fea0003800000 */
[----:B------:R-:W-:Y:S04]  /*21b90*/  BSSY B1, `(.L_x_2530) ;  /* 0x000008c000017945 */ /* 0x000fe80003800000 */
[----:B--2---:R-:W-:Y:S05]  /*21ba0*/  @!P6 BRA `(.L_x_2531) ;  /* 0x000000080028e947 */ /* 0x004fea0003800000 */
        /* <DEDUP_REMOVED lines=9> */
.L_x_2710:
[----:B------:R-:W-:Y:S05]  /*21c40*/  BSYNC B2 ;  /* 0x0000000000027941 */ /* 0x000fea0003800000 */
.L_x_2532:
        /* <DEDUP_REMOVED lines=9> */
.L_x_2535:
[----:B------:R-:W-:Y:S05]  /*21ce0*/  BSYNC B2 ;  /* 0x0000000000027941 */ /* 0x000fea0003800000 */
.L_x_2534:
        /* <DEDUP_REMOVED lines=10> */
[----:B------:R-:W-:-:S10]  /*21d90*/  UMOV UR7, 0x12f00000 ;  /* 0x12f0000000077882 */ /* 0x000fd40000000000 */
.L_x_2536:
        /* <DEDUP_REMOVED lines=12> */
[----:B------:R-:W-:Y:S01]  /*21e60*/  UMOV UR6, 0x0 ;  /* 0x0000000000067882 */ /* 0x000fe20000000000 */
[----:B------:R-:W-:Y:S02]  /*21e70*/  UMOV UR7, 0x12f00000 ;  /* 0x12f0000000077882 */ /* 0x000fe40000000000 */
[----:B------:R-:W-:Y:S01]  /*21e80*/  R2UR UR10, R11 ;  /* 0x000000000b0a72ca */ /* 0x000fe200000e0000 */
[----:B------:R-:W-:-:S14]  /*21e90*/  VIADD R11, R7, 0x18e00 ;  /* 0x00018e00070b7836 */ /* 0x000fdc0000000000 */
.L_x_2537:
        /* <DEDUP_REMOVED lines=16> */
.L_x_2538:
        /* <DEDUP_REMOVED lines=13> */
.L_x_2711:
[----:B------:R-:W-:Y:S05]  /*22070*/  BSYNC B2 ;  /* 0x0000000000027941 */ /* 0x000fea0003800000 */
.L_x_2539:
        /* <DEDUP_REMOVED lines=11> */
.L_x_2542:
[----:B------:R-:W-:Y:S05]  /*22130*/  BSYNC B2 ;  /* 0x0000000000027941 */ /* 0x000fea0003800000 */
.L_x_2541:
        /* <DEDUP_REMOVED lines=8> */
.L_x_2543:
        /* <DEDUP_REMOVED lines=11> */
[----:B------:R-:W-:Y:S01]  /*22270*/  R2UR UR6, R12 ;  /* 0x000000000c0672ca */ /* 0x000fe200000e0000 */
[----:B------:R-:W-:Y:S01]  /*22280*/  VIADD R5, R7, 0x2600 ;  /* 0x0000260007057836 */ /* 0x000fe20000000000 */
[----:B------:R-:W-:Y:S02]  /*22290*/  R2UR UR7, R13 ;  /* 0x000000000d0772ca */ /* 0x000fe400000e0000 */
[----:B------:R-:W-:Y:S02]  /*222a0*/  R2UR UR10, R8 ;  /* 0x00000000080a72ca */ /* 0x000fe400000e0000 */
[----:B------:R-:W-:-:S13]  /*222b0*/  PLOP3.LUT P1, PT, PT, PT, PT, 0x80, 0x0 ;  /* 0x000000000000781c */ /* 0x000fda0003f2f070 */
.L_x_2544:
        /* <DEDUP_REMOVED lines=15> */
.L_x_2545:
        /* <DEDUP_REMOVED lines=10> */
.L_x_2531:
[----:B------:R-:W-:Y:S05]  /*22450*/  BSYNC B1 ;  /* 0x0000000000017941 */ /* 0x000fea0003800000 */
.L_x_2530:
        /* <DEDUP_REMOVED lines=10> */
.L_x_2508:
[----:B------:R-:W-:Y:S05]  /*22500*/  BSYNC B0 ;  /* 0x0000000000007941 */ /* 0x000fea0003800000 */
.L_x_2507:
[----:B------:R-:W3:Y:S01]  /*22510*/  LDC R0, c[0x0][0x448] ;  /* 0x00011200ff007b82 */ /* 0x000ee20000000800 */
[----:B------:R-:W-:Y:S01]  /*22520*/  IMAD.MOV.U32 R2, RZ, RZ, 0xc0 ;  /* 0x000000c0ff027424 */ /* 0x000fe200078e00ff */
[----:B------:R-:W-:Y:S01]  /*22530*/  ISETP.NE.AND P2, PT, R4, RZ, PT ;  /* 0x000000ff0400720c */ /* 0x000fe20003f45270 */
[----:B------:R-:W-:Y:S05]  /*22540*/  @!P0 WARPSYNC.ALL ;  /* 0x0000000000008948 */ /* 0x000fea0003800000 */
[----:B------:R-:W-:Y:S01]  /*22550*/  IMAD R2, R25, R2, 0xbf ;  /* 0x000000bf19027424 */ /* 0x000fe200078e0202 */
[----:B------:R-:W-:Y:S06]  /*22560*/  BSSY B0, `(.L_x_2547) ;  /* 0x000002b000007945 */ /* 0x000fec0003800000 */
[----:B------:R-:W4:Y:S08]  /*22570*/  @!P2 LDC R4, c[0x0][0x9f0] ;  /* 0x00027c00ff04ab82 */ /* 0x000f300000000800 */
[----:B------:R-:W-:Y:S01]  /*22580*/  @!P0 BAR.SYNC.DEFER_BLOCKING 0xc, 0x200 ;  /* 0x0308000000008b1d */ /* 0x000fe20000010000 */
[----:B---3--:R-:W-:-:S13]  /*22590*/  ISETP.NE.AND P1, PT, R0, 0x1, PT ;  /* 0x000000010000780c */ /* 0x008fda0003f25270 */
[----:B------:R-:W3:Y:S08]  /*225a0*/  @P1 LDC R3, c[0x0][0x44c] ;  /* 0x00011300ff031b82 */ /* 0x000ef00000000800 */
[----:B------:R-:W5:Y:S01]  /*225b0*/  @P1 LDC R0, c[0x0][0x450] ;  /* 0x00011400ff001b82 */ /* 0x000f620000000800 */
[----:B---3--:R-:W-:-:S05]  /*225c0*/  @P1 IMAD.HI.U32 R3, R2, R3, RZ ;  /* 0x0000000302031227 */ /* 0x008fca00078e00ff */
[----:B-----5:R-:W-:-:S05]  /*225d0*/  @P1 SHF.R.U32.HI R2, RZ, R0, R3 ;  /* 0x00000000ff021219 */ /* 0x020fca0000011603 */
[----:B------:R-:W-:-:S04]  /*225e0*/  IMAD.IADD R0, R20, 0x1, R2 ;  /* 0x0000000114007824 */ /* 0x000fc800078e0202 */
[----:B------:R-:W-:-:S05]  /*225f0*/  IMAD.HI R0, R0, 0x38e38e39, RZ ;  /* 0x38e38e3900007827 */ /* 0x000fca00078e02ff */
[----:B------:R-:W-:-:S04]  /*22600*/  SHF.R.U32.HI R2, RZ, 0x1f, R0 ;  /* 0x0000001fff027819 */ /* 0x000fc80000011600 */
[----:B------:R-:W-:-:S04]  /*22610*/  LEA.HI.SX32 R2, R0, R2, 0x1b ;  /* 0x0000000200027211 */ /* 0x000fc800078fdaff */
[----:B------:R-:W-:-:S04]  /*22620*/  VIMNMX R7, R21, R2, PT ;  /* 0x0000000215077248 */ /* 0x000fc80003fe0100 */
[----:B------:R-:W-:Y:S01]  /*22630*/  ISETP.GE.AND P1, PT, R7, 0x1, PT ;  /* 0x000000010700780c */ /* 0x000fe20003f26270 */
[----:B------:R3:W-:Y:S04]  /*22640*/  STL [R1+0x1c], R7 ;  /* 0x00001c0701007387 */ /* 0x0007e80000100800 */
[----:B------:R3:W-:Y:S08]  /*22650*/  STL [R1+0x24], RZ ;  /* 0x000024ff01007387 */ /* 0x0007f00000100800 */
[----:B---34-:R-:W-:Y:S05]  /*22660*/  @!P1 BRA `(.L_x_2548) ;  /* 0x0000000000689947 */ /* 0x018fea0003800000 */
[-C--:B------:R-:W-:Y:S02]  /*22670*/  IABS R0, R4.reuse ;  /* 0x0000000400007213 */ /* 0x080fe40000000000 */
[----:B0-----:R-:W-:Y:S02]  /*22680*/  IABS R6, R4 ;  /* 0x0000000400067213 */ /* 0x001fe40000000000 */
        /* <DEDUP_REMOVED lines=24> */
.L_x_2548:
[----:B------:R-:W-:Y:S05]  /*22810*/  BSYNC B0 ;  /* 0x0000000000007941 */ /* 0x000fea0003800000 */
.L_x_2547:
[----:B------:R-:W4:Y:S04]  /*22820*/  LDL R0, [R1+0x24] ;  /* 0x0000240001007983 */ /* 0x000f280000100800 */
[----:B------:R-:W4:Y:S01]  /*22830*/  LDL R2, [R1+0x3c] ;  /* 0x00003c0001027983 */ /* 0x000f220000100800 */
[----:B------:R-:W-:Y:S01]  /*22840*/  BSSY B7, `(.L_x_2549) ;  /* 0x0000427000077945 */ /* 0x000fe20003800000 */
[----:B----4-:R-:W-:-:S05]  /*22850*/  IMAD R2, R2, R0, RZ ;  /* 0x0000000002027224 */ /* 0x010fca00078e02ff */
[----:B------:R-:W-:Y:S01]  /*22860*/  VIADDMNMX R0, R2, R0, R7, PT ;  /* 0x0000000002007246 */ /* 0x000fe20003800107 */
        /* <DEDUP_REMOVED lines=11> */
[----:B------:R-:W3:Y:S01]  /*22920*/  FLO.U32 R0, UR4 ;  /* 0x0000000400007d00 */ /* 0x000ee200080e0000 */
[----:B------:R-:W-:Y:S01]  /*22930*/  ULDC.64 UR6, c[0x0][0x208] ;  /* 0x0000820000067ab9 */ /* 0x000fe20000000a00 */
        /* <DEDUP_REMOVED lines=9> */
.L_x_2550:
        /* <DEDUP_REMOVED lines=11> */
[----:B0-----:R-:W-:Y:S02]  /*22a80*/  IMAD.U32 R6, RZ, RZ, UR8 ;  /* 0x00000008ff067e24 */ /* 0x001fe4000f8e00ff */
[----:B------:R-:W-:-:S02]  /*22a90*/  IMAD.U32 R7, RZ, RZ, UR9 ;  /* 0x00000009ff077e24 */ /* 0x000fc4000f8e00ff */
[----:B------:R-:W-:Y:S02]  /*22aa0*/  IMAD.U32 R10, RZ, RZ, UR4 ;  /* 0x00000004ff0a7e24 */ /* 0x000fe4000f8e00ff */
[----:B-1----:R-:W-:Y:S02]  /*22ab0*/  IMAD.U32 R11, RZ, RZ, UR5 ;  /* 0x00000005ff0b7e24 */ /* 0x002fe4000f8e00ff */
[----:B--2---:R-:W-:Y:S02]  /*22ac0*/  IMAD.MOV.U32 R8, RZ, RZ, 0x70 ;  /* 0x00000070ff087424 */ /* 0x004fe400078e00ff */
[----:B------:R-:W-:Y:S02]  /*22ad0*/  IMAD.MOV.U32 R12, RZ, RZ, 0x1 ;  /* 0x00000001ff0c7424 */ /* 0x000fe400078e00ff */
[----:B------:R-:W-:-:S07]  /*22ae0*/  IMAD.MOV.U32 R13, RZ, RZ, RZ ;  /* 0x000000ffff0d7224 */ /* 0x000fce00078e00ff */
[----:B------:R-:W-:-:S07]  /*22af0*/  LEPC R20, `(.L_x_2553) ;  /* 0x000000001014794e */ /* 0x000fce0000000000 */
[----:B----4-:R-:W-:Y:S05]  /*22b00*/  CALL.ABS.NOINC R2 ;  /* 0x0000000002007343 */ /* 0x010fea0003c00000 */
.L_x_2553:
[----:B------:R-:W-:Y:S05]  /*22b10*/  BSYNC B6 ;  /* 0x0000000000067941 */ /* 0x000fea0003800000 */
.L_x_2552:
        /* <DEDUP_REMOVED lines=20> */
.L_x_2556:
        /* <DEDUP_REMOVED lines=16> */
.L_x_2555:
[----:B------:R-:W-:Y:S05]  /*22d60*/  BSYNC B6 ;  /* 0x0000000000067941 */ /* 0x000fea0003800000 */
.L_x_2554:
[----:B------:R-:W-:Y:S01]  /*22d70*/  ULDC.64 UR4, c[0x0][0x9f8] ;  /* 0x00027e0000047ab9 */ /* 0x000fe20000000a00 */
[----:B------:R-:W4:Y:S01]  /*22d80*/  LDL R20, [R1+0x20] ;  /* 0x0000200001147983 */ /* 0x000f220000100800 */
[----:B------:R-:W-:Y:S01]  /*22d90*/  ISETP.NE.U32.AND P0, PT, RZ, UR4, PT ;  /* 0x00000004ff007c0c */ /* 0x000fe2000bf05070 */
[----:B------:R-:W-:-:S03]  /*22da0*/  ULDC.64 UR6, c[0x0][0x208] ;  /* 0x0000820000067ab9 */ /* 0x000fc60000000a00 */
        /* <DEDUP_REMOVED lines=18> */
.L_x_2714:
        /* <DEDUP_REMOVED lines=10> */
.L_x_2717:
[----:B------:R-:W-:Y:S05]  /*22f70*/  @!P6 BRA `(.L_x_2558) ;  /* 0x000000040018e947 */ /* 0x000fea0003800000 */
[----:B------:R-:W-:-:S04]  /*22f80*/  ISETP.NE.U32.AND P0, PT, R2, RZ, PT ;  /* 0x000000ff0200720c */ /* 0x000fc80003f05070 */
[----:B------:R-:W-:-:S13]  /*22f90*/  ISETP.NE.AND.EX P0, PT, R3, RZ, PT, P0 ;  /* 0x000000ff0300720c */ /* 0x000fda0003f05300 */
[----:B------:R-:W-:Y:S05]  /*22fa0*/  @!P0 BRA `(.L_x_2560) ;  /* 0x00000000004c8947 */ /* 0x000fea0003800000 */
[----:B------:R-:W4:Y:S01]  /*22fb0*/  LDC R6, c[0x0][0x43c] ;  /* 0x00010f00ff067b82 */ /* 0x000f220000000800 */
[----:B0-----:R-:W-:Y:S01]  /*22fc0*/  IMAD.MOV.U32 R0, RZ, RZ, R22 ;  /* 0x000000ffff007224 */ /* 0x001fe200078e0016 */
[----:B------:R-:W-:Y:S01]  /*22fd0*/  ULDC.64 UR4, c[0x0][0x428] ;  /* 0x00010a0000047ab9 */ /* 0x000fe20000000a00 */
[----:B------:R-:W-:Y:S01]  /*22fe0*/  ULDC.64 UR6, c[0x0][0x208] ;  /* 0x0000820000067ab9 */ /* 0x000fe20000000a00 */
[----:B----4-:R-:W-:-:S13]  /*22ff0*/  ISETP.NE.AND P0, PT, R6, 0x1, PT ;  /* 0x000000010600780c */ /* 0x010fda0003f05270 */
        /* <DEDUP_REMOVED lines=14> */
.L_x_2560:
[----:B0-----:R-:W-:Y:S01]  /*230e0*/  IMAD R0, R18, 0x8, R16 ;  /* 0x0000000812007824 */ /* 0x001fe200078e0210 */
[----:B----4-:R-:W-:-:S04]  /*230f0*/  SHF.L.U32 R2, R28, 0x1f, RZ ;  /* 0x0000001f1c027819 */ /* 0x010fc800000006ff */
[----:B------:R-:W0:Y:S02]  /*23100*/  SYNCS.PHASECHK.TRANS64.TRYWAIT P0, [R0+URZ+0x31c40], R2 ;  /* 0x031c4002000075a7 */ /* 0x000e24000800017f */
[----:B0-----:R-:W-:Y:S05]  /*23110*/  @!P0 BRA `(.L_x_2561) ;  /* 0x0000005c00e88947 */ /* 0x001fea0003800000 */
.L_x_2718:
        /* <DEDUP_REMOVED lines=11> */
.L_x_2562:
        /* <DEDUP_REMOVED lines=33> */
.L_x_2558:
[----:B------:R-:W4:Y:S04]  /*233e0*/  LDL.LU R4, [R1+0x18] ;  /* 0x0000180001047983 */ /* 0x000f280000300800 */
[----:B------:R-:W5:Y:S04]  /*233f0*/  LDL.LU R6, [R1+0x10] ;  /* 0x0000100001067983 */ /* 0x000f680000300800 */
        /* <DEDUP_REMOVED lines=32> */
[----:B-1----:R-:W-:Y:S02]  /*23600*/  IMAD.U32 R11, RZ, RZ, UR9 ;  /* 0x00000009ff0b7e24 */ /* 0x002fe4000f8e00ff */
[----:B------:R-:W-:Y:S02]  /*23610*/  IMAD.MOV.U32 R8, RZ, RZ, 0x70 ;  /* 0x00000070ff087424 */ /* 0x000fe400078e00ff */
[----:B------:R-:W-:Y:S02]  /*23620*/  IMAD.MOV.U32 R12, RZ, RZ, 0x1 ;  /* 0x00000001ff0c7424 */ /* 0x000fe400078e00ff */
[----:B------:R-:W-:-:S07]  /*23630*/  IMAD.MOV.U32 R13, RZ, RZ, RZ ;  /* 0x000000ffff0d7224 */ /* 0x000fce00078e00ff */
[----:B------:R-:W-:-:S07]  /*23640*/  LEPC R20, `(.L_x_2564) ;  /* 0x000000001014794e */ /* 0x000fce0000000000 */
[----:B0-----:R-:W-:Y:S05]  /*23650*/  CALL.ABS.NOINC R2 ;  /* 0x0000000002007343 */ /* 0x001fea0003c00000 */
.L_x_2564:
[----:B------:R-:W-:Y:S05]  /*23660*/  BSYNC B6 ;  /* 0x0000000000067941 */ /* 0x000fea0003800000 */
.L_x_2563:
        /* <DEDUP_REMOVED lines=9> */
[----:B-1----:R-:W1:Y:S01]  /*23700*/  S2R R11, SR_TID.X ;  /* 0x00000000000b7919 */ /* 0x002e620000002100 */
[----:B---3--:R-:W-:-:S13]  /*23710*/  ISETP.NE.AND P1, PT, R10, 0x1, PT ;  /* 0x000000010a00780c */ /* 0x008fda0003f25270 */
        /* <DEDUP_REMOVED lines=26> */
[--C-:B------:R-:W-:Y:S01]  /*238c0*/  SHF.R.S32.HI R5, RZ, 0x1f, R4.reuse ;  /* 0x0000001fff057819 */ /* 0x100fe20000011404 */
[----:B------:R-:W-:-:S04]  /*238d0*/  IMAD.MOV R8, RZ, RZ, -R4 ;  /* 0x000000ffff087224 */ /* 0x000fc800078e0a04 */
[----:B------:R-:W-:Y:S02]  /*238e0*/  IMAD R5, R5, UR4, RZ ;  /* 0x0000000405057c24 */ /* 0x000fe4000f8e02ff */
[----:B------:R-:W-:Y:S02]  /*238f0*/  IMAD R8, R10, R8, R0 ;  /* 0x000000080a087224 */ /* 0x000fe400078e0200 */
[C---:B------:R-:W-:Y:S02]  /*23900*/  IMAD R6, R4.reuse, UR5, R5 ;  /* 0x0000000504067c24 */ /* 0x040fe4000f8e0205 */
[----:B------:R-:W-:-:S04]  /*23910*/  IMAD.WIDE.U32 R4, R4, UR4, R2 ;  /* 0x0000000404047c25 */ /* 0x000fc8000f8e0002 */
[----:B------:R-:W-:Y:S01]  /*23920*/  IMAD.IADD R5, R5, 0x1, R6 ;  /* 0x0000000105057824 */ /* 0x000fe200078e0206 */
[----:B------:R-:W-:Y:S01]  /*23930*/  SHF.R.S32.HI R6, RZ, 0x1f, R8 ;  /* 0x0000001fff067819 */ /* 0x000fe20000011408 */
[----:B------:R-:W-:-:S04]  /*23940*/  VIADD R0, R0, 0x80 ;  /* 0x0000008000007836 */ /* 0x000fc80000000000 */
[----:B------:R-:W-:Y:S02]  /*23950*/  IMAD R9, R6, UR6, RZ ;  /* 0x0000000606097c24 */ /* 0x000fe4000f8e02ff */
[----:B------:R-:W-:-:S04]  /*23960*/  IMAD.WIDE.U32 R6, R8, UR6, R4 ;  /* 0x0000000608067c25 */ /* 0x000fc8000f8e0004 */
[----:B------:R-:W-:Y:S01]  /*23970*/  IMAD R5, R8, UR7, R9 ;  /* 0x0000000708057c24 */ /* 0x000fe2000f8e0209 */
[----:B------:R-:W-:Y:S01]  /*23980*/  LEA R4, P0, R6, UR8, 0x1 ;  /* 0x0000000806047c11 */ /* 0x000fe2000f8008ff */
[----:B------:R-:W0:Y:S02]  /*23990*/  @P1 LDC R8, c[0x0][0x450] ;  /* 0x00011400ff081b82 */ /* 0x000e240000000800 */
[----:B------:R-:W-:-:S05]  /*239a0*/  IMAD.IADD R5, R7, 0x1, R5 ;  /* 0x0000000107057824 */ /* 0x000fca00078e0205 */
[----:B------:R-:W-:Y:S01]  /*239b0*/  LEA.HI.X R5, R6, UR9, R5, 0x1, P0 ;  /* 0x0000000906057c11 */ /* 0x000fe200080f0c05 */
[----:B------:R-:W1:Y:S01]  /*239c0*/  @P1 LDC R7, c[0x0][0x44c] ;  /* 0x00011300ff071b82 */ /* 0x000e620000000800 */
[----:B------:R-:W-:Y:S02]  /*239d0*/  IMAD.MOV.U32 R6, RZ, RZ, R0 ;  /* 0x000000ffff067224 */ /* 0x000fe400078e0000 */
[----:B-1----:R-:W-:-:S05]  /*239e0*/  @P1 IMAD.HI.U32 R7, R0, R7, RZ ;  /* 0x0000000700071227 */ /* 0x002fca00078e00ff */
[----:B0-----:R-:W-:Y:S02]  /*239f0*/  @P1 SHF.R.U32.HI R6, RZ, R8, R7 ;  /* 0x00000008ff061219 */ /* 0x001fe40000011607 */
[----:B------:R0:W5:Y:S03]  /*23a00*/  LDL R8, [R1+0xc] ;  /* 0x00000c0001087983 */ /* 0x0001660000100800 */
        /* <DEDUP_REMOVED lines=81> */
.L_x_2731:
[----:B------:R-:W-:Y:S01]  /*23f20*/  VIADD R25, R25, 0xa0 ;  /* 0x000000a019197836 */ /* 0x000fe20000000000 */
[----:B------:R-:W-:-:S04]  /*23f30*/  ULDC.64 UR4, c[0x0][0x208] ;  /* 0x0000820000047ab9 */ /* 0x000fc80000000a00 */
[----:B------:R-:W-:-:S13]  /*23f40*/  ISETP.GE.AND P3, PT, R25, R0, PT ;  /* 0x000000001900720c */ /* 0x000fda0003f66270 */
[----:B-1----:R-:W-:-:S05]  /*23f50*/  @!P3 LEA R2, P4, R20, R2, 0x1 ;  /* 0x000000021402b211 */ /* 0x002fca00078808ff */
[----:B------:R-:W-:-:S05]  /*23f60*/  @!P3 IMAD.X R3, RZ, RZ, R6, P4 ;  /* 0x000000ffff03b224 */ /* 0x000fca00020e0606 */
[----:B------:R-:W-:Y:S01]  /*23f70*/  @!PT LDS RZ, [RZ] ;  /* 0x00000000fffff984 */ /* 0x000fe20000000800 */
[----:B------:R-:W-:Y:S01]  /*23f80*/  @!PT LDS RZ, [RZ] ;  /* 0x00000000fffff984 */ /* 0x000fe20000000800 */
[----:B------:R-:W-:Y:S01]  /*23f90*/  @!PT LDS RZ, [RZ] ;  /* 0x00000000fffff984 */ /* 0x000fe20000000800 */
[----:B------:R-:W-:Y:S04]  /*23fa0*/  @!P3 LDGSTS.E.BYPASS.LTC128B.128 [R8+0x10200], desc[UR4][R2.64], !P2 ;  /* 0x102000000208bfae */ /* 0x000fe8000d101d44 */
[----:B------:R-:W-:Y:S04]  /*23fb0*/  @!P3 LDGSTS.E.BYPASS.LTC128B.128 [R8+0x13200], desc[UR4][R2.64+0x40], !P1 ;  /* 0x132000400208bfae */ /* 0x000fe8000c901d44 */
[----:B------:R1:W-:Y:S01]  /*23fc0*/  @!P3 LDGSTS.E.BYPASS.LTC128B.128 [R8+0x16200], desc[UR4][R2.64+0x80], !P0 ;  /* 0x162000800208bfae */ /* 0x0003e2000c101d44 */
[----:B------:R-:W-:Y:S01]  /*23fd0*/  PLOP3.LUT P0, PT, PT, PT, PT, 0x80, 0x0 ;  /* 0x000000000000781c */ /* 0x000fe20003f0f070 */
[----:B------:R-:W-:Y:S01]  /*23fe0*/  NOP ;  /* 0x0000000000007918 */ /* 0x000fe20000000000 */
[----:B-1----:R-:W-:-:S11]  /*23ff0*/  VIADD R8, R16, 0x31c00 ;  /* 0x00031c0010087836 */ /* 0x002fd60000000000 */
.L_x_2566:
[----:B------:R-:W-:Y:S02]  /*24000*/  PLOP3.LUT P1, PT, P1, P0, PT, 0xa2, 0x0 ;  /* 0x000000000000781c */ /* 0x000fe40000f21472 */
[----:B------:R-:W-:-:S08]  /*24010*/  @P0 R2UR P1, UR4, R16 ;  /* 0x00000000100402ca */ /* 0x000fd00000020000 */
[----:B------:R-:W-:-:S05]  /*24020*/  @P0 PLOP3.LUT P0, PT, P1, PT, PT, 0x80, 0x0 ;  /* 0x000000000000081c */ /* 0x000fca0000f0f070 */
[----:B------:R-:W-:Y:S01]  /*24030*/  @!P1 SYNCS.ARRIVE.TRANS64.RED.A0T1 RZ, [UR4+0x31c00], RZ ;  /* 0x031c00ffffff99a7 */ /* 0x000fe20008200404 */
[----:B------:R-:W-:Y:S07]  /*24040*/  @!P1 ARRIVES.LDGSTSBAR.64.TRANSCNT [UR4+0x31c00] ;  /* 0x031c0000ff0099b0 */ /* 0x000fee0008000a84 */
[----:B------:R-:W-:Y:S05]  /*24050*/  @P0 BRA.U.ANY `(.L_x_2566) ;  /* 0xfffffffd00e80947 */ /* 0x000fea000393ffff */
[----:B------:R-:W2:Y:S02]  /*24060*/  LDL.LU R2, [R1+0x38] ;  /* 0x0000380001027983 */ /* 0x000ea40000300800 */
        /* <DEDUP_REMOVED lines=11> */
.L_x_2732:
[----:B------:R-:W-:Y:S05]  /*24120*/  BSYNC B0 ;  /* 0x0000000000007941 */ /* 0x000fea0003800000 */
.L_x_2567:
        /* <DEDUP_REMOVED lines=53> */
.L_x_2575:
[----:B------:R-:W-:Y:S01]  /*24480*/  IMAD R3, R5, 0x8, R16 ;  /* 0x0000000805037824 */ /* 0x000fe200078e0210 */
[----:B------:R-:W-:Y:S01]  /*24490*/  SHF.L.U32 R2, R10, 0x1f, RZ ;  /* 0x0000001f0a027819 */ /* 0x000fe200000006ff */
[----:B------:R-:W-:Y:S03]  /*244a0*/  BSSY B3, `(.L_x_2576) ;  /* 0x0000003000037945 */ /* 0x000fe60003800000 */
[----:B------:R-:W1:Y:S02]  /*244b0*/  SYNCS.PHASECHK.TRANS64.TRYWAIT P0, [R3+URZ+0x31c40], R2 ;  /* 0x031c4002030075a7 */ /* 0x000e64000800017f */
[----:B-1----:R-:W-:Y:S05]  /*244c0*/  @!P0 BRA `(.L_x_2577) ;  /* 0x00000054003c8947 */ /* 0x002fea0003800000 */
.L_x_2733:
[----:B------:R-:W-:Y:S05]  /*244d0*/  BSYNC B3 ;  /* 0x0000000000037941 */ /* 0x000fea0003800000 */
.L_x_2576:
        /* <DEDUP_REMOVED lines=12> */
.L_x_2579:
[----:B------:R-:W-:Y:S05]  /*245a0*/  BSYNC B3 ;  /* 0x0000000000037941 */ /* 0x000fea0003800000 */
.L_x_2578:
        /* <DEDUP_REMOVED lines=11> */
.L_x_2580:
        /* <DEDUP_REMOVED lines=16> */
.L_x_2581:
        /* <DEDUP_REMOVED lines=16> */
.L_x_2582:
        /* <DEDUP_REMOVED lines=15> */
.L_x_2734:
[----:B------:R-:W-:Y:S05]  /*24950*/  BSYNC B3 ;  /* 0x0000000000037941 */ /* 0x000fea0003800000 */
.L_x_2583:
        /* <DEDUP_REMOVED lines=12> */
.L_x_2586:
[----:B------:R-:W-:Y:S05]  /*24a20*/  BSYNC B3 ;  /* 0x0000000000037941 */ /* 0x000fea0003800000 */
.L_x_2585:
        /* <DEDUP_REMOVED lines=11> */
.L_x_2587:
        /* <DEDUP_REMOVED lines=15> */
.L_x_2588:
        /* <DEDUP_REMOVED lines=15> */
.L_x_2589:
        /* <DEDUP_REMOVED lines=12> */
.L_x_2574:
[----:B------:R-:W-:Y:S05]  /*24d80*/  BSYNC B1 ;  /* 0x0000000000017941 */ /* 0x000fea0003800000 */
.L_x_2573:
[----:B------:R-:W2:Y:S01]  /*24d90*/  LDL.LU R0, [R1+0x20] ;  /* 0x0000200001007983 */ /* 0x000ea20000300800 */
[----:B------:R-:W-:Y:S02]  /*24da0*/  IMAD.MOV.U32 R18, RZ, RZ, R5 ;  /* 0x000000ffff127224 */ /* 0x000fe400078e0005 */
[----:B------:R-:W-:Y:S02]  /*24db0*/  IMAD.MOV.U32 R28, RZ, RZ, R10 ;  /* 0x000000ffff1c7224 */ /* 0x000fe400078e000a */
[----:B--2---:R-:W-:-:S07]  /*24dc0*/  VIADD R0, R0, 0xfffffffd ;  /* 0xfffffffd00007836 */ /* 0x004fce0000000000 */
.L_x_2572:
[----:B------:R-:W-:Y:S05]  /*24dd0*/  BSYNC B2 ;  /* 0x0000000000027941 */ /* 0x000fea0003800000 */
.L_x_2571:
[----:B------:R-:W-:Y:S01]  /*24de0*/  VIADD R9, R9, 0xfffffffe ;  /* 0xfffffffe09097836 */ /* 0x000fe20000000000 */
[----:B------:R-:W-:-:S04]  /*24df0*/  LOP3.LUT R4, RZ, R4, RZ, 0x33, !PT ;  /* 0x00000004ff047212 */ /* 0x000fc800078e33ff */
[----:B------:R-:W-:-:S13]  /*24e00*/  ISETP.NE.AND P0, PT, R9, R4, PT ;  /* 0x000000040900720c */ /* 0x000fda0003f05270 */
[----:B------:R-:W-:Y:S05]  /*24e10*/  @!P0 BRA `(.L_x_2570) ;  /* 0x0000001400a08947 */ /* 0x000fea0003800000 */
[----:B------:R-:W-:-:S07]  /*24e20*/  IMAD.MOV.U32 R4, RZ, RZ, R19 ;  /* 0x000000ffff047224 */ /* 0x000fce00078e0013 */
.L_x_2624:
        /* <DEDUP_REMOVED lines=34> */
.L_x_2592:
[----:B------:R-:W-:Y:S01]  /*25050*/  IMAD R3, R6, 0x8, R16 ;  /* 0x0000000806037824 */ /* 0x000fe200078e0210 */
[----:B------:R-:W-:Y:S01]  /*25060*/  SHF.L.U32 R2, R7, 0x1f, RZ ;  /* 0x0000001f07027819 */ /* 0x000fe200000006ff */
[----:B------:R-:W-:Y:S03]  /*25070*/  BSSY B2, `(.L_x_2593) ;  /* 0x0000003000027945 */ /* 0x000fe60003800000 */
[----:B------:R-:W1:Y:S02]  /*25080*/  SYNCS.PHASECHK.TRANS64.TRYWAIT P0, [R3+URZ+0x31c40], R2 ;  /* 0x031c4002030075a7 */ /* 0x000e64000800017f */
[----:B-1----:R-:W-:Y:S05]  /*25090*/  @!P0 BRA `(.L_x_2594) ;  /* 0x0000004800708947 */ /* 0x002fea0003800000 */
.L_x_2735:
[----:B------:R-:W-:Y:S05]  /*250a0*/  BSYNC B2 ;  /* 0x0000000000027941 */ /* 0x000fea0003800000 */
.L_x_2593:
        /* <DEDUP_REMOVED lines=12> */
.L_x_2596:
[----:B------:R-:W-:Y:S05]  /*25170*/  BSYNC B2 ;  /* 0x0000000000027941 */ /* 0x000fea0003800000 */
.L_x_2595:
        /* <DEDUP_REMOVED lines=11> */
.L_x_2597:
        /* <DEDUP_REMOVED lines=16> */
.L_x_2598:
        /* <DEDUP_REMOVED lines=16> */
.L_x_2599:
        /* <DEDUP_REMOVED lines=15> */
.L_x_2736:
[----:B------:R-:W-:Y:S05]  /*25520*/  BSYNC B2 ;  /* 0x0000000000027941 */ /* 0x000fea0003800000 */
.L_x_2600:
        /* <DEDUP_REMOVED lines=11> */
.L_x_2603:
[----:B------:R-:W-:Y:S05]  /*255e0*/  BSYNC B2 ;  /* 0x0000000000027941 */ /* 0x000fea0003800000 */
.L_x_2602:
        /* <DEDUP_REMOVED lines=10> */
.L_x_2604:
        /* <DEDUP_REMOVED lines=15> */
.L_x_2605:
        /* <DEDUP_REMOVED lines=15> */
.L_x_2606:
        /* <DEDUP_REMOVED lines=12> */
.L_x_2591:
[----:B------:R-:W-:Y:S05]  /*25930*/  BSYNC B1 ;  /* 0x0000000000017941 */ /* 0x000fea0003800000 */
.L_x_2590:
        /* <DEDUP_REMOVED lines=34> */
.L_x_2609:
[----:B------:R-:W-:Y:S01]  /*25b60*/  IMAD R2, R18, 0x8, R16 ;  /* 0x0000000812027824 */ /* 0x000fe200078e0210 */
[----:B------:R-:W-:Y:S01]  /*25b70*/  SHF.L.U32 R3, R28, 0x1f, RZ ;  /* 0x0000001f1c037819 */ /* 0x000fe200000006ff */
[----:B------:R-:W-:Y:S03]  /*25b80*/  BSSY B2, `(.L_x_2610) ;  /* 0x0000003000027945 */ /* 0x000fe60003800000 */
[----:B------:R-:W1:Y:S02]  /*25b90*/  SYNCS.PHASECHK.TRANS64.TRYWAIT P0, [R2+URZ+0x31c40], R3 ;  /* 0x031c4003020075a7 */ /* 0x000e64000800017f */
[----:B-1----:R-:W-:Y:S05]  /*25ba0*/  @!P0 BRA `(.L_x_2611) ;  /* 0x0000003c00d48947 */ /* 0x002fea0003800000 */
.L_x_2737:
[----:B------:R-:W-:Y:S05]  /*25bb0*/  BSYNC B2 ;  /* 0x0000000000027941 */ /* 0x000fea0003800000 */
.L_x_2610:
        /* <DEDUP_REMOVED lines=12> */
.L_x_2613:
[----:B------:R-:W-:Y:S05]  /*25c80*/  BSYNC B2 ;  /* 0x0000000000027941 */ /* 0x000fea0003800000 */
.L_x_2612:
        /* <DEDUP_REMOVED lines=12> */
.L_x_2614:
        /* <DEDUP_REMOVED lines=16> */
.L_x_2615:
        /* <DEDUP_REMOVED lines=16> */
.L_x_2616:
        /* <DEDUP_REMOVED lines=15> */
.L_x_2738:
[----:B------:R-:W-:Y:S05]  /*26040*/  BSYNC B2 ;  /* 0x0000000000027941 */ /* 0x000fea0003800000 */
.L_x_2617:
        /* <DEDUP_REMOVED lines=11> */
.L_x_2620:
[----:B------:R-:W-:Y:S05]  /*26100*/  BSYNC B2 ;  /* 0x0000000000027941 */ /* 0x000fea0003800000 */
.L_x_2619:
        /* <DEDUP_REMOVED lines=10> */
.L_x_2621:
        /* <DEDUP_REMOVED lines=15> */
.L_x_2622:
        /* <DEDUP_REMOVED lines=15> */
.L_x_2623:
        /* <DEDUP_REMOVED lines=12> */
.L_x_2608:
[----:B------:R-:W-:Y:S05]  /*26450*/  BSYNC B1 ;  /* 0x0000000000017941 */ /* 0x000fea0003800000 */
.L_x_2607:
[----:B------:R-:W2:Y:S01]  /*26460*/  LDL R2, [R1+0x8] ;  /* 0x0000080001027983 */ /* 0x000ea20000100800 */
[----:B------:R-:W-:Y:S01]  /*26470*/  VIADD R0, R0, 0xfffffffe ;  /* 0xfffffffe00007836 */ /* 0x000fe20000000000 */
[----:B--2---:R-:W-:-:S13]  /*26480*/  ISETP.GT.AND P0, PT, R9, R2, PT ;  /* 0x000000020900720c */ /* 0x004fda0003f04270 */
[----:B------:R-:W-:Y:S05]  /*26490*/  @P0 BRA `(.L_x_2624) ;  /* 0xffffffe800640947 */ /* 0x000fea000383ffff */
.L_x_2570:
[----:B------:R-:W-:Y:S05]  /*264a0*/  BSYNC B0 ;  /* 0x0000000000007941 */ /* 0x000fea0003800000 */
.L_x_2569:
        /* <DEDUP_REMOVED lines=18> */
.L_x_2626:
[----:B------:R-:W-:Y:S05]  /*265d0*/  BSYNC B0 ;  /* 0x0000000000007941 */ /* 0x000fea0003800000 */
.L_x_2625:
        /* <DEDUP_REMOVED lines=10> */
.L_x_2739:
[----:B------:R-:W-:Y:S05]  /*26680*/  BSYNC B1 ;  /* 0x0000000000017941 */ /* 0x000fea0003800000 */
.L_x_2629:
        /* <DEDUP_REMOVED lines=9> */
.L_x_2632:
[----:B------:R-:W-:Y:S05]  /*26720*/  BSYNC B1 ;  /* 0x0000000000017941 */ /* 0x000fea0003800000 */
.L_x_2631:
        /* <DEDUP_REMOVED lines=10> */
.L_x_2633:
        /* <DEDUP_REMOVED lines=15> */
.L_x_2634:
        /* <DEDUP_REMOVED lines=15> */
.L_x_2635:
        /* <DEDUP_REMOVED lines=10> */
.L_x_2628:
[----:B------:R-:W-:Y:S05]  /*26a50*/  BSYNC B0 ;  /* 0x0000000000007941 */ /* 0x000fea0003800000 */
.L_x_2627:
[----:B------:R-:W-:-:S05]  /*26a60*/  VIADD R18, R18, 0x1 ;  /* 0x0000000112127836 */ /* 0x000fca0000000000 */
[----:B------:R-:W-:-:S04]  /*26a70*/  ISETP.NE.AND P0, PT, R18, 0x2, PT ;  /* 0x000000021200780c */ /* 0x000fc80003f05270 */
[----:B------:R-:W-:Y:S02]  /*26a80*/  SEL R3, RZ, 0x1, P0 ;  /* 0x00000001ff037807 */ /* 0x000fe40000000000 */
[----:B------:R-:W-:Y:S02]  /*26a90*/  SEL R18, R18, RZ, P0 ;  /* 0x000000ff12127207 */ /* 0x000fe40000000000 */
[----:B------:R-:W-:-:S07]  /*26aa0*/  LOP3.LUT R28, R28, R3, RZ, 0x3c, !PT ;  /* 0x000000031c1c7212 */ /* 0x000fce00078e3cff */
.L_x_2551:
[----:B------:R-:W-:Y:S05]  /*26ab0*/  BSYNC B7 ;  /* 0x0000000000077941 */ /* 0x000fea0003800000 */
.L_x_2549:
        /* <DEDUP_REMOVED lines=12> */
.L_x_2636:
[----:B------:R-:W2:Y:S01]  /*26b80*/  S2R R0, SR_TID.X ;  /* 0x0000000000007919 */ /* 0x000ea20000002100 */
[----:B------:R-:W-:Y:S01]  /*26b90*/  UMOV UR4, 0xffffffff ;  /* 0xffffffff00047882 */ /* 0x000fe20000000000 */
[----:B--2---:R-:W-:-:S04]  /*26ba0*/  LOP3.LUT R8, R0, 0x1f, RZ, 0xc0, !PT ;  /* 0x0000001f00087812 */ /* 0x004fc800078ec0ff */
[----:B------:R-:W-:Y:S01]  /*26bb0*/  ISETP.NE.AND P0, PT, R8, 0x1f, PT ;  /* 0x0000001f0800780c */ /* 0x000fe20003f05270 */
[----:B------:R-:W-:-:S12]  /*26bc0*/  BRA.DIV UR4, `(.L_x_2638) ;  /* 0x0000003204087947 */ /* 0x000fd8000b800000 */
[----:B------:R-:W-:Y:S01]  /*26bd0*/  IMAD.IADD R9, R27, 0x1, R8 ;  /* 0x000000011b097824 */ /* 0x000fe200078e0208 */
[----:B------:R-:W-:Y:S01]  /*26be0*/  ULDC UR4, c[0x0][0xc3c] ;  /* 0x00030f0000047ab9 */ /* 0x000fe20000000800 */
[----:B------:R-:W-:-:S03]  /*26bf0*/  ULDC.64 UR6, c[0x0][0x208] ;  /* 0x0000820000067ab9 */ /* 0x000fc60000000a00 */
[----:B------:R-:W-:-:S13]  /*26c00*/  ISETP.GE.OR P1, PT, R9, UR4, !P0 ;  /* 0x0000000409007c0c */ /* 0x000fda000c726670 */
[----:B------:R-:W2:Y:S08]  /*26c10*/  @!P1 LDC.64 R2, c[0x0][0xc80] ;  /* 0x00032000ff029b82 */ /* 0x000eb00000000a00 */
[----:B---3--:R-:W3:Y:S01]  /*26c20*/  @!P1 LDC.64 R4, c[0x0][0xc78] ;  /* 0x00031e00ff049b82 */ /* 0x008ee20000000a00 */
[----:B--2---:R-:W-:-:S05]  /*26c30*/  @!P1 IMAD.WIDE R2, R9, 0x4, R2 ;  /* 0x0000000409029825 */ /* 0x004fca00078e0202 */
[----:B0-----:R3:W2:Y:S02]  /*26c40*/  @!P1 LDG.E R7, desc[UR6][R2.64] ;  /* 0x0000000602079981 */ /* 0x0016a4000c1e1900 */
        /* <DEDUP_REMOVED lines=30> */
[----:B------:R0:W2:Y:S02]  /*26e30*/  SHFL.IDX PT, R14, R2, 0x1f, 0x1f ;  /* 0x03e01f00020e7f89 */ /* 0x0000a400000e0000 */
.L_x_2749:
[----:B------:R-:W-:Y:S02]  /*26e40*/  ULDC UR4, c[0x0][0xc38] ;  /* 0x00030e0000047ab9 */ /* 0x000fe40000000800 */
[----:B------:R-:W-:-:S04]  /*26e50*/  IMAD.U32 R4, RZ, RZ, UR4 ;  /* 0x00000004ff047e24 */ /* 0x000fc8000f8e00ff */
[----:B--2---:R-:W-:-:S04]  /*26e60*/  IMAD R3, R14, R4, RZ ;  /* 0x000000040e037224 */ /* 0x004fc800078e02ff */
[----:B------:R-:W-:-:S05]  /*26e70*/  IMAD.IADD R6, R6, 0x1, R3 ;  /* 0x0000000106067824 */ /* 0x000fca00078e0203 */
[----:B------:R-:W-:-:S13]  /*26e80*/  ISETP.GT.AND P6, PT, R6, R0, PT ;  /* 0x000000000600720c */ /* 0x000fda0003fc4270 */
[----:B------:R-:W-:Y:S05]  /*26e90*/  @P6 BRA `(.L_x_2639) ;  /* 0x0000000000a86947 */ /* 0x000fea0003800000 */
.L_x_2642:
        /* <DEDUP_REMOVED lines=11> */
[----:B------:R-:W2:Y:S01]  /*26f50*/  @!P6 LDC.64 R4, c[0x0][0xc78] ;  /* 0x00031e00ff04eb82 */ /* 0x000ea20000000a00 */
[----:B0-----:R-:W-:-:S05]  /*26f60*/  @!P6 IMAD.WIDE R2, R7, 0x4, R2 ;  /* 0x000000040702e825 */ /* 0x001fca00078e0202 */
[----:B------:R2:W3:Y:S02]  /*26f70*/  @!P6 LDG.E R25, desc[UR4][R2.64] ;  /* 0x000000040219e981 */ /* 0x0004e4000c1e1900 */
[----:B--2---:R-:W-:-:S04]  /*26f80*/  @!P6 IMAD.WIDE R2, R7, 0x4, R4 ;  /* 0x000000040702e825 */ /* 0x004fc800078e0204 */
        /* <DEDUP_REMOVED lines=21> */
.L_x_2757:
[----:B------:R-:W-:Y:S02]  /*270e0*/  ULDC UR4, c[0x0][0xc38] ;  /* 0x00030e0000047ab9 */ /* 0x000fe40000000800 */
[----:B------:R-:W-:-:S04]  /*270f0*/  IMAD.U32 R4, RZ, RZ, UR4 ;  /* 0x00000004ff047e24 */ /* 0x000fc8000f8e00ff */
[----:B--2---:R-:W-:-:S04]  /*27100*/  IMAD R3, R14, R4, RZ ;  /* 0x000000040e037224 */ /* 0x004fc800078e02ff */
[----:B------:R-:W-:-:S05]  /*27110*/  IMAD.IADD R6, R3, 0x1, R6 ;  /* 0x0000000103067824 */ /* 0x000fca00078e0206 */
[----:B------:R-:W-:-:S13]  /*27120*/  ISETP.GT.AND P6, PT, R6, R0, PT ;  /* 0x000000000600720c */ /* 0x000fda0003fc4270 */
[----:B------:R-:W-:Y:S05]  /*27130*/  @!P6 BRA `(.L_x_2642) ;  /* 0xfffffffc0058e947 */ /* 0x000fea000383ffff */
.L_x_2639:
[----:B------:R-:W-:Y:S01]  /*27140*/  IMAD.IADD R6, R6, 0x1, -R3 ;  /* 0x0000000106067824 */ /* 0x000fe200078e0a03 */
[----:B------:R-:W-:-:S03]  /*27150*/  UMOV UR4, 0xffffffff ;  /* 0xffffffff00047882 */ /* 0x000fc60000000000 */
[----:B------:R-:W-:-:S05]  /*27160*/  IMAD R3, R2, R4, R6 ;  /* 0x0000000402037224 */ /* 0x000fca00078e0206 */
[----:B------:R-:W-:Y:S01]  /*27170*/  ISETP.GT.AND P6, PT, R3, R0, PT ;  /* 0x000000000300720c */ /* 0x000fe20003fc4270 */
[----:B------:R-:W-:-:S12]  /*27180*/  BRA.DIV UR4, `(.L_x_2643) ;  /* 0x00000032048c7947 */ /* 0x000fd8000b800000 */
[----:B------:R-:W-:-:S04]  /*27190*/  VOTE.ANY R3, PT, !P6 ;  /* 0x0000000000037806 */ /* 0x000fc800070e0100 */
[----:B------:R-:W2:Y:S02]  /*271a0*/  POPC R7, R3 ;  /* 0x0000000300077309 */ /* 0x000ea40000000000 */
[----:B--2---:R2:W3:Y:S01]  /*271b0*/  SHFL.IDX PT, R25, R25, R7, 0x1f ;  /* 0x00001f0719197589 */ /* 0x0044e200000e0000 */
[----:B------:R-:W-:-:S03]  /*271c0*/  IMAD.IADD R27, R7, 0x1, R27 ;  /* 0x00000001071b7824 */ /* 0x000fc600078e021b */
[----:B------:R2:W4:Y:S04]  /*271d0*/  SHFL.IDX PT, R5, R5, R7, 0x1f ;  /* 0x00001f0705057589 */ /* 0x00052800000e0000 */
.L_x_2762:
[----:B------:R-:W-:-:S13]  /*271e0*/  ISETP.NE.AND P0, PT, R3, RZ, PT ;  /* 0x000000ff0300720c */ /* 0x000fda0003f05270 */
[----:B------:R-:W-:Y:S05]  /*271f0*/  @!P0 BRA `(.L_x_2644) ;  /* 0x0000000000108947 */ /* 0x000fea0003800000 */
[----:B------:R-:W-:Y:S01]  /*27200*/  UMOV UR4, 0xffffffff ;  /* 0xffffffff00047882 */ /* 0x000fe20000000000 */
[----:B------:R-:W-:Y:S02]  /*27210*/  VIADD R12, R7, 0xffffffff ;  /* 0xffffffff070c7836 */ /* 0x000fe40000000000 */
[----:B------:R-:W-:Y:S05]  /*27220*/  BRA.DIV UR4, `(.L_x_2645) ;  /* 0x0000003204c47947 */ /* 0x000fea000b800000 */
[----:B------:R0:W0:Y:S02]  /*27230*/  SHFL.IDX PT, R24, R2, R12, 0x1f ;  /* 0x00001f0c02187589 */ /* 0x00002400000e0000 */
.L_x_2644:
[----:B----4-:R-:W-:Y:S01]  /*27240*/  ISETP.NE.AND P0, PT, R5, 0x1, PT ;  /* 0x000000010500780c */ /* 0x010fe20003f05270 */
[----:B0-----:R-:W-:-:S04]  /*27250*/  IMAD R24, R24, R4, R6 ;  /* 0x0000000418187224 */ /* 0x001fc800078e0206 */
[----:B------:R-:W-:-:S08]  /*27260*/  IMAD.IADD R0, R0, 0x1, -R24 ;  /* 0x0000000100007824 */ /* 0x000fd000078e0a18 */
[----:B------:R-:W-:Y:S05]  /*27270*/  @!P0 BRA `(.L_x_2646) ;  /* 0x0000000000dc8947 */ /* 0x000fea0003800000 */
[-C--:B---3--:R-:W-:Y:S01]  /*27280*/  IABS R4, R25.reuse ;  /* 0x0000001900047213 */ /* 0x088fe20000000000 */
[----:B------:R-:W-:Y:S01]  /*27290*/  IMAD.MOV.U32 R2, RZ, RZ, RZ ;  /* 0x000000ffff027224 */ /* 0x000fe200078e00ff */
[----:B------:R-:W-:Y:S02]  /*272a0*/  IABS R8, R25 ;  /* 0x0000001900087213 */ /* 0x000fe40000000000 */
[----:B------:R-:W0:Y:S08]  /*272b0*/  I2F.RP R6, R4 ;  /* 0x0000000400067306 */ /* 0x000e300000209400 */
[----:B0-----:R-:W2:Y:S02]  /*272c0*/  MUFU.RCP R6, R6 ;  /* 0x0000000600067308 */ /* 0x001ea40000001000 */
[----:B--2---:R-:W-:Y:S01]  /*272d0*/  VIADD R7, R6, 0xffffffe ;  /* 0x0ffffffe06077836 */ /* 0x004fe20000000000 */
[----:B------:R-:W-:-:S05]  /*272e0*/  IABS R6, R5 ;  /* 0x0000000500067213 */ /* 0x000fca0000000000 */
[----:B------:R-:W0:Y:S02]  /*272f0*/  F2I.FTZ.U32.TRUNC.NTZ R3, R7 ;  /* 0x0000000700037305 */ /* 0x000e24000021f000 */
[----:B0-----:R-:W-:-:S04]  /*27300*/  IMAD.MOV R9, RZ, RZ, -R3 ;  /* 0x000000ffff097224 */ /* 0x001fc800078e0a03 */
[----:B------:R-:W-:-:S04]  /*27310*/  IMAD R9, R9, R4, RZ ;  /* 0x0000000409097224 */ /* 0x000fc800078e02ff */
[----:B------:R-:W-:Y:S01]  /*27320*/  IMAD.HI.U32 R3, R3, R9, R2 ;  /* 0x0000000903037227 */ /* 0x000fe200078e0002 */
[----:B------:R-:W-:-:S03]  /*27330*/  IABS R2, R0 ;  /* 0x0000000000027213 */ /* 0x000fc60000000000 */
[----:B------:R-:W-:Y:S02]  /*27340*/  IMAD.MOV R9, RZ, RZ, -R8 ;  /* 0x000000ffff097224 */ /* 0x000fe400078e0a08 */
[----:B------:R-:W0:Y:S01]  /*27350*/  I2F.RP R8, R6 ;  /* 0x0000000600087306 */ /* 0x000e220000209400 */
[----:B------:R-:W-:-:S04]  /*27360*/  IMAD.HI.U32 R7, R3, R2, RZ ;  /* 0x0000000203077227 */ /* 0x000fc800078e00ff */
[----:B------:R-:W-:Y:S02]  /*27370*/  IMAD R9, R7, R9, R2 ;  /* 0x0000000907097224 */ /* 0x000fe400078e0202 */
[----:B------:R-:W-:-:S03]  /*27380*/  IMAD.MOV.U32 R2, RZ, RZ, RZ ;  /* 0x000000ffff027224 */ /* 0x000fc600078e00ff */
[----:B------:R-:W-:Y:S01]  /*27390*/  ISETP.GT.U32.AND P1, PT, R4, R9, PT ;  /* 0x000000090400720c */ /* 0x000fe20003f24070 */
[----:B0-----:R-:W0:-:S12]  /*273a0*/  MUFU.RCP R8, R8 ;  /* 0x0000000800087308 */ /* 0x001e180000001000 */
[----:B------:R-:W-:Y:S02]  /*273b0*/  @!P1 IMAD.IADD R9, R9, 0x1, -R4 ;  /* 0x0000000109099824 */ /* 0x000fe400078e0a04 */
[----:B------:R-:W-:Y:S01]  /*273c0*/  @!P1 VIADD R7, R7, 0x1 ;  /* 0x0000000107079836 */ /* 0x000fe20000000000 */
[----:B------:R-:W-:Y:S02]  /*273d0*/  ISETP.NE.AND P1, PT, R25, RZ, PT ;  /* 0x000000ff1900720c */ /* 0x000fe40003f25270 */
[----:B------:R-:W-:Y:S02]  /*273e0*/  ISETP.GE.U32.AND P0, PT, R9, R4, PT ;  /* 0x000000040900720c */ /* 0x000fe40003f06070 */
[----:B------:R-:W-:Y:S01]  /*273f0*/  IABS R4, R5 ;  /* 0x0000000500047213 */ /* 0x000fe20000000000 */
[----:B0-----:R-:W-:-:S04]  /*27400*/  VIADD R10, R8, 0xffffffe ;  /* 0x0ffffffe080a7836 */ /* 0x001fc80000000000 */
[----:B------:R-:W-:Y:S01]  /*27410*/  IMAD.MOV R4, RZ, RZ, -R4 ;  /* 0x000000ffff047224 */ /* 0x000fe200078e0a04 */
[----:B------:R-:W0:Y:S05]  /*27420*/  F2I.FTZ.U32.TRUNC.NTZ R3, R10 ;  /* 0x0000000a00037305 */ /* 0x000e2a000021f000 */
[----:B------:R-:W-:Y:S02]  /*27430*/  @P0 VIADD R7, R7, 0x1 ;  /* 0x0000000107070836 */ /* 0x000fe40000000000 */
[----:B0-----:R-:W-:-:S04]  /*27440*/  IMAD.MOV R9, RZ, RZ, -R3 ;  /* 0x000000ffff097224 */ /* 0x001fc800078e0a03 */
[----:B------:R-:W-:-:S04]  /*27450*/  IMAD R9, R9, R6, RZ ;  /* 0x0000000609097224 */ /* 0x000fc800078e02ff */
[----:B------:R-:W-:Y:S01]  /*27460*/  IMAD.HI.U32 R2, R3, R9, R2 ;  /* 0x0000000903027227 */ /* 0x000fe200078e0002 */
[----:B------:R-:W-:-:S04]  /*27470*/  LOP3.LUT R3, R0, R25, RZ, 0x3c, !PT ;  /* 0x0000001900037212 */ /* 0x000fc800078e3cff */
        /* <DEDUP_REMOVED lines=23> */
.L_x_2646:
[----:B------:R-:W0:Y:S01]  /*275f0*/  LDC.64 R2, c[0x0][0xc90] ;  /* 0x00032400ff027b82 */ /* 0x000e220000000a00 */
[----:B------:R-:W-:Y:S01]  /*27600*/  ULDC.64 UR4, c[0x0][0x208] ;  /* 0x0000820000047ab9 */ /* 0x000fe20000000a00 */
[----:B0-----:R-:W-:-:S05]  /*27610*/  IMAD.WIDE R2, R27, 0x4, R2 ;  /* 0x000000041b027825 */ /* 0x001fca00078e0202 */
[----:B--2---:R0:W3:Y:S02]  /*27620*/  LDG.E R7, desc[UR4][R2.64] ;  /* 0x0000000402077981 */ /* 0x0040e4000c1e1900 */
[----:B0-----:R-:W-:Y:S02]  /*27630*/  IMAD.MOV.U32 R2, RZ, RZ, RZ ;  /* 0x000000ffff027224 */ /* 0x001fe400078e00ff */
[----:B---3--:R-:W-:-:S05]  /*27640*/  IMAD R5, R25, R7, RZ ;  /* 0x0000000719057224 */ /* 0x008fca00078e02ff */
[-C--:B------:R-:W-:Y:S02]  /*27650*/  IABS R6, R5.reuse ;  /* 0x0000000500067213 */ /* 0x080fe40000000000 */
[----:B------:R-:W-:Y:S02]  /*27660*/  IABS R10, R5 ;  /* 0x00000005000a7213 */ /* 0x000fe40000000000 */
[----:B------:R-:W0:Y:S08]  /*27670*/  I2F.RP R8, R6 ;  /* 0x0000000600087306 */ /* 0x000e300000209400 */
[----:B0-----:R-:W0:Y:S02]  /*27680*/  MUFU.RCP R8, R8 ;  /* 0x0000000800087308 */ /* 0x001e240000001000 */
[----:B0-----:R-:W-:-:S02]  /*27690*/  VIADD R9, R8, 0xffffffe ;  /* 0x0ffffffe08097836 */ /* 0x001fc40000000000 */
[----:B------:R-:W-:-:S04]  /*276a0*/  IMAD.MOV R8, RZ, RZ, -R10 ;  /* 0x000000ffff087224 */ /* 0x000fc800078e0a0a */
[----:B------:R-:W1:Y:S02]  /*276b0*/  F2I.FTZ.U32.TRUNC.NTZ R3, R9 ;  /* 0x0000000900037305 */ /* 0x000e64000021f000 */
[----:B-1----:R-:W-:-:S04]  /*276c0*/  IMAD.MOV R11, RZ, RZ, -R3 ;  /* 0x000000ffff0b7224 */ /* 0x002fc800078e0a03 */
[----:B------:R-:W-:-:S04]  /*276d0*/  IMAD R11, R11, R6, RZ ;  /* 0x000000060b0b7224 */ /* 0x000fc800078e02ff */
[----:B------:R-:W-:Y:S01]  /*276e0*/  IMAD.HI.U32 R2, R3, R11, R2 ;  /* 0x0000000b03027227 */ /* 0x000fe200078e0002 */
        /* <DEDUP_REMOVED lines=18> */
[----:B------:R-:W-:Y:S02]  /*27810*/  VIADDMNMX R4, R3, R4, R7, PT ;  /* 0x0000000403047246 */ /* 0x000fe40003800107 */
[----:B------:R-:W-:-:S02]  /*27820*/  IADD3 R6, R6, 0x1000000, R5 ;  /* 0x0100000006067810 */ /* 0x000fc40007ffe005 */
        /* <DEDUP_REMOVED lines=9> */
[----:B------:R-:W-:-:S05]  /*278c0*/  IABS R2, R4 ;  /* 0x0000000400027213 */ /* 0x000fca0000000000 */
        /* <DEDUP_REMOVED lines=12> */
[----:B------:R-:W-:Y:S01]  /*27990*/  @!P1 LOP3.LUT R3, RZ, R4, RZ, 0x33, !PT ;  /* 0x00000004ff039212 */ /* 0x000fe200078e33ff */
[----:B------:R-:W-:-:S04]  /*279a0*/  IMAD.MOV R4, RZ, RZ, -R4 ;  /* 0x000000ffff047224 */ /* 0x000fc800078e0a04 */
[----:B------:R-:W-:-:S07]  /*279b0*/  IMAD R26, R3, R4, R6 ;  /* 0x00000004031a7224 */ /* 0x000fce00078e0206 */
.L_x_2647:
[----:B------:R-:W-:-:S05]  /*279c0*/  LOP3.LUT R0, RZ, R3, RZ, 0x33, !PT ;  /* 0x00000003ff007212 */ /* 0x000fca00078e33ff */
[----:B------:R-:W-:Y:S01]  /*279d0*/  IMAD.IADD R25, R25, 0x1, R0 ;  /* 0x0000000119197824 */ /* 0x000fe200078e0200 */
[----:B------:R-:W-:Y:S06]  /*279e0*/  BRA `(.L_x_2648) ;  /* 0x00000000001c7947 */ /* 0x000fec0003800000 */
.L_x_2640:
[----:B------:R-:W-:Y:S01]  /*279f0*/  UMOV UR4, URZ ;  /* 0x0000003f00047c82 */ /* 0x000fe20008000000 */
[----:B------:R-:W-:Y:S01]  /*27a00*/  UMOV UR5, URZ ;  /* 0x0000003f00057c82 */ /* 0x000fe20008000000 */
[----:B------:R-:W-:Y:S01]  /*27a10*/  ULDC UR6, c[0x0][0xc3c] ;  /* 0x00030f0000067ab9 */ /* 0x000fe20000000800 */
[----:B------:R-:W-:Y:S02]  /*27a20*/  IMAD.MOV.U32 R24, RZ, RZ, R0 ;  /* 0x000000ffff187224 */ /* 0x000fe400078e0000 */
[----:B------:R-:W-:Y:S02]  /*27a30*/  IMAD.U32 R25, RZ, RZ, UR4 ;  /* 0x00000004ff197e24 */ /* 0x000fe4000f8e00ff */
[----:B------:R-:W-:Y:S02]  /*27a40*/  IMAD.U32 R26, RZ, RZ, UR5 ;  /* 0x00000005ff1a7e24 */ /* 0x000fe4000f8e00ff */
[----:B------:R-:W-:-:S07]  /*27a50*/  IMAD.U32 R27, RZ, RZ, UR6 ;  /* 0x00000006ff1b7e24 */ /* 0x000fce000f8e00ff */
.L_x_2648:
        /* <DEDUP_REMOVED lines=10> */
.L_x_2637:
[----:B------:R-:W-:Y:S02]  /*27b00*/  ULDC UR4, c[0x0][0xc3c] ;  /* 0x00030f0000047ab9 */ /* 0x000fe40000000800 */
[----:B0-----:R-:W-:-:S13]  /*27b10*/  ISETP.GE.AND P0, PT, R27, UR4, PT ;  /* 0x000000041b007c0c */ /* 0x001fda000bf06270 */
[----:B------:R-:W-:Y:S05]  /*27b20*/  @!P0 BRA `(.L_x_2649) ;  /* 0xffffff8800c08947 */ /* 0x000fea000383ffff */
[----:B------:R-:W-:Y:S05]  /*27b30*/  BSYNC B8 ;  /* 0x0000000000087941 */ /* 0x000fea0003800000 */
.L_x_2501:
[----:B--2---:R-:W2:Y:S01]  /*27b40*/  LDL.LU R0, [R1+0x38] ;  /* 0x0000380001007983 */ /* 0x004ea20000300800 */
[----:B------:R-:W-:Y:S01]  /*27b50*/  BSSY B0, `(.L_x_2650) ;  /* 0x000000b000007945 */ /* 0x000fe20003800000 */
[----:B---3--:R-:W3:Y:S01]  /*27b60*/  S2R R5, SR_CgaCtaId ;  /* 0x0000000000057919 */ /* 0x008ee20000008800 */
[----:B--2---:R-:W-:-:S05]  /*27b70*/  VIADD R0, R0, 0x1 ;  /* 0x0000000100007836 */ /* 0x004fca0000000000 */
[----:B0-----:R-:W-:-:S04]  /*27b80*/  LEA.HI R2, R0, R0, RZ, 0x1 ;  /* 0x0000000000027211 */ /* 0x001fc800078f08ff */
[----:B------:R-:W-:Y:S02]  /*27b90*/  LOP3.LUT R3, R2, 0xfffffffe, RZ, 0xc0, !PT ;  /* 0xfffffffe02037812 */ /* 0x000fe400078ec0ff */
[----:B------:R-:W-:-:S03]  /*27ba0*/  MOV R2, 0x400 ;  /* 0x0000040000027802 */ /* 0x000fc60000000f00 */
[----:B------:R-:W-:Y:S01]  /*27bb0*/  IMAD.IADD R0, R0, 0x1, -R3 ;  /* 0x0000000100007824 */ /* 0x000fe200078e0a03 */
[----:B---3--:R-:W-:-:S04]  /*27bc0*/  LEA R9, R5, R2, 0x18 ;  /* 0x0000000205097211 */ /* 0x008fc800078ec0ff */
[----:B------:R-:W-:-:S04]  /*27bd0*/  SHF.L.U32 R0, R0, 0x1f, RZ ;  /* 0x0000001f00007819 */ /* 0x000fc800000006ff */
[----:B------:R-:W0:Y:S02]  /*27be0*/  SYNCS.PHASECHK.TRANS64.TRYWAIT P0, [R9+URZ+0x31c20], R0 ;  /* 0x031c2000090075a7 */ /* 0x000e24000800017f */
[----:B0-----:R-:W-:Y:S05]  /*27bf0*/  @!P0 BRA `(.L_x_2651) ;  /* 0x0000002800788947 */ /* 0x001fea0003800000 */
.L_x_2765:
[----:B------:R-:W-:Y:S05]  /*27c00*/  BSYNC B0 ;  /* 0x0000000000007941 */ /* 0x000fea0003800000 */
.L_x_2650:
[----:B------:R-:W-:-:S03]  /*27c10*/  UMOV UR4, 0xffffffff ;  /* 0xffffffff00047882 */ /* 0x000fc60000000000 */
[----:B------:R-:W-:Y:S05]  /*27c20*/  BRA.DIV UR4, `(.L_x_2652) ;  /* 0x0000002a04807947 */ /* 0x000fea000b800000 */
[----:B0-----:R-:W0:Y:S02]  /*27c30*/  S2R R0, SR_TID.X ;  /* 0x0000000000007919 */ /* 0x001e240000002100 */
[----:B0-----:R-:W-:-:S04]  /*27c40*/  SHF.R.U32.HI R0, RZ, 0x5, R0 ;  /* 0x00000005ff007819 */ /* 0x001fc80000011600 */
[----:B------:R-:W-:-:S05]  /*27c50*/  LOP3.LUT R0, R0, 0x3, RZ, 0xc0, !PT ;  /* 0x0000000300007812 */ /* 0x000fca00078ec0ff */
[----:B------:R0:W2:Y:S02]  /*27c60*/  SHFL.IDX PT, R14, R0, RZ, 0x1f ;  /* 0x00001fff000e7589 */ /* 0x0000a400000e0000 */
.L_x_2768:
[----:B--2---:R-:W-:-:S13]  /*27c70*/  ISETP.NE.AND P0, PT, R14, RZ, PT ;  /* 0x000000ff0e00720c */ /* 0x004fda0003f05270 */
[----:B------:R-:W-:Y:S05]  /*27c80*/  @P0 BRA `(.L_x_2332) ;  /* 0x0000000000880947 */ /* 0x000fea0003800000 */
[----:B------:R-:W-:-:S03]  /*27c90*/  UMOV UR4, 0xffffffff ;  /* 0xffffffff00047882 */ /* 0x000fc60000000000 */
[----:B------:R-:W-:Y:S05]  /*27ca0*/  BRA.DIV UR4, `(.L_x_2653) ;  /* 0x0000002a04947947 */ /* 0x000fea000b800000 */
[----:B------:R-:W-:-:S13]  /*27cb0*/  ELECT P6, URZ, PT ;  /* 0x00000000003f782f */ /* 0x000fda00038c0000 */
.L_x_2771:
[----:B------:R-:W-:Y:S05]  /*27cc0*/  @!P6 BRA `(.L_x_2332) ;  /* 0x000000000078e947 */ /* 0x000fea0003800000 */
[----:B0-----:R-:W2:Y:S02]  /*27cd0*/  LDL.LU R0, [R1+0x58] ;  /* 0x0000580001007983 */ /* 0x001ea40000300800 */
[----:B--2---:R-:W-:-:S04]  /*27ce0*/  LOP3.LUT R0, R0, 0x2, RZ, 0xfc, !PT ;  /* 0x0000000200007812 */ /* 0x004fc800078efcff */
[----:B------:R-:W-:-:S13]  /*27cf0*/  ISETP.NE.AND P2, PT, R0, 0x3, PT ;  /* 0x000000030000780c */ /* 0x000fda0003f45270 */
[----:B------:R-:W-:Y:S05]  /*27d00*/  @!P2 BRA `(.L_x_2654) ;  /* 0x000000000004a947 */ /* 0x000fea0003800000 */
[----:B------:R-:W-:Y:S01]  /*27d10*/  BPT.TRAP 0x1 ;  /* 0x000000040000795c */ /* 0x000fe20000300000 */
.L_x_2654:
        /* <DEDUP_REMOVED lines=12> */
.L_x_2772:
[----:B------:R-:W2:Y:S02]  /*27de0*/  SYNCS.PHASECHK.TRANS64.TRYWAIT P0, [R3+URZ], R0 ;  /* 0x00000000030075a7 */ /* 0x000ea4000800017f */
[----:B--2---:R-:W-:Y:S05]  /*27df0*/  @!P0 BRA `(.L_x_2656) ;  /* 0x0000002800748947 */ /* 0x004fea0003800000 */
.L_x_2773:
[----:B------:R-:W-:Y:S05]  /*27e00*/  @!P2 BRA `(.L_x_2657) ;  /* 0x000000000004a947 */ /* 0x000fea0003800000 */
[----:B------:R-:W-:Y:S01]  /*27e10*/  BPT.TRAP 0x1 ;  /* 0x000000040000795c */ /* 0x000fe20000300000 */
.L_x_2657:
[----:B--2---:R-:W-:-:S04]  /*27e20*/  VIADD R3, R9, 0x31c60 ;  /* 0x00031c6009037836 */ /* 0x004fc80000000000 */
[----:B------:R-:W-:-:S04]  /*27e30*/  IMAD R5, R18, 0x8, R3 ;  /* 0x0000000812057824 */ /* 0x000fc800078e0203 */
[----:B------:R-:W2:Y:S02]  /*27e40*/  SYNCS.PHASECHK.TRANS64.TRYWAIT P0, [R5+URZ], R2 ;  /* 0x00000002050075a7 */ /* 0x000ea4000800017f */
[----:B--2---:R-:W-:Y:S05]  /*27e50*/  @!P0 BRA `(.L_x_2658) ;  /* 0x0000002800708947 */ /* 0x004fea0003800000 */
.L_x_2774:
[----:B------:R-:W-:-:S07]  /*27e60*/  IMAD R3, R4, 0x8, R3 ;  /* 0x0000000804037824 */ /* 0x000fce00078e0203 */
.L_x_2659:
[----:B---3--:R3:W0:Y:S02]  /*27e70*/  SYNCS.PHASECHK.TRANS64.TRYWAIT P0, [R3+URZ], R0 ;  /* 0x00000000030075a7 */ /* 0x008624000800017f */
[----:B0-----:R-:W-:Y:S05]  /*27e80*/  @!P0 NANOSLEEP.SYNCS 0x989680 ;  /* 0x009896800000895d */ /* 0x001fea0003900000 */
[----:B------:R-:W0:Y:S02]  /*27e90*/  @!P0 SYNCS.PHASECHK.TRANS64 P0, [R3+URZ], R0 ;  /* 0x00000000030085a7 */ /* 0x000e24000800007f */
[----:B0-----:R-:W-:Y:S05]  /*27ea0*/  @!P0 BRA `(.L_x_2659) ;  /* 0xfffffffc00f08947 */ /* 0x001fea000383ffff */
.L_x_2332:
[----:B------:R-:W-:Y:S05]  /*27eb0*/  BSYNC B9 ;  /* 0x0000000000097941 */ /* 0x000fea0003800000 */
.L_x_2329:
[----:B------:R-:W-:Y:S05]  /*27ec0*/  EXIT ;  /* 0x000000000000794d */ /* 0x000fea0003800000 */
.L_x_2350:
[----:B0-----:R0:W1:Y:S02]  /*27ed0*/  SYNCS.PHASECHK.TRANS64.TRYWAIT P5, [R26+URZ+0x31c90], R92 ;  /* 0x031c905c1a0075a7 */ /* 0x00106400080a017f */
[----:B-1----:R-:W-:Y:S05]  /*27ee0*/  @!P5 NANOSLEEP.SYNCS 0x989680 ;  /* 0x009896800000d95d */ /* 0x002fea0003900000 */
[----:B------:R-:W1:Y:S02]  /*27ef0*/  @!P5 SYNCS.PHASECHK.TRANS64 P5, [R26+URZ+0x31c90], R92 ;  /* 0x031c905c1a00d5a7 */ /* 0x000e6400080a007f */
[----:B-1----:R-:W-:Y:S05]  /*27f00*/  @!P5 BRA `(.L_x_2350) ;  /* 0xfffffffc00f0d947 */ /* 0x002fea000383ffff */
[----:B------:R-:W-:Y:S05]  /*27f10*/  BRA `(.L_x_2660) ;  /* 0xfffffdb400b47947 */ /* 0x000fea000383ffff */
.L_x_2378:
[----:B0-----:R0:W1:Y:S02]  /*27f20*/  SYNCS.PHASECHK.TRANS64.TRYWAIT P5, [R26+URZ+0x31c90], R92 ;  /* 0x031c905c1a0075a7 */ /* 0x00106400080a017f */
[----:B-1----:R-:W-:Y:S05]  /*27f30*/  @!P5 NANOSLEEP.SYNCS 0x989680 ;  /* 0x009896800000d95d */ /* 0x002fea0003900000 */
[----:B------:R-:W1:Y:S02]  /*27f40*/  @!P5 SYNCS.PHASECHK.TRANS64 P5, [R26+URZ+0x31c90], R92 ;  /* 0x031c905c1a00d5a7 */ /* 0x000e6400080a007f */
[----:B-1----:R-:W-:Y:S05]  /*27f50*/  @!P5 BRA `(.L_x_2378) ;  /* 0xfffffffc00f0d947 */ /* 0x002fea000383ffff */
[----:B------:R-:W-:Y:S05]  /*27f60*/  BRA `(.L_x_2661) ;  /* 0xfffffdd000787947 */ /* 0x000fea000383ffff */
.L_x_2391:
[----:B0-----:R0:W1:Y:S02]  /*27f70*/  SYNCS.PHASECHK.TRANS64.TRYWAIT P4, [R26+URZ+0x31c90], R92 ;  /* 0x031c905c1a0075a7 */ /* 0x001064000808017f */
[----:B-1----:R-:W-:Y:S05]  /*27f80*/  @!P4 NANOSLEEP.SYNCS 0x989680 ;  /* 0x009896800000c95d */ /* 0x002fea0003900000 */
[----:B------:R-:W1:Y:S02]  /*27f90*/  @!P4 SYNCS.PHASECHK.TRANS64 P4, [R26+URZ+0x31c90], R92 ;  /* 0x031c905c1a00c5a7 */ /* 0x000e64000808007f */
[----:B-1----:R-:W-:Y:S05]  /*27fa0*/  @!P4 BRA `(.L_x_2391) ;  /* 0xfffffffc00f0c947 */ /* 0x002fea000383ffff */
[----:B------:R-:W-:Y:S05]  /*27fb0*/  BRA `(.L_x_2662) ;  /* 0xfffffdec00287947 */ /* 0x000fea000383ffff */
.L_x_2395:
[----:B--2---:R2:W3:Y:S02]  /*27fc0*/  SYNCS.PHASECHK.TRANS64.TRYWAIT P3, [R26+URZ+0x31cb0], R92 ;  /* 0x031cb05c1a0075a7 */ /* 0x0044e4000806017f */
[----:B---3--:R-:W-:Y:S05]  /*27fd0*/  @!P3 NANOSLEEP.SYNCS 0x989680 ;  /* 0x009896800000b95d */ /* 0x008fea0003900000 */
[----:B------:R-:W3:Y:S02]  /*27fe0*/  @!P3 SYNCS.PHASECHK.TRANS64 P3, [R26+URZ+0x31cb0], R92 ;  /* 0x031cb05c1a00b5a7 */ /* 0x000ee4000806007f */
[----:B---3--:R-:W-:Y:S05]  /*27ff0*/  @!P3 BRA `(.L_x_2395) ;  /* 0xfffffffc00f0b947 */ /* 0x008fea000383ffff */
[----:B------:R-:W-:Y:S05]  /*28000*/  BRA `(.L_x_2663) ;  /* 0xfffffdec00c47947 */ /* 0x000fea000383ffff */
.L_x_2403:
[----:B------:R-:W-:Y:S01]  /*28010*/  BSSY B0, `(.L_x_2664) ;  /* 0x0000007000007945 */ /* 0x000fe20003800000 */
[----:B------:R-:W-:Y:S02]  /*28020*/  IMAD.MOV.U32 R12, RZ, RZ, RZ ;  /* 0x000000ffff0c7224 */ /* 0x000fe400078e00ff */
[----:B------:R-:W-:Y:S02]  /*28030*/  IMAD.MOV.U32 R11, RZ, RZ, 0x1f ;  /* 0x0000001fff0b7424 */ /* 0x000fe400078e00ff */
[----:B------:R-:W-:-:S07]  /*28040*/  IMAD.MOV.U32 R15, RZ, RZ, -0x1 ;  /* 0xffffffffff0f7424 */ /* 0x000fce00078e00ff */
[----:B-----5:R-:W-:Y:S05]  /*28050*/  WARPSYNC.COLLECTIVE R15, `(.L_x_2665) ;  /* 0x000000000f087348 */ /* 0x020fea0003c00000 */
[----:B------:R0:W1:Y:S02]  /*28060*/  SHFL.IDX P6, R14, R13, R12, R11 ;  /* 0x0000000c0d0e7389 */ /* 0x00006400000c000b */
[----:B01---5:R-:W-:Y:S01]  /*28070*/  ENDCOLLECTIVE ;  /* 0x000000000000791b */ /* 0x023fe20003800000 */
.L_x_2665:
[----:B------:R-:W-:Y:S05]  /*28080*/  BSYNC B0 ;  /* 0x0000000000007941 */ /* 0x000fea0003800000 */
.L_x_2664:
[----:B------:R0:W-:Y:S01]  /*28090*/  STL [R1+0x64], R14 ;  /* 0x0000640e01007387 */ /* 0x0001e20000100800 */
[----:B------:R-:W-:Y:S05]  /*280a0*/  BRA `(.L_x_2666) ;  /* 0xfffffdf800107947 */ /* 0x000fea000383ffff */
.L_x_2414:
[----:B------:R-:W-:Y:S01]  /*280b0*/  BSSY B1, `(.L_x_2667) ;  /* 0x0000007000017945 */ /* 0x000fe20003800000 */
[----:B------:R-:W-:Y:S02]  /*280c0*/  IMAD.MOV.U32 R12, RZ, RZ, RZ ;  /* 0x000000ffff0c7224 */ /* 0x000fe400078e00ff */
[----:B------:R-:W-:Y:S02]  /*280d0*/  IMAD.MOV.U32 R11, RZ, RZ, 0x1e1f ;  /* 0x00001e1fff0b7424 */ /* 0x000fe400078e00ff */
[----:B------:R-:W-:-:S07]  /*280e0*/  IMAD.MOV.U32 R15, RZ, RZ, -0x1 ;  /* 0xffffffffff0f7424 */ /* 0x000fce00078e00ff */
[----:B0-----:R-:W-:Y:S05]  /*280f0*/  WARPSYNC.COLLECTIVE R15, `(.L_x_2668) ;  /* 0x000000000f087348 */ /* 0x001fea0003c00000 */
[----:B0-----:R0:W1:Y:S02]  /*28100*/  SHFL.IDX P6, R14, R13, R12, R11 ;  /* 0x0000000c0d0e7389 */ /* 0x00106400000c000b */
[----:B01----:R-:W-:Y:S01]  /*28110*/  ENDCOLLECTIVE ;  /* 0x000000000000791b */ /* 0x003fe20003800000 */
.L_x_2668:
[----:B------:R-:W-:Y:S05]  /*28120*/  BSYNC B1 ;  /* 0x0000000000017941 */ /* 0x000fea0003800000 */
.L_x_2667:
        /* <DEDUP_REMOVED lines=8> */
.L_x_2669:
[----:B------:R-:W-:Y:S02]  /*281b0*/  IMAD.MOV.U32 R13, RZ, RZ, R5 ;  /* 0x000000ffff0d7224 */ /* 0x000fe400078e0005 */
[----:B------:R-:W-:-:S07]  /*281c0*/  IMAD.MOV.U32 R0, RZ, RZ, R14 ;  /* 0x000000ffff007224 */ /* 0x000fce00078e000e */
[----:B------:R-:W-:Y:S05]  /*281d0*/  WARPSYNC.COLLECTIVE R15, `(.L_x_2670) ;  /* 0x000000000f087348 */ /* 0x000fea0003c00000 */
[----:B------:R0:W1:Y:S02]  /*281e0*/  SHFL.IDX P6, R14, R13, R12, R11 ;  /* 0x0000000c0d0e7389 */ /* 0x00006400000c000b */
[----:B01----:R-:W-:Y:S01]  /*281f0*/  ENDCOLLECTIVE ;  /* 0x000000000000791b */ /* 0x003fe20003800000 */
.L_x_2670:
[----:B------:R-:W-:Y:S02]  /*28200*/  IMAD.MOV.U32 R13, RZ, RZ, R4 ;  /* 0x000000ffff0d7224 */ /* 0x000fe400078e0004 */
[----:B------:R-:W-:-:S07]  /*28210*/  IMAD.MOV.U32 R5, RZ, RZ, R14 ;  /* 0x000000ffff057224 */ /* 0x000fce00078e000e */
[----:B------:R-:W-:Y:S05]  /*28220*/  WARPSYNC.COLLECTIVE R15, `(.L_x_2671) ;  /* 0x000000000f087348 */ /* 0x000fea0003c00000 */
[----:B------:R0:W1:Y:S02]  /*28230*/  SHFL.IDX P6, R14, R13, R12, R11 ;  /* 0x0000000c0d0e7389 */ /* 0x00006400000c000b */
[----:B01----:R-:W-:Y:S01]  /*28240*/  ENDCOLLECTIVE ;  /* 0x000000000000791b */ /* 0x003fe20003800000 */
.L_x_2671:
[----:B------:R-:W-:Y:S01]  /*28250*/  IMAD.MOV.U32 R4, RZ, RZ, R14 ;  /* 0x000000ffff047224 */ /* 0x000fe200078e000e */
[----:B------:R-:W-:Y:S06]  /*28260*/  BRA `(.L_x_2672) ;  /* 0xfffffdfc00887947 */ /* 0x000fec000383ffff */
.L_x_2418:
[----:B0-----:R0:W1:Y:S02]  /*28270*/  SYNCS.PHASECHK.TRANS64.TRYWAIT P1, [R16+URZ+0x31c00], R3 ;  /* 0x031c0003100075a7 */ /* 0x001064000802017f */
[----:B-1----:R-:W-:Y:S05]  /*28280*/  @!P1 NANOSLEEP.SYNCS 0x989680 ;  /* 0x009896800000995d */ /* 0x002fea0003900000 */
[----:B------:R-:W1:Y:S02]  /*28290*/  @!P1 SYNCS.PHASECHK.TRANS64 P1, [R16+URZ+0x31c00], R3 ;  /* 0x031c0003100095a7 */ /* 0x000e64000802007f */
[----:B-1----:R-:W-:Y:S05]  /*282a0*/  @!P1 BRA `(.L_x_2418) ;  /* 0xfffffffc00f09947 */ /* 0x002fea000383ffff */
[----:B------:R-:W-:Y:S05]  /*282b0*/  BRA `(.L_x_2673) ;  /* 0xfffffe0400d47947 */ /* 0x000fea000383ffff */
.L_x_2430:
[----:B------:R-:W-:Y:S01]  /*282c0*/  BSSY B1, `(.L_x_2674) ;  /* 0x0000007000017945 */ /* 0x000fe20003800000 */
[----:B------:R-:W-:Y:S02]  /*282d0*/  IMAD.MOV.U32 R12, RZ, RZ, RZ ;  /* 0x000000ffff0c7224 */ /* 0x000fe400078e00ff */
[----:B------:R-:W-:Y:S02]  /*282e0*/  IMAD.MOV.U32 R11, RZ, RZ, 0x1e1f ;  /* 0x00001e1fff0b7424 */ /* 0x000fe400078e00ff */
[----:B------:R-:W-:-:S07]  /*282f0*/  IMAD.MOV.U32 R15, RZ, RZ, -0x1 ;  /* 0xffffffffff0f7424 */ /* 0x000fce00078e00ff */
[----:B0-----:R-:W-:Y:S05]  /*28300*/  WARPSYNC.COLLECTIVE R15, `(.L_x_2675) ;  /* 0x000000000f087348 */ /* 0x001fea0003c00000 */
[----:B0-----:R0:W1:Y:S02]  /*28310*/  SHFL.IDX P6, R14, R13, R12, R11 ;  /* 0x0000000c0d0e7389 */ /* 0x00106400000c000b */
[----:B01----:R-:W-:Y:S01]  /*28320*/  ENDCOLLECTIVE ;  /* 0x000000000000791b */ /* 0x003fe20003800000 */
.L_x_2675:
[----:B------:R-:W-:Y:S05]  /*28330*/  BSYNC B1 ;  /* 0x0000000000017941 */ /* 0x000fea0003800000 */
.L_x_2674:
        /* <DEDUP_REMOVED lines=8> */
.L_x_2676:
[----:B------:R-:W-:Y:S02]  /*283c0*/  IMAD.MOV.U32 R21, RZ, RZ, R3 ;  /* 0x000000ffff157224 */ /* 0x000fe400078e0003 */
[----:B------:R-:W-:Y:S02]  /*283d0*/  IMAD.MOV.U32 R13, RZ, RZ, R5 ;  /* 0x000000ffff0d7224 */ /* 0x000fe400078e0005 */
[----:B------:R-:W-:-:S07]  /*283e0*/  IMAD.MOV.U32 R0, RZ, RZ, R14 ;  /* 0x000000ffff007224 */ /* 0x000fce00078e000e */
[----:B------:R-:W-:Y:S05]  /*283f0*/  WARPSYNC.COLLECTIVE R15, `(.L_x_2677) ;  /* 0x000000000f087348 */ /* 0x000fea0003c00000 */
[----:B------:R0:W1:Y:S02]  /*28400*/  SHFL.IDX P6, R14, R13, R12, R11 ;  /* 0x0000000c0d0e7389 */ /* 0x00006400000c000b */
[----:B01----:R-:W-:Y:S01]  /*28410*/  ENDCOLLECTIVE ;  /* 0x000000000000791b */ /* 0x003fe20003800000 */
.L_x_2677:
[----:B------:R-:W-:Y:S02]  /*28420*/  IMAD.MOV.U32 R20, RZ, RZ, R0 ;  /* 0x000000ffff147224 */ /* 0x000fe400078e0000 */
[----:B------:R-:W-:Y:S02]  /*28430*/  IMAD.MOV.U32 R13, RZ, RZ, R4 ;  /* 0x000000ffff0d7224 */ /* 0x000fe400078e0004 */
[----:B------:R-:W-:-:S07]  /*28440*/  IMAD.MOV.U32 R5, RZ, RZ, R14 ;  /* 0x000000ffff057224 */ /* 0x000fce00078e000e */
[----:B------:R-:W-:Y:S05]  /*28450*/  WARPSYNC.COLLECTIVE R15, `(.L_x_2678) ;  /* 0x000000000f087348 */ /* 0x000fea0003c00000 */
[----:B------:R0:W1:Y:S02]  /*28460*/  SHFL.IDX P6, R14, R13, R12, R11 ;  /* 0x0000000c0d0e7389 */ /* 0x00006400000c000b */
[----:B01----:R-:W-:Y:S01]  /*28470*/  ENDCOLLECTIVE ;  /* 0x000000000000791b */ /* 0x003fe20003800000 */
.L_x_2678:
[----:B------:R-:W-:Y:S05]  /*28480*/  BRA `(.L_x_2679) ;  /* 0xfffffe1800f47947 */ /* 0x000fea000383ffff */
.L_x_2434:
[----:B0-----:R0:W1:Y:S02]  /*28490*/  SYNCS.PHASECHK.TRANS64.TRYWAIT P1, [R16+URZ+0x31c00], R3 ;  /* 0x031c0003100075a7 */ /* 0x001064000802017f */
[----:B-1----:R-:W-:Y:S05]  /*284a0*/  @!P1 NANOSLEEP.SYNCS 0x989680 ;  /* 0x009896800000995d */ /* 0x002fea0003900000 */
[----:B------:R-:W1:Y:S02]  /*284b0*/  @!P1 SYNCS.PHASECHK.TRANS64 P1, [R16+URZ+0x31c00], R3 ;  /* 0x031c0003100095a7 */ /* 0x000e64000802007f */
[----:B-1----:R-:W-:Y:S05]  /*284c0*/  @!P1 BRA `(.L_x_2434) ;  /* 0xfffffffc00f09947 */ /* 0x002fea000383ffff */
[----:B------:R-:W-:Y:S05]  /*284d0*/  BRA `(.L_x_2680) ;  /* 0xfffffe2000c07947 */ /* 0x000fea000383ffff */
.L_x_2442:
[----:B-1----:R1:W2:Y:S02]  /*284e0*/  SYNCS.PHASECHK.TRANS64.TRYWAIT P2, [R0+URZ+0x31c30], R3 ;  /* 0x031c3003000075a7 */ /* 0x0022a4000804017f */
[----:B--2---:R-:W-:Y:S05]  /*284f0*/  @!P2 NANOSLEEP.SYNCS 0x989680 ;  /* 0x009896800000a95d */ /* 0x004fea0003900000 */
[----:B------:R-:W2:Y:S02]  /*28500*/  @!P2 SYNCS.PHASECHK.TRANS64 P2, [R0+URZ+0x31c30], R3 ;  /* 0x031c30030000a5a7 */ /* 0x000ea4000804007f */
[----:B--2---:R-:W-:Y:S05]  /*28510*/  @!P2 BRA `(.L_x_2442) ;  /* 0xfffffffc00f0a947 */ /* 0x004fea000383ffff */
[----:B------:R-:W-:Y:S05]  /*28520*/  BRA `(.L_x_2441) ;  /* 0xfffffe3800b07947 */ /* 0x000fea000383ffff */
.L_x_2448:
[----:B--2---:R2:W3:Y:S02]  /*28530*/  SYNCS.PHASECHK.TRANS64.TRYWAIT P3, [R20+URZ+0x31c30], R21 ;  /* 0x031c3015140075a7 */ /* 0x0044e4000806017f */
[----:B---3--:R-:W-:Y:S05]  /*28540*/  @!P3 NANOSLEEP.SYNCS 0x989680 ;  /* 0x009896800000b95d */ /* 0x008fea0003900000 */
[----:B------:R-:W3:Y:S02]  /*28550*/  @!P3 SYNCS.PHASECHK.TRANS64 P3, [R20+URZ+0x31c30], R21 ;  /* 0x031c30151400b5a7 */ /* 0x000ee4000806007f */
[----:B---3--:R-:W-:Y:S05]  /*28560*/  @!P3 BRA `(.L_x_2448) ;  /* 0xfffffffc00f0b947 */ /* 0x008fea000383ffff */
[----:B------:R-:W-:Y:S05]  /*28570*/  BRA `(.L_x_2447) ;  /* 0xfffffe8400f87947 */ /* 0x000fea000383ffff */
.L_x_2453:
[----:B--2---:R2:W3:Y:S02]  /*28580*/  SYNCS.PHASECHK.TRANS64.TRYWAIT P2, [R21+URZ+0x31c50], R20 ;  /* 0x031c5014150075a7 */ /* 0x0044e4000804017f */
[----:B---3--:R-:W-:Y:S05]  /*28590*/  @!P2 NANOSLEEP.SYNCS 0x989680 ;  /* 0x009896800000a95d */ /* 0x008fea0003900000 */
[----:B------:R-:W3:Y:S02]  /*285a0*/  @!P2 SYNCS.PHASECHK.TRANS64 P2, [R21+URZ+0x31c50], R20 ;  /* 0x031c50141500a5a7 */ /* 0x000ee4000804007f */
[----:B---3--:R-:W-:Y:S05]  /*285b0*/  @!P2 BRA `(.L_x_2453) ;  /* 0xfffffffc00f0a947 */ /* 0x008fea000383ffff */
[----:B------:R-:W-:Y:S05]  /*285c0*/  BRA `(.L_x_2452) ;  /* 0xfffffeac00107947 */ /* 0x000fea000383ffff */
.L_x_2460:
[----:B--2---:R2:W3:Y:S02]  /*285d0*/  SYNCS.PHASECHK.TRANS64.TRYWAIT P3, [R20+URZ+0x31c30], R21 ;  /* 0x031c3015140075a7 */ /* 0x0044e4000806017f */
[----:B---3--:R-:W-:Y:S05]  /*285e0*/  @!P3 NANOSLEEP.SYNCS 0x989680 ;  /* 0x009896800000b95d */ /* 0x008fea0003900000 */
[----:B------:R-:W3:Y:S02]  /*285f0*/  @!P3 SYNCS.PHASECHK.TRANS64 P3, [R20+URZ+0x31c30], R21 ;  /* 0x031c30151400b5a7 */ /* 0x000ee4000806007f */
[----:B---3--:R-:W-:Y:S05]  /*28600*/  @!P3 BRA `(.L_x_2460) ;  /* 0xfffffffc00f0b947 */ /* 0x008fea000383ffff */
[----:B------:R-:W-:Y:S05]  /*28610*/  BRA `(.L_x_2459) ;  /* 0xfffffee000fc7947 */ /* 0x000fea000383ffff */
.L_x_2465:
[----:B--2---:R2:W3:Y:S02]  /*28620*/  SYNCS.PHASECHK.TRANS64.TRYWAIT P2, [R21+URZ+0x31c50], R20 ;  /* 0x031c5014150075a7 */ /* 0x0044e4000804017f */
[----:B---3--:R-:W-:Y:S05]  /*28630*/  @!P2 NANOSLEEP.SYNCS 0x989680 ;  /* 0x009896800000a95d */ /* 0x008fea0003900000 */
[----:B------:R-:W3:Y:S02]  /*28640*/  @!P2 SYNCS.PHASECHK.TRANS64 P2, [R21+URZ+0x31c50], R20 ;  /* 0x031c50141500a5a7 */ /* 0x000ee4000804007f */
[----:B---3--:R-:W-:Y:S05]  /*28650*/  @!P2 BRA `(.L_x_2465) ;  /* 0xfffffffc00f0a947 */ /* 0x008fea000383ffff */
[----:B------:R-:W-:Y:S05]  /*28660*/  BRA `(.L_x_2464) ;  /* 0xffffff08000c7947 */ /* 0x000fea000383ffff */
.L_x_2470:
[----:B-1----:R1:W2:Y:S02]  /*28670*/  SYNCS.PHASECHK.TRANS64.TRYWAIT P1, [R0+URZ+0x31c50], R3 ;  /* 0x031c5003000075a7 */ /* 0x0022a4000802017f */
[----:B--2---:R-:W-:Y:S05]  /*28680*/  @!P1 NANOSLEEP.SYNCS 0x989680 ;  /* 0x009896800000995d */ /* 0x004fea0003900000 */
[----:B------:R-:W2:Y:S02]  /*28690*/  @!P1 SYNCS.PHASECHK.TRANS64 P1, [R0+URZ+0x31c50], R3 ;  /* 0x031c5003000095a7 */ /* 0x000ea4000802007f */
[----:B--2---:R-:W-:Y:S05]  /*286a0*/  @!P1 BRA `(.L_x_2470) ;  /* 0xfffffffc00f09947 */ /* 0x004fea000383ffff */
[----:B------:R-:W-:Y:S05]  /*286b0*/  BRA `(.L_x_2469) ;  /* 0xffffff34003c7947 */ /* 0x000fea000383ffff */
.L_x_2475:
[----:B------:R-:W-:Y:S02]  /*286c0*/  IMAD.MOV.U32 R13, RZ, RZ, R2 ;  /* 0x000000ffff0d7224 */ /* 0x000fe400078e0002 */
[----:B------:R-:W-:Y:S02]  /*286d0*/  IMAD.MOV.U32 R12, RZ, RZ, RZ ;  /* 0x000000ffff0c7224 */ /* 0x000fe400078e00ff */
[----:B------:R-:W-:Y:S02]  /*286e0*/  IMAD.MOV.U32 R11, RZ, RZ, 0x1c1f ;  /* 0x00001c1fff0b7424 */ /* 0x000fe400078e00ff */
[----:B------:R-:W-:-:S07]  /*286f0*/  IMAD.MOV.U32 R15, RZ, RZ, -0x1 ;  /* 0xffffffffff0f7424 */ /* 0x000fce00078e00ff */
[----:B-----5:R-:W-:Y:S05]  /*28700*/  WARPSYNC.COLLECTIVE R15, `(.L_x_2681) ;  /* 0x000000000f087348 */ /* 0x020fea0003c00000 */
[----:B------:R0:W1:Y:S02]  /*28710*/  SHFL.IDX P6, R14, R13, R12, R11 ;  /* 0x0000000c0d0e7389 */ /* 0x00006400000c000b */
[----:B01---5:R-:W-:Y:S01]  /*28720*/  ENDCOLLECTIVE ;  /* 0x000000000000791b */ /* 0x023fe20003800000 */
.L_x_2681:
[----:B------:R-:W-:Y:S02]  /*28730*/  IMAD.MOV.U32 R13, RZ, RZ, R0 ;  /* 0x000000ffff0d7224 */ /* 0x000fe400078e0000 */
[----:B------:R-:W-:-:S07]  /*28740*/  IMAD.MOV.U32 R3, RZ, RZ, R14 ;  /* 0x000000ffff037224 */ /* 0x000fce00078e000e */
[----:B------:R-:W-:Y:S05]  /*28750*/  WARPSYNC.COLLECTIVE R15, `(.L_x_2682) ;  /* 0x000000000f087348 */ /* 0x000fea0003c00000 */
[----:B------:R0:W1:Y:S02]  /*28760*/  SHFL.IDX P6, R14, R13, R12, R11 ;  /* 0x0000000c0d0e7389 */ /* 0x00006400000c000b */
[----:B01----:R-:W-:Y:S01]  /*28770*/  ENDCOLLECTIVE ;  /* 0x000000000000791b */ /* 0x003fe20003800000 */
.L_x_2682:
[----:B------:R-:W-:Y:S05]  /*28780*/  BRA `(.L_x_2683) ;  /* 0xffffff5000507947 */ /* 0x000fea000383ffff */
.L_x_2478:
        /* <DEDUP_REMOVED lines=8> */
.L_x_2685:
[----:B------:R-:W-:Y:S05]  /*28810*/  BSYNC B1 ;  /* 0x0000000000017941 */ /* 0x000fea0003800000 */
.L_x_2684:
        /* <DEDUP_REMOVED lines=8> */
.L_x_2686:
[----:B------:R-:W-:Y:S05]  /*288a0*/  BRA `(.L_x_2687) ;  /* 0xffffff5000647947 */ /* 0x000fea000383ffff */
.L_x_2480:
[----:B------:R-:W-:Y:S02]  /*288b0*/  IMAD.MOV.U32 R13, RZ, RZ, R2 ;  /* 0x000000ffff0d7224 */ /* 0x000fe400078e0002 */
[----:B------:R-:W-:Y:S02]  /*288c0*/  IMAD.MOV.U32 R12, RZ, RZ, RZ ;  /* 0x000000ffff0c7224 */ /* 0x000fe400078e00ff */
[----:B------:R-:W-:Y:S02]  /*288d0*/  IMAD.MOV.U32 R11, RZ, RZ, 0x1c1f ;  /* 0x00001c1fff0b7424 */ /* 0x000fe400078e00ff */
[----:B------:R-:W-:-:S07]  /*288e0*/  IMAD.MOV.U32 R15, RZ, RZ, -0x1 ;  /* 0xffffffffff0f7424 */ /* 0x000fce00078e00ff */
[----:B------:R-:W-:Y:S05]  /*288f0*/  WARPSYNC.COLLECTIVE R15, `(.L_x_2688) ;  /* 0x000000000f087348 */ /* 0x000fea0003c00000 */
[----:B------:R0:W1:Y:S02]  /*28900*/  SHFL.IDX P6, R14, R13, R12, R11 ;  /* 0x0000000c0d0e7389 */ /* 0x00006400000c000b */
[----:B01----:R-:W-:Y:S01]  /*28910*/  ENDCOLLECTIVE ;  /* 0x000000000000791b */ /* 0x003fe20003800000 */
.L_x_2688:
[----:B------:R-:W-:Y:S02]  /*28920*/  IMAD.MOV.U32 R13, RZ, RZ, R0 ;  /* 0x000000ffff0d7224 */ /* 0x000fe400078e0000 */
[----:B------:R-:W-:-:S07]  /*28930*/  IMAD.MOV.U32 R3, RZ, RZ, R14 ;  /* 0x000000ffff037224 */ /* 0x000fce00078e000e */
[----:B------:R-:W-:Y:S05]  /*28940*/  WARPSYNC.COLLECTIVE R15, `(.L_x_2689) ;  /* 0x000000000f087348 */ /* 0x000fea0003c00000 */
[----:B------:R0:W1:Y:S02]  /*28950*/  SHFL.IDX P6, R14, R13, R12, R11 ;  /* 0x0000000c0d0e7389 */ /* 0x00006400000c000b */
[----:B01----:R-:W-:Y:S01]  /*28960*/  ENDCOLLECTIVE ;  /* 0x000000000000791b */ /* 0x003fe20003800000 */
.L_x_2689:
[----:B------:R-:W-:Y:S05]  /*28970*/  BRA `(.L_x_2690) ;  /* 0xffffff5400387947 */ /* 0x000fea000383ffff */
.L_x_2483:
        /* <DEDUP_REMOVED lines=8> */
.L_x_2692:
[----:B------:R-:W-:Y:S05]  /*28a00*/  BSYNC B1 ;  /* 0x0000000000017941 */ /* 0x000fea0003800000 */
.L_x_2691:
        /* <DEDUP_REMOVED lines=8> */
.L_x_2693:
[----:B------:R-:W-:Y:S05]  /*28a90*/  BRA `(.L_x_2694) ;  /* 0xffffff5800347947 */ /* 0x000fea000383ffff */
.L_x_2487:
[----:B------:R-:W-:Y:S02]  /*28aa0*/  IMAD.MOV.U32 R13, RZ, RZ, R2 ;  /* 0x000000ffff0d7224 */ /* 0x000fe400078e0002 */
[----:B------:R-:W-:Y:S02]  /*28ab0*/  IMAD.MOV.U32 R12, RZ, RZ, RZ ;  /* 0x000000ffff0c7224 */ /* 0x000fe400078e00ff */
[----:B------:R-:W-:Y:S02]  /*28ac0*/  IMAD.MOV.U32 R11, RZ, RZ, 0x1c1f ;  /* 0x00001c1fff0b7424 */ /* 0x000fe400078e00ff */
[----:B------:R-:W-:-:S07]  /*28ad0*/  IMAD.MOV.U32 R15, RZ, RZ, -0x1 ;  /* 0xffffffffff0f7424 */ /* 0x000fce00078e00ff */
[----:B-1----:R-:W-:Y:S05]  /*28ae0*/  WARPSYNC.COLLECTIVE R15, `(.L_x_2695) ;  /* 0x000000000f087348 */ /* 0x002fea0003c00000 */
[----:B------:R0:W2:Y:S02]  /*28af0*/  SHFL.IDX P6, R14, R13, R12, R11 ;  /* 0x0000000c0d0e7389 */ /* 0x0000a400000c000b */
[----:B012---:R-:W-:Y:S01]  /*28b00*/  ENDCOLLECTIVE ;  /* 0x000000000000791b */ /* 0x007fe20003800000 */
.L_x_2695:
[----:B------:R-:W-:Y:S02]  /*28b10*/  IMAD.MOV.U32 R13, RZ, RZ, R0 ;  /* 0x000000ffff0d7224 */ /* 0x000fe400078e0000 */
[----:B------:R-:W-:-:S07]  /*28b20*/  IMAD.MOV.U32 R3, RZ, RZ, R14 ;  /* 0x000000ffff037224 */ /* 0x000fce00078e000e */
[----:B------:R-:W-:Y:S05]  /*28b30*/  WARPSYNC.COLLECTIVE R15, `(.L_x_2696) ;  /* 0x000000000f087348 */ /* 0x000fea0003c00000 */
[----:B------:R0:W1:Y:S02]  /*28b40*/  SHFL.IDX P6, R14, R13, R12, R11 ;  /* 0x0000000c0d0e7389 */ /* 0x00006400000c000b */
[----:B01----:R-:W-:Y:S01]  /*28b50*/  ENDCOLLECTIVE ;  /* 0x000000000000791b */ /* 0x003fe20003800000 */
.L_x_2696:
[----:B------:R-:W-:Y:S05]  /*28b60*/  BRA `(.L_x_2697) ;  /* 0xffffff6400887947 */ /* 0x000fea000383ffff */
.L_x_2490:
        /* <DEDUP_REMOVED lines=8> */
.L_x_2699:
[----:B------:R-:W-:Y:S05]  /*28bf0*/  BSYNC B1 ;  /* 0x0000000000017941 */ /* 0x000fea0003800000 */
.L_x_2698:
        /* <DEDUP_REMOVED lines=8> */
.L_x_2700:
[----:B------:R-:W-:Y:S05]  /*28c80*/  BRA `(.L_x_2701) ;  /* 0xffffff6400a07947 */ /* 0x000fea000383ffff */
.L_x_2509:
[----:B------:R-:W0:Y:S01]  /*28c90*/  S2R R7, SR_TID.X ;  /* 0x0000000000077919 */ /* 0x000e220000002100 */
[----:B------:R-:W-:Y:S01]  /*28ca0*/  BSSY B1, `(.L_x_2702) ;  /* 0x000000a000017945 */ /* 0x000fe20003800000 */
[----:B------:R-:W-:Y:S02]  /*28cb0*/  IMAD.MOV.U32 R12, RZ, RZ, RZ ;  /* 0x000000ffff0c7224 */ /* 0x000fe400078e00ff */
[----:B-1----:R-:W-:Y:S02]  /*28cc0*/  IMAD.MOV.U32 R11, RZ, RZ, 0x1f ;  /* 0x0000001fff0b7424 */ /* 0x002fe400078e00ff */
[----:B------:R-:W-:Y:S01]  /*28cd0*/  IMAD.MOV.U32 R15, RZ, RZ, -0x1 ;  /* 0xffffffffff0f7424 */ /* 0x000fe200078e00ff */
[----:B0-----:R-:W-:-:S04]  /*28ce0*/  SHF.R.U32.HI R7, RZ, 0x5, R7 ;  /* 0x00000005ff077819 */ /* 0x001fc80000011607 */
[----:B------:R-:W-:-:S05]  /*28cf0*/  LOP3.LUT R7, R7, 0x3, RZ, 0xc0, !PT ;  /* 0x0000000307077812 */ /* 0x000fca00078ec0ff */
[----:B------:R-:W-:-:S07]  /*28d00*/  IMAD.MOV.U32 R13, RZ, RZ, R7 ;  /* 0x000000ffff0d7224 */ /* 0x000fce00078e0007 */
[----:B------:R-:W-:Y:S05]  /*28d10*/  WARPSYNC.COLLECTIVE R15, `(.L_x_2703) ;  /* 0x000000000f087348 */ /* 0x000fea0003c00000 */
[----:B------:R0:W1:Y:S02]  /*28d20*/  SHFL.IDX P6, R14, R13, R12, R11 ;  /* 0x0000000c0d0e7389 */ /* 0x00006400000c000b */
[----:B01----:R-:W-:Y:S01]  /*28d30*/  ENDCOLLECTIVE ;  /* 0x000000000000791b */ /* 0x003fe20003800000 */
.L_x_2703:
[----:B------:R-:W-:Y:S05]  /*28d40*/  BSYNC B1 ;  /* 0x0000000000017941 */ /* 0x000fea0003800000 */
.L_x_2702:
[----:B------:R-:W-:Y:S05]  /*28d50*/  BRA `(.L_x_2704) ;  /* 0xffffff8000e87947 */ /* 0x000fea000383ffff */
.L_x_2511:
[----:B------:R-:W-:Y:S01]  /*28d60*/  BSSY B1, `(.L_x_2705) ;  /* 0x0000006000017945 */ /* 0x000fe20003800000 */
[----:B------:R-:W-:-:S07]  /*28d70*/  IMAD.MOV.U32 R15, RZ, RZ, -0x1 ;  /* 0xffffffffff0f7424 */ /* 0x000fce00078e00ff */
[----:B01----:R-:W-:Y:S05]  /*28d80*/  WARPSYNC.COLLECTIVE R15, `(.L_x_2706) ;  /* 0x000000000f0c7348 */ /* 0x003fea0003c00000 */
[----:B------:R-:W-:Y:S02]  /*28d90*/  ELECT P6, UR62, PT ;  /* 0x00000000003e782f */ /* 0x000fe400038c0000 */
[----:B------:R-:W-:Y:S01]  /*28da0*/  MOV R14, UR62 ;  /* 0x0000003e000e7c02 */ /* 0x000fe20008000f00 */
[----:B01----:R-:W-:Y:S10]  /*28db0*/  ENDCOLLECTIVE ;  /* 0x000000000000791b */ /* 0x003ff40003800000 */
.L_x_2706:
[----:B------:R-:W-:Y:S05]  /*28dc0*/  BSYNC B1 ;  /* 0x0000000000017941 */ /* 0x000fea0003800000 */
.L_x_2705:
[----:B------:R-:W-:Y:S05]  /*28dd0*/  BRA `(.L_x_2510) ;  /* 0xffffff8000e07947 */ /* 0x000fea000383ffff */
.L_x_2513:
[----:B0-----:R0:W2:Y:S02]  /*28de0*/  SYNCS.PHASECHK.TRANS64.TRYWAIT P0, [R16+URZ+0x31c20], R6 ;  /* 0x031c2006100075a7 */ /* 0x0010a4000800017f */
[----:B--2---:R-:W-:Y:S05]  /*28df0*/  @!P0 NANOSLEEP.SYNCS 0x989680 ;  /* 0x009896800000895d */ /* 0x004fea0003900000 */
[----:B------:R-:W2:Y:S02]  /*28e00*/  @!P0 SYNCS.PHASECHK.TRANS64 P0, [R16+URZ+0x31c20], R6 ;  /* 0x031c2006100085a7 */ /* 0x000ea4000800007f */
[----:B--2---:R-:W-:Y:S05]  /*28e10*/  @!P0 BRA `(.L_x_2513) ;  /* 0xfffffffc00f08947 */ /* 0x004fea000383ffff */
[----:B------:R-:W-:Y:S05]  /*28e20*/  BRA `(.L_x_2707) ;  /* 0xffffff8000f07947 */ /* 0x000fea000383ffff */
.L_x_2517:
[----:B-1----:R1:W2:Y:S02]  /*28e30*/  SYNCS.PHASECHK.TRANS64.TRYWAIT P0, [R9+URZ+0x31ca0], R11 ;  /* 0x031ca00b090075a7 */ /* 0x0022a4000800017f */
[----:B--2---:R-:W-:Y:S05]  /*28e40*/  @!P0 NANOSLEEP.SYNCS 0x989680 ;  /* 0x009896800000895d */ /* 0x004fea0003900000 */
[----:B------:R-:W2:Y:S02]  /*28e50*/  @!P0 SYNCS.PHASECHK.TRANS64 P0, [R9+URZ+0x31ca0], R11 ;  /* 0x031ca00b090085a7 */ /* 0x000ea4000800007f */
[----:B--2---:R-:W-:Y:S05]  /*28e60*/  @!P0 BRA `(.L_x_2517) ;  /* 0xfffffffc00f08947 */ /* 0x004fea000383ffff */
[----:B------:R-:W-:Y:S05]  /*28e70*/  BRA `(.L_x_2708) ;  /* 0xffffff84000c7947 */ /* 0x000fea000383ffff */
.L_x_2524:
[----:B0-----:R0:W2:Y:S02]  /*28e80*/  SYNCS.PHASECHK.TRANS64.TRYWAIT P0, [R9+URZ+0x31cc0], R11 ;  /* 0x031cc00b090075a7 */ /* 0x0010a4000800017f */
[----:B--2---:R-:W-:Y:S05]  /*28e90*/  @!P0 NANOSLEEP.SYNCS 0x989680 ;  /* 0x009896800000895d */ /* 0x004fea0003900000 */
[----:B------:R-:W2:Y:S02]  /*28ea0*/  @!P0 SYNCS.PHASECHK.TRANS64 P0, [R9+URZ+0x31cc0], R11 ;  /* 0x031cc00b090085a7 */ /* 0x000ea4000800007f */
[----:B--2---:R-:W-:Y:S05]  /*28eb0*/  @!P0 BRA `(.L_x_2524) ;  /* 0xfffffffc00f08947 */ /* 0x004fea000383ffff */
[----:B------:R-:W-:Y:S05]  /*28ec0*/  BRA `(.L_x_2709) ;  /* 0xffffff8800087947 */ /* 0x000fea000383ffff */
.L_x_2533:
[----:B0-----:R0:W2:Y:S02]  /*28ed0*/  SYNCS.PHASECHK.TRANS64.TRYWAIT P1, [R9+URZ+0x31ca0], R8 ;  /* 0x031ca008090075a7 */ /* 0x0010a4000802017f */
[----:B--2---:R-:W-:Y:S05]  /*28ee0*/  @!P1 NANOSLEEP.SYNCS 0x989680 ;  /* 0x009896800000995d */ /* 0x004fea0003900000 */
[----:B------:R-:W2:Y:S02]  /*28ef0*/  @!P1 SYNCS.PHASECHK.TRANS64 P1, [R9+URZ+0x31ca0], R8 ;  /* 0x031ca008090095a7 */ /* 0x000ea4000802007f */
[----:B--2---:R-:W-:Y:S05]  /*28f00*/  @!P1 BRA `(.L_x_2533) ;  /* 0xfffffffc00f09947 */ /* 0x004fea000383ffff */
[----:B------:R-:W-:Y:S05]  /*28f10*/  BRA `(.L_x_2710) ;  /* 0xffffff8c00487947 */ /* 0x000fea000383ffff */
.L_x_2540:
[----:B-1----:R1:W2:Y:S02]  /*28f20*/  SYNCS.PHASECHK.TRANS64.TRYWAIT P1, [R9+URZ+0x31cc0], R8 ;  /* 0x031cc008090075a7 */ /* 0x0022a4000802017f */
[----:B--2---:R-:W-:Y:S05]  /*28f30*/  @!P1 NANOSLEEP.SYNCS 0x989680 ;  /* 0x009896800000995d */ /* 0x004fea0003900000 */
[----:B------:R-:W2:Y:S02]  /*28f40*/  @!P1 SYNCS.PHASECHK.TRANS64 P1, [R9+URZ+0x31cc0], R8 ;  /* 0x031cc008090095a7 */ /* 0x000ea4000802007f */
[----:B--2---:R-:W-:Y:S05]  /*28f50*/  @!P1 BRA `(.L_x_2540) ;  /* 0xfffffffc00f09947 */ /* 0x004fea000383ffff */
[----:B------:R-:W-:Y:S05]  /*28f60*/  BRA `(.L_x_2711) ;  /* 0xffffff9000407947 */ /* 0x000fea000383ffff */
.L_x_2557:
[----:B------:R-:W4:Y:S01]  /*28f70*/  S2R R20, SR_TID.X ;  /* 0x0000000000147919 */ /* 0x000f220000002100 */
[----:B------:R-:W-:Y:S01]  /*28f80*/  BSSY B0, `(.L_x_2712) ;  /* 0x000000a000007945 */ /* 0x000fe20003800000 */
[----:B------:R-:W-:Y:S02]  /*28f90*/  IMAD.MOV.U32 R12, RZ, RZ, RZ ;  /* 0x000000ffff0c7224 */ /* 0x000fe400078e00ff */
[----:B-1----:R-:W-:Y:S02]  /*28fa0*/  IMAD.MOV.U32 R11, RZ, RZ, 0x1f ;  /* 0x0000001fff0b7424 */ /* 0x002fe400078e00ff */
[----:B------:R-:W-:Y:S01]  /*28fb0*/  IMAD.MOV.U32 R15, RZ, RZ, -0x1 ;  /* 0xffffffffff0f7424 */ /* 0x000fe200078e00ff */
[----:B----4-:R-:W-:-:S04]  /*28fc0*/  SHF.R.U32.HI R20, RZ, 0x5, R20 ;  /* 0x00000005ff147819 */ /* 0x010fc80000011614 */
[----:B------:R-:W-:-:S05]  /*28fd0*/  LOP3.LUT R20, R20, 0x3, RZ, 0xc0, !PT ;  /* 0x0000000314147812 */ /* 0x000fca00078ec0ff */
[----:B------:R-:W-:-:S07]  /*28fe0*/  IMAD.MOV.U32 R13, RZ, RZ, R20 ;  /* 0x000000ffff0d7224 */ /* 0x000fce00078e0014 */
[----:B0-23--:R-:W-:Y:S05]  /*28ff0*/  WARPSYNC.COLLECTIVE R15, `(.L_x_2713) ;  /* 0x000000000f087348 */ /* 0x00dfea0003c00000 */
[----:B------:R1:W4:Y:S02]  /*29000*/  SHFL.IDX P6, R14, R13, R12, R11 ;  /* 0x0000000c0d0e7389 */ /* 0x00032400000c000b */
[----:B01234-:R-:W-:Y:S01]  /*29010*/  ENDCOLLECTIVE ;  /* 0x000000000000791b */ /* 0x01ffe20003800000 */
.L_x_2713:
[----:B------:R-:W-:Y:S05]  /*29020*/  BSYNC B0 ;  /* 0x0000000000007941 */ /* 0x000fea0003800000 */
.L_x_2712:
[----:B------:R-:W-:Y:S05]  /*29030*/  BRA `(.L_x_2714) ;  /* 0xffffff9c00a47947 */ /* 0x000fea000383ffff */
.L_x_2559:
[----:B------:R-:W-:Y:S01]  /*29040*/  BSSY B0, `(.L_x_2715) ;  /* 0x0000006000007945 */ /* 0x000fe20003800000 */
[----:B------:R-:W-:-:S07]  /*29050*/  IMAD.MOV.U32 R15, RZ, RZ, -0x1 ;  /* 0xffffffffff0f7424 */ /* 0x000fce00078e00ff */
[----:B0123--:R-:W-:Y:S05]  /*29060*/  WARPSYNC.COLLECTIVE R15, `(.L_x_2716) ;  /* 0x000000000f0c7348 */ /* 0x00ffea0003c00000 */
[----:B------:R-:W-:Y:S02]  /*29070*/  ELECT P6, UR62, PT ;  /* 0x00000000003e782f */ /* 0x000fe400038c0000 */
[----:B------:R-:W-:Y:S01]  /*29080*/  MOV R14, UR62 ;  /* 0x0000003e000e7c02 */ /* 0x000fe20008000f00 */
[----:B0123--:R-:W-:Y:S10]  /*29090*/  ENDCOLLECTIVE ;  /* 0x000000000000791b */ /* 0x00fff40003800000 */
.L_x_2716:
[----:B------:R-:W-:Y:S05]  /*290a0*/  BSYNC B0 ;  /* 0x0000000000007941 */ /* 0x000fea0003800000 */
.L_x_2715:
[----:B------:R-:W-:Y:S05]  /*290b0*/  BRA `(.L_x_2717) ;  /* 0xffffff9c00ac7947 */ /* 0x000fea000383ffff */
.L_x_2561:
[----:B0-----:R0:W4:Y:S02]  /*290c0*/  SYNCS.PHASECHK.TRANS64.TRYWAIT P0, [R0+URZ+0x31c40], R2 ;  /* 0x031c4002000075a7 */ /* 0x001124000800017f */
[----:B----4-:R-:W-:Y:S05]  /*290d0*/  @!P0 NANOSLEEP.SYNCS 0x989680 ;  /* 0x009896800000895d */ /* 0x010fea0003900000 */
[----:B------:R-:W4:Y:S02]  /*290e0*/  @!P0 SYNCS.PHASECHK.TRANS64 P0, [R0+URZ+0x31c40], R2 ;  /* 0x031c4002000085a7 */ /* 0x000f24000800007f */
[----:B----4-:R-:W-:Y:S05]  /*290f0*/  @!P0 BRA `(.L_x_2561) ;  /* 0xfffffffc00f08947 */ /* 0x010fea000383ffff */
[----:B------:R-:W-:Y:S05]  /*29100*/  BRA `(.L_x_2718) ;  /* 0xffffffa000047947 */ /* 0x000fea000383ffff */
.L_x_2565:
        /* <DEDUP_REMOVED lines=12> */
.L_x_2719:
[----:B------:R-:W-:Y:S02]  /*291d0*/  IMAD.MOV.U32 R13, RZ, RZ, R4 ;  /* 0x000000ffff0d7224 */ /* 0x000fe400078e0004 */
[----:B------:R-:W-:-:S07]  /*291e0*/  IMAD.MOV.U32 R3, RZ, RZ, R14 ;  /* 0x000000ffff037224 */ /* 0x000fce00078e000e */
[----:B------:R-:W-:Y:S05]  /*291f0*/  WARPSYNC.COLLECTIVE R15, `(.L_x_2720) ;  /* 0x000000000f087348 */ /* 0x000fea0003c00000 */
[----:B------:R0:W1:Y:S02]  /*29200*/  SHFL.IDX P6, R14, R13, R12, R11 ;  /* 0x0000000c0d0e7389 */ /* 0x00006400000c000b */
[----:B01----:R-:W-:Y:S01]  /*29210*/  ENDCOLLECTIVE ;  /* 0x000000000000791b */ /* 0x003fe20003800000 */
.L_x_2720:
[----:B------:R-:W-:Y:S01]  /*29220*/  ULDC.64 UR4, c[0x0][0x208] ;  /* 0x0000820000047ab9 */ /* 0x000fe20000000a00 */
[----:B------:R-:W-:Y:S02]  /*29230*/  IMAD.MOV.U32 R13, RZ, RZ, R5 ;  /* 0x000000ffff0d7224 */ /* 0x000fe400078e0005 */
[----:B------:R-:W-:Y:S02]  /*29240*/  IMAD.MOV.U32 R12, RZ, RZ, 0x1 ;  /* 0x00000001ff0c7424 */ /* 0x000fe400078e00ff */
[----:B------:R-:W-:-:S05]  /*29250*/  IMAD.MOV.U32 R2, RZ, RZ, R14 ;  /* 0x000000ffff027224 */ /* 0x000fca00078e000e */
[----:B------:R-:W-:-:S05]  /*29260*/  @!P4 LEA R2, P3, R20, R2, 0x1 ;  /* 0x000000021402c211 */ /* 0x000fca00078608ff */
[----:B------:R-:W-:Y:S01]  /*29270*/  @!P4 IMAD.X R3, RZ, RZ, R3, P3 ;  /* 0x000000ffff03c224 */ /* 0x000fe200018e0603 */
[----:B------:R-:W-:-:S04]  /*29280*/  ISETP.GE.AND P3, PT, R9, R0, PT ;  /* 0x000000000900720c */ /* 0x000fc80003f66270 */
        /* <DEDUP_REMOVED lines=9> */
.L_x_2721:
[----:B------:R-:W-:Y:S02]  /*29320*/  IMAD.MOV.U32 R13, RZ, RZ, R4 ;  /* 0x000000ffff0d7224 */ /* 0x000fe400078e0004 */
[----:B------:R-:W-:-:S07]  /*29330*/  IMAD.MOV.U32 R2, RZ, RZ, R14 ;  /* 0x000000ffff027224 */ /* 0x000fce00078e000e */
[----:B------:R-:W-:Y:S05]  /*29340*/  WARPSYNC.COLLECTIVE R15, `(.L_x_2722) ;  /* 0x000000000f087348 */ /* 0x000fea0003c00000 */
[----:B------:R0:W1:Y:S02]  /*29350*/  SHFL.IDX P6, R14, R13, R12, R11 ;  /* 0x0000000c0d0e7389 */ /* 0x00006400000c000b */
[----:B01----:R-:W-:Y:S01]  /*29360*/  ENDCOLLECTIVE ;  /* 0x000000000000791b */ /* 0x003fe20003800000 */
.L_x_2722:
        /* <DEDUP_REMOVED lines=18> */
.L_x_2723:
[----:B------:R-:W-:-:S05]  /*29490*/  VIADD R2, R25, 0x40 ;  /* 0x0000004019027836 */ /* 0x000fca0000000000 */
[----:B------:R-:W-:Y:S01]  /*294a0*/  ISETP.GE.AND P3, PT, R2, R0, PT ;  /* 0x000000000200720c */ /* 0x000fe20003f66270 */
[----:B------:R-:W-:Y:S02]  /*294b0*/  IMAD.MOV.U32 R13, RZ, RZ, R4 ;  /* 0x000000ffff0d7224 */ /* 0x000fe400078e0004 */
[----:B------:R-:W-:-:S10]  /*294c0*/  IMAD.MOV.U32 R2, RZ, RZ, R14 ;  /* 0x000000ffff027224 */ /* 0x000fd400078e000e */
[----:B------:R-:W-:Y:S05]  /*294d0*/  WARPSYNC.COLLECTIVE R15, `(.L_x_2724) ;  /* 0x000000000f087348 */ /* 0x000fea0003c00000 */
[----:B------:R0:W1:Y:S02]  /*294e0*/  SHFL.IDX P6, R14, R13, R12, R11 ;  /* 0x0000000c0d0e7389 */ /* 0x00006400000c000b */
[----:B01----:R-:W-:Y:S01]  /*294f0*/  ENDCOLLECTIVE ;  /* 0x000000000000791b */ /* 0x003fe20003800000 */
.L_x_2724:
        /* <DEDUP_REMOVED lines=18> */
.L_x_2725:
[----:B------:R-:W-:-:S05]  /*29620*/  VIADD R3, R25, 0x60 ;  /* 0x0000006019037836 */ /* 0x000fca0000000000 */
[----:B------:R-:W-:Y:S01]  /*29630*/  ISETP.GE.AND P3, PT, R3, R0, PT ;  /* 0x000000000300720c */ /* 0x000fe20003f66270 */
[----:B------:R-:W-:Y:S02]  /*29640*/  IMAD.MOV.U32 R13, RZ, RZ, R4 ;  /* 0x000000ffff0d7224 */ /* 0x000fe400078e0004 */
[----:B------:R-:W-:-:S10]  /*29650*/  IMAD.MOV.U32 R5, RZ, RZ, R14 ;  /* 0x000000ffff057224 */ /* 0x000fd400078e000e */
[----:B------:R-:W-:Y:S05]  /*29660*/  WARPSYNC.COLLECTIVE R15, `(.L_x_2726) ;  /* 0x000000000f087348 */ /* 0x000fea0003c00000 */
[----:B------:R0:W1:Y:S02]  /*29670*/  SHFL.IDX P6, R14, R13, R12, R11 ;  /* 0x0000000c0d0e7389 */ /* 0x00006400000c000b */
[----:B01----:R-:W-:Y:S01]  /*29680*/  ENDCOLLECTIVE ;  /* 0x000000000000791b */ /* 0x003fe20003800000 */
.L_x_2726:
        /* <DEDUP_REMOVED lines=15> */
.L_x_2727:
[----:B------:R-:W-:-:S05]  /*29780*/  VIADD R2, R25, 0x80 ;  /* 0x0000008019027836 */ /* 0x000fca0000000000 */
[----:B------:R-:W-:Y:S01]  /*29790*/  ISETP.GE.AND P3, PT, R2, R0, PT ;  /* 0x000000000200720c */ /* 0x000fe20003f66270 */
[----:B------:R-:W-:Y:S02]  /*297a0*/  IMAD.MOV.U32 R13, RZ, RZ, R7 ;  /* 0x000000ffff0d7224 */ /* 0x000fe400078e0007 */
[----:B------:R-:W-:-:S10]  /*297b0*/  IMAD.MOV.U32 R5, RZ, RZ, R14 ;  /* 0x000000ffff057224 */ /* 0x000fd400078e000e */
[----:B------:R-:W-:Y:S05]  /*297c0*/  WARPSYNC.COLLECTIVE R15, `(.L_x_2728) ;  /* 0x000000000f087348 */ /* 0x000fea0003c00000 */
[----:B------:R0:W1:Y:S02]  /*297d0*/  SHFL.IDX P6, R14, R13, R12, R11 ;  /* 0x0000000c0d0e7389 */ /* 0x00006400000c000b */
[----:B01----:R-:W-:Y:S01]  /*297e0*/  ENDCOLLECTIVE ;  /* 0x000000000000791b */ /* 0x003fe20003800000 */
.L_x_2728:
        /* <DEDUP_REMOVED lines=17> */
.L_x_2729:
[----:B------:R-:W-:Y:S02]  /*29900*/  IMAD.MOV.U32 R13, RZ, RZ, R7 ;  /* 0x000000ffff0d7224 */ /* 0x000fe400078e0007 */
[----:B------:R-:W-:-:S07]  /*29910*/  IMAD.MOV.U32 R6, RZ, RZ, R14 ;  /* 0x000000ffff067224 */ /* 0x000fce00078e000e */
[----:B------:R-:W-:Y:S05]  /*29920*/  WARPSYNC.COLLECTIVE R15, `(.L_x_2730) ;  /* 0x000000000f087348 */ /* 0x000fea0003c00000 */
[----:B------:R0:W1:Y:S02]  /*29930*/  SHFL.IDX P6, R14, R13, R12, R11 ;  /* 0x0000000c0d0e7389 */ /* 0x00006400000c000b */
[----:B01----:R-:W-:Y:S01]  /*29940*/  ENDCOLLECTIVE ;  /* 0x000000000000791b */ /* 0x003fe20003800000 */
.L_x_2730:
[----:B------:R-:W-:Y:S01]  /*29950*/  IMAD.MOV.U32 R2, RZ, RZ, R14 ;  /* 0x000000ffff027224 */ /* 0x000fe200078e000e */
[----:B------:R-:W-:Y:S06]  /*29960*/  BRA `(.L_x_2731) ;  /* 0xffffffa4006c7947 */ /* 0x000fec000383ffff */
.L_x_2568:
[----:B-1----:R1:W2:Y:S02]  /*29970*/  SYNCS.PHASECHK.TRANS64.TRYWAIT P0, [R16+URZ+0x31c20], R0 ;  /* 0x031c2000100075a7 */ /* 0x0022a4000800017f */
[----:B--2---:R-:W-:Y:S05]  /*29980*/  @!P0 NANOSLEEP.SYNCS 0x989680 ;  /* 0x009896800000895d */ /* 0x004fea0003900000 */
[----:B------:R-:W2:Y:S02]  /*29990*/  @!P0 SYNCS.PHASECHK.TRANS64 P0, [R16+URZ+0x31c20], R0 ;  /* 0x031c2000100085a7 */ /* 0x000ea4000800007f */
[----:B--2---:R-:W-:Y:S05]  /*299a0*/  @!P0 BRA `(.L_x_2568) ;  /* 0xfffffffc00f08947 */ /* 0x004fea000383ffff */
[----:B------:R-:W-:Y:S05]  /*299b0*/  BRA `(.L_x_2732) ;  /* 0xffffffa400d87947 */ /* 0x000fea000383ffff */
.L_x_2577:
[----:B-1----:R1:W2:Y:S02]  /*299c0*/  SYNCS.PHASECHK.TRANS64.TRYWAIT P0, [R3+URZ+0x31c40], R2 ;  /* 0x031c4002030075a7 */ /* 0x0022a4000800017f */
[----:B--2---:R-:W-:Y:S05]  /*299d0*/  @!P0 NANOSLEEP.SYNCS 0x989680 ;  /* 0x009896800000895d */ /* 0x004fea0003900000 */
[----:B------:R-:W2:Y:S02]  /*299e0*/  @!P0 SYNCS.PHASECHK.TRANS64 P0, [R3+URZ+0x31c40], R2 ;  /* 0x031c4002030085a7 */ /* 0x000ea4000800007f */
[----:B--2---:R-:W-:Y:S05]  /*299f0*/  @!P0 BRA `(.L_x_2577) ;  /* 0xfffffffc00f08947 */ /* 0x004fea000383ffff */
[----:B------:R-:W-:Y:S05]  /*29a00*/  BRA `(.L_x_2733) ;  /* 0xffffffa800b07947 */ /* 0x000fea000383ffff */
.L_x_2584:
[----:B0-----:R0:W1:Y:S02]  /*29a10*/  SYNCS.PHASECHK.TRANS64.TRYWAIT P0, [R3+URZ+0x60], R2 ;  /* 0x00006002030075a7 */ /* 0x001064000800017f */
[----:B-1----:R-:W-:Y:S05]  /*29a20*/  @!P0 NANOSLEEP.SYNCS 0x989680 ;  /* 0x009896800000895d */ /* 0x002fea0003900000 */
[----:B------:R-:W1:Y:S02]  /*29a30*/  @!P0 SYNCS.PHASECHK.TRANS64 P0, [R3+URZ+0x60], R2 ;  /* 0x00006002030085a7 */ /* 0x000e64000800007f */
[----:B-1----:R-:W-:Y:S05]  /*29a40*/  @!P0 BRA `(.L_x_2584) ;  /* 0xfffffffc00f08947 */ /* 0x002fea000383ffff */
[----:B------:R-:W-:Y:S05]  /*29a50*/  BRA `(.L_x_2734) ;  /* 0xffffffac00bc7947 */ /* 0x000fea000383ffff */
.L_x_2594:
[----:B-1----:R1:W2:Y:S02]  /*29a60*/  SYNCS.PHASECHK.TRANS64.TRYWAIT P0, [R3+URZ+0x31c40], R2 ;  /* 0x031c4002030075a7 */ /* 0x0022a4000800017f */
[----:B--2---:R-:W-:Y:S05]  /*29a70*/  @!P0 NANOSLEEP.SYNCS 0x989680 ;  /* 0x009896800000895d */ /* 0x004fea0003900000 */
[----:B------:R-:W2:Y:S02]  /*29a80*/  @!P0 SYNCS.PHASECHK.TRANS64 P0, [R3+URZ+0x31c40], R2 ;  /* 0x031c4002030085a7 */ /* 0x000ea4000800007f */
[----:B--2---:R-:W-:Y:S05]  /*29a90*/  @!P0 BRA `(.L_x_2594) ;  /* 0xfffffffc00f08947 */ /* 0x004fea000383ffff */
[----:B------:R-:W-:Y:S05]  /*29aa0*/  BRA `(.L_x_2735) ;  /* 0xffffffb4007c7947 */ /* 0x000fea000383ffff */
.L_x_2601:
[----:B0-----:R0:W1:Y:S02]  /*29ab0*/  SYNCS.PHASECHK.TRANS64.TRYWAIT P0, [R11+URZ+0x60], R28 ;  /* 0x0000601c0b0075a7 */ /* 0x001064000800017f */
[----:B-1----:R-:W-:Y:S05]  /*29ac0*/  @!P0 NANOSLEEP.SYNCS 0x989680 ;  /* 0x009896800000895d */ /* 0x002fea0003900000 */
[----:B------:R-:W1:Y:S02]  /*29ad0*/  @!P0 SYNCS.PHASECHK.TRANS64 P0, [R11+URZ+0x60], R28 ;  /* 0x0000601c0b0085a7 */ /* 0x000e64000800007f */
[----:B-1----:R-:W-:Y:S05]  /*29ae0*/  @!P0 BRA `(.L_x_2601) ;  /* 0xfffffffc00f08947 */ /* 0x002fea000383ffff */
[----:B------:R-:W-:Y:S05]  /*29af0*/  BRA `(.L_x_2736) ;  /* 0xffffffb800887947 */ /* 0x000fea000383ffff */
.L_x_2611:
[----:B-1----:R1:W2:Y:S02]  /*29b00*/  SYNCS.PHASECHK.TRANS64.TRYWAIT P0, [R2+URZ+0x31c40], R3 ;  /* 0x031c4003020075a7 */ /* 0x0022a4000800017f */
[----:B--2---:R-:W-:Y:S05]  /*29b10*/  @!P0 NANOSLEEP.SYNCS 0x989680 ;  /* 0x009896800000895d */ /* 0x004fea0003900000 */
[----:B------:R-:W2:Y:S02]  /*29b20*/  @!P0 SYNCS.PHASECHK.TRANS64 P0, [R2+URZ+0x31c40], R3 ;  /* 0x031c4003020085a7 */ /* 0x000ea4000800007f */
[----:B--2---:R-:W-:Y:S05]  /*29b30*/  @!P0 BRA `(.L_x_2611) ;  /* 0xfffffffc00f08947 */ /* 0x004fea000383ffff */
[----:B------:R-:W-:Y:S05]  /*29b40*/  BRA `(.L_x_2737) ;  /* 0xffffffc000187947 */ /* 0x000fea000383ffff */
.L_x_2618:
[----:B0-----:R0:W1:Y:S02]  /*29b50*/  SYNCS.PHASECHK.TRANS64.TRYWAIT P0, [R7+URZ+0x60], R2 ;  /* 0x00006002070075a7 */ /* 0x001064000800017f */
[----:B-1----:R-:W-:Y:S05]  /*29b60*/  @!P0 NANOSLEEP.SYNCS 0x989680 ;  /* 0x009896800000895d */ /* 0x002fea0003900000 */
[----:B------:R-:W1:Y:S02]  /*29b70*/  @!P0 SYNCS.PHASECHK.TRANS64 P0, [R7+URZ+0x60], R2 ;  /* 0x00006002070085a7 */ /* 0x000e64000800007f */
[----:B-1----:R-:W-:Y:S05]  /*29b80*/  @!P0 BRA `(.L_x_2618) ;  /* 0xfffffffc00f08947 */ /* 0x002fea000383ffff */
[----:B------:R-:W-:Y:S05]  /*29b90*/  BRA `(.L_x_2738) ;  /* 0xffffffc400287947 */ /* 0x000fea000383ffff */
.L_x_2630:
[----:B-1----:R1:W2:Y:S02]  /*29ba0*/  SYNCS.PHASECHK.TRANS64.TRYWAIT P0, [R3+URZ+0x31c60], R0 ;  /* 0x031c6000030075a7 */ /* 0x0022a4000800017f */
[----:B--2---:R-:W-:Y:S05]  /*29bb0*/  @!P0 NANOSLEEP.SYNCS 0x989680 ;  /* 0x009896800000895d */ /* 0x004fea0003900000 */
[----:B------:R-:W2:Y:S02]  /*29bc0*/  @!P0 SYNCS.PHASECHK.TRANS64 P0, [R3+URZ+0x31c60], R0 ;  /* 0x031c6000030085a7 */ /* 0x000ea4000800007f */
[----:B--2---:R-:W-:Y:S05]  /*29bd0*/  @!P0 BRA `(.L_x_2630) ;  /* 0xfffffffc00f08947 */ /* 0x004fea000383ffff */
[----:B------:R-:W-:Y:S05]  /*29be0*/  BRA `(.L_x_2739) ;  /* 0xffffffc800a47947 */ /* 0x000fea000383ffff */
.L_x_2638:
[----:B------:R-:W-:Y:S01]  /*29bf0*/  BSSY B0, `(.L_x_2740) ;  /* 0x0000008000007945 */ /* 0x000fe20003800000 */
[----:B------:R-:W-:Y:S02]  /*29c00*/  IMAD.MOV.U32 R13, RZ, RZ, R24 ;  /* 0x000000ffff0d7224 */ /* 0x000fe400078e0018 */
[----:B------:R-:W-:Y:S02]  /*29c10*/  IMAD.MOV.U32 R12, RZ, RZ, RZ ;  /* 0x000000ffff0c7224 */ /* 0x000fe400078e00ff */
[----:B-1----:R-:W-:Y:S02]  /*29c20*/  IMAD.MOV.U32 R11, RZ, RZ, 0x1f ;  /* 0x0000001fff0b7424 */ /* 0x002fe400078e00ff */
[----:B------:R-:W-:-:S07]  /*29c30*/  IMAD.MOV.U32 R15, RZ, RZ, -0x1 ;  /* 0xffffffffff0f7424 */ /* 0x000fce00078e00ff */
[----:B0--3--:R-:W-:Y:S05]  /*29c40*/  WARPSYNC.COLLECTIVE R15, `(.L_x_2741) ;  /* 0x000000000f087348 */ /* 0x009fea0003c00000 */
[----:B------:R1:W2:Y:S02]  /*29c50*/  SHFL.IDX P6, R14, R13, R12, R11 ;  /* 0x0000000c0d0e7389 */ /* 0x0002a400000c000b */
[----:B0123--:R-:W-:Y:S01]  /*29c60*/  ENDCOLLECTIVE ;  /* 0x000000000000791b */ /* 0x00ffe20003800000 */
.L_x_2741:
[----:B------:R-:W-:Y:S05]  /*29c70*/  BSYNC B0 ;  /* 0x0000000000007941 */ /* 0x000fea0003800000 */
.L_x_2740:
        /* <DEDUP_REMOVED lines=9> */
.L_x_2742:
        /* <DEDUP_REMOVED lines=24> */
.L_x_2743:
[----:B------:R-:W-:Y:S01]  /*29e90*/  IMAD.MOV.U32 R12, RZ, RZ, 0x2 ;  /* 0x00000002ff0c7424 */ /* 0x000fe200078e00ff */
[----:B------:R-:W-:-:S05]  /*29ea0*/  SEL R4, R14, RZ, P1 ;  /* 0x000000ff0e047207 */ /* 0x000fca0000800000 */
[----:B------:R-:W-:-:S04]  /*29eb0*/  IMAD.IADD R4, R13, 0x1, R4 ;  /* 0x000000010d047824 */ /* 0x000fc800078e0204 */
[----:B------:R-:W-:-:S07]  /*29ec0*/  IMAD.MOV.U32 R13, RZ, RZ, R4 ;  /* 0x000000ffff0d7224 */ /* 0x000fce00078e0004 */
[----:B------:R-:W-:Y:S05]  /*29ed0*/  WARPSYNC.COLLECTIVE R15, `(.L_x_2744) ;  /* 0x000000000f087348 */ /* 0x000fea0003c00000 */
[----:B------:R0:W1:Y:S02]  /*29ee0*/  SHFL.UP P6, R14, R13, R12, R11 ;  /* 0x0400000c0d0e7389 */ /* 0x00006400000c000b */
[----:B01----:R-:W-:Y:S01]  /*29ef0*/  ENDCOLLECTIVE ;  /* 0x000000000000791b */ /* 0x003fe20003800000 */
.L_x_2744:
[----:B------:R-:W-:Y:S01]  /*29f00*/  IMAD.MOV.U32 R12, RZ, RZ, 0x4 ;  /* 0x00000004ff0c7424 */ /* 0x000fe200078e00ff */
[----:B------:R-:W-:-:S05]  /*29f10*/  SEL R3, R14, RZ, P2 ;  /* 0x000000ff0e037207 */ /* 0x000fca0001000000 */
[----:B------:R-:W-:-:S04]  /*29f20*/  IMAD.IADD R2, R4, 0x1, R3 ;  /* 0x0000000104027824 */ /* 0x000fc800078e0203 */
[----:B------:R-:W-:-:S07]  /*29f30*/  IMAD.MOV.U32 R13, RZ, RZ, R2 ;  /* 0x000000ffff0d7224 */ /* 0x000fce00078e0002 */
[----:B------:R-:W-:Y:S05]  /*29f40*/  WARPSYNC.COLLECTIVE R15, `(.L_x_2745) ;  /* 0x000000000f087348 */ /* 0x000fea0003c00000 */
[----:B------:R0:W1:Y:S02]  /*29f50*/  SHFL.UP P6, R14, R13, R12, R11 ;  /* 0x0400000c0d0e7389 */ /* 0x00006400000c000b */
[----:B01----:R-:W-:Y:S01]  /*29f60*/  ENDCOLLECTIVE ;  /* 0x000000000000791b */ /* 0x003fe20003800000 */
.L_x_2745:
[----:B------:R-:W-:Y:S01]  /*29f70*/  IMAD.MOV.U32 R12, RZ, RZ, 0x8 ;  /* 0x00000008ff0c7424 */ /* 0x000fe200078e00ff */
[----:B------:R-:W-:-:S05]  /*29f80*/  SEL R3, R14, RZ, P3 ;  /* 0x000000ff0e037207 */ /* 0x000fca0001800000 */
[----:B------:R-:W-:-:S04]  /*29f90*/  IMAD.IADD R3, R2, 0x1, R3 ;  /* 0x0000000102037824 */ /* 0x000fc800078e0203 */
[----:B------:R-:W-:-:S07]  /*29fa0*/  IMAD.MOV.U32 R13, RZ, RZ, R3 ;  /* 0x000000ffff0d7224 */ /* 0x000fce00078e0003 */
[----:B------:R-:W-:Y:S05]  /*29fb0*/  WARPSYNC.COLLECTIVE R15, `(.L_x_2746) ;  /* 0x000000000f087348 */ /* 0x000fea0003c00000 */
[----:B------:R0:W1:Y:S02]  /*29fc0*/  SHFL.UP P6, R14, R13, R12, R11 ;  /* 0x0400000c0d0e7389 */ /* 0x00006400000c000b */
[----:B01----:R-:W-:Y:S01]  /*29fd0*/  ENDCOLLECTIVE ;  /* 0x000000000000791b */ /* 0x003fe20003800000 */
.L_x_2746:
[----:B------:R-:W-:Y:S01]  /*29fe0*/  IMAD.MOV.U32 R12, RZ, RZ, 0x10 ;  /* 0x00000010ff0c7424 */ /* 0x000fe200078e00ff */
[----:B------:R-:W-:-:S05]  /*29ff0*/  SEL R4, R14, RZ, P4 ;  /* 0x000000ff0e047207 */ /* 0x000fca0002000000 */
[----:B------:R-:W-:-:S04]  /*2a000*/  IMAD.IADD R4, R3, 0x1, R4 ;  /* 0x0000000103047824 */ /* 0x000fc800078e0204 */
[----:B------:R-:W-:-:S07]  /*2a010*/  IMAD.MOV.U32 R13, RZ, RZ, R4 ;  /* 0x000000ffff0d7224 */ /* 0x000fce00078e0004 */
[----:B------:R-:W-:Y:S05]  /*2a020*/  WARPSYNC.COLLECTIVE R15, `(.L_x_2747) ;  /* 0x000000000f087348 */ /* 0x000fea0003c00000 */
[----:B------:R0:W1:Y:S02]  /*2a030*/  SHFL.UP P6, R14, R13, R12, R11 ;  /* 0x0400000c0d0e7389 */ /* 0x00006400000c000b */
[----:B01----:R-:W-:Y:S01]  /*2a040*/  ENDCOLLECTIVE ;  /* 0x000000000000791b */ /* 0x003fe20003800000 */
.L_x_2747:
        /* <DEDUP_REMOVED lines=8> */
.L_x_2748:
[----:B------:R-:W-:Y:S05]  /*2a0d0*/  BRA `(.L_x_2749) ;  /* 0xffffffcc00587947 */ /* 0x000fea000383ffff */
.L_x_2641:
[----:B------:R-:W-:Y:S01]  /*2a0e0*/  BSSY B0, `(.L_x_2750) ;  /* 0x0000007000007945 */ /* 0x000fe20003800000 */
[----:B------:R-:W-:Y:S02]  /*2a0f0*/  IMAD.MOV.U32 R12, RZ, RZ, 0x1 ;  /* 0x00000001ff0c7424 */ /* 0x000fe400078e00ff */
[----:B-1----:R-:W-:Y:S02]  /*2a100*/  IMAD.MOV.U32 R11, RZ, RZ, RZ ;  /* 0x000000ffff0b7224 */ /* 0x002fe400078e00ff */
[----:B------:R-:W-:-:S07]  /*2a110*/  IMAD.MOV.U32 R15, RZ, RZ, -0x1 ;  /* 0xffffffffff0f7424 */ /* 0x000fce00078e00ff */
[----:B------:R-:W-:Y:S05]  /*2a120*/  WARPSYNC.COLLECTIVE R15, `(.L_x_2751) ;  /* 0x000000000f087348 */ /* 0x000fea0003c00000 */
[----:B------:R0:W1:Y:S02]  /*2a130*/  SHFL.UP P6, R14, R13, R12, R11 ;  /* 0x0400000c0d0e7389 */ /* 0x00006400000c000b */
[----:B01----:R-:W-:Y:S01]  /*2a140*/  ENDCOLLECTIVE ;  /* 0x000000000000791b */ /* 0x003fe20003800000 */
.L_x_2751:
[----:B------:R-:W-:Y:S05]  /*2a150*/  BSYNC B0 ;  /* 0x0000000000007941 */ /* 0x000fea0003800000 */
.L_x_2750:
        /* <DEDUP_REMOVED lines=8> */
.L_x_2752:
[----:B------:R-:W-:Y:S01]  /*2a1e0*/  IMAD.MOV.U32 R12, RZ, RZ, 0x4 ;  /* 0x00000004ff0c7424 */ /* 0x000fe200078e00ff */
[----:B------:R-:W-:-:S05]  /*2a1f0*/  SEL R14, R14, RZ, P2 ;  /* 0x000000ff0e0e7207 */ /* 0x000fca0001000000 */
[----:B------:R-:W-:-:S04]  /*2a200*/  IMAD.IADD R3, R13, 0x1, R14 ;  /* 0x000000010d037824 */ /* 0x000fc800078e020e */
[----:B------:R-:W-:-:S07]  /*2a210*/  IMAD.MOV.U32 R13, RZ, RZ, R3 ;  /* 0x000000ffff0d7224 */ /* 0x000fce00078e0003 */
[----:B------:R-:W-:Y:S05]  /*2a220*/  WARPSYNC.COLLECTIVE R15, `(.L_x_2753) ;  /* 0x000000000f087348 */ /* 0x000fea0003c00000 */
[----:B------:R0:W1:Y:S02]  /*2a230*/  SHFL.UP P6, R14, R13, R12, R11 ;  /* 0x0400000c0d0e7389 */ /* 0x00006400000c000b */
[----:B01----:R-:W-:Y:S01]  /*2a240*/  ENDCOLLECTIVE ;  /* 0x000000000000791b */ /* 0x003fe20003800000 */
.L_x_2753:
[----:B------:R-:W-:Y:S01]  /*2a250*/  IMAD.MOV.U32 R12, RZ, RZ, 0x8 ;  /* 0x00000008ff0c7424 */ /* 0x000fe200078e00ff */
[----:B------:R-:W-:-:S05]  /*2a260*/  SEL R4, R14, RZ, P3 ;  /* 0x000000ff0e047207 */ /* 0x000fca0001800000 */
[----:B------:R-:W-:-:S04]  /*2a270*/  IMAD.IADD R4, R3, 0x1, R4 ;  /* 0x0000000103047824 */ /* 0x000fc800078e0204 */
[----:B------:R-:W-:-:S07]  /*2a280*/  IMAD.MOV.U32 R13, RZ, RZ, R4 ;  /* 0x000000ffff0d7224 */ /* 0x000fce00078e0004 */
[----:B------:R-:W-:Y:S05]  /*2a290*/  WARPSYNC.COLLECTIVE R15, `(.L_x_2754) ;  /* 0x000000000f087348 */ /* 0x000fea0003c00000 */
[----:B------:R0:W1:Y:S02]  /*2a2a0*/  SHFL.UP P6, R14, R13, R12, R11 ;  /* 0x0400000c0d0e7389 */ /* 0x00006400000c000b */
[----:B01----:R-:W-:Y:S01]  /*2a2b0*/  ENDCOLLECTIVE ;  /* 0x000000000000791b */ /* 0x003fe20003800000 */
.L_x_2754:
[----:B------:R-:W-:Y:S01]  /*2a2c0*/  IMAD.MOV.U32 R12, RZ, RZ, 0x10 ;  /* 0x00000010ff0c7424 */ /* 0x000fe200078e00ff */
[----:B------:R-:W-:-:S05]  /*2a2d0*/  SEL R7, R14, RZ, P4 ;  /* 0x000000ff0e077207 */ /* 0x000fca0002000000 */
[----:B------:R-:W-:-:S04]  /*2a2e0*/  IMAD.IADD R7, R4, 0x1, R7 ;  /* 0x0000000104077824 */ /* 0x000fc800078e0207 */
[----:B------:R-:W-:-:S07]  /*2a2f0*/  IMAD.MOV.U32 R13, RZ, RZ, R7 ;  /* 0x000000ffff0d7224 */ /* 0x000fce00078e0007 */
[----:B------:R-:W-:Y:S05]  /*2a300*/  WARPSYNC.COLLECTIVE R15, `(.L_x_2755) ;  /* 0x000000000f087348 */ /* 0x000fea0003c00000 */
[----:B------:R0:W1:Y:S02]  /*2a310*/  SHFL.UP P6, R14, R13, R12, R11 ;  /* 0x0400000c0d0e7389 */ /* 0x00006400000c000b */
[----:B01----:R-:W-:Y:S01]  /*2a320*/  ENDCOLLECTIVE ;  /* 0x000000000000791b */ /* 0x003fe20003800000 */
.L_x_2755:
        /* <DEDUP_REMOVED lines=8> */
.L_x_2756:
[----:B------:R-:W-:Y:S05]  /*2a3b0*/  BRA `(.L_x_2757) ;  /* 0xffffffcc00487947 */ /* 0x000fea000383ffff */
.L_x_2643:
[----:B------:R-:W-:Y:S01]  /*2a3c0*/  BSSY B0, `(.L_x_2758) ;  /* 0x0000006000007945 */ /* 0x000fe20003800000 */
[----:B------:R-:W-:Y:S01]  /*2a3d0*/  PLOP3.LUT P6, PT, P6, PT, PT, 0x8, 0x0 ;  /* 0x000000000000781c */ /* 0x000fe200037ce170 */
[----:B------:R-:W-:-:S12]  /*2a3e0*/  IMAD.MOV.U32 R15, RZ, RZ, -0x1 ;  /* 0xffffffffff0f7424 */ /* 0x000fd800078e00ff */
[----:B01----:R-:W-:Y:S05]  /*2a3f0*/  WARPSYNC.COLLECTIVE R15, `(.L_x_2759) ;  /* 0x000000000f087348 */ /* 0x003fea0003c00000 */
[----:B------:R-:W-:Y:S01]  /*2a400*/  VOTE.ANY R14, PT, P6 ;  /* 0x00000000000e7806 */ /* 0x000fe200030e0100 */
[----:B01----:R-:W-:Y:S06]  /*2a410*/  ENDCOLLECTIVE ;  /* 0x000000000000791b */ /* 0x003fec0003800000 */
.L_x_2759:
[----:B------:R-:W-:Y:S05]  /*2a420*/  BSYNC B0 ;  /* 0x0000000000007941 */ /* 0x000fea0003800000 */
.L_x_2758:
        /* <DEDUP_REMOVED lines=10> */
.L_x_2760:
[----:B------:R-:W-:Y:S02]  /*2a4d0*/  IMAD.MOV.U32 R13, RZ, RZ, R5 ;  /* 0x000000ffff0d7224 */ /* 0x000fe400078e0005 */
[----:B------:R-:W-:-:S07]  /*2a4e0*/  IMAD.MOV.U32 R25, RZ, RZ, R14 ;  /* 0x000000ffff197224 */ /* 0x000fce00078e000e */
[----:B------:R-:W-:Y:S05]  /*2a4f0*/  WARPSYNC.COLLECTIVE R15, `(.L_x_2761) ;  /* 0x000000000f087348 */ /* 0x000fea0003c00000 */
[----:B------:R0:W1:Y:S02]  /*2a500*/  SHFL.IDX P6, R14, R13, R12, R11 ;  /* 0x0000000c0d0e7389 */ /* 0x00006400000c000b */
[----:B01----:R-:W-:Y:S01]  /*2a510*/  ENDCOLLECTIVE ;  /* 0x000000000000791b */ /* 0x003fe20003800000 */
.L_x_2761:
[----:B------:R-:W-:Y:S01]  /*2a520*/  IMAD.MOV.U32 R5, RZ, RZ, R14 ;  /* 0x000000ffff057224 */ /* 0x000fe200078e000e */
[----:B------:R-:W-:Y:S06]  /*2a530*/  BRA `(.L_x_2762) ;  /* 0xffffffcc00287947 */ /* 0x000fec000383ffff */
.L_x_2645:
[----:B------:R-:W-:Y:S01]  /*2a540*/  BSSY B0, `(.L_x_2763) ;  /* 0x0000007000007945 */ /* 0x000fe20003800000 */
[----:B------:R-:W-:Y:S02]  /*2a550*/  IMAD.MOV.U32 R13, RZ, RZ, R2 ;  /* 0x000000ffff0d7224 */ /* 0x000fe400078e0002 */
[----:B-1----:R-:W-:Y:S02]  /*2a560*/  IMAD.MOV.U32 R11, RZ, RZ, 0x1f ;  /* 0x0000001fff0b7424 */ /* 0x002fe400078e00ff */
[----:B------:R-:W-:-:S07]  /*2a570*/  IMAD.MOV.U32 R15, RZ, RZ, -0x1 ;  /* 0xffffffffff0f7424 */ /* 0x000fce00078e00ff */
[----:B0-234-:R-:W-:Y:S05]  /*2a580*/  WARPSYNC.COLLECTIVE R15, `(.L_x_2764) ;  /* 0x000000000f087348 */ /* 0x01dfea0003c00000 */
[----:B------:R1:W0:Y:S02]  /*2a590*/  SHFL.IDX P6, R14, R13, R12, R11 ;  /* 0x0000000c0d0e7389 */ /* 0x00022400000c000b */
[----:B01234-:R-:W-:Y:S01]  /*2a5a0*/  ENDCOLLECTIVE ;  /* 0x000000000000791b */ /* 0x01ffe20003800000 */
.L_x_2764:
[----:B------:R-:W-:Y:S05]  /*2a5b0*/  BSYNC B0 ;  /* 0x0000000000007941 */ /* 0x000fea0003800000 */
.L_x_2763:
[----:B------:R-:W-:Y:S01]  /*2a5c0*/  IMAD.MOV.U32 R24, RZ, RZ, R14 ;  /* 0x000000ffff187224 */ /* 0x000fe200078e000e */
[----:B------:R-:W-:Y:S06]  /*2a5d0*/  BRA `(.L_x_2644) ;  /* 0xffffffcc00187947 */ /* 0x000fec000383ffff */
.L_x_2651:
[----:B0-----:R0:W2:Y:S02]  /*2a5e0*/  SYNCS.PHASECHK.TRANS64.TRYWAIT P0, [R9+URZ+0x31c20], R0 ;  /* 0x031c2000090075a7 */ /* 0x0010a4000800017f */
[----:B--2---:R-:W-:Y:S05]  /*2a5f0*/  @!P0 NANOSLEEP.SYNCS 0x989680 ;  /* 0x009896800000895d */ /* 0x004fea0003900000 */
[----:B------:R-:W2:Y:S02]  /*2a600*/  @!P0 SYNCS.PHASECHK.TRANS64 P0, [R9+URZ+0x31c20], R0 ;  /* 0x031c2000090085a7 */ /* 0x000ea4000800007f */
[----:B--2---:R-:W-:Y:S05]  /*2a610*/  @!P0 BRA `(.L_x_2651) ;  /* 0xfffffffc00f08947 */ /* 0x004fea000383ffff */
[----:B------:R-:W-:Y:S05]  /*2a620*/  BRA `(.L_x_2765) ;  /* 0xffffffd400747947 */ /* 0x000fea000383ffff */
.L_x_2652:
[----:B------:R-:W2:Y:S01]  /*2a630*/  S2R R2, SR_TID.X ;  /* 0x0000000000027919 */ /* 0x000ea20000002100 */
[----:B------:R-:W-:Y:S01]  /*2a640*/  BSSY B0, `(.L_x_2766) ;  /* 0x000000a000007945 */ /* 0x000fe20003800000 */
[----:B------:R-:W-:Y:S02]  /*2a650*/  IMAD.MOV.U32 R12, RZ, RZ, RZ ;  /* 0x000000ffff0c7224 */ /* 0x000fe400078e00ff */
[----:B-1----:R-:W-:Y:S02]  /*2a660*/  IMAD.MOV.U32 R11, RZ, RZ, 0x1f ;  /* 0x0000001fff0b7424 */ /* 0x002fe400078e00ff */
[----:B------:R-:W-:Y:S01]  /*2a670*/  IMAD.MOV.U32 R15, RZ, RZ, -0x1 ;  /* 0xffffffffff0f7424 */ /* 0x000fe200078e00ff */
[----:B--2---:R-:W-:-:S04]  /*2a680*/  SHF.R.U32.HI R2, RZ, 0x5, R2 ;  /* 0x00000005ff027819 */ /* 0x004fc80000011602 */
[----:B------:R-:W-:-:S05]  /*2a690*/  LOP3.LUT R2, R2, 0x3, RZ, 0xc0, !PT ;  /* 0x0000000302027812 */ /* 0x000fca00078ec0ff */
[----:B------:R-:W-:-:S07]  /*2a6a0*/  IMAD.MOV.U32 R13, RZ, RZ, R2 ;  /* 0x000000ffff0d7224 */ /* 0x000fce00078e0002 */
[----:B0---4-:R-:W-:Y:S05]  /*2a6b0*/  WARPSYNC.COLLECTIVE R15, `(.L_x_2767) ;  /* 0x000000000f087348 */ /* 0x011fea0003c00000 */
[----:B------:R1:W2:Y:S02]  /*2a6c0*/  SHFL.IDX P6, R14, R13, R12, R11 ;  /* 0x0000000c0d0e7389 */ /* 0x0002a400000c000b */
[----:B012-4-:R-:W-:Y:S01]  /*2a6d0*/  ENDCOLLECTIVE ;  /* 0x000000000000791b */ /* 0x017fe20003800000 */
.L_x_2767:
[----:B------:R-:W-:Y:S05]  /*2a6e0*/  BSYNC B0 ;  /* 0x0000000000007941 */ /* 0x000fea0003800000 */
.L_x_2766:
[----:B------:R-:W-:Y:S05]  /*2a6f0*/  BRA `(.L_x_2768) ;  /* 0xffffffd4005c7947 */ /* 0x000fea000383ffff */
.L_x_2653:
[----:B------:R-:W-:Y:S01]  /*2a700*/  BSSY B0, `(.L_x_2769) ;  /* 0x0000006000007945 */ /* 0x000fe20003800000 */
[----:B------:R-:W-:-:S07]  /*2a710*/  IMAD.MOV.U32 R15, RZ, RZ, -0x1 ;  /* 0xffffffffff0f7424 */ /* 0x000fce00078e00ff */
[----:B01--4-:R-:W-:Y:S05]  /*2a720*/  WARPSYNC.COLLECTIVE R15, `(.L_x_2770) ;  /* 0x000000000f0c7348 */ /* 0x013fea0003c00000 */
[----:B------:R-:W-:Y:S02]  /*2a730*/  ELECT P6, UR62, PT ;  /* 0x00000000003e782f */ /* 0x000fe400038c0000 */
[----:B------:R-:W-:Y:S01]  /*2a740*/  MOV R14, UR62 ;  /* 0x0000003e000e7c02 */ /* 0x000fe20008000f00 */
[----:B01--4-:R-:W-:Y:S10]  /*2a750*/  ENDCOLLECTIVE ;  /* 0x000000000000791b */ /* 0x013ff40003800000 */
.L_x_2770:
[----:B------:R-:W-:Y:S05]  /*2a760*/  BSYNC B0 ;  /* 0x0000000000007941 */ /* 0x000fea0003800000 */
.L_x_2769:
[----:B------:R-:W-:Y:S05]  /*2a770*/  BRA `(.L_x_2771) ;  /* 0xffffffd400507947 */ /* 0x000fea000383ffff */
.L_x_2655:
[----:B0-----:R0:W2:Y:S02]  /*2a780*/  SYNCS.PHASECHK.TRANS64.TRYWAIT P0, [R7+URZ], R2 ;  /* 0x00000002070075a7 */ /* 0x0010a4000800017f */
[----:B--2---:R-:W-:Y:S05]  /*2a790*/  @!P0 NANOSLEEP.SYNCS 0x989680 ;  /* 0x009896800000895d */ /* 0x004fea0003900000 */
[----:B------:R-:W2:Y:S02]  /*2a7a0*/  @!P0 SYNCS.PHASECHK.TRANS64 P0, [R7+URZ], R2 ;  /* 0x00000002070085a7 */ /* 0x000ea4000800007f */
[----:B--2---:R-:W-:Y:S05]  /*2a7b0*/  @!P0 BRA `(.L_x_2655) ;  /* 0xfffffffc00f08947 */ /* 0x004fea000383ffff */
[----:B------:R-:W-:Y:S05]  /*2a7c0*/  BRA `(.L_x_2772) ;  /* 0xffffffd400847947 */ /* 0x000fea000383ffff */
.L_x_2656:
[----:B--2---:R2:W3:Y:S02]  /*2a7d0*/  SYNCS.PHASECHK.TRANS64.TRYWAIT P0, [R3+URZ], R0 ;  /* 0x00000000030075a7 */ /* 0x0044e4000800017f */
[----:B---3--:R-:W-:Y:S05]  /*2a7e0*/  @!P0 NANOSLEEP.SYNCS 0x989680 ;  /* 0x009896800000895d */ /* 0x008fea0003900000 */
[----:B------:R-:W3:Y:S02]  /*2a7f0*/  @!P0 SYNCS.PHASECHK.TRANS64 P0, [R3+URZ], R0 ;  /* 0x00000000030085a7 */ /* 0x000ee4000800007f */
[----:B---3--:R-:W-:Y:S05]  /*2a800*/  @!P0 BRA `(.L_x_2656) ;  /* 0xfffffffc00f08947 */ /* 0x008fea000383ffff */
[----:B------:R-:W-:Y:S05]  /*2a810*/  BRA `(.L_x_2773) ;  /* 0xffffffd400787947 */ /* 0x000fea000383ffff */
.L_x_2658:
[----:B--2---:R2:W3:Y:S02]  /*2a820*/  SYNCS.PHASECHK.TRANS64.TRYWAIT P0, [R5+URZ], R2 ;  /* 0x00000002050075a7 */ /* 0x0044e4000800017f */
[----:B---3--:R-:W-:Y:S05]  /*2a830*/  @!P0 NANOSLEEP.SYNCS 0x989680 ;  /* 0x009896800000895d */ /* 0x008fea0003900000 */
[----:B------:R-:W3:Y:S02]  /*2a840*/  @!P0 SYNCS.PHASECHK.TRANS64 P0, [R5+URZ], R2 ;  /* 0x00000002050085a7 */ /* 0x000ee4000800007f */
[----:B---3--:R-:W-:Y:S05]  /*2a850*/  @!P0 BRA `(.L_x_2658) ;  /* 0xfffffffc00f08947 */ /* 0x008fea000383ffff */
[----:B------:R-:W-:Y:S05]  /*2a860*/  BRA `(.L_x_2774) ;  /* 0xffffffd4007c7947 */ /* 0x000fea000383ffff */
.L_x_2775:
        /* <DEDUP_REMOVED lines=9> */
.L_x_2784:


//--------------------- .nv.global.init           --------------------------
	.section	.nv.global.init,"aw",@progbits
.nv.global.init:
	.type		$str$20,@object
	.size		$str$20,($str$21 - $str$20)
$str$20:
        /*0000*/ 	.byte	0x28, 0x61, 0x64, 0x64, 0x72, 0x65, 0x73, 0x73, 0x20, 0x26, 0x20, 0x6d, 0x61, 0x73, 0x6b, 0x29
        /*0010*/ 	.byte	0x20, 0x3d, 0x3d, 0x20, 0x30, 0x00
	.type		$str$21,@object
	.size		$str$21,(__unnamed_5 - $str$21)
$str$21:
        /*0016*/ 	.byte	0x2f, 0x74, 0x6d, 0x70, 0x2f, 0x6f, 0x73, 0x73, 0x5f, 0x6b, 0x65, 0x72, 0x6e, 0x65, 0x6c, 0x73
        /*0026*/ 	.byte	0x5f, 0x73, 0x72, 0x63, 0x2f, 0x66, 0x6c, 0x61, 0x73, 0x68, 0x5f, 0x61, 0x74, 0x74, 0x65, 0x6e
        /*0036*/ 	.byte	0x74, 0x69, 0x6f, 0x6e, 0x2f, 0x63, 0x73, 0x72, 0x63, 0x2f, 0x63, 0x75, 0x74, 0x6c, 0x61, 0x73
        /*0046*/ 	.byte	0x73, 0x2f, 0x69, 0x6e, 0x63, 0x6c, 0x75, 0x64, 0x65, 0x2f, 0x63, 0x75, 0x74, 0x65, 0x2f, 0x70
        /*0056*/ 	.byte	0x6f, 0x69, 0x6e, 0x74, 0x65, 0x72, 0x5f, 0x66, 0x6c, 0x61, 0x67, 0x67, 0x65, 0x64, 0x2e, 0x68
        /*0066*/ 	.byte	0x70, 0x70, 0x00
	.type		__unnamed_5,@object
	.size		__unnamed_5,(__unnamed_4 - __unnamed_5)
__unnamed_5:
        /* <DEDUP_REMOVED lines=25> */
	.type		__unnamed_4,@object
	.size		__unnamed_4,(__unnamed_9 - __unnamed_4)
__unnamed_4:
        /* <DEDUP_REMOVED lines=25> */
	.type		__unnamed_9,@object
	.size		__unnamed_9,(__unnamed_3 - __unnamed_9)
__unnamed_9:
        /* <DEDUP_REMOVED lines=24> */
        /*04f1*/ 	.byte	0x3e, 0x20, 0x26, 0x5d, 0x00
	.type		__unnamed_3,@object
	.size		__unnamed_3,(__unnamed_7 - __unnamed_3)
__unnamed_3:
        /* <DEDUP_REMOVED lines=29> */
	.type		__unnamed_7,@object
	.size		__unnamed_7,(__unnamed_2 - __unnamed_7)
__unnamed_7:
        /* <DEDUP_REMOVED lines=29> */
	.type		__unnamed_2,@object
	.size		__unnamed_2,(__unnamed_8 - __unnamed_2)
__unnamed_2:
        /* <DEDUP_REMOVED lines=29> */
	.type		__unnamed_8,@object
	.size		__unnamed_8,(__unnamed_1 - __unnamed_8)
__unnamed_8:
        /* <DEDUP_REMOVED lines=29> */
	.type		__unnamed_1,@object
	.size		__unnamed_1,(__unnamed_6 - __unnamed_1)
__unnamed_1:
        /* <DEDUP_REMOVED lines=29> */
        /*0e06*/ 	.byte	0x5d, 0x00
	.type		__unnamed_6,@object
	.size		__unnamed_6,(.L_5 - __unnamed_6)
__unnamed_6:
        /* <DEDUP_REMOVED lines=30> */
.L_5:


//--------------------- .nv.shared._ZN7cutlass13device_kernelIN5flash11enable_sm90INS1_16FlashAttnFwdSm90INS1_25CollectiveMainloopFwdSm90ILi2EN4cute5tupleIJNS5_1CILi1EEES8_S8_EEENS6_IJNS7_ILi192EEENS7_ILi144EEENS7_ILi96EEEEEELi96ENS_10bfloat16_tEfNS_4arch4Sm90ELb0ELb0ELb1ELb0ELb0ELb0ELb0ELb0ELb1ELb1ELb1ELb0EEENS1_21CollectiveEpilogueFwdINS6_IJSA_SC_SB_EEES9_SE_SG_Li384ELb0ELb1ELb1ELb0EEENS1_19SingleTileSchedulerILb0ELb1ELb1ELi192EEEEEEEEEvNT_6ParamsE --------------------------
	.section	.nv.shared._ZN7cutlass13device_kernelIN5flash11enable_sm90INS1_16FlashAttnFwdSm90INS1_25CollectiveMainloopFwdSm90ILi2EN4cute5tupleIJNS5_1CILi1EEES8_S8_EEENS6_IJNS7_ILi192EEENS7_ILi144EEENS7_ILi96EEEEEELi96ENS_10bfloat16_tEfNS_4arch4Sm90ELb0ELb0ELb1ELb0ELb0ELb0ELb0ELb0ELb1ELb1ELb1ELb0EEENS1_21CollectiveEpilogueFwdINS6_IJSA_SC_SB_EEES9_SE_SG_Li384ELb0ELb1ELb1ELb0EEENS1_19SingleTileSchedulerILb0ELb1ELb1ELi192EEEEEEEEEvNT_6ParamsE,"aw",@nobits
	.sectionflags	@""
	.align	16
	.zero		1024


//--------------------- .nv.shared.reserved.0     --------------------------
	.section	.nv.shared.reserved.0,"aw",@nobits
	.weak		__nv_reservedSMEM_offset_0_alias
	.size		__nv_reservedSMEM_offset_0_alias, 0, 0
	.other		__nv_reservedSMEM_offset_0_alias,@"STO_CUDA_RESERVED_SHARED STV_DEFAULT"
__nv_reservedSMEM_offset_0_alias:
	.zero		0


//--------------------- .nv.global                --------------------------
	.section	.nv.global,"aw",@nobits
.nv.global:
	.type		_ZN79_INTERNAL_d38fdc33_43_flash_fwd_hdim96_bf16_split_softcap_sm90_cu_a7f3af4d_49844cute1_E,@object
	.size		_ZN79_INTERNAL_d38fdc33_43_flash_fwd_hdim96_bf16_split_softcap_sm90_cu_a7f3af4d_49844cute1_E,(_ZN79_INTERNAL_d38fdc33_43_flash_fwd_hdim96_bf16_split_softcap_sm90_cu_a7f3af4d_49844cuda3std3__45__cpo6cbeginE - _ZN79_INTERNAL_d38fdc33_43_flash_fwd_hdim96_bf16_split_softcap_sm90_cu_a7f3af4d_49844cute1_E)
_ZN79_INTERNAL_d38fdc33_43_flash_fwd_hdim96_bf16_split_softcap_sm90_cu_a7f3af4d_49844cute1_E:
	.zero		1
	.type		_ZN79_INTERNAL_d38fdc33_43_flash_fwd_hdim96_bf16_split_softcap_sm90_cu_a7f3af4d_49844cuda3std3__45__cpo6cbeginE,@object
	.size		_ZN79_INTERNAL_d38fdc33_43_flash_fwd_hdim96_bf16_split_softcap_sm90_cu_a7f3af4d_49844cuda3std3__45__cpo6cbeginE,(_ZN79_INTERNAL_d38fdc33_43_flash_fwd_hdim96_bf16_split_softcap_sm90_cu_a7f3af4d_49844cuda3std3__48in_placeE - _ZN79_INTERNAL_d38fdc33_43_flash_fwd_hdim96_bf16_split_softcap_sm90_cu_a7f3af4d_49844cuda3std3__45__cpo6cbeginE)
_ZN79_INTERNAL_d38fdc33_43_flash_fwd_hdim96_bf16_split_softcap_sm90_cu_a7f3af4d_49844cuda3std3__45__cpo6cbeginE:
	.zero		1
	.type		_ZN79_INTERNAL_d38fdc33_43_flash_fwd_hdim96_bf16_split_softcap_sm90_cu_a7f3af4d_49844cuda3std3__48in_placeE,@object
	.size		_ZN79_INTERNAL_d38fdc33_43_flash_fwd_hdim96_bf16_split_softcap_sm90_cu_a7f3af4d_49844cuda3std3__48in_placeE,(_ZN79_INTERNAL_d38fdc33_43_flash_fwd_hdim96_bf16_split_softcap_sm90_cu_a7f3af4d_49844cuda3std6ranges3__45__cpo9iter_moveE - _ZN79_INTERNAL_d38fdc33_43_flash_fwd_hdim96_bf16_split_softcap_sm90_cu_a7f3af4d_49844cuda3std3__48in_placeE)
_ZN79_INTERNAL_d38fdc33_43_flash_fwd_hdim96_bf16_split_softcap_sm90_cu_a7f3af4d_49844cuda3std3__48in_placeE:
	.zero		1
	.type		_ZN79_INTERNAL_d38fdc33_43_flash_fwd_hdim96_bf16_split_softcap_sm90_cu_a7f3af4d_49844cuda3std6ranges3__45__cpo9iter_moveE,@object
	.size		_ZN79_INTERNAL_d38fdc33_43_flash_fwd_hdim96_bf16_split_softcap_sm90_cu_a7f3af4d_49844cuda3std6ranges3__45__cpo9iter_moveE,(_ZN79_INTERNAL_d38fdc33_43_flash_fwd_hdim96_bf16_split_softcap_sm90_cu_a7f3af4d_49844cuda3std3__45__cpo5beginE - _ZN79_INTERNAL_d38fdc33_43_flash_fwd_hdim96_bf16_split_softcap_sm90_cu_a7f3af4d_49844cuda3std6ranges3__45__cpo9iter_moveE)
_ZN79_INTERNAL_d38fdc33_43_flash_fwd_hdim96_bf16_split_softcap_sm90_cu_a7f3af4d_49844cuda3std6ranges3__45__cpo9iter_moveE:
	.zero		1
	.type		_ZN79_INTERNAL_d38fdc33_43_flash_fwd_hdim96_bf16_split_softcap_sm90_cu_a7f3af4d_49844cuda3std3__45__cpo5beginE,@object
	.size		_ZN79_INTERNAL_d38fdc33_43_flash_fwd_hdim96_bf16_split_softcap_sm90_cu_a7f3af4d_49844cuda3std3__45__cpo5beginE,(_ZN79_INTERNAL_d38fdc33_43_flash_fwd_hdim96_bf16_split_softcap_sm90_cu_a7f3af4d_49844cuda3std3__481_GLOBAL__N__d38fdc33_43_flash_fwd_hdim96_bf16_split_softcap_sm90_cu_a7f3af4d_49846ignoreE - _ZN79_INTERNAL_d38fdc33_43_flash_fwd_hdim96_bf16_split_softcap_sm90_cu_a7f3af4d_49844cuda3std3__45__cpo5beginE)
_ZN79_INTERNAL_d38fdc33_43_flash_fwd_hdim96_bf16_split_softcap_sm90_cu_a7f3af4d_49844cuda3std3__45__cpo5beginE:
	.zero		1
	.type		_ZN79_INTERNAL_d38fdc33_43_flash_fwd_hdim96_bf16_split_softcap_sm90_cu_a7f3af4d_49844cuda3std3__481_GLOBAL__N__d38fdc33_43_flash_fwd_hdim96_bf16_split_softcap_sm90_cu_a7f3af4d_49846ignoreE,@object
	.size		_ZN79_INTERNAL_d38fdc33_43_flash_fwd_hdim96_bf16_split_softcap_sm90_cu_a7f3af4d_49844cuda3std3__481_GLOBAL__N__d38fdc33_43_flash_fwd_hdim96_bf16_split_softcap_sm90_cu_a7f3af4d_49846ignoreE,(_ZN79_INTERNAL_d38fdc33_43_flash_fwd_hdim96_bf16_split_softcap_sm90_cu_a7f3af4d_49844cute7productE - _ZN79_INTERNAL_d38fdc33_43_flash_fwd_hdim96_bf16_split_softcap_sm90_cu_a7f3af4d_49844cuda3std3__481_GLOBAL__N__d38fdc33_43_flash_fwd_hdim96_bf16_split_softcap_sm90_cu_a7f3af4d_49846ignoreE)
_ZN79_INTERNAL_d38fdc33_43_flash_fwd_hdim96_bf16_split_softcap_sm90_cu_a7f3af4d_49844cuda3std3__481_GLOBAL__N__d38fdc33_43_flash_fwd_hdim96_bf16_split_softcap_sm90_cu_a7f3af4d_49846ignoreE:
	.zero		1
	.type		_ZN79_INTERNAL_d38fdc33_43_flash_fwd_hdim96_bf16_split_softcap_sm90_cu_a7f3af4d_49844cute7productE,@object
	.size		_ZN79_INTERNAL_d38fdc33_43_flash_fwd_hdim96_bf16_split_softcap_sm90_cu_a7f3af4d_49844cute7productE,(_ZN79_INTERNAL_d38fdc33_43_flash_fwd_hdim96_bf16_split_softcap_sm90_cu_a7f3af4d_49844cuda3std3__45__cpo3endE - _ZN79_INTERNAL_d38fdc33_43_flash_fwd_hdim96_bf16_split_softcap_sm90_cu_a7f3af4d_49844cute7productE)
_ZN79_INTERNAL_d38fdc33_43_flash_fwd_hdim96_bf16_split_softcap_sm90_cu_a7f3af4d_49844cute7productE:
	.zero		1
	.type		_ZN79_INTERNAL_d38fdc33_43_flash_fwd_hdim96_bf16_split_softcap_sm90_cu_a7f3af4d_49844cuda3std3__45__cpo3endE,@object
	.size		_ZN79_INTERNAL_d38fdc33_43_flash_fwd_hdim96_bf16_split_softcap_sm90_cu_a7f3af4d_49844cuda3std3__45__cpo3endE,(_ZN79_INTERNAL_d38fdc33_43_flash_fwd_hdim96_bf16_split_softcap_sm90_cu_a7f3af4d_49844cuda3std3__419piecewise_constructE - _ZN79_INTERNAL_d38fdc33_43_flash_fwd_hdim96_bf16_split_softcap_sm90_cu_a7f3af4d_49844cuda3std3__45__cpo3endE)
_ZN79_INTERNAL_d38fdc33_43_flash_fwd_hdim96_bf16_split_softcap_sm90_cu_a7f3af4d_49844cuda3std3__45__cpo3endE:
	.zero		1
	.type		_ZN79_INTERNAL_d38fdc33_43_flash_fwd_hdim96_bf16_split_softcap_sm90_cu_a7f3af4d_49844cuda3std3__419piecewise_constructE,@object
	.size		_ZN79_INTERNAL_d38fdc33_43_flash_fwd_hdim96_bf16_split_softcap_sm90_cu_a7f3af4d_49844cuda3std3__419piecewise_constructE,(_ZN79_INTERNAL_d38fdc33_43_flash_fwd_hdim96_bf16_split_softcap_sm90_cu_a7f3af4d_49844cuda3std3__45__cpo4cendE - _ZN79_INTERNAL_d38fdc33_43_flash_fwd_hdim96_bf16_split_softcap_sm90_cu_a7f3af4d_49844cuda3std3__419piecewise_constructE)
_ZN79_INTERNAL_d38fdc33_43_flash_fwd_hdim96_bf16_split_softcap_sm90_cu_a7f3af4d_49844cuda3std3__419piecewise_constructE:
	.zero		1
	.type		_ZN79_INTERNAL_d38fdc33_43_flash_fwd_hdim96_bf16_split_softcap_sm90_cu_a7f3af4d_49844cuda3std3__45__cpo4cendE,@object
	.size		_ZN79_INTERNAL_d38fdc33_43_flash_fwd_hdim96_bf16_split_softcap_sm90_cu_a7f3af4d_49844cuda3std3__45__cpo4cendE,(_ZN79_INTERNAL_d38fdc33_43_flash_fwd_hdim96_bf16_split_softcap_sm90_cu_a7f3af4d_49844cuda3std6ranges3__45__cpo4swapE - _ZN79_INTERNAL_d38fdc33_43_flash_fwd_hdim96_bf16_split_softcap_sm90_cu_a7f3af4d_49844cuda3std3__45__cpo4cendE)
_ZN79_INTERNAL_d38fdc33_43_flash_fwd_hdim96_bf16_split_softcap_sm90_cu_a7f3af4d_49844cuda3std3__45__cpo4cendE:
	.zero		1
	.type		_ZN79_INTERNAL_d38fdc33_43_flash_fwd_hdim96_bf16_split_softcap_sm90_cu_a7f3af4d_49844cuda3std6ranges3__45__cpo4swapE,@object
	.size		_ZN79_INTERNAL_d38fdc33_43_flash_fwd_hdim96_bf16_split_softcap_sm90_cu_a7f3af4d_49844cuda3std6ranges3__45__cpo4swapE,(.L_16 - _ZN79_INTERNAL_d38fdc33_43_flash_fwd_hdim96_bf16_split_softcap_sm90_cu_a7f3af4d_49844cuda3std6ranges3__45__cpo4swapE)
_ZN79_INTERNAL_d38fdc33_43_flash_fwd_hdim96_bf16_split_softcap_sm90_cu_a7f3af4d_49844cuda3std6ranges3__45__cpo4swapE:
	.zero		1
.L_16:


//--------------------- .nv.shared._ZN7cutlass13device_kernelIN5flash11enable_sm90INS1_16FlashAttnFwdSm90INS1_25CollectiveMainloopFwdSm90ILi2EN4cute5tupleIJNS5_1CILi1EEES8_S8_EEENS6_IJNS7_ILi192EEENS7_ILi144EEENS7_ILi96EEEEEELi96ENS_10bfloat16_tEfNS_4arch4Sm90ELb0ELb0ELb1ELb1ELb0ELb0ELb0ELb0ELb1ELb1ELb1ELb0EEENS1_21CollectiveEpilogueFwdINS6_IJSA_SC_SB_EEES9_SE_SG_Li384ELb1ELb1ELb1ELb0EEENS1_36VarlenDynamicPersistentTileSchedulerILi192ELi144ELi384ELi128ELb1ELb1ELb1ELb0ELb1ELb1EEEEEEEEEvNT_6ParamsE --------------------------
	.section	.nv.shared._ZN7cutlass13device_kernelIN5flash11enable_sm90INS1_16FlashAttnFwdSm90INS1_25CollectiveMainloopFwdSm90ILi2EN4cute5tupleIJNS5_1CILi1EEES8_S8_EEENS6_IJNS7_ILi192EEENS7_ILi144EEENS7_ILi96EEEEEELi96ENS_10bfloat16_tEfNS_4arch4Sm90ELb0ELb0ELb1ELb1ELb0ELb0ELb0ELb0ELb1ELb1ELb1ELb0EEENS1_21CollectiveEpilogueFwdINS6_IJSA_SC_SB_EEES9_SE_SG_Li384ELb1ELb1ELb1ELb0EEENS1_36VarlenDynamicPersistentTileSchedulerILi192ELi144ELi384ELi128ELb1ELb1ELb1ELb0ELb1ELb1EEEEEEEEEvNT_6ParamsE,"aw",@nobits
	.sectionflags	@""
	.align	16
	.zero		1024


//--------------------- .nv.shared._ZN7cutlass13device_kernelIN5flash11enable_sm90INS1_16FlashAttnFwdSm90INS1_25CollectiveMainloopFwdSm90ILi2EN4cute5tupleIJNS5_1CILi1EEES8_S8_EEENS6_IJNS7_ILi192EEENS7_ILi144EEENS7_ILi96EEEEEELi96ENS_10bfloat16_tEfNS_4arch4Sm90ELb0ELb0ELb1ELb1ELb0ELb1ELb0ELb0ELb1ELb1ELb1ELb0EEENS1_21CollectiveEpilogueFwdINS6_IJSA_SC_SB_EEES9_SE_SG_Li384ELb1ELb1ELb1ELb0EEENS1_36VarlenDynamicPersistentTileSchedulerILi192ELi144ELi384ELi128ELb1ELb1ELb1ELb0ELb1ELb1EEEEEEEEEvNT_6ParamsE --------------------------
	.section	.nv.shared._ZN7cutlass13device_kernelIN5flash11enable_sm90INS1_16FlashAttnFwdSm90INS1_25CollectiveMainloopFwdSm90ILi2EN4cute5tupleIJNS5_1CILi1EEES8_S8_EEENS6_IJNS7_ILi192EEENS7_ILi144EEENS7_ILi96EEEEEELi96ENS_10bfloat16_tEfNS_4arch4Sm90ELb0ELb0ELb1ELb1ELb0ELb1ELb0ELb0ELb1ELb1ELb1ELb0EEENS1_21CollectiveEpilogueFwdINS6_IJSA_SC_SB_EEES9_SE_SG_Li384ELb1ELb1ELb1ELb0EEENS1_36VarlenDynamicPersistentTileSchedulerILi192ELi144ELi384ELi128ELb1ELb1ELb1ELb0ELb1ELb1EEEEEEEEEvNT_6ParamsE,"aw",@nobits
	.sectionflags	@""
	.align	16
	.zero		1024


//--------------------- .nv.shared._ZN7cutlass13device_kernelIN5flash11enable_sm90INS1_16FlashAttnFwdSm90INS1_25CollectiveMainloopFwdSm90ILi2EN4cute5tupleIJNS5_1CILi1EEES8_S8_EEENS6_IJNS7_ILi192EEENS7_ILi128EEENS7_ILi96EEEEEELi96ENS_10bfloat16_tEfNS_4arch4Sm90ELb0ELb1ELb1ELb0ELb0ELb0ELb0ELb0ELb1ELb1ELb1ELb0EEENS1_21CollectiveEpilogueFwdINS6_IJSA_SC_SB_EEES9_SE_SG_Li384ELb0ELb1ELb1ELb0EEENS1_19SingleTileSchedulerILb0ELb1ELb1ELi192EEEEEEEEEvNT_6ParamsE --------------------------
	.section	.nv.shared._ZN7cutlass13device_kernelIN5flash11enable_sm90INS1_16FlashAttnFwdSm90INS1_25CollectiveMainloopFwdSm90ILi2EN4cute5tupleIJNS5_1CILi1EEES8_S8_EEENS6_IJNS7_ILi192EEENS7_ILi128EEENS7_ILi96EEEEEELi96ENS_10bfloat16_tEfNS_4arch4Sm90ELb0ELb1ELb1ELb0ELb0ELb0ELb0ELb0ELb1ELb1ELb1ELb0EEENS1_21CollectiveEpilogueFwdINS6_IJSA_SC_SB_EEES9_SE_SG_Li384ELb0ELb1ELb1ELb0EEENS1_19SingleTileSchedulerILb0ELb1ELb1ELi192EEEEEEEEEvNT_6ParamsE,"aw",@nobits
	.sectionflags	@""
	.align	16
	.zero		1024


//--------------------- .nv.shared._ZN7cutlass13device_kernelIN5flash11enable_sm90INS1_16FlashAttnFwdSm90INS1_25CollectiveMainloopFwdSm90ILi2EN4cute5tupleIJNS5_1CILi1EEES8_S8_EEENS6_IJNS7_ILi192EEENS7_ILi128EEENS7_ILi96EEEEEELi96ENS_10bfloat16_tEfNS_4arch4Sm90ELb0ELb1ELb1ELb1ELb0ELb0ELb0ELb0ELb1ELb1ELb1ELb0EEENS1_21CollectiveEpilogueFwdINS6_IJSA_SC_SB_EEES9_SE_SG_Li384ELb1ELb1ELb1ELb0EEENS1_36VarlenDynamicPersistentTileSchedulerILi192ELi128ELi384ELi128ELb1ELb1ELb1ELb1ELb0ELb1EEEEEEEEEvNT_6ParamsE --------------------------
	.section	.nv.shared._ZN7cutlass13device_kernelIN5flash11enable_sm90INS1_16FlashAttnFwdSm90INS1_25CollectiveMainloopFwdSm90ILi2EN4cute5tupleIJNS5_1CILi1EEES8_S8_EEENS6_IJNS7_ILi192EEENS7_ILi128EEENS7_ILi96EEEEEELi96ENS_10bfloat16_tEfNS_4arch4Sm90ELb0ELb1ELb1ELb1ELb0ELb0ELb0ELb0ELb1ELb1ELb1ELb0EEENS1_21CollectiveEpilogueFwdINS6_IJSA_SC_SB_EEES9_SE_SG_Li384ELb1ELb1ELb1ELb0EEENS1_36VarlenDynamicPersistentTileSchedulerILi192ELi128ELi384ELi128ELb1ELb1ELb1ELb1ELb0ELb1EEEEEEEEEvNT_6ParamsE,"aw",@nobits
	.sectionflags	@""
	.align	16
	.zero		1024


//--------------------- .nv.shared._ZN7cutlass13device_kernelIN5flash11enable_sm90INS1_16FlashAttnFwdSm90INS1_25CollectiveMainloopFwdSm90ILi2EN4cute5tupleIJNS5_1CILi1EEES8_S8_EEENS6_IJNS7_ILi192EEENS7_ILi128EEENS7_ILi96EEEEEELi96ENS_10bfloat16_tEfNS_4arch4Sm90ELb0ELb1ELb1ELb1ELb0ELb1ELb0ELb0ELb1ELb1ELb1ELb0EEENS1_21CollectiveEpilogueFwdINS6_IJSA_SC_SB_EEES9_SE_SG_Li384ELb1ELb1ELb1ELb0EEENS1_36VarlenDynamicPersistentTileSchedulerILi192ELi128ELi384ELi128ELb1ELb1ELb1ELb1ELb0ELb1EEEEEEEEEvNT_6ParamsE --------------------------
	.section	.nv.shared._ZN7cutlass13device_kernelIN5flash11enable_sm90INS1_16FlashAttnFwdSm90INS1_25CollectiveMainloopFwdSm90ILi2EN4cute5tupleIJNS5_1CILi1EEES8_S8_EEENS6_IJNS7_ILi192EEENS7_ILi128EEENS7_ILi96EEEEEELi96ENS_10bfloat16_tEfNS_4arch4Sm90ELb0ELb1ELb1ELb1ELb0ELb1ELb0ELb0ELb1ELb1ELb1ELb0EEENS1_21CollectiveEpilogueFwdINS6_IJSA_SC_SB_EEES9_SE_SG_Li384ELb1ELb1ELb1ELb0EEENS1_36VarlenDynamicPersistentTileSchedulerILi192ELi128ELi384ELi128ELb1ELb1ELb1ELb1ELb0ELb1EEEEEEEEEvNT_6ParamsE,"aw",@nobits
	.sectionflags	@""
	.align	16
	.zero		1024


//--------------------- .nv.shared._ZN7cutlass13device_kernelIN5flash11enable_sm90INS1_16FlashAttnFwdSm90INS1_25CollectiveMainloopFwdSm90ILi2EN4cute5tupleIJNS5_1CILi1EEES8_S8_EEENS6_IJNS7_ILi192EEENS7_ILi144EEENS7_ILi96EEEEEELi96ENS_10bfloat16_tEfNS_4arch4Sm90ELb1ELb0ELb1ELb0ELb0ELb0ELb0ELb0ELb1ELb1ELb1ELb0EEENS1_21CollectiveEpilogueFwdINS6_IJSA_SC_SB_EEES9_SE_SG_Li384ELb0ELb1ELb1ELb0EEENS1_19SingleTileSchedulerILb0ELb1ELb1ELi192EEEEEEEEEvNT_6ParamsE --------------------------
	.section	.nv.shared._ZN7cutlass13device_kernelIN5flash11enable_sm90INS1_16FlashAttnFwdSm90INS1_25CollectiveMainloopFwdSm90ILi2EN4cute5tupleIJNS5_1CILi1EEES8_S8_EEENS6_IJNS7_ILi192EEENS7_ILi144EEENS7_ILi96EEEEEELi96ENS_10bfloat16_tEfNS_4arch4Sm90ELb1ELb0ELb1ELb0ELb0ELb0ELb0ELb0ELb1ELb1ELb1ELb0EEENS1_21CollectiveEpilogueFwdINS6_IJSA_SC_SB_EEES9_SE_SG_Li384ELb0ELb1ELb1ELb0EEENS1_19SingleTileSchedulerILb0ELb1ELb1ELi192EEEEEEEEEvNT_6ParamsE,"aw",@nobits
	.sectionflags	@""
	.align	16
	.zero		1024


//--------------------- .nv.shared._ZN7cutlass13device_kernelIN5flash11enable_sm90INS1_16FlashAttnFwdSm90INS1_25CollectiveMainloopFwdSm90ILi2EN4cute5tupleIJNS5_1CILi1EEES8_S8_EEENS6_IJNS7_ILi192EEENS7_ILi144EEENS7_ILi96EEEEEELi96ENS_10bfloat16_tEfNS_4arch4Sm90ELb1ELb0ELb1ELb1ELb0ELb0ELb0ELb0ELb1ELb1ELb1ELb0EEENS1_21CollectiveEpilogueFwdINS6_IJSA_SC_SB_EEES9_SE_SG_Li384ELb1ELb1ELb1ELb0EEENS1_36VarlenDynamicPersistentTileSchedulerILi192ELi144ELi384ELi128ELb1ELb1ELb1ELb1ELb1ELb1EEEEEEEEEvNT_6ParamsE --------------------------
	.section	.nv.shared._ZN7cutlass13device_kernelIN5flash11enable_sm90INS1_16FlashAttnFwdSm90INS1_25CollectiveMainloopFwdSm90ILi2EN4cute5tupleIJNS5_1CILi1EEES8_S8_EEENS6_IJNS7_ILi192EEENS7_ILi144EEENS7_ILi96EEEEEELi96ENS_10bfloat16_tEfNS_4arch4Sm90ELb1ELb0ELb1ELb1ELb0ELb0ELb0ELb0ELb1ELb1ELb1ELb0EEENS1_21CollectiveEpilogueFwdINS6_IJSA_SC_SB_EEES9_SE_SG_Li384ELb1ELb1ELb1ELb0EEENS1_36VarlenDynamicPersistentTileSchedulerILi192ELi144ELi384ELi128ELb1ELb1ELb1ELb1ELb1ELb1EEEEEEEEEvNT_6ParamsE,"aw",@nobits
	.sectionflags	@""
	.align	16
	.zero		1024


//--------------------- .nv.shared._ZN7cutlass13device_kernelIN5flash11enable_sm90INS1_16FlashAttnFwdSm90INS1_25CollectiveMainloopFwdSm90ILi2EN4cute5tupleIJNS5_1CILi1EEES8_S8_EEENS6_IJNS7_ILi192EEENS7_ILi144EEENS7_ILi96EEEEEELi96ENS_10bfloat16_tEfNS_4arch4Sm90ELb1ELb0ELb1ELb1ELb0ELb1ELb0ELb0ELb1ELb1ELb1ELb0EEENS1_21CollectiveEpilogueFwdINS6_IJSA_SC_SB_EEES9_SE_SG_Li384ELb1ELb1ELb1ELb0EEENS1_36VarlenDynamicPersistentTileSchedulerILi192ELi144ELi384ELi128ELb1ELb1ELb1ELb1ELb1ELb1EEEEEEEEEvNT_6ParamsE --------------------------
	.section	.nv.shared._ZN7cutlass13device_kernelIN5flash11enable_sm90INS1_16FlashAttnFwdSm90INS1_25CollectiveMainloopFwdSm90ILi2EN4cute5tupleIJNS5_1CILi1EEES8_S8_EEENS6_IJNS7_ILi192EEENS7_ILi144EEENS7_ILi96EEEEEELi96ENS_10bfloat16_tEfNS_4arch4Sm90ELb1ELb0ELb1ELb1ELb0ELb1ELb0ELb0ELb1ELb1ELb1ELb0EEENS1_21CollectiveEpilogueFwdINS6_IJSA_SC_SB_EEES9_SE_SG_Li384ELb1ELb1ELb1ELb0EEENS1_36VarlenDynamicPersistentTileSchedulerILi192ELi144ELi384ELi128ELb1ELb1ELb1ELb1ELb1ELb1EEEEEEEEEvNT_6ParamsE,"aw",@nobits
	.sectionflags	@""
	.align	16
	.zero		1024


//--------------------- .nv.constant0._ZN7cutlass13device_kernelIN5flash11enable_sm90INS1_16FlashAttnFwdSm90INS1_25CollectiveMainloopFwdSm90ILi2EN4cute5tupleIJNS5_1CILi1EEES8_S8_EEENS6_IJNS7_ILi192EEENS7_ILi144EEENS7_ILi96EEEEEELi96ENS_10bfloat16_tEfNS_4arch4Sm90ELb0ELb0ELb1ELb0ELb0ELb0ELb0ELb0ELb1ELb1ELb1ELb0EEENS1_21CollectiveEpilogueFwdINS6_IJSA_SC_SB_EEES9_SE_SG_Li384ELb0ELb1ELb1ELb0EEENS1_19SingleTileSchedulerILb0ELb1ELb1ELi192EEEEEEEEEvNT_6ParamsE --------------------------
	.section	.nv.constant0._ZN7cutlass13device_kernelIN5flash11enable_sm90INS1_16FlashAttnFwdSm90INS1_25CollectiveMainloopFwdSm90ILi2EN4cute5tupleIJNS5_1CILi1EEES8_S8_EEENS6_IJNS7_ILi192EEENS7_ILi144EEENS7_ILi96EEEEEELi96ENS_10bfloat16_tEfNS_4arch4Sm90ELb0ELb0ELb1ELb0ELb0ELb0ELb0ELb0ELb1ELb1ELb1ELb0EEENS1_21CollectiveEpilogueFwdINS6_IJSA_SC_SB_EEES9_SE_SG_Li384ELb0ELb1ELb1ELb0EEENS1_19SingleTileSchedulerILb0ELb1ELb1ELi192EEEEEEEEEvNT_6ParamsE,"a",@progbits
	.sectionflags	@""
	.align	4
.nv.constant0._ZN7cutlass13device_kernelIN5flash11enable_sm90INS1_16FlashAttnFwdSm90INS1_25CollectiveMainloopFwdSm90ILi2EN4cute5tupleIJNS5_1CILi1EEES8_S8_EEENS6_IJNS7_ILi192EEENS7_ILi144EEENS7_ILi96EEEEEELi96ENS_10bfloat16_tEfNS_4arch4Sm90ELb0ELb0ELb1ELb0ELb0ELb0ELb0ELb0ELb1ELb1ELb1ELb0EEENS1_21CollectiveEpilogueFwdINS6_IJSA_SC_SB_EEES9_SE_SG_Li384ELb0ELb1ELb1ELb0EEENS1_19SingleTileSchedulerILb0ELb1ELb1ELi192EEEEEEEEEvNT_6ParamsE:
	.zero		3200


//--------------------- .nv.constant0._ZN7cutlass13device_kernelIN5flash11enable_sm90INS1_16FlashAttnFwdSm90INS1_25CollectiveMainloopFwdSm90ILi2EN4cute5tupleIJNS5_1CILi1EEES8_S8_EEENS6_IJNS7_ILi192EEENS7_ILi144EEENS7_ILi96EEEEEELi96ENS_10bfloat16_tEfNS_4arch4Sm90ELb0ELb0ELb1ELb1ELb0ELb0ELb0ELb0ELb1ELb1ELb1ELb0EEENS1_21CollectiveEpilogueFwdINS6_IJSA_SC_SB_EEES9_SE_SG_Li384ELb1ELb1ELb1ELb0EEENS1_36VarlenDynamicPersistentTileSchedulerILi192ELi144ELi384ELi128ELb1ELb1ELb1ELb0ELb1ELb1EEEEEEEEEvNT_6ParamsE --------------------------
	.section	.nv.constant0._ZN7cutlass13device_kernelIN5flash11enable_sm90INS1_16FlashAttnFwdSm90INS1_25CollectiveMainloopFwdSm90ILi2EN4cute5tupleIJNS5_1CILi1EEES8_S8_EEENS6_IJNS7_ILi192EEENS7_ILi144EEENS7_ILi96EEEEEELi96ENS_10bfloat16_tEfNS_4arch4Sm90ELb0ELb0ELb1ELb1ELb0ELb0ELb0ELb0ELb1ELb1ELb1ELb0EEENS1_21CollectiveEpilogueFwdINS6_IJSA_SC_SB_EEES9_SE_SG_Li384ELb1ELb1ELb1ELb0EEENS1_36VarlenDynamicPersistentTileSchedulerILi192ELi144ELi384ELi128ELb1ELb1ELb1ELb0ELb1ELb1EEEEEEEEEvNT_6ParamsE,"a",@progbits
	.sectionflags	@""
	.align	4
.nv.constant0._ZN7cutlass13device_kernelIN5flash11enable_sm90INS1_16FlashAttnFwdSm90INS1_25CollectiveMainloopFwdSm90ILi2EN4cute5tupleIJNS5_1CILi1EEES8_S8_EEENS6_IJNS7_ILi192EEENS7_ILi144EEENS7_ILi96EEEEEELi96ENS_10bfloat16_tEfNS_4arch4Sm90ELb0ELb0ELb1ELb1ELb0ELb0ELb0ELb0ELb1ELb1ELb1ELb0EEENS1_21CollectiveEpilogueFwdINS6_IJSA_SC_SB_EEES9_SE_SG_Li384ELb1ELb1ELb1ELb0EEENS1_36VarlenDynamicPersistentTileSchedulerILi192ELi144ELi384ELi128ELb1ELb1ELb1ELb0ELb1ELb1EEEEEEEEEvNT_6ParamsE:
	.zero		3328


//--------------------- .nv.constant0._ZN7cutlass13device_kernelIN5flash11enable_sm90INS1_16FlashAttnFwdSm90INS1_25CollectiveMainloopFwdSm90ILi2EN4cute5tupleIJNS5_1CILi1EEES8_S8_EEENS6_IJNS7_ILi192EEENS7_ILi144EEENS7_ILi96EEEEEELi96ENS_10bfloat16_tEfNS_4arch4Sm90ELb0ELb0ELb1ELb1ELb0ELb1ELb0ELb0ELb1ELb1ELb1ELb0EEENS1_21CollectiveEpilogueFwdINS6_IJSA_SC_SB_EEES9_SE_SG_Li384ELb1ELb1ELb1ELb0EEENS1_36VarlenDynamicPersistentTileSchedulerILi192ELi144ELi384ELi128ELb1ELb1ELb1ELb0ELb1ELb1EEEEEEEEEvNT_6ParamsE --------------------------
	.section	.nv.constant0._ZN7cutlass13device_kernelIN5flash11enable_sm90INS1_16FlashAttnFwdSm90INS1_25CollectiveMainloopFwdSm90ILi2EN4cute5tupleIJNS5_1CILi1EEES8_S8_EEENS6_IJNS7_ILi192EEENS7_ILi144EEENS7_ILi96EEEEEELi96ENS_10bfloat16_tEfNS_4arch4Sm90ELb0ELb0ELb1ELb1ELb0ELb1ELb0ELb0ELb1ELb1ELb1ELb0EEENS1_21CollectiveEpilogueFwdINS6_IJSA_SC_SB_EEES9_SE_SG_Li384ELb1ELb1ELb1ELb0EEENS1_36VarlenDynamicPersistentTileSchedulerILi192ELi144ELi384ELi128ELb1ELb1ELb1ELb0ELb1ELb1EEEEEEEEEvNT_6ParamsE,"a",@progbits
	.sectionflags	@""
	.align	4
.nv.constant0._ZN7cutlass13device_kernelIN5flash11enable_sm90INS1_16FlashAttnFwdSm90INS1_25CollectiveMainloopFwdSm90ILi2EN4cute5tupleIJNS5_1CILi1EEES8_S8_EEENS6_IJNS7_ILi192EEENS7_ILi144EEENS7_ILi96EEEEEELi96ENS_10bfloat16_tEfNS_4arch4Sm90ELb0ELb0ELb1ELb1ELb0ELb1ELb0ELb0ELb1ELb1ELb1ELb0EEENS1_21CollectiveEpilogueFwdINS6_IJSA_SC_SB_EEES9_SE_SG_Li384ELb1ELb1ELb1ELb0EEENS1_36VarlenDynamicPersistentTileSchedulerILi192ELi144ELi384ELi128ELb1ELb1ELb1ELb0ELb1ELb1EEEEEEEEEvNT_6ParamsE:
	.zero		3328


//--------------------- .nv.constant0._ZN7cutlass13device_kernelIN5flash11enable_sm90INS1_16FlashAttnFwdSm90INS1_25CollectiveMainloopFwdSm90ILi2EN4cute5tupleIJNS5_1CILi1EEES8_S8_EEENS6_IJNS7_ILi192EEENS7_ILi128EEENS7_ILi96EEEEEELi96ENS_10bfloat16_tEfNS_4arch4Sm90ELb0ELb1ELb1ELb0ELb0ELb0ELb0ELb0ELb1ELb1ELb1ELb0EEENS1_21CollectiveEpilogueFwdINS6_IJSA_SC_SB_EEES9_SE_SG_Li384ELb0ELb1ELb1ELb0EEENS1_19SingleTileSchedulerILb0ELb1ELb1ELi192EEEEEEEEEvNT_6ParamsE --------------------------
	.section	.nv.constant0._ZN7cutlass13device_kernelIN5flash11enable_sm90INS1_16FlashAttnFwdSm90INS1_25CollectiveMainloopFwdSm90ILi2EN4cute5tupleIJNS5_1CILi1EEES8_S8_EEENS6_IJNS7_ILi192EEENS7_ILi128EEENS7_ILi96EEEEEELi96ENS_10bfloat16_tEfNS_4arch4Sm90ELb0ELb1ELb1ELb0ELb0ELb0ELb0ELb0ELb1ELb1ELb1ELb0EEENS1_21CollectiveEpilogueFwdINS6_IJSA_SC_SB_EEES9_SE_SG_Li384ELb0ELb1ELb1ELb0EEENS1_19SingleTileSchedulerILb0ELb1ELb1ELi192EEEEEEEEEvNT_6ParamsE,"a",@progbits
	.sectionflags	@""
	.align	4
.nv.constant0._ZN7cutlass13device_kernelIN5flash11enable_sm90INS1_16FlashAttnFwdSm90INS1_25CollectiveMainloopFwdSm90ILi2EN4cute5tupleIJNS5_1CILi1EEES8_S8_EEENS6_IJNS7_ILi192EEENS7_ILi128EEENS7_ILi96EEEEEELi96ENS_10bfloat16_tEfNS_4arch4Sm90ELb0ELb1ELb1ELb0ELb0ELb0ELb0ELb0ELb1ELb1ELb1ELb0EEENS1_21CollectiveEpilogueFwdINS6_IJSA_SC_SB_EEES9_SE_SG_Li384ELb0ELb1ELb1ELb0EEENS1_19SingleTileSchedulerILb0ELb1ELb1ELi192EEEEEEEEEvNT_6ParamsE:
	.zero		3200


//--------------------- .nv.constant0._ZN7cutlass13device_kernelIN5flash11enable_sm90INS1_16FlashAttnFwdSm90INS1_25CollectiveMainloopFwdSm90ILi2EN4cute5tupleIJNS5_1CILi1EEES8_S8_EEENS6_IJNS7_ILi192EEENS7_ILi128EEENS7_ILi96EEEEEELi96ENS_10bfloat16_tEfNS_4arch4Sm90ELb0ELb1ELb1ELb1ELb0ELb0ELb0ELb0ELb1ELb1ELb1ELb0EEENS1_21CollectiveEpilogueFwdINS6_IJSA_SC_SB_EEES9_SE_SG_Li384ELb1ELb1ELb1ELb0EEENS1_36VarlenDynamicPersistentTileSchedulerILi192ELi128ELi384ELi128ELb1ELb1ELb1ELb1ELb0ELb1EEEEEEEEEvNT_6ParamsE --------------------------
	.section	.nv.constant0._ZN7cutlass13device_kernelIN5flash11enable_sm90INS1_16FlashAttnFwdSm90INS1_25CollectiveMainloopFwdSm90ILi2EN4cute5tupleIJNS5_1CILi1EEES8_S8_EEENS6_IJNS7_ILi192EEENS7_ILi128EEENS7_ILi96EEEEEELi96ENS_10bfloat16_tEfNS_4arch4Sm90ELb0ELb1ELb1ELb1ELb0ELb0ELb0ELb0ELb1ELb1ELb1ELb0EEENS1_21CollectiveEpilogueFwdINS6_IJSA_SC_SB_EEES9_SE_SG_Li384ELb1ELb1ELb1ELb0EEENS1_36VarlenDynamicPersistentTileSchedulerILi192ELi128ELi384ELi128ELb1ELb1ELb1ELb1ELb0ELb1EEEEEEEEEvNT_6ParamsE,"a",@progbits
	.sectionflags	@""
	.align	4
.nv.constant0._ZN7cutlass13device_kernelIN5flash11enable_sm90INS1_16FlashAttnFwdSm90INS1_25CollectiveMainloopFwdSm90ILi2EN4cute5tupleIJNS5_1CILi1EEES8_S8_EEENS6_IJNS7_ILi192EEENS7_ILi128EEENS7_ILi96EEEEEELi96ENS_10bfloat16_tEfNS_4arch4Sm90ELb0ELb1ELb1ELb1ELb0ELb0ELb0ELb0ELb1ELb1ELb1ELb0EEENS1_21CollectiveEpilogueFwdINS6_IJSA_SC_SB_EEES9_SE_SG_Li384ELb1ELb1ELb1ELb0EEENS1_36VarlenDynamicPersistentTileSchedulerILi192ELi128ELi384ELi128ELb1ELb1ELb1ELb1ELb0ELb1EEEEEEEEEvNT_6ParamsE:
	.zero		3328


//--------------------- .nv.constant0._ZN7cutlass13device_kernelIN5flash11enable_sm90INS1_16FlashAttnFwdSm90INS1_25CollectiveMainloopFwdSm90ILi2EN4cute5tupleIJNS5_1CILi1EEES8_S8_EEENS6_IJNS7_ILi192EEENS7_ILi128EEENS7_ILi96EEEEEELi96ENS_10bfloat16_tEfNS_4arch4Sm90ELb0ELb1ELb1ELb1ELb0ELb1ELb0ELb0ELb1ELb1ELb1ELb0EEENS1_21CollectiveEpilogueFwdINS6_IJSA_SC_SB_EEES9_SE_SG_Li384ELb1ELb1ELb1ELb0EEENS1_36VarlenDynamicPersistentTileSchedulerILi192ELi128ELi384ELi128ELb1ELb1ELb1ELb1ELb0ELb1EEEEEEEEEvNT_6ParamsE --------------------------
	.section	.nv.constant0._ZN7cutlass13device_kernelIN5flash11enable_sm90INS1_16FlashAttnFwdSm90INS1_25CollectiveMainloopFwdSm90ILi2EN4cute5tupleIJNS5_1CILi1EEES8_S8_EEENS6_IJNS7_ILi192EEENS7_ILi128EEENS7_ILi96EEEEEELi96ENS_10bfloat16_tEfNS_4arch4Sm90ELb0ELb1ELb1ELb1ELb0ELb1ELb0ELb0ELb1ELb1ELb1ELb0EEENS1_21CollectiveEpilogueFwdINS6_IJSA_SC_SB_EEES9_SE_SG_Li384ELb1ELb1ELb1ELb0EEENS1_36VarlenDynamicPersistentTileSchedulerILi192ELi128ELi384ELi128ELb1ELb1ELb1ELb1ELb0ELb1EEEEEEEEEvNT_6ParamsE,"a",@progbits
	.sectionflags	@""
	.align	4
.nv.constant0._ZN7cutlass13device_kernelIN5flash11enable_sm90INS1_16FlashAttnFwdSm90INS1_25CollectiveMainloopFwdSm90ILi2EN4cute5tupleIJNS5_1CILi1EEES8_S8_EEENS6_IJNS7_ILi192EEENS7_ILi128EEENS7_ILi96EEEEEELi96ENS_10bfloat16_tEfNS_4arch4Sm90ELb0ELb1ELb1ELb1ELb0ELb1ELb0ELb0ELb1ELb1ELb1ELb0EEENS1_21CollectiveEpilogueFwdINS6_IJSA_SC_SB_EEES9_SE_SG_Li384ELb1ELb1ELb1ELb0EEENS1_36VarlenDynamicPersistentTileSchedulerILi192ELi128ELi384ELi128ELb1ELb1ELb1ELb1ELb0ELb1EEEEEEEEEvNT_6ParamsE:
	.zero		3328


//--------------------- .nv.constant0._ZN7cutlass13device_kernelIN5flash11enable_sm90INS1_16FlashAttnFwdSm90INS1_25CollectiveMainloopFwdSm90ILi2EN4cute5tupleIJNS5_1CILi1EEES8_S8_EEENS6_IJNS7_ILi192EEENS7_ILi144EEENS7_ILi96EEEEEELi96ENS_10bfloat16_tEfNS_4arch4Sm90ELb1ELb0ELb1ELb0ELb0ELb0ELb0ELb0ELb1ELb1ELb1ELb0EEENS1_21CollectiveEpilogueFwdINS6_IJSA_SC_SB_EEES9_SE_SG_Li384ELb0ELb1ELb1ELb0EEENS1_19SingleTileSchedulerILb0ELb1ELb1ELi192EEEEEEEEEvNT_6ParamsE --------------------------
	.section	.nv.constant0._ZN7cutlass13device_kernelIN5flash11enable_sm90INS1_16FlashAttnFwdSm90INS1_25CollectiveMainloopFwdSm90ILi2EN4cute5tupleIJNS5_1CILi1EEES8_S8_EEENS6_IJNS7_ILi192EEENS7_ILi144EEENS7_ILi96EEEEEELi96ENS_10bfloat16_tEfNS_4arch4Sm90ELb1ELb0ELb1ELb0ELb0ELb0ELb0ELb0ELb1ELb1ELb1ELb0EEENS1_21CollectiveEpilogueFwdINS6_IJSA_SC_SB_EEES9_SE_SG_Li384ELb0ELb1ELb1ELb0EEENS1_19SingleTileSchedulerILb0ELb1ELb1ELi192EEEEEEEEEvNT_6ParamsE,"a",@progbits
	.sectionflags	@""
	.align	4
.nv.constant0._ZN7cutlass13device_kernelIN5flash11enable_sm90INS1_16FlashAttnFwdSm90INS1_25CollectiveMainloopFwdSm90ILi2EN4cute5tupleIJNS5_1CILi1EEES8_S8_EEENS6_IJNS7_ILi192EEENS7_ILi144EEENS7_ILi96EEEEEELi96ENS_10bfloat16_tEfNS_4arch4Sm90ELb1ELb0ELb1ELb0ELb0ELb0ELb0ELb0ELb1ELb1ELb1ELb0EEENS1_21CollectiveEpilogueFwdINS6_IJSA_SC_SB_EEES9_SE_SG_Li384ELb0ELb1ELb1ELb0EEENS1_19SingleTileSchedulerILb0ELb1ELb1ELi192EEEEEEEEEvNT_6ParamsE:
	.zero		3200


//--------------------- .nv.constant0._ZN7cutlass13device_kernelIN5flash11enable_sm90INS1_16FlashAttnFwdSm90INS1_25CollectiveMainloopFwdSm90ILi2EN4cute5tupleIJNS5_1CILi1EEES8_S8_EEENS6_IJNS7_ILi192EEENS7_ILi144EEENS7_ILi96EEEEEELi96ENS_10bfloat16_tEfNS_4arch4Sm90ELb1ELb0ELb1ELb1ELb0ELb0ELb0ELb0ELb1ELb1ELb1ELb0EEENS1_21CollectiveEpilogueFwdINS6_IJSA_SC_SB_EEES9_SE_SG_Li384ELb1ELb1ELb1ELb0EEENS1_36VarlenDynamicPersistentTileSchedulerILi192ELi144ELi384ELi128ELb1ELb1ELb1ELb1ELb1ELb1EEEEEEEEEvNT_6ParamsE --------------------------
	.section	.nv.constant0._ZN7cutlass13device_kernelIN5flash11enable_sm90INS1_16FlashAttnFwdSm90INS1_25CollectiveMainloopFwdSm90ILi2EN4cute5tupleIJNS5_1CILi1EEES8_S8_EEENS6_IJNS7_ILi192EEENS7_ILi144EEENS7_ILi96EEEEEELi96ENS_10bfloat16_tEfNS_4arch4Sm90ELb1ELb0ELb1ELb1ELb0ELb0ELb0ELb0ELb1ELb1ELb1ELb0EEENS1_21CollectiveEpilogueFwdINS6_IJSA_SC_SB_EEES9_SE_SG_Li384ELb1ELb1ELb1ELb0EEENS1_36VarlenDynamicPersistentTileSchedulerILi192ELi144ELi384ELi128ELb1ELb1ELb1ELb1ELb1ELb1EEEEEEEEEvNT_6ParamsE,"a",@progbits
	.sectionflags	@""
	.align	4
.nv.constant0._ZN7cutlass13device_kernelIN5flash11enable_sm90INS1_16FlashAttnFwdSm90INS1_25CollectiveMainloopFwdSm90ILi2EN4cute5tupleIJNS5_1CILi1EEES8_S8_EEENS6_IJNS7_ILi192EEENS7_ILi144EEENS7_ILi96EEEEEELi96ENS_10bfloat16_tEfNS_4arch4Sm90ELb1ELb0ELb1ELb1ELb0ELb0ELb0ELb0ELb1ELb1ELb1ELb0EEENS1_21CollectiveEpilogueFwdINS6_IJSA_SC_SB_EEES9_SE_SG_Li384ELb1ELb1ELb1ELb0EEENS1_36VarlenDynamicPersistentTileSchedulerILi192ELi144ELi384ELi128ELb1ELb1ELb1ELb1ELb1ELb1EEEEEEEEEvNT_6ParamsE:
	.zero		3328


//--------------------- .nv.constant0._ZN7cutlass13device_kernelIN5flash11enable_sm90INS1_16FlashAttnFwdSm90INS1_25CollectiveMainloopFwdSm90ILi2EN4cute5tupleIJNS5_1CILi1EEES8_S8_EEENS6_IJNS7_ILi192EEENS7_ILi144EEENS7_ILi96EEEEEELi96ENS_10bfloat16_tEfNS_4arch4Sm90ELb1ELb0ELb1ELb1ELb0ELb1ELb0ELb0ELb1ELb1ELb1ELb0EEENS1_21CollectiveEpilogueFwdINS6_IJSA_SC_SB_EEES9_SE_SG_Li384ELb1ELb1ELb1ELb0EEENS1_36VarlenDynamicPersistentTileSchedulerILi192ELi144ELi384ELi128ELb1ELb1ELb1ELb1ELb1ELb1EEEEEEEEEvNT_6ParamsE --------------------------
	.section	.nv.constant0._ZN7cutlass13device_kernelIN5flash11enable_sm90INS1_16FlashAttnFwdSm90INS1_25CollectiveMainloopFwdSm90ILi2EN4cute5tupleIJNS5_1CILi1EEES8_S8_EEENS6_IJNS7_ILi192EEENS7_ILi144EEENS7_ILi96EEEEEELi96ENS_10bfloat16_tEfNS_4arch4Sm90ELb1ELb0ELb1ELb1ELb0ELb1ELb0ELb0ELb1ELb1ELb1ELb0EEENS1_21CollectiveEpilogueFwdINS6_IJSA_SC_SB_EEES9_SE_SG_Li384ELb1ELb1ELb1ELb0EEENS1_36VarlenDynamicPersistentTileSchedulerILi192ELi144ELi384ELi128ELb1ELb1ELb1ELb1ELb1ELb1EEEEEEEEEvNT_6ParamsE,"a",@progbits
	.sectionflags	@""
	.align	4
.nv.constant0._ZN7cutlass13device_kernelIN5flash11enable_sm90INS1_16FlashAttnFwdSm90INS1_25CollectiveMainloopFwdSm90ILi2EN4cute5tupleIJNS5_1CILi1EEES8_S8_EEENS6_IJNS7_ILi192EEENS7_ILi144EEENS7_ILi96EEEEEELi96ENS_10bfloat16_tEfNS_4arch4Sm90ELb1ELb0ELb1ELb1ELb0ELb1ELb0ELb0ELb1ELb1ELb1ELb0EEENS1_21CollectiveEpilogueFwdINS6_IJSA_SC_SB_EEES9_SE_SG_Li384ELb1ELb1ELb1ELb0EEENS1_36VarlenDynamicPersistentTileSchedulerILi192ELi144ELi384ELi128ELb1ELb1ELb1ELb1ELb1ELb1EEEEEEEEEvNT_6ParamsE:
	.zero		3328


//--------------------- SYMBOLS --------------------------

	.type		.nv.reservedSmem.offset0,@object
	.size		.nv.reservedSmem.offset0,0x4
	.type		__assertfail,@function
